	.target	sm_80

	.elftype	@"ET_EXEC"


//--------------------- .note.nv.tkinfo           --------------------------
	.section	.note.nv.tkinfo,"",@"SHT_NOTE"
	.sectionflags	@"SHF_NOTE_NV_TKINFO"
	.tkinfo
        /*0018*/ 	.word	0x00000002
        /*0030*/ 	.string	""
        /*0030*/ 	.string	"ptxas"
        /*0030*/ 	.string	"Cuda compilation tools, release 13.0, V13.0.88"
        /*0030*/ 	.string	"Build cuda_13.0.r13.0/compiler.36424714_0"
        /*0030*/ 	.string	"-arch sm_80 -m 64 "



//--------------------- .note.nv.cuinfo           --------------------------
	.section	.note.nv.cuinfo,"",@"SHT_NOTE"
	.sectionflags	@"SHF_NOTE_NV_CUINFO"
        /*0018*/ 	.short	0x0002
        /*001a*/ 	.short	0x0050
        /*001c*/ 	.short	0x0082
	.zero		2


//--------------------- .nv.info                  --------------------------
	.section	.nv.info,"",@"SHT_CUDA_INFO"
	.align	4


	//----- nvinfo : EIATTR_REGCOUNT
	.align		4
        /*0000*/ 	.byte	0x04, 0x2f
        /*0002*/ 	.short	(.L_12 - .L_11)
	.align		4
.L_11:
        /*0004*/ 	.word	index@(_ZN5flash25flash_bwd_dot_do_o_kernelILb1E23Flash_bwd_kernel_traitsILi96ELi64ELi128ELi8ELi2ELi4ELi4ELb0ELb0EN7cutlass6half_tE19Flash_kernel_traitsILi96ELi64ELi128ELi8ES3_EEEEvNS_16Flash_bwd_paramsE)
        /*0008*/ 	.word	0x0000002d


	//----- nvinfo : EIATTR_FRAME_SIZE
	.align		4
.L_12:
        /*000c*/ 	.byte	0x04, 0x11
        /*000e*/ 	.short	(.L_14 - .L_13)
	.align		4
.L_13:
        /*0010*/ 	.word	index@(_ZN5flash25flash_bwd_dot_do_o_kernelILb1E23Flash_bwd_kernel_traitsILi96ELi64ELi128ELi8ELi2ELi4ELi4ELb0ELb0EN7cutlass6half_tE19Flash_kernel_traitsILi96ELi64ELi128ELi8ES3_EEEEvNS_16Flash_bwd_paramsE)
        /*0014*/ 	.word	0x00000000


	//----- nvinfo : EIATTR_REGCOUNT
	.align		4
.L_14:
        /*0018*/ 	.byte	0x04, 0x2f
        /*001a*/ 	.short	(.L_16 - .L_15)
	.align		4
.L_15:
        /*001c*/ 	.word	index@(_ZN5flash25flash_bwd_dot_do_o_kernelILb0E23Flash_bwd_kernel_traitsILi96ELi64ELi128ELi8ELi2ELi4ELi4ELb0ELb0EN7cutlass6half_tE19Flash_kernel_traitsILi96ELi64ELi128ELi8ES3_EEEEvNS_16Flash_bwd_paramsE)
        /*0020*/ 	.word	0x0000002b


	//----- nvinfo : EIATTR_FRAME_SIZE
	.align		4
.L_16:
        /*0024*/ 	.byte	0x04, 0x11
        /*0026*/ 	.short	(.L_18 - .L_17)
	.align		4
.L_17:
        /*0028*/ 	.word	index@(_ZN5flash25flash_bwd_dot_do_o_kernelILb0E23Flash_bwd_kernel_traitsILi96ELi64ELi128ELi8ELi2ELi4ELi4ELb0ELb0EN7cutlass6half_tE19Flash_kernel_traitsILi96ELi64ELi128ELi8ES3_EEEEvNS_16Flash_bwd_paramsE)
        /*002c*/ 	.word	0x00000000


	//----- nvinfo : EIATTR_REGCOUNT
	.align		4
.L_18:
        /*0030*/ 	.byte	0x04, 0x2f
        /*0032*/ 	.short	(.L_20 - .L_19)
	.align		4
.L_19:
        /*0034*/ 	.word	index@(_ZN5flash44flash_bwd_dq_dk_dv_loop_seqk_parallel_kernelI23Flash_bwd_kernel_traitsILi96ELi64ELi128ELi8ELi2ELi4ELi4ELb0ELb0EN7cutlass6half_tE19Flash_kernel_traitsILi96ELi64ELi128ELi8ES3_EELb0ELb0ELb1ELb1ELb0ELb0ELb1EEEvNS_16Flash_bwd_paramsE)
        /*0038*/ 	.word	0x000000ff


	//----- nvinfo : EIATTR_FRAME_SIZE
	.align		4
.L_20:
        /*003c*/ 	.byte	0x04, 0x11
        /*003e*/ 	.short	(.L_22 - .L_21)
	.align		4
.L_21:
        /*0040*/ 	.word	index@(_ZN5flash44flash_bwd_dq_dk_dv_loop_seqk_parallel_kernelI23Flash_bwd_kernel_traitsILi96ELi64ELi128ELi8ELi2ELi4ELi4ELb0ELb0EN7cutlass6half_tE19Flash_kernel_traitsILi96ELi64ELi128ELi8ES3_EELb0ELb0ELb1ELb1ELb0ELb0ELb1EEEvNS_16Flash_bwd_paramsE)
        /*0044*/ 	.word	0x00000008


	//----- nvinfo : EIATTR_REGCOUNT
	.align		4
.L_22:
        /*0048*/ 	.byte	0x04, 0x2f
        /*004a*/ 	.short	(.L_24 - .L_23)
	.align		4
.L_23:
        /*004c*/ 	.word	index@(_ZN5flash44flash_bwd_dq_dk_dv_loop_seqk_parallel_kernelI23Flash_bwd_kernel_traitsILi96ELi64ELi128ELi8ELi2ELi4ELi4ELb0ELb0EN7cutlass6half_tE19Flash_kernel_traitsILi96ELi64ELi128ELi8ES3_EELb1ELb0ELb1ELb1ELb0ELb0ELb0EEEvNS_16Flash_bwd_paramsE)
        /*0050*/ 	.word	0x000000ff


	//----- nvinfo : EIATTR_FRAME_SIZE
	.align		4
.L_24:
        /*0054*/ 	.byte	0x04, 0x11
        /*0056*/ 	.short	(.L_26 - .L_25)
	.align		4
.L_25:
        /*0058*/ 	.word	index@(_ZN5flash44flash_bwd_dq_dk_dv_loop_seqk_parallel_kernelI23Flash_bwd_kernel_traitsILi96ELi64ELi128ELi8ELi2ELi4ELi4ELb0ELb0EN7cutlass6half_tE19Flash_kernel_traitsILi96ELi64ELi128ELi8ES3_EELb1ELb0ELb1ELb1ELb0ELb0ELb0EEEvNS_16Flash_bwd_paramsE)
        /*005c*/ 	.word	0x00000000


	//----- nvinfo : EIATTR_REGCOUNT
	.align		4
.L_26:
        /*0060*/ 	.byte	0x04, 0x2f
        /*0062*/ 	.short	(.L_28 - .L_27)
	.align		4
.L_27:
        /*0064*/ 	.word	index@(_ZN5flash44flash_bwd_dq_dk_dv_loop_seqk_parallel_kernelI23Flash_bwd_kernel_traitsILi96ELi64ELi128ELi8ELi2ELi4ELi4ELb0ELb0EN7cutlass6half_tE19Flash_kernel_traitsILi96ELi64ELi128ELi8ES3_EELb0ELb0ELb1ELb0ELb0ELb1ELb1EEEvNS_16Flash_bwd_paramsE)
        /*0068*/ 	.word	0x000000ff


	//----- nvinfo : EIATTR_FRAME_SIZE
	.align		4
.L_28:
        /*006c*/ 	.byte	0x04, 0x11
        /*006e*/ 	.short	(.L_30 - .L_29)
	.align		4
.L_29:
        /*0070*/ 	.word	index@(_ZN5flash44flash_bwd_dq_dk_dv_loop_seqk_parallel_kernelI23Flash_bwd_kernel_traitsILi96ELi64ELi128ELi8ELi2ELi4ELi4ELb0ELb0EN7cutlass6half_tE19Flash_kernel_traitsILi96ELi64ELi128ELi8ES3_EELb0ELb0ELb1ELb0ELb0ELb1ELb1EEEvNS_16Flash_bwd_paramsE)
        /*0074*/ 	.word	0x00000010


	//----- nvinfo : EIATTR_REGCOUNT
	.align		4
.L_30:
        /*0078*/ 	.byte	0x04, 0x2f
        /*007a*/ 	.short	(.L_32 - .L_31)
	.align		4
.L_31:
        /*007c*/ 	.word	index@(_ZN5flash44flash_bwd_dq_dk_dv_loop_seqk_parallel_kernelI23Flash_bwd_kernel_traitsILi96ELi64ELi128ELi8ELi2ELi4ELi4ELb0ELb0EN7cutlass6half_tE19Flash_kernel_traitsILi96ELi64ELi128ELi8ES3_EELb1ELb0ELb1ELb0ELb0ELb1ELb0EEEvNS_16Flash_bwd_paramsE)
        /*0080*/ 	.word	0x000000ff


	//----- nvinfo : EIATTR_FRAME_SIZE
	.align		4
.L_32:
        /*0084*/ 	.byte	0x04, 0x11
        /*0086*/ 	.short	(.L_34 - .L_33)
	.align		4
.L_33:
        /*0088*/ 	.word	index@(_ZN5flash44flash_bwd_dq_dk_dv_loop_seqk_parallel_kernelI23Flash_bwd_kernel_traitsILi96ELi64ELi128ELi8ELi2ELi4ELi4ELb0ELb0EN7cutlass6half_tE19Flash_kernel_traitsILi96ELi64ELi128ELi8ES3_EELb1ELb0ELb1ELb0ELb0ELb1ELb0EEEvNS_16Flash_bwd_paramsE)
        /*008c*/ 	.word	0x00000000


	//----- nvinfo : EIATTR_REGCOUNT
	.align		4
.L_34:
        /*0090*/ 	.byte	0x04, 0x2f
        /*0092*/ 	.short	(.L_36 - .L_35)
	.align		4
.L_35:
        /*0094*/ 	.word	index@(_ZN5flash44flash_bwd_dq_dk_dv_loop_seqk_parallel_kernelI23Flash_bwd_kernel_traitsILi96ELi64ELi128ELi8ELi2ELi4ELi4ELb0ELb0EN7cutlass6half_tE19Flash_kernel_traitsILi96ELi64ELi128ELi8ES3_EELb0ELb0ELb0ELb1ELb0ELb0ELb1EEEvNS_16Flash_bwd_paramsE)
        /*0098*/ 	.word	0x000000ff


	//----- nvinfo : EIATTR_FRAME_SIZE
	.align		4
.L_36:
        /*009c*/ 	.byte	0x04, 0x11
        /*009e*/ 	.short	(.L_38 - .L_37)
	.align		4
.L_37:
        /*00a0*/ 	.word	index@(_ZN5flash44flash_bwd_dq_dk_dv_loop_seqk_parallel_kernelI23Flash_bwd_kernel_traitsILi96ELi64ELi128ELi8ELi2ELi4ELi4ELb0ELb0EN7cutlass6half_tE19Flash_kernel_traitsILi96ELi64ELi128ELi8ES3_EELb0ELb0ELb0ELb1ELb0ELb0ELb1EEEvNS_16Flash_bwd_paramsE)
        /*00a4*/ 	.word	0x00000028


	//----- nvinfo : EIATTR_REGCOUNT
	.align		4
.L_38:
        /*00a8*/ 	.byte	0x04, 0x2f
        /*00aa*/ 	.short	(.L_40 - .L_39)
	.align		4
.L_39:
        /*00ac*/ 	.word	index@(_ZN5flash44flash_bwd_dq_dk_dv_loop_seqk_parallel_kernelI23Flash_bwd_kernel_traitsILi96ELi64ELi128ELi8ELi2ELi4ELi4ELb0ELb0EN7cutlass6half_tE19Flash_kernel_traitsILi96ELi64ELi128ELi8ES3_EELb1ELb0ELb0ELb1ELb0ELb0ELb0EEEvNS_16Flash_bwd_paramsE)
        /*00b0*/ 	.word	0x000000ff


	//----- nvinfo : EIATTR_FRAME_SIZE
	.align		4
.L_40:
        /*00b4*/ 	.byte	0x04, 0x11
        /*00b6*/ 	.short	(.L_42 - .L_41)
	.align		4
.L_41:
        /*00b8*/ 	.word	index@(_ZN5flash44flash_bwd_dq_dk_dv_loop_seqk_parallel_kernelI23Flash_bwd_kernel_traitsILi96ELi64ELi128ELi8ELi2ELi4ELi4ELb0ELb0EN7cutlass6half_tE19Flash_kernel_traitsILi96ELi64ELi128ELi8ES3_EELb1ELb0ELb0ELb1ELb0ELb0ELb0EEEvNS_16Flash_bwd_paramsE)
        /*00bc*/ 	.word	0x00000030


	//----- nvinfo : EIATTR_REGCOUNT
	.align		4
.L_42:
        /*00c0*/ 	.byte	0x04, 0x2f
        /*00c2*/ 	.short	(.L_44 - .L_43)
	.align		4
.L_43:
        /*00c4*/ 	.word	index@(_ZN5flash44flash_bwd_dq_dk_dv_loop_seqk_parallel_kernelI23Flash_bwd_kernel_traitsILi96ELi64ELi128ELi8ELi2ELi4ELi4ELb0ELb0EN7cutlass6half_tE19Flash_kernel_traitsILi96ELi64ELi128ELi8ES3_EELb0ELb0ELb0ELb0ELb1ELb1ELb1EEEvNS_16Flash_bwd_paramsE)
        /*00c8*/ 	.word	0x000000ff


	//----- nvinfo : EIATTR_FRAME_SIZE
	.align		4
.L_44:
        /*00cc*/ 	.byte	0x04, 0x11
        /*00ce*/ 	.short	(.L_46 - .L_45)
	.align		4
.L_45:
        /*00d0*/ 	.word	index@(_ZN5flash44flash_bwd_dq_dk_dv_loop_seqk_parallel_kernelI23Flash_bwd_kernel_traitsILi96ELi64ELi128ELi8ELi2ELi4ELi4ELb0ELb0EN7cutlass6half_tE19Flash_kernel_traitsILi96ELi64ELi128ELi8ES3_EELb0ELb0ELb0ELb0ELb1ELb1ELb1EEEvNS_16Flash_bwd_paramsE)
        /*00d4*/ 	.word	0x00000018


	//----- nvinfo : EIATTR_REGCOUNT
	.align		4
.L_46:
        /*00d8*/ 	.byte	0x04, 0x2f
        /*00da*/ 	.short	(.L_48 - .L_47)
	.align		4
.L_47:
        /*00dc*/ 	.word	index@(_ZN5flash44flash_bwd_dq_dk_dv_loop_seqk_parallel_kernelI23Flash_bwd_kernel_traitsILi96ELi64ELi128ELi8ELi2ELi4ELi4ELb0ELb0EN7cutlass6half_tE19Flash_kernel_traitsILi96ELi64ELi128ELi8ES3_EELb1ELb0ELb0ELb0ELb1ELb1ELb0EEEvNS_16Flash_bwd_paramsE)
        /*00e0*/ 	.word	0x000000ff


	//----- nvinfo : EIATTR_FRAME_SIZE
	.align		4
.L_48:
        /*00e4*/ 	.byte	0x04, 0x11
        /*00e6*/ 	.short	(.L_50 - .L_49)
	.align		4
.L_49:
        /*00e8*/ 	.word	index@(_ZN5flash44flash_bwd_dq_dk_dv_loop_seqk_parallel_kernelI23Flash_bwd_kernel_traitsILi96ELi64ELi128ELi8ELi2ELi4ELi4ELb0ELb0EN7cutlass6half_tE19Flash_kernel_traitsILi96ELi64ELi128ELi8ES3_EELb1ELb0ELb0ELb0ELb1ELb1ELb0EEEvNS_16Flash_bwd_paramsE)
        /*00ec*/ 	.word	0x00000008


	//----- nvinfo : EIATTR_REGCOUNT
	.align		4
.L_50:
        /*00f0*/ 	.byte	0x04, 0x2f
        /*00f2*/ 	.short	(.L_52 - .L_51)
	.align		4
.L_51:
        /*00f4*/ 	.word	index@(_ZN5flash44flash_bwd_dq_dk_dv_loop_seqk_parallel_kernelI23Flash_bwd_kernel_traitsILi96ELi64ELi128ELi8ELi2ELi4ELi4ELb0ELb0EN7cutlass6half_tE19Flash_kernel_traitsILi96ELi64ELi128ELi8ES3_EELb0ELb0ELb1ELb0ELb0ELb0ELb1EEEvNS_16Flash_bwd_paramsE)
        /*00f8*/ 	.word	0x000000ff


	//----- nvinfo : EIATTR_FRAME_SIZE
	.align		4
.L_52:
        /*00fc*/ 	.byte	0x04, 0x11
        /*00fe*/ 	.short	(.L_54 - .L_53)
	.align		4
.L_53:
        /*0100*/ 	.word	index@(_ZN5flash44flash_bwd_dq_dk_dv_loop_seqk_parallel_kernelI23Flash_bwd_kernel_traitsILi96ELi64ELi128ELi8ELi2ELi4ELi4ELb0ELb0EN7cutlass6half_tE19Flash_kernel_traitsILi96ELi64ELi128ELi8ES3_EELb0ELb0ELb1ELb0ELb0ELb0ELb1EEEvNS_16Flash_bwd_paramsE)
        /*0104*/ 	.word	0x00000008


	//----- nvinfo : EIATTR_REGCOUNT
	.align		4
.L_54:
        /*0108*/ 	.byte	0x04, 0x2f
        /*010a*/ 	.short	(.L_56 - .L_55)
	.align		4
.L_55:
        /*010c*/ 	.word	index@(_ZN5flash44flash_bwd_dq_dk_dv_loop_seqk_parallel_kernelI23Flash_bwd_kernel_traitsILi96ELi64ELi128ELi8ELi2ELi4ELi4ELb0ELb0EN7cutlass6half_tE19Flash_kernel_traitsILi96ELi64ELi128ELi8ES3_EELb1ELb0ELb1ELb0ELb0ELb0ELb0EEEvNS_16Flash_bwd_paramsE)
        /*0110*/ 	.word	0x000000ff


	//----- nvinfo : EIATTR_FRAME_SIZE
	.align		4
.L_56:
        /*0114*/ 	.byte	0x04, 0x11
        /*0116*/ 	.short	(.L_58 - .L_57)
	.align		4
.L_57:
        /*0118*/ 	.word	index@(_ZN5flash44flash_bwd_dq_dk_dv_loop_seqk_parallel_kernelI23Flash_bwd_kernel_traitsILi96ELi64ELi128ELi8ELi2ELi4ELi4ELb0ELb0EN7cutlass6half_tE19Flash_kernel_traitsILi96ELi64ELi128ELi8ES3_EELb1ELb0ELb1ELb0ELb0ELb0ELb0EEEvNS_16Flash_bwd_paramsE)
        /*011c*/ 	.word	0x00000000


	//----- nvinfo : EIATTR_REGCOUNT
	.align		4
.L_58:
        /*0120*/ 	.byte	0x04, 0x2f
        /*0122*/ 	.short	(.L_60 - .L_59)
	.align		4
.L_59:
        /*0124*/ 	.word	index@(_ZN5flash44flash_bwd_dq_dk_dv_loop_seqk_parallel_kernelI23Flash_bwd_kernel_traitsILi96ELi64ELi128ELi8ELi2ELi4ELi4ELb0ELb0EN7cutlass6half_tE19Flash_kernel_traitsILi96ELi64ELi128ELi8ES3_EELb0ELb0ELb0ELb0ELb0ELb0ELb1EEEvNS_16Flash_bwd_paramsE)
        /*0128*/ 	.word	0x000000ff


	//----- nvinfo : EIATTR_FRAME_SIZE
	.align		4
.L_60:
        /*012c*/ 	.byte	0x04, 0x11
        /*012e*/ 	.short	(.L_62 - .L_61)
	.align		4
.L_61:
        /*0130*/ 	.word	index@(_ZN5flash44flash_bwd_dq_dk_dv_loop_seqk_parallel_kernelI23Flash_bwd_kernel_traitsILi96ELi64ELi128ELi8ELi2ELi4ELi4ELb0ELb0EN7cutlass6half_tE19Flash_kernel_traitsILi96ELi64ELi128ELi8ES3_EELb0ELb0ELb0ELb0ELb0ELb0ELb1EEEvNS_16Flash_bwd_paramsE)
        /*0134*/ 	.word	0x00000018


	//----- nvinfo : EIATTR_REGCOUNT
	.align		4
.L_62:
        /*0138*/ 	.byte	0x04, 0x2f
        /*013a*/ 	.short	(.L_64 - .L_63)
	.align		4
.L_63:
        /*013c*/ 	.word	index@(_ZN5flash44flash_bwd_dq_dk_dv_loop_seqk_parallel_kernelI23Flash_bwd_kernel_traitsILi96ELi64ELi128ELi8ELi2ELi4ELi4ELb0ELb0EN7cutlass6half_tE19Flash_kernel_traitsILi96ELi64ELi128ELi8ES3_EELb1ELb0ELb0ELb0ELb0ELb0ELb0EEEvNS_16Flash_bwd_paramsE)
        /*0140*/ 	.word	0x000000ff


	//----- nvinfo : EIATTR_FRAME_SIZE
	.align		4
.L_64:
        /*0144*/ 	.byte	0x04, 0x11
        /*0146*/ 	.short	(.L_66 - .L_65)
	.align		4
.L_65:
        /*0148*/ 	.word	index@(_ZN5flash44flash_bwd_dq_dk_dv_loop_seqk_parallel_kernelI23Flash_bwd_kernel_traitsILi96ELi64ELi128ELi8ELi2ELi4ELi4ELb0ELb0EN7cutlass6half_tE19Flash_kernel_traitsILi96ELi64ELi128ELi8ES3_EELb1ELb0ELb0ELb0ELb0ELb0ELb0EEEvNS_16Flash_bwd_paramsE)
        /*014c*/ 	.word	0x00000008


	//----- nvinfo : EIATTR_REGCOUNT
	.align		4
.L_66:
        /*0150*/ 	.byte	0x04, 0x2f
        /*0152*/ 	.short	(.L_68 - .L_67)
	.align		4
.L_67:
        /*0154*/ 	.word	index@(_ZN5flash44flash_bwd_dq_dk_dv_loop_seqk_parallel_kernelI23Flash_bwd_kernel_traitsILi96ELi64ELi128ELi8ELi2ELi4ELi4ELb0ELb0EN7cutlass6half_tE19Flash_kernel_traitsILi96ELi64ELi128ELi8ES3_EELb0ELb0ELb0ELb0ELb0ELb1ELb1EEEvNS_16Flash_bwd_paramsE)
        /*0158*/ 	.word	0x000000ff


	//----- nvinfo : EIATTR_FRAME_SIZE
	.align		4
.L_68:
        /*015c*/ 	.byte	0x04, 0x11
        /*015e*/ 	.short	(.L_70 - .L_69)
	.align		4
.L_69:
        /*0160*/ 	.word	index@(_ZN5flash44flash_bwd_dq_dk_dv_loop_seqk_parallel_kernelI23Flash_bwd_kernel_traitsILi96ELi64ELi128ELi8ELi2ELi4ELi4ELb0ELb0EN7cutlass6half_tE19Flash_kernel_traitsILi96ELi64ELi128ELi8ES3_EELb0ELb0ELb0ELb0ELb0ELb1ELb1EEEvNS_16Flash_bwd_paramsE)
        /*0164*/ 	.word	0x00000020


	//----- nvinfo : EIATTR_REGCOUNT
	.align		4
.L_70:
        /*0168*/ 	.byte	0x04, 0x2f
        /*016a*/ 	.short	(.L_72 - .L_71)
	.align		4
.L_71:
        /*016c*/ 	.word	index@(_ZN5flash44flash_bwd_dq_dk_dv_loop_seqk_parallel_kernelI23Flash_bwd_kernel_traitsILi96ELi64ELi128ELi8ELi2ELi4ELi4ELb0ELb0EN7cutlass6half_tE19Flash_kernel_traitsILi96ELi64ELi128ELi8ES3_EELb1ELb0ELb0ELb0ELb0ELb1ELb0EEEvNS_16Flash_bwd_paramsE)
        /*0170*/ 	.word	0x000000ff


	//----- nvinfo : EIATTR_FRAME_SIZE
	.align		4
.L_72:
        /*0174*/ 	.byte	0x04, 0x11
        /*0176*/ 	.short	(.L_74 - .L_73)
	.align		4
.L_73:
        /*0178*/ 	.word	index@(_ZN5flash44flash_bwd_dq_dk_dv_loop_seqk_parallel_kernelI23Flash_bwd_kernel_traitsILi96ELi64ELi128ELi8ELi2ELi4ELi4ELb0ELb0EN7cutlass6half_tE19Flash_kernel_traitsILi96ELi64ELi128ELi8ES3_EELb1ELb0ELb0ELb0ELb0ELb1ELb0EEEvNS_16Flash_bwd_paramsE)
        /*017c*/ 	.word	0x00000008


	//----- nvinfo : EIATTR_REGCOUNT
	.align		4
.L_74:
        /*0180*/ 	.byte	0x04, 0x2f
        /*0182*/ 	.short	(.L_76 - .L_75)
	.align		4
.L_75:
        /*0184*/ 	.word	index@(_ZN5flash27flash_bwd_convert_dq_kernelI23Flash_bwd_kernel_traitsILi96ELi64ELi128ELi8ELi2ELi4ELi4ELb0ELb0EN7cutlass6half_tE19Flash_kernel_traitsILi96ELi64ELi128ELi8ES3_EEEEvNS_16Flash_bwd_paramsEi)
        /*0188*/ 	.word	0x00000040


	//----- nvinfo : EIATTR_FRAME_SIZE
	.align		4
.L_76:
        /*018c*/ 	.byte	0x04, 0x11
        /*018e*/ 	.short	(.L_78 - .L_77)
	.align		4
.L_77:
        /*0190*/ 	.word	index@(_ZN5flash27flash_bwd_convert_dq_kernelI23Flash_bwd_kernel_traitsILi96ELi64ELi128ELi8ELi2ELi4ELi4ELb0ELb0EN7cutlass6half_tE19Flash_kernel_traitsILi96ELi64ELi128ELi8ES3_EEEEvNS_16Flash_bwd_paramsEi)
        /*0194*/ 	.word	0x00000000


	//----- nvinfo : EIATTR_REGCOUNT
	.align		4
.L_78:
        /*0198*/ 	.byte	0x04, 0x2f
        /*019a*/ 	.short	(.L_80 - .L_79)
	.align		4
.L_79:
        /*019c*/ 	.word	index@(_ZN5flash25flash_bwd_dot_do_o_kernelILb1E23Flash_bwd_kernel_traitsILi96ELi64ELi128ELi8ELi2ELi4ELi4ELb1ELb0EN7cutlass6half_tE19Flash_kernel_traitsILi96ELi64ELi128ELi8ES3_EEEEvNS_16Flash_bwd_paramsE)
        /*01a0*/ 	.word	0x0000002d


	//----- nvinfo : EIATTR_FRAME_SIZE
	.align		4
.L_80:
        /*01a4*/ 	.byte	0x04, 0x11
        /*01a6*/ 	.short	(.L_82 - .L_81)
	.align		4
.L_81:
        /*01a8*/ 	.word	index@(_ZN5flash25flash_bwd_dot_do_o_kernelILb1E23Flash_bwd_kernel_traitsILi96ELi64ELi128ELi8ELi2ELi4ELi4ELb1ELb0EN7cutlass6half_tE19Flash_kernel_traitsILi96ELi64ELi128ELi8ES3_EEEEvNS_16Flash_bwd_paramsE)
        /*01ac*/ 	.word	0x00000000


	//----- nvinfo : EIATTR_REGCOUNT
	.align		4
.L_82:
        /*01b0*/ 	.byte	0x04, 0x2f
        /*01b2*/ 	.short	(.L_84 - .L_83)
	.align		4
.L_83:
        /*01b4*/ 	.word	index@(_ZN5flash25flash_bwd_dot_do_o_kernelILb0E23Flash_bwd_kernel_traitsILi96ELi64ELi128ELi8ELi2ELi4ELi4ELb1ELb0EN7cutlass6half_tE19Flash_kernel_traitsILi96ELi64ELi128ELi8ES3_EEEEvNS_16Flash_bwd_paramsE)
        /*01b8*/ 	.word	0x0000002b


	//----- nvinfo : EIATTR_FRAME_SIZE
	.align		4
.L_84:
        /*01bc*/ 	.byte	0x04, 0x11
        /*01be*/ 	.short	(.L_86 - .L_85)
	.align		4
.L_85:
        /*01c0*/ 	.word	index@(_ZN5flash25flash_bwd_dot_do_o_kernelILb0E23Flash_bwd_kernel_traitsILi96ELi64ELi128ELi8ELi2ELi4ELi4ELb1ELb0EN7cutlass6half_tE19Flash_kernel_traitsILi96ELi64ELi128ELi8ES3_EEEEvNS_16Flash_bwd_paramsE)
        /*01c4*/ 	.word	0x00000000


	//----- nvinfo : EIATTR_REGCOUNT
	.align		4
.L_86:
        /*01c8*/ 	.byte	0x04, 0x2f
        /*01ca*/ 	.short	(.L_88 - .L_87)
	.align		4
.L_87:
        /*01cc*/ 	.word	index@(_ZN5flash44flash_bwd_dq_dk_dv_loop_seqk_parallel_kernelI23Flash_bwd_kernel_traitsILi96ELi64ELi128ELi8ELi2ELi4ELi4ELb1ELb0EN7cutlass6half_tE19Flash_kernel_traitsILi96ELi64ELi128ELi8ES3_EELb0ELb0ELb1ELb1ELb0ELb0ELb1EEEvNS_16Flash_bwd_paramsE)
        /*01d0*/ 	.word	0x000000ff


	//----- nvinfo : EIATTR_FRAME_SIZE
	.align		4
.L_88:
        /*01d4*/ 	.byte	0x04, 0x11
        /*01d6*/ 	.short	(.L_90 - .L_89)
	.align		4
.L_89:
        /*01d8*/ 	.word	index@(_ZN5flash44flash_bwd_dq_dk_dv_loop_seqk_parallel_kernelI23Flash_bwd_kernel_traitsILi96ELi64ELi128ELi8ELi2ELi4ELi4ELb1ELb0EN7cutlass6half_tE19Flash_kernel_traitsILi96ELi64ELi128ELi8ES3_EELb0ELb0ELb1ELb1ELb0ELb0ELb1EEEvNS_16Flash_bwd_paramsE)
        /*01dc*/ 	.word	0x000000c8


	//----- nvinfo : EIATTR_REGCOUNT
	.align		4
.L_90:
        /*01e0*/ 	.byte	0x04, 0x2f
        /*01e2*/ 	.short	(.L_92 - .L_91)
	.align		4
.L_91:
        /*01e4*/ 	.word	index@(_ZN5flash44flash_bwd_dq_dk_dv_loop_seqk_parallel_kernelI23Flash_bwd_kernel_traitsILi96ELi64ELi128ELi8ELi2ELi4ELi4ELb1ELb0EN7cutlass6half_tE19Flash_kernel_traitsILi96ELi64ELi128ELi8ES3_EELb1ELb0ELb1ELb1ELb0ELb0ELb0EEEvNS_16Flash_bwd_paramsE)
        /*01e8*/ 	.word	0x000000ff


	//----- nvinfo : EIATTR_FRAME_SIZE
	.align		4
.L_92:
        /*01ec*/ 	.byte	0x04, 0x11
        /*01ee*/ 	.short	(.L_94 - .L_93)
	.align		4
.L_93:
        /*01f0*/ 	.word	index@(_ZN5flash44flash_bwd_dq_dk_dv_loop_seqk_parallel_kernelI23Flash_bwd_kernel_traitsILi96ELi64ELi128ELi8ELi2ELi4ELi4ELb1ELb0EN7cutlass6half_tE19Flash_kernel_traitsILi96ELi64ELi128ELi8ES3_EELb1ELb0ELb1ELb1ELb0ELb0ELb0EEEvNS_16Flash_bwd_paramsE)
        /*01f4*/ 	.word	0x00000050


	//----- nvinfo : EIATTR_REGCOUNT
	.align		4
.L_94:
        /*01f8*/ 	.byte	0x04, 0x2f
        /*01fa*/ 	.short	(.L_96 - .L_95)
	.align		4
.L_95:
        /*01fc*/ 	.word	index@(_ZN5flash44flash_bwd_dq_dk_dv_loop_seqk_parallel_kernelI23Flash_bwd_kernel_traitsILi96ELi64ELi128ELi8ELi2ELi4ELi4ELb1ELb0EN7cutlass6half_tE19Flash_kernel_traitsILi96ELi64ELi128ELi8ES3_EELb0ELb0ELb1ELb0ELb0ELb1ELb1EEEvNS_16Flash_bwd_paramsE)
        /*0200*/ 	.word	0x000000ff


	//----- nvinfo : EIATTR_FRAME_SIZE
	.align		4
.L_96:
        /*0204*/ 	.byte	0x04, 0x11
        /*0206*/ 	.short	(.L_98 - .L_97)
	.align		4
.L_97:
        /*0208*/ 	.word	index@(_ZN5flash44flash_bwd_dq_dk_dv_loop_seqk_parallel_kernelI23Flash_bwd_kernel_traitsILi96ELi64ELi128ELi8ELi2ELi4ELi4ELb1ELb0EN7cutlass6half_tE19Flash_kernel_traitsILi96ELi64ELi128ELi8ES3_EELb0ELb0ELb1ELb0ELb0ELb1ELb1EEEvNS_16Flash_bwd_paramsE)
        /*020c*/ 	.word	0x000000b8


	//----- nvinfo : EIATTR_REGCOUNT
	.align		4
.L_98:
        /*0210*/ 	.byte	0x04, 0x2f
        /*0212*/ 	.short	(.L_100 - .L_99)
	.align		4
.L_99:
        /*0214*/ 	.word	index@(_ZN5flash44flash_bwd_dq_dk_dv_loop_seqk_parallel_kernelI23Flash_bwd_kernel_traitsILi96ELi64ELi128ELi8ELi2ELi4ELi4ELb1ELb0EN7cutlass6half_tE19Flash_kernel_traitsILi96ELi64ELi128ELi8ES3_EELb1ELb0ELb1ELb0ELb0ELb1ELb0EEEvNS_16Flash_bwd_paramsE)
        /*0218*/ 	.word	0x000000ff


	//----- nvinfo : EIATTR_FRAME_SIZE
	.align		4
.L_100:
        /*021c*/ 	.byte	0x04, 0x11
        /*021e*/ 	.short	(.L_102 - .L_101)
	.align		4
.L_101:
        /*0220*/ 	.word	index@(_ZN5flash44flash_bwd_dq_dk_dv_loop_seqk_parallel_kernelI23Flash_bwd_kernel_traitsILi96ELi64ELi128ELi8ELi2ELi4ELi4ELb1ELb0EN7cutlass6half_tE19Flash_kernel_traitsILi96ELi64ELi128ELi8ES3_EELb1ELb0ELb1ELb0ELb0ELb1ELb0EEEvNS_16Flash_bwd_paramsE)
        /*0224*/ 	.word	0x00000030


	//----- nvinfo : EIATTR_REGCOUNT
	.align		4
.L_102:
        /*0228*/ 	.byte	0x04, 0x2f
        /*022a*/ 	.short	(.L_104 - .L_103)
	.align		4
.L_103:
        /*022c*/ 	.word	index@(_ZN5flash44flash_bwd_dq_dk_dv_loop_seqk_parallel_kernelI23Flash_bwd_kernel_traitsILi96ELi64ELi128ELi8ELi2ELi4ELi4ELb1ELb0EN7cutlass6half_tE19Flash_kernel_traitsILi96ELi64ELi128ELi8ES3_EELb0ELb0ELb0ELb1ELb0ELb0ELb1EEEvNS_16Flash_bwd_paramsE)
        /*0230*/ 	.word	0x000000ff


	//----- nvinfo : EIATTR_FRAME_SIZE
	.align		4
.L_104:
        /*0234*/ 	.byte	0x04, 0x11
        /*0236*/ 	.short	(.L_106 - .L_105)
	.align		4
.L_105:
        /*0238*/ 	.word	index@(_ZN5flash44flash_bwd_dq_dk_dv_loop_seqk_parallel_kernelI23Flash_bwd_kernel_traitsILi96ELi64ELi128ELi8ELi2ELi4ELi4ELb1ELb0EN7cutlass6half_tE19Flash_kernel_traitsILi96ELi64ELi128ELi8ES3_EELb0ELb0ELb0ELb1ELb0ELb0ELb1EEEvNS_16Flash_bwd_paramsE)
        /*023c*/ 	.word	0x000000c8


	//----- nvinfo : EIATTR_REGCOUNT
	.align		4
.L_106:
        /*0240*/ 	.byte	0x04, 0x2f
        /*0242*/ 	.short	(.L_108 - .L_107)
	.align		4
.L_107:
        /*0244*/ 	.word	index@(_ZN5flash44flash_bwd_dq_dk_dv_loop_seqk_parallel_kernelI23Flash_bwd_kernel_traitsILi96ELi64ELi128ELi8ELi2ELi4ELi4ELb1ELb0EN7cutlass6half_tE19Flash_kernel_traitsILi96ELi64ELi128ELi8ES3_EELb1ELb0ELb0ELb1ELb0ELb0ELb0EEEvNS_16Flash_bwd_paramsE)
        /*0248*/ 	.word	0x000000ff


	//----- nvinfo : EIATTR_FRAME_SIZE
	.align		4
.L_108:
        /*024c*/ 	.byte	0x04, 0x11
        /*024e*/ 	.short	(.L_110 - .L_109)
	.align		4
.L_109:
        /*0250*/ 	.word	index@(_ZN5flash44flash_bwd_dq_dk_dv_loop_seqk_parallel_kernelI23Flash_bwd_kernel_traitsILi96ELi64ELi128ELi8ELi2ELi4ELi4ELb1ELb0EN7cutlass6half_tE19Flash_kernel_traitsILi96ELi64ELi128ELi8ES3_EELb1ELb0ELb0ELb1ELb0ELb0ELb0EEEvNS_16Flash_bwd_paramsE)
        /*0254*/ 	.word	0x00000078


	//----- nvinfo : EIATTR_REGCOUNT
	.align		4
.L_110:
        /*0258*/ 	.byte	0x04, 0x2f
        /*025a*/ 	.short	(.L_112 - .L_111)
	.align		4
.L_111:
        /*025c*/ 	.word	index@(_ZN5flash44flash_bwd_dq_dk_dv_loop_seqk_parallel_kernelI23Flash_bwd_kernel_traitsILi96ELi64ELi128ELi8ELi2ELi4ELi4ELb1ELb0EN7cutlass6half_tE19Flash_kernel_traitsILi96ELi64ELi128ELi8ES3_EELb0ELb0ELb0ELb0ELb1ELb1ELb1EEEvNS_16Flash_bwd_paramsE)
        /*0260*/ 	.word	0x000000ff


	//----- nvinfo : EIATTR_FRAME_SIZE
	.align		4
.L_112:
        /*0264*/ 	.byte	0x04, 0x11
        /*0266*/ 	.short	(.L_114 - .L_113)
	.align		4
.L_113:
        /*0268*/ 	.word	index@(_ZN5flash44flash_bwd_dq_dk_dv_loop_seqk_parallel_kernelI23Flash_bwd_kernel_traitsILi96ELi64ELi128ELi8ELi2ELi4ELi4ELb1ELb0EN7cutlass6half_tE19Flash_kernel_traitsILi96ELi64ELi128ELi8ES3_EELb0ELb0ELb0ELb0ELb1ELb1ELb1EEEvNS_16Flash_bwd_paramsE)
        /*026c*/ 	.word	0x000000b0


	//----- nvinfo : EIATTR_REGCOUNT
	.align		4
.L_114:
        /*0270*/ 	.byte	0x04, 0x2f
        /*0272*/ 	.short	(.L_116 - .L_115)
	.align		4
.L_115:
        /*0274*/ 	.word	index@(_ZN5flash44flash_bwd_dq_dk_dv_loop_seqk_parallel_kernelI23Flash_bwd_kernel_traitsILi96ELi64ELi128ELi8ELi2ELi4ELi4ELb1ELb0EN7cutlass6half_tE19Flash_kernel_traitsILi96ELi64ELi128ELi8ES3_EELb1ELb0ELb0ELb0ELb1ELb1ELb0EEEvNS_16Flash_bwd_paramsE)
        /*0278*/ 	.word	0x000000ff


	//----- nvinfo : EIATTR_FRAME_SIZE
	.align		4
.L_116:
        /*027c*/ 	.byte	0x04, 0x11
        /*027e*/ 	.short	(.L_118 - .L_117)
	.align		4
.L_117:
        /*0280*/ 	.word	index@(_ZN5flash44flash_bwd_dq_dk_dv_loop_seqk_parallel_kernelI23Flash_bwd_kernel_traitsILi96ELi64ELi128ELi8ELi2ELi4ELi4ELb1ELb0EN7cutlass6half_tE19Flash_kernel_traitsILi96ELi64ELi128ELi8ES3_EELb1ELb0ELb0ELb0ELb1ELb1ELb0EEEvNS_16Flash_bwd_paramsE)
        /*0284*/ 	.word	0x00000050


	//----- nvinfo : EIATTR_REGCOUNT
	.align		4
.L_118:
        /*0288*/ 	.byte	0x04, 0x2f
        /*028a*/ 	.short	(.L_120 - .L_119)
	.align		4
.L_119:
        /*028c*/ 	.word	index@(_ZN5flash44flash_bwd_dq_dk_dv_loop_seqk_parallel_kernelI23Flash_bwd_kernel_traitsILi96ELi64ELi128ELi8ELi2ELi4ELi4ELb1ELb0EN7cutlass6half_tE19Flash_kernel_traitsILi96ELi64ELi128ELi8ES3_EELb0ELb0ELb1ELb0ELb0ELb0ELb1EEEvNS_16Flash_bwd_paramsE)
        /*0290*/ 	.word	0x000000ff


	//----- nvinfo : EIATTR_FRAME_SIZE
	.align		4
.L_120:
        /*0294*/ 	.byte	0x04, 0x11
        /*0296*/ 	.short	(.L_122 - .L_121)
	.align		4
.L_121:
        /*0298*/ 	.word	index@(_ZN5flash44flash_bwd_dq_dk_dv_loop_seqk_parallel_kernelI23Flash_bwd_kernel_traitsILi96ELi64ELi128ELi8ELi2ELi4ELi4ELb1ELb0EN7cutlass6half_tE19Flash_kernel_traitsILi96ELi64ELi128ELi8ES3_EELb0ELb0ELb1ELb0ELb0ELb0ELb1EEEvNS_16Flash_bwd_paramsE)
        /*029c*/ 	.word	0x000000c8


	//----- nvinfo : EIATTR_REGCOUNT
	.align		4
.L_122:
        /*02a0*/ 	.byte	0x04, 0x2f
        /*02a2*/ 	.short	(.L_124 - .L_123)
	.align		4
.L_123:
        /*02a4*/ 	.word	index@(_ZN5flash44flash_bwd_dq_dk_dv_loop_seqk_parallel_kernelI23Flash_bwd_kernel_traitsILi96ELi64ELi128ELi8ELi2ELi4ELi4ELb1ELb0EN7cutlass6half_tE19Flash_kernel_traitsILi96ELi64ELi128ELi8ES3_EELb1ELb0ELb1ELb0ELb0ELb0ELb0EEEvNS_16Flash_bwd_paramsE)
        /*02a8*/ 	.word	0x000000ff


	//----- nvinfo : EIATTR_FRAME_SIZE
	.align		4
.L_124:
        /*02ac*/ 	.byte	0x04, 0x11
        /*02ae*/ 	.short	(.L_126 - .L_125)
	.align		4
.L_125:
        /*02b0*/ 	.word	index@(_ZN5flash44flash_bwd_dq_dk_dv_loop_seqk_parallel_kernelI23Flash_bwd_kernel_traitsILi96ELi64ELi128ELi8ELi2ELi4ELi4ELb1ELb0EN7cutlass6half_tE19Flash_kernel_traitsILi96ELi64ELi128ELi8ES3_EELb1ELb0ELb1ELb0ELb0ELb0ELb0EEEvNS_16Flash_bwd_paramsE)
        /*02b4*/ 	.word	0x00000048


	//----- nvinfo : EIATTR_REGCOUNT
	.align		4
.L_126:
        /*02b8*/ 	.byte	0x04, 0x2f
        /*02ba*/ 	.short	(.L_128 - .L_127)
	.align		4
.L_127:
        /*02bc*/ 	.word	index@(_ZN5flash44flash_bwd_dq_dk_dv_loop_seqk_parallel_kernelI23Flash_bwd_kernel_traitsILi96ELi64ELi128ELi8ELi2ELi4ELi4ELb1ELb0EN7cutlass6half_tE19Flash_kernel_traitsILi96ELi64ELi128ELi8ES3_EELb0ELb0ELb0ELb0ELb0ELb0ELb1EEEvNS_16Flash_bwd_paramsE)
        /*02c0*/ 	.word	0x000000ff


	//----- nvinfo : EIATTR_FRAME_SIZE
	.align		4
.L_128:
        /*02c4*/ 	.byte	0x04, 0x11
        /*02c6*/ 	.short	(.L_130 - .L_129)
	.align		4
.L_129:
        /*02c8*/ 	.word	index@(_ZN5flash44flash_bwd_dq_dk_dv_loop_seqk_parallel_kernelI23Flash_bwd_kernel_traitsILi96ELi64ELi128ELi8ELi2ELi4ELi4ELb1ELb0EN7cutlass6half_tE19Flash_kernel_traitsILi96ELi64ELi128ELi8ES3_EELb0ELb0ELb0ELb0ELb0ELb0ELb1EEEvNS_16Flash_bwd_paramsE)
        /*02cc*/ 	.word	0x000000c0


	//----- nvinfo : EIATTR_REGCOUNT
	.align		4
.L_130:
        /*02d0*/ 	.byte	0x04, 0x2f
        /*02d2*/ 	.short	(.L_132 - .L_131)
	.align		4
.L_131:
        /*02d4*/ 	.word	index@(_ZN5flash44flash_bwd_dq_dk_dv_loop_seqk_parallel_kernelI23Flash_bwd_kernel_traitsILi96ELi64ELi128ELi8ELi2ELi4ELi4ELb1ELb0EN7cutlass6half_tE19Flash_kernel_traitsILi96ELi64ELi128ELi8ES3_EELb1ELb0ELb0ELb0ELb0ELb0ELb0EEEvNS_16Flash_bwd_paramsE)
        /*02d8*/ 	.word	0x000000ff


	//----- nvinfo : EIATTR_FRAME_SIZE
	.align		4
.L_132:
        /*02dc*/ 	.byte	0x04, 0x11
        /*02de*/ 	.short	(.L_134 - .L_133)
	.align		4
.L_133:
        /*02e0*/ 	.word	index@(_ZN5flash44flash_bwd_dq_dk_dv_loop_seqk_parallel_kernelI23Flash_bwd_kernel_traitsILi96ELi64ELi128ELi8ELi2ELi4ELi4ELb1ELb0EN7cutlass6half_tE19Flash_kernel_traitsILi96ELi64ELi128ELi8ES3_EELb1ELb0ELb0ELb0ELb0ELb0ELb0EEEvNS_16Flash_bwd_paramsE)
        /*02e4*/ 	.word	0x00000050


	//----- nvinfo : EIATTR_REGCOUNT
	.align		4
.L_134:
        /*02e8*/ 	.byte	0x04, 0x2f
        /*02ea*/ 	.short	(.L_136 - .L_135)
	.align		4
.L_135:
        /*02ec*/ 	.word	index@(_ZN5flash44flash_bwd_dq_dk_dv_loop_seqk_parallel_kernelI23Flash_bwd_kernel_traitsILi96ELi64ELi128ELi8ELi2ELi4ELi4ELb1ELb0EN7cutlass6half_tE19Flash_kernel_traitsILi96ELi64ELi128ELi8ES3_EELb0ELb0ELb0ELb0ELb0ELb1ELb1EEEvNS_16Flash_bwd_paramsE)
        /*02f0*/ 	.word	0x000000ff


	//----- nvinfo : EIATTR_FRAME_SIZE
	.align		4
.L_136:
        /*02f4*/ 	.byte	0x04, 0x11
        /*02f6*/ 	.short	(.L_138 - .L_137)
	.align		4
.L_137:
        /*02f8*/ 	.word	index@(_ZN5flash44flash_bwd_dq_dk_dv_loop_seqk_parallel_kernelI23Flash_bwd_kernel_traitsILi96ELi64ELi128ELi8ELi2ELi4ELi4ELb1ELb0EN7cutlass6half_tE19Flash_kernel_traitsILi96ELi64ELi128ELi8ES3_EELb0ELb0ELb0ELb0ELb0ELb1ELb1EEEvNS_16Flash_bwd_paramsE)
        /*02fc*/ 	.word	0x000000b0


	//----- nvinfo : EIATTR_REGCOUNT
	.align		4
.L_138:
        /*0300*/ 	.byte	0x04, 0x2f
        /*0302*/ 	.short	(.L_140 - .L_139)
	.align		4
.L_139:
        /*0304*/ 	.word	index@(_ZN5flash44flash_bwd_dq_dk_dv_loop_seqk_parallel_kernelI23Flash_bwd_kernel_traitsILi96ELi64ELi128ELi8ELi2ELi4ELi4ELb1ELb0EN7cutlass6half_tE19Flash_kernel_traitsILi96ELi64ELi128ELi8ES3_EELb1ELb0ELb0ELb0ELb0ELb1ELb0EEEvNS_16Flash_bwd_paramsE)
        /*0308*/ 	.word	0x000000ff


	//----- nvinfo : EIATTR_FRAME_SIZE
	.align		4
.L_140:
        /*030c*/ 	.byte	0x04, 0x11
        /*030e*/ 	.short	(.L_142 - .L_141)
	.align		4
.L_141:
        /*0310*/ 	.word	index@(_ZN5flash44flash_bwd_dq_dk_dv_loop_seqk_parallel_kernelI23Flash_bwd_kernel_traitsILi96ELi64ELi128ELi8ELi2ELi4ELi4ELb1ELb0EN7cutlass6half_tE19Flash_kernel_traitsILi96ELi64ELi128ELi8ES3_EELb1ELb0ELb0ELb0ELb0ELb1ELb0EEEvNS_16Flash_bwd_paramsE)
        /*0314*/ 	.word	0x00000048


	//----- nvinfo : EIATTR_REGCOUNT
	.align		4
.L_142:
        /*0318*/ 	.byte	0x04, 0x2f
        /*031a*/ 	.short	(.L_144 - .L_143)
	.align		4
.L_143:
        /*031c*/ 	.word	index@(_ZN5flash27flash_bwd_convert_dq_kernelI23Flash_bwd_kernel_traitsILi96ELi64ELi128ELi8ELi2ELi4ELi4ELb1ELb0EN7cutlass6half_tE19Flash_kernel_traitsILi96ELi64ELi128ELi8ES3_EEEEvNS_16Flash_bwd_paramsEi)
        /*0320*/ 	.word	0x00000040


	//----- nvinfo : EIATTR_FRAME_SIZE
	.align		4
.L_144:
        /*0324*/ 	.byte	0x04, 0x11
        /*0326*/ 	.short	(.L_146 - .L_145)
	.align		4
.L_145:
        /*0328*/ 	.word	index@(_ZN5flash27flash_bwd_convert_dq_kernelI23Flash_bwd_kernel_traitsILi96ELi64ELi128ELi8ELi2ELi4ELi4ELb1ELb0EN7cutlass6half_tE19Flash_kernel_traitsILi96ELi64ELi128ELi8ES3_EEEEvNS_16Flash_bwd_paramsEi)
        /*032c*/ 	.word	0x00000000


	//----- nvinfo : EIATTR_REGCOUNT
	.align		4
.L_146:
        /*0330*/ 	.byte	0x04, 0x2f
        /*0332*/ 	.short	(.L_148 - .L_147)
	.align		4
.L_147:
        /*0334*/ 	.word	index@(_ZN5flash44flash_bwd_dq_dk_dv_loop_seqk_parallel_kernelI23Flash_bwd_kernel_traitsILi96ELi64ELi128ELi8ELi2ELi4ELi4ELb1ELb0EN7cutlass6half_tE19Flash_kernel_traitsILi96ELi64ELi128ELi8ES3_EELb0ELb0ELb1ELb1ELb0ELb0ELb0EEEvNS_16Flash_bwd_paramsE)
        /*0338*/ 	.word	0x000000ff


	//----- nvinfo : EIATTR_FRAME_SIZE
	.align		4
.L_148:
        /*033c*/ 	.byte	0x04, 0x11
        /*033e*/ 	.short	(.L_150 - .L_149)
	.align		4
.L_149:
        /*0340*/ 	.word	index@(_ZN5flash44flash_bwd_dq_dk_dv_loop_seqk_parallel_kernelI23Flash_bwd_kernel_traitsILi96ELi64ELi128ELi8ELi2ELi4ELi4ELb1ELb0EN7cutlass6half_tE19Flash_kernel_traitsILi96ELi64ELi128ELi8ES3_EELb0ELb0ELb1ELb1ELb0ELb0ELb0EEEvNS_16Flash_bwd_paramsE)
        /*0344*/ 	.word	0x00000048


	//----- nvinfo : EIATTR_REGCOUNT
	.align		4
.L_150:
        /*0348*/ 	.byte	0x04, 0x2f
        /*034a*/ 	.short	(.L_152 - .L_151)
	.align		4
.L_151:
        /*034c*/ 	.word	index@(_ZN5flash44flash_bwd_dq_dk_dv_loop_seqk_parallel_kernelI23Flash_bwd_kernel_traitsILi96ELi64ELi128ELi8ELi2ELi4ELi4ELb1ELb0EN7cutlass6half_tE19Flash_kernel_traitsILi96ELi64ELi128ELi8ES3_EELb0ELb0ELb1ELb0ELb0ELb1ELb0EEEvNS_16Flash_bwd_paramsE)
        /*0350*/ 	.word	0x000000ff


	//----- nvinfo : EIATTR_FRAME_SIZE
	.align		4
.L_152:
        /*0354*/ 	.byte	0x04, 0x11
        /*0356*/ 	.short	(.L_154 - .L_153)
	.align		4
.L_153:
        /*0358*/ 	.word	index@(_ZN5flash44flash_bwd_dq_dk_dv_loop_seqk_parallel_kernelI23Flash_bwd_kernel_traitsILi96ELi64ELi128ELi8ELi2ELi4ELi4ELb1ELb0EN7cutlass6half_tE19Flash_kernel_traitsILi96ELi64ELi128ELi8ES3_EELb0ELb0ELb1ELb0ELb0ELb1ELb0EEEvNS_16Flash_bwd_paramsE)
        /*035c*/ 	.word	0x00000030


	//----- nvinfo : EIATTR_REGCOUNT
	.align		4
.L_154:
        /*0360*/ 	.byte	0x04, 0x2f
        /*0362*/ 	.short	(.L_156 - .L_155)
	.align		4
.L_155:
        /*0364*/ 	.word	index@(_ZN5flash44flash_bwd_dq_dk_dv_loop_seqk_parallel_kernelI23Flash_bwd_kernel_traitsILi96ELi64ELi128ELi8ELi2ELi4ELi4ELb1ELb0EN7cutlass6half_tE19Flash_kernel_traitsILi96ELi64ELi128ELi8ES3_EELb0ELb0ELb0ELb1ELb0ELb0ELb0EEEvNS_16Flash_bwd_paramsE)
        /*0368*/ 	.word	0x000000ff


	//----- nvinfo : EIATTR_FRAME_SIZE
	.align		4
.L_156:
        /*036c*/ 	.byte	0x04, 0x11
        /*036e*/ 	.short	(.L_158 - .L_157)
	.align		4
.L_157:
        /*0370*/ 	.word	index@(_ZN5flash44flash_bwd_dq_dk_dv_loop_seqk_parallel_kernelI23Flash_bwd_kernel_traitsILi96ELi64ELi128ELi8ELi2ELi4ELi4ELb1ELb0EN7cutlass6half_tE19Flash_kernel_traitsILi96ELi64ELi128ELi8ES3_EELb0ELb0ELb0ELb1ELb0ELb0ELb0EEEvNS_16Flash_bwd_paramsE)
        /*0374*/ 	.word	0x00000050


	//----- nvinfo : EIATTR_REGCOUNT
	.align		4
.L_158:
        /*0378*/ 	.byte	0x04, 0x2f
        /*037a*/ 	.short	(.L_160 - .L_159)
	.align		4
.L_159:
        /*037c*/ 	.word	index@(_ZN5flash44flash_bwd_dq_dk_dv_loop_seqk_parallel_kernelI23Flash_bwd_kernel_traitsILi96ELi64ELi128ELi8ELi2ELi4ELi4ELb1ELb0EN7cutlass6half_tE19Flash_kernel_traitsILi96ELi64ELi128ELi8ES3_EELb0ELb0ELb0ELb0ELb1ELb1ELb0EEEvNS_16Flash_bwd_paramsE)
        /*0380*/ 	.word	0x000000ff


	//----- nvinfo : EIATTR_FRAME_SIZE
	.align		4
.L_160:
        /*0384*/ 	.byte	0x04, 0x11
        /*0386*/ 	.short	(.L_162 - .L_161)
	.align		4
.L_161:
        /*0388*/ 	.word	index@(_ZN5flash44flash_bwd_dq_dk_dv_loop_seqk_parallel_kernelI23Flash_bwd_kernel_traitsILi96ELi64ELi128ELi8ELi2ELi4ELi4ELb1ELb0EN7cutlass6half_tE19Flash_kernel_traitsILi96ELi64ELi128ELi8ES3_EELb0ELb0ELb0ELb0ELb1ELb1ELb0EEEvNS_16Flash_bwd_paramsE)
        /*038c*/ 	.word	0x00000030


	//----- nvinfo : EIATTR_REGCOUNT
	.align		4
.L_162:
        /*0390*/ 	.byte	0x04, 0x2f
        /*0392*/ 	.short	(.L_164 - .L_163)
	.align		4
.L_163:
        /*0394*/ 	.word	index@(_ZN5flash44flash_bwd_dq_dk_dv_loop_seqk_parallel_kernelI23Flash_bwd_kernel_traitsILi96ELi64ELi128ELi8ELi2ELi4ELi4ELb1ELb0EN7cutlass6half_tE19Flash_kernel_traitsILi96ELi64ELi128ELi8ES3_EELb0ELb0ELb1ELb0ELb0ELb0ELb0EEEvNS_16Flash_bwd_paramsE)
        /*0398*/ 	.word	0x000000ff


	//----- nvinfo : EIATTR_FRAME_SIZE
	.align		4
.L_164:
        /*039c*/ 	.byte	0x04, 0x11
        /*039e*/ 	.short	(.L_166 - .L_165)
	.align		4
.L_165:
        /*03a0*/ 	.word	index@(_ZN5flash44flash_bwd_dq_dk_dv_loop_seqk_parallel_kernelI23Flash_bwd_kernel_traitsILi96ELi64ELi128ELi8ELi2ELi4ELi4ELb1ELb0EN7cutlass6half_tE19Flash_kernel_traitsILi96ELi64ELi128ELi8ES3_EELb0ELb0ELb1ELb0ELb0ELb0ELb0EEEvNS_16Flash_bwd_paramsE)
        /*03a4*/ 	.word	0x00000048


	//----- nvinfo : EIATTR_REGCOUNT
	.align		4
.L_166:
        /*03a8*/ 	.byte	0x04, 0x2f
        /*03aa*/ 	.short	(.L_168 - .L_167)
	.align		4
.L_167:
        /*03ac*/ 	.word	index@(_ZN5flash44flash_bwd_dq_dk_dv_loop_seqk_parallel_kernelI23Flash_bwd_kernel_traitsILi96ELi64ELi128ELi8ELi2ELi4ELi4ELb1ELb0EN7cutlass6half_tE19Flash_kernel_traitsILi96ELi64ELi128ELi8ES3_EELb0ELb0ELb0ELb0ELb0ELb0ELb0EEEvNS_16Flash_bwd_paramsE)
        /*03b0*/ 	.word	0x000000ff


	//----- nvinfo : EIATTR_FRAME_SIZE
	.align		4
.L_168:
        /*03b4*/ 	.byte	0x04, 0x11
        /*03b6*/ 	.short	(.L_170 - .L_169)
	.align		4
.L_169:
        /*03b8*/ 	.word	index@(_ZN5flash44flash_bwd_dq_dk_dv_loop_seqk_parallel_kernelI23Flash_bwd_kernel_traitsILi96ELi64ELi128ELi8ELi2ELi4ELi4ELb1ELb0EN7cutlass6half_tE19Flash_kernel_traitsILi96ELi64ELi128ELi8ES3_EELb0ELb0ELb0ELb0ELb0ELb0ELb0EEEvNS_16Flash_bwd_paramsE)
        /*03bc*/ 	.word	0x00000050


	//----- nvinfo : EIATTR_REGCOUNT
	.align		4
.L_170:
        /*03c0*/ 	.byte	0x04, 0x2f
        /*03c2*/ 	.short	(.L_172 - .L_171)
	.align		4
.L_171:
        /*03c4*/ 	.word	index@(_ZN5flash44flash_bwd_dq_dk_dv_loop_seqk_parallel_kernelI23Flash_bwd_kernel_traitsILi96ELi64ELi128ELi8ELi2ELi4ELi4ELb1ELb0EN7cutlass6half_tE19Flash_kernel_traitsILi96ELi64ELi128ELi8ES3_EELb0ELb0ELb0ELb0ELb0ELb1ELb0EEEvNS_16Flash_bwd_paramsE)
        /*03c8*/ 	.word	0x000000ff


	//----- nvinfo : EIATTR_FRAME_SIZE
	.align		4
.L_172:
        /*03cc*/ 	.byte	0x04, 0x11
        /*03ce*/ 	.short	(.L_174 - .L_173)
	.align		4
.L_173:
        /*03d0*/ 	.word	index@(_ZN5flash44flash_bwd_dq_dk_dv_loop_seqk_parallel_kernelI23Flash_bwd_kernel_traitsILi96ELi64ELi128ELi8ELi2ELi4ELi4ELb1ELb0EN7cutlass6half_tE19Flash_kernel_traitsILi96ELi64ELi128ELi8ES3_EELb0ELb0ELb0ELb0ELb0ELb1ELb0EEEvNS_16Flash_bwd_paramsE)
        /*03d4*/ 	.word	0x00000040


	//----- nvinfo : EIATTR_MIN_STACK_SIZE
	.align		4
.L_174:
        /*03d8*/ 	.byte	0x04, 0x12
        /*03da*/ 	.short	(.L_176 - .L_175)
	.align		4
.L_175:
        /*03dc*/ 	.word	index@(_ZN5flash44flash_bwd_dq_dk_dv_loop_seqk_parallel_kernelI23Flash_bwd_kernel_traitsILi96ELi64ELi128ELi8ELi2ELi4ELi4ELb1ELb0EN7cutlass6half_tE19Flash_kernel_traitsILi96ELi64ELi128ELi8ES3_EELb0ELb0ELb0ELb0ELb0ELb1ELb0EEEvNS_16Flash_bwd_paramsE)
        /*03e0*/ 	.word	0x00000040


	//----- nvinfo : EIATTR_MIN_STACK_SIZE
	.align		4
.L_176:
        /*03e4*/ 	.byte	0x04, 0x12
        /*03e6*/ 	.short	(.L_178 - .L_177)
	.align		4
.L_177:
        /*03e8*/ 	.word	index@(_ZN5flash44flash_bwd_dq_dk_dv_loop_seqk_parallel_kernelI23Flash_bwd_kernel_traitsILi96ELi64ELi128ELi8ELi2ELi4ELi4ELb1ELb0EN7cutlass6half_tE19Flash_kernel_traitsILi96ELi64ELi128ELi8ES3_EELb0ELb0ELb0ELb0ELb0ELb0ELb0EEEvNS_16Flash_bwd_paramsE)
        /*03ec*/ 	.word	0x00000050


	//----- nvinfo : EIATTR_MIN_STACK_SIZE
	.align		4
.L_178:
        /*03f0*/ 	.byte	0x04, 0x12
        /*03f2*/ 	.short	(.L_180 - .L_179)
	.align		4
.L_179:
        /*03f4*/ 	.word	index@(_ZN5flash44flash_bwd_dq_dk_dv_loop_seqk_parallel_kernelI23Flash_bwd_kernel_traitsILi96ELi64ELi128ELi8ELi2ELi4ELi4ELb1ELb0EN7cutlass6half_tE19Flash_kernel_traitsILi96ELi64ELi128ELi8ES3_EELb0ELb0ELb1ELb0ELb0ELb0ELb0EEEvNS_16Flash_bwd_paramsE)
        /*03f8*/ 	.word	0x00000048


	//----- nvinfo : EIATTR_MIN_STACK_SIZE
	.align		4
.L_180:
        /*03fc*/ 	.byte	0x04, 0x12
        /*03fe*/ 	.short	(.L_182 - .L_181)
	.align		4
.L_181:
        /*0400*/ 	.word	index@(_ZN5flash44flash_bwd_dq_dk_dv_loop_seqk_parallel_kernelI23Flash_bwd_kernel_traitsILi96ELi64ELi128ELi8ELi2ELi4ELi4ELb1ELb0EN7cutlass6half_tE19Flash_kernel_traitsILi96ELi64ELi128ELi8ES3_EELb0ELb0ELb0ELb0ELb1ELb1ELb0EEEvNS_16Flash_bwd_paramsE)
        /*0404*/ 	.word	0x00000030


	//----- nvinfo : EIATTR_MIN_STACK_SIZE
	.align		4
.L_182:
        /*0408*/ 	.byte	0x04, 0x12
        /*040a*/ 	.short	(.L_184 - .L_183)
	.align		4
.L_183:
        /*040c*/ 	.word	index@(_ZN5flash44flash_bwd_dq_dk_dv_loop_seqk_parallel_kernelI23Flash_bwd_kernel_traitsILi96ELi64ELi128ELi8ELi2ELi4ELi4ELb1ELb0EN7cutlass6half_tE19Flash_kernel_traitsILi96ELi64ELi128ELi8ES3_EELb0ELb0ELb0ELb1ELb0ELb0ELb0EEEvNS_16Flash_bwd_paramsE)
        /*0410*/ 	.word	0x00000050


	//----- nvinfo : EIATTR_MIN_STACK_SIZE
	.align		4
.L_184:
        /*0414*/ 	.byte	0x04, 0x12
        /*0416*/ 	.short	(.L_186 - .L_185)
	.align		4
.L_185:
        /*0418*/ 	.word	index@(_ZN5flash44flash_bwd_dq_dk_dv_loop_seqk_parallel_kernelI23Flash_bwd_kernel_traitsILi96ELi64ELi128ELi8ELi2ELi4ELi4ELb1ELb0EN7cutlass6half_tE19Flash_kernel_traitsILi96ELi64ELi128ELi8ES3_EELb0ELb0ELb1ELb0ELb0ELb1ELb0EEEvNS_16Flash_bwd_paramsE)
        /*041c*/ 	.word	0x00000030


	//----- nvinfo : EIATTR_MIN_STACK_SIZE
	.align		4
.L_186:
        /*0420*/ 	.byte	0x04, 0x12
        /*0422*/ 	.short	(.L_188 - .L_187)
	.align		4
.L_187:
        /*0424*/ 	.word	index@(_ZN5flash44flash_bwd_dq_dk_dv_loop_seqk_parallel_kernelI23Flash_bwd_kernel_traitsILi96ELi64ELi128ELi8ELi2ELi4ELi4ELb1ELb0EN7cutlass6half_tE19Flash_kernel_traitsILi96ELi64ELi128ELi8ES3_EELb0ELb0ELb1ELb1ELb0ELb0ELb0EEEvNS_16Flash_bwd_paramsE)
        /*0428*/ 	.word	0x00000048


	//----- nvinfo : EIATTR_MIN_STACK_SIZE
	.align		4
.L_188:
        /*042c*/ 	.byte	0x04, 0x12
        /*042e*/ 	.short	(.L_190 - .L_189)
	.align		4
.L_189:
        /*0430*/ 	.word	index@(_ZN5flash27flash_bwd_convert_dq_kernelI23Flash_bwd_kernel_traitsILi96ELi64ELi128ELi8ELi2ELi4ELi4ELb1ELb0EN7cutlass6half_tE19Flash_kernel_traitsILi96ELi64ELi128ELi8ES3_EEEEvNS_16Flash_bwd_paramsEi)
        /*0434*/ 	.word	0x00000000


	//----- nvinfo : EIATTR_MIN_STACK_SIZE
	.align		4
.L_190:
        /*0438*/ 	.byte	0x04, 0x12
        /*043a*/ 	.short	(.L_192 - .L_191)
	.align		4
.L_191:
        /*043c*/ 	.word	index@(_ZN5flash44flash_bwd_dq_dk_dv_loop_seqk_parallel_kernelI23Flash_bwd_kernel_traitsILi96ELi64ELi128ELi8ELi2ELi4ELi4ELb1ELb0EN7cutlass6half_tE19Flash_kernel_traitsILi96ELi64ELi128ELi8ES3_EELb1ELb0ELb0ELb0ELb0ELb1ELb0EEEvNS_16Flash_bwd_paramsE)
        /*0440*/ 	.word	0x00000048


	//----- nvinfo : EIATTR_MIN_STACK_SIZE
	.align		4
.L_192:
        /*0444*/ 	.byte	0x04, 0x12
        /*0446*/ 	.short	(.L_194 - .L_193)
	.align		4
.L_193:
        /*0448*/ 	.word	index@(_ZN5flash44flash_bwd_dq_dk_dv_loop_seqk_parallel_kernelI23Flash_bwd_kernel_traitsILi96ELi64ELi128ELi8ELi2ELi4ELi4ELb1ELb0EN7cutlass6half_tE19Flash_kernel_traitsILi96ELi64ELi128ELi8ES3_EELb0ELb0ELb0ELb0ELb0ELb1ELb1EEEvNS_16Flash_bwd_paramsE)
        /*044c*/ 	.word	0x000000b0


	//----- nvinfo : EIATTR_MIN_STACK_SIZE
	.align		4
.L_194:
        /*0450*/ 	.byte	0x04, 0x12
        /*0452*/ 	.short	(.L_196 - .L_195)
	.align		4
.L_195:
        /*0454*/ 	.word	index@(_ZN5flash44flash_bwd_dq_dk_dv_loop_seqk_parallel_kernelI23Flash_bwd_kernel_traitsILi96ELi64ELi128ELi8ELi2ELi4ELi4ELb1ELb0EN7cutlass6half_tE19Flash_kernel_traitsILi96ELi64ELi128ELi8ES3_EELb1ELb0ELb0ELb0ELb0ELb0ELb0EEEvNS_16Flash_bwd_paramsE)
        /*0458*/ 	.word	0x00000050


	//----- nvinfo : EIATTR_MIN_STACK_SIZE
	.align		4
.L_196:
        /*045c*/ 	.byte	0x04, 0x12
        /*045e*/ 	.short	(.L_198 - .L_197)
	.align		4
.L_197:
        /*0460*/ 	.word	index@(_ZN5flash44flash_bwd_dq_dk_dv_loop_seqk_parallel_kernelI23Flash_bwd_kernel_traitsILi96ELi64ELi128ELi8ELi2ELi4ELi4ELb1ELb0EN7cutlass6half_tE19Flash_kernel_traitsILi96ELi64ELi128ELi8ES3_EELb0ELb0ELb0ELb0ELb0ELb0ELb1EEEvNS_16Flash_bwd_paramsE)
        /*0464*/ 	.word	0x000000c0


	//----- nvinfo : EIATTR_MIN_STACK_SIZE
	.align		4
.L_198:
        /*0468*/ 	.byte	0x04, 0x12
        /*046a*/ 	.short	(.L_200 - .L_199)
	.align		4
.L_199:
        /*046c*/ 	.word	index@(_ZN5flash44flash_bwd_dq_dk_dv_loop_seqk_parallel_kernelI23Flash_bwd_kernel_traitsILi96ELi64ELi128ELi8ELi2ELi4ELi4ELb1ELb0EN7cutlass6half_tE19Flash_kernel_traitsILi96ELi64ELi128ELi8ES3_EELb1ELb0ELb1ELb0ELb0ELb0ELb0EEEvNS_16Flash_bwd_paramsE)
        /*0470*/ 	.word	0x00000048


	//----- nvinfo : EIATTR_MIN_STACK_SIZE
	.align		4
.L_200:
        /*0474*/ 	.byte	0x04, 0x12
        /*0476*/ 	.short	(.L_202 - .L_201)
	.align		4
.L_201:
        /*0478*/ 	.word	index@(_ZN5flash44flash_bwd_dq_dk_dv_loop_seqk_parallel_kernelI23Flash_bwd_kernel_traitsILi96ELi64ELi128ELi8ELi2ELi4ELi4ELb1ELb0EN7cutlass6half_tE19Flash_kernel_traitsILi96ELi64ELi128ELi8ES3_EELb0ELb0ELb1ELb0ELb0ELb0ELb1EEEvNS_16Flash_bwd_paramsE)
        /*047c*/ 	.word	0x000000c8


	//----- nvinfo : EIATTR_MIN_STACK_SIZE
	.align		4
.L_202:
        /*0480*/ 	.byte	0x04, 0x12
        /*0482*/ 	.short	(.L_204 - .L_203)
	.align		4
.L_203:
        /*0484*/ 	.word	index@(_ZN5flash44flash_bwd_dq_dk_dv_loop_seqk_parallel_kernelI23Flash_bwd_kernel_traitsILi96ELi64ELi128ELi8ELi2ELi4ELi4ELb1ELb0EN7cutlass6half_tE19Flash_kernel_traitsILi96ELi64ELi128ELi8ES3_EELb1ELb0ELb0ELb0ELb1ELb1ELb0EEEvNS_16Flash_bwd_paramsE)
        /*0488*/ 	.word	0x00000050


	//----- nvinfo : EIATTR_MIN_STACK_SIZE
	.align		4
.L_204:
        /*048c*/ 	.byte	0x04, 0x12
        /*048e*/ 	.short	(.L_206 - .L_205)
	.align		4
.L_205:
        /*0490*/ 	.word	index@(_ZN5flash44flash_bwd_dq_dk_dv_loop_seqk_parallel_kernelI23Flash_bwd_kernel_traitsILi96ELi64ELi128ELi8ELi2ELi4ELi4ELb1ELb0EN7cutlass6half_tE19Flash_kernel_traitsILi96ELi64ELi128ELi8ES3_EELb0ELb0ELb0ELb0ELb1ELb1ELb1EEEvNS_16Flash_bwd_paramsE)
        /*0494*/ 	.word	0x000000b0


	//----- nvinfo : EIATTR_MIN_STACK_SIZE
	.align		4
.L_206:
        /*0498*/ 	.byte	0x04, 0x12
        /*049a*/ 	.short	(.L_208 - .L_207)
	.align		4
.L_207:
        /*049c*/ 	.word	index@(_ZN5flash44flash_bwd_dq_dk_dv_loop_seqk_parallel_kernelI23Flash_bwd_kernel_traitsILi96ELi64ELi128ELi8ELi2ELi4ELi4ELb1ELb0EN7cutlass6half_tE19Flash_kernel_traitsILi96ELi64ELi128ELi8ES3_EELb1ELb0ELb0ELb1ELb0ELb0ELb0EEEvNS_16Flash_bwd_paramsE)
        /*04a0*/ 	.word	0x00000078


	//----- nvinfo : EIATTR_MIN_STACK_SIZE
	.align		4
.L_208:
        /*04a4*/ 	.byte	0x04, 0x12
        /*04a6*/ 	.short	(.L_210 - .L_209)
	.align		4
.L_209:
        /*04a8*/ 	.word	index@(_ZN5flash44flash_bwd_dq_dk_dv_loop_seqk_parallel_kernelI23Flash_bwd_kernel_traitsILi96ELi64ELi128ELi8ELi2ELi4ELi4ELb1ELb0EN7cutlass6half_tE19Flash_kernel_traitsILi96ELi64ELi128ELi8ES3_EELb0ELb0ELb0ELb1ELb0ELb0ELb1EEEvNS_16Flash_bwd_paramsE)
        /*04ac*/ 	.word	0x000000c8


	//----- nvinfo : EIATTR_MIN_STACK_SIZE
	.align		4
.L_210:
        /*04b0*/ 	.byte	0x04, 0x12
        /*04b2*/ 	.short	(.L_212 - .L_211)
	.align		4
.L_211:
        /*04b4*/ 	.word	index@(_ZN5flash44flash_bwd_dq_dk_dv_loop_seqk_parallel_kernelI23Flash_bwd_kernel_traitsILi96ELi64ELi128ELi8ELi2ELi4ELi4ELb1ELb0EN7cutlass6half_tE19Flash_kernel_traitsILi96ELi64ELi128ELi8ES3_EELb1ELb0ELb1ELb0ELb0ELb1ELb0EEEvNS_16Flash_bwd_paramsE)
        /*04b8*/ 	.word	0x00000030


	//----- nvinfo : EIATTR_MIN_STACK_SIZE
	.align		4
.L_212:
        /*04bc*/ 	.byte	0x04, 0x12
        /*04be*/ 	.short	(.L_214 - .L_213)
	.align		4
.L_213:
        /*04c0*/ 	.word	index@(_ZN5flash44flash_bwd_dq_dk_dv_loop_seqk_parallel_kernelI23Flash_bwd_kernel_traitsILi96ELi64ELi128ELi8ELi2ELi4ELi4ELb1ELb0EN7cutlass6half_tE19Flash_kernel_traitsILi96ELi64ELi128ELi8ES3_EELb0ELb0ELb1ELb0ELb0ELb1ELb1EEEvNS_16Flash_bwd_paramsE)
        /*04c4*/ 	.word	0x000000b8


	//----- nvinfo : EIATTR_MIN_STACK_SIZE
	.align		4
.L_214:
        /*04c8*/ 	.byte	0x04, 0x12
        /*04ca*/ 	.short	(.L_216 - .L_215)
	.align		4
.L_215:
        /*04cc*/ 	.word	index@(_ZN5flash44flash_bwd_dq_dk_dv_loop_seqk_parallel_kernelI23Flash_bwd_kernel_traitsILi96ELi64ELi128ELi8ELi2ELi4ELi4ELb1ELb0EN7cutlass6half_tE19Flash_kernel_traitsILi96ELi64ELi128ELi8ES3_EELb1ELb0ELb1ELb1ELb0ELb0ELb0EEEvNS_16Flash_bwd_paramsE)
        /*04d0*/ 	.word	0x00000050


	//----- nvinfo : EIATTR_MIN_STACK_SIZE
	.align		4
.L_216:
        /*04d4*/ 	.byte	0x04, 0x12
        /*04d6*/ 	.short	(.L_218 - .L_217)
	.align		4
.L_217:
        /*04d8*/ 	.word	index@(_ZN5flash44flash_bwd_dq_dk_dv_loop_seqk_parallel_kernelI23Flash_bwd_kernel_traitsILi96ELi64ELi128ELi8ELi2ELi4ELi4ELb1ELb0EN7cutlass6half_tE19Flash_kernel_traitsILi96ELi64ELi128ELi8ES3_EELb0ELb0ELb1ELb1ELb0ELb0ELb1EEEvNS_16Flash_bwd_paramsE)
        /*04dc*/ 	.word	0x000000c8


	//----- nvinfo : EIATTR_MIN_STACK_SIZE
	.align		4
.L_218:
        /*04e0*/ 	.byte	0x04, 0x12
        /*04e2*/ 	.short	(.L_220 - .L_219)
	.align		4
.L_219:
        /*04e4*/ 	.word	index@(_ZN5flash25flash_bwd_dot_do_o_kernelILb0E23Flash_bwd_kernel_traitsILi96ELi64ELi128ELi8ELi2ELi4ELi4ELb1ELb0EN7cutlass6half_tE19Flash_kernel_traitsILi96ELi64ELi128ELi8ES3_EEEEvNS_16Flash_bwd_paramsE)
        /*04e8*/ 	.word	0x00000000


	//----- nvinfo : EIATTR_MIN_STACK_SIZE
	.align		4
.L_220:
        /*04ec*/ 	.byte	0x04, 0x12
        /*04ee*/ 	.short	(.L_222 - .L_221)
	.align		4
.L_221:
        /*04f0*/ 	.word	index@(_ZN5flash25flash_bwd_dot_do_o_kernelILb1E23Flash_bwd_kernel_traitsILi96ELi64ELi128ELi8ELi2ELi4ELi4ELb1ELb0EN7cutlass6half_tE19Flash_kernel_traitsILi96ELi64ELi128ELi8ES3_EEEEvNS_16Flash_bwd_paramsE)
        /*04f4*/ 	.word	0x00000000


	//----- nvinfo : EIATTR_MIN_STACK_SIZE
	.align		4
.L_222:
        /*04f8*/ 	.byte	0x04, 0x12
        /*04fa*/ 	.short	(.L_224 - .L_223)
	.align		4
.L_223:
        /*04fc*/ 	.word	index@(_ZN5flash27flash_bwd_convert_dq_kernelI23Flash_bwd_kernel_traitsILi96ELi64ELi128ELi8ELi2ELi4ELi4ELb0ELb0EN7cutlass6half_tE19Flash_kernel_traitsILi96ELi64ELi128ELi8ES3_EEEEvNS_16Flash_bwd_paramsEi)
        /*0500*/ 	.word	0x00000000


	//----- nvinfo : EIATTR_MIN_STACK_SIZE
	.align		4
.L_224:
        /*0504*/ 	.byte	0x04, 0x12
        /*0506*/ 	.short	(.L_226 - .L_225)
	.align		4
.L_225:
        /*0508*/ 	.word	index@(_ZN5flash44flash_bwd_dq_dk_dv_loop_seqk_parallel_kernelI23Flash_bwd_kernel_traitsILi96ELi64ELi128ELi8ELi2ELi4ELi4ELb0ELb0EN7cutlass6half_tE19Flash_kernel_traitsILi96ELi64ELi128ELi8ES3_EELb1ELb0ELb0ELb0ELb0ELb1ELb0EEEvNS_16Flash_bwd_paramsE)
        /*050c*/ 	.word	0x00000008


	//----- nvinfo : EIATTR_MIN_STACK_SIZE
	.align		4
.L_226:
        /*0510*/ 	.byte	0x04, 0x12
        /*0512*/ 	.short	(.L_228 - .L_227)
	.align		4
.L_227:
        /*0514*/ 	.word	index@(_ZN5flash44flash_bwd_dq_dk_dv_loop_seqk_parallel_kernelI23Flash_bwd_kernel_traitsILi96ELi64ELi128ELi8ELi2ELi4ELi4ELb0ELb0EN7cutlass6half_tE19Flash_kernel_traitsILi96ELi64ELi128ELi8ES3_EELb0ELb0ELb0ELb0ELb0ELb1ELb1EEEvNS_16Flash_bwd_paramsE)
        /*0518*/ 	.word	0x00000020


	//----- nvinfo : EIATTR_MIN_STACK_SIZE
	.align		4
.L_228:
        /*051c*/ 	.byte	0x04, 0x12
        /*051e*/ 	.short	(.L_230 - .L_229)
	.align		4
.L_229:
        /*0520*/ 	.word	index@(_ZN5flash44flash_bwd_dq_dk_dv_loop_seqk_parallel_kernelI23Flash_bwd_kernel_traitsILi96ELi64ELi128ELi8ELi2ELi4ELi4ELb0ELb0EN7cutlass6half_tE19Flash_kernel_traitsILi96ELi64ELi128ELi8ES3_EELb1ELb0ELb0ELb0ELb0ELb0ELb0EEEvNS_16Flash_bwd_paramsE)
        /*0524*/ 	.word	0x00000008


	//----- nvinfo : EIATTR_MIN_STACK_SIZE
	.align		4
.L_230:
        /*0528*/ 	.byte	0x04, 0x12
        /*052a*/ 	.short	(.L_232 - .L_231)
	.align		4
.L_231:
        /*052c*/ 	.word	index@(_ZN5flash44flash_bwd_dq_dk_dv_loop_seqk_parallel_kernelI23Flash_bwd_kernel_traitsILi96ELi64ELi128ELi8ELi2ELi4ELi4ELb0ELb0EN7cutlass6half_tE19Flash_kernel_traitsILi96ELi64ELi128ELi8ES3_EELb0ELb0ELb0ELb0ELb0ELb0ELb1EEEvNS_16Flash_bwd_paramsE)
        /*0530*/ 	.word	0x00000018


	//----- nvinfo : EIATTR_MIN_STACK_SIZE
	.align		4
.L_232:
        /*0534*/ 	.byte	0x04, 0x12
        /*0536*/ 	.short	(.L_234 - .L_233)
	.align		4
.L_233:
        /*0538*/ 	.word	index@(_ZN5flash44flash_bwd_dq_dk_dv_loop_seqk_parallel_kernelI23Flash_bwd_kernel_traitsILi96ELi64ELi128ELi8ELi2ELi4ELi4ELb0ELb0EN7cutlass6half_tE19Flash_kernel_traitsILi96ELi64ELi128ELi8ES3_EELb1ELb0ELb1ELb0ELb0ELb0ELb0EEEvNS_16Flash_bwd_paramsE)
        /*053c*/ 	.word	0x00000000


	//----- nvinfo : EIATTR_MIN_STACK_SIZE
	.align		4
.L_234:
        /*0540*/ 	.byte	0x04, 0x12
        /*0542*/ 	.short	(.L_236 - .L_235)
	.align		4
.L_235:
        /*0544*/ 	.word	index@(_ZN5flash44flash_bwd_dq_dk_dv_loop_seqk_parallel_kernelI23Flash_bwd_kernel_traitsILi96ELi64ELi128ELi8ELi2ELi4ELi4ELb0ELb0EN7cutlass6half_tE19Flash_kernel_traitsILi96ELi64ELi128ELi8ES3_EELb0ELb0ELb1ELb0ELb0ELb0ELb1EEEvNS_16Flash_bwd_paramsE)
        /*0548*/ 	.word	0x00000008


	//----- nvinfo : EIATTR_MIN_STACK_SIZE
	.align		4
.L_236:
        /*054c*/ 	.byte	0x04, 0x12
        /*054e*/ 	.short	(.L_238 - .L_237)
	.align		4
.L_237:
        /*0550*/ 	.word	index@(_ZN5flash44flash_bwd_dq_dk_dv_loop_seqk_parallel_kernelI23Flash_bwd_kernel_traitsILi96ELi64ELi128ELi8ELi2ELi4ELi4ELb0ELb0EN7cutlass6half_tE19Flash_kernel_traitsILi96ELi64ELi128ELi8ES3_EELb1ELb0ELb0ELb0ELb1ELb1ELb0EEEvNS_16Flash_bwd_paramsE)
        /*0554*/ 	.word	0x00000008


	//----- nvinfo : EIATTR_MIN_STACK_SIZE
	.align		4
.L_238:
        /*0558*/ 	.byte	0x04, 0x12
        /*055a*/ 	.short	(.L_240 - .L_239)
	.align		4
.L_239:
        /*055c*/ 	.word	index@(_ZN5flash44flash_bwd_dq_dk_dv_loop_seqk_parallel_kernelI23Flash_bwd_kernel_traitsILi96ELi64ELi128ELi8ELi2ELi4ELi4ELb0ELb0EN7cutlass6half_tE19Flash_kernel_traitsILi96ELi64ELi128ELi8ES3_EELb0ELb0ELb0ELb0ELb1ELb1ELb1EEEvNS_16Flash_bwd_paramsE)
        /*0560*/ 	.word	0x00000018


	//----- nvinfo : EIATTR_MIN_STACK_SIZE
	.align		4
.L_240:
        /*0564*/ 	.byte	0x04, 0x12
        /*0566*/ 	.short	(.L_242 - .L_241)
	.align		4
.L_241:
        /*0568*/ 	.word	index@(_ZN5flash44flash_bwd_dq_dk_dv_loop_seqk_parallel_kernelI23Flash_bwd_kernel_traitsILi96ELi64ELi128ELi8ELi2ELi4ELi4ELb0ELb0EN7cutlass6half_tE19Flash_kernel_traitsILi96ELi64ELi128ELi8ES3_EELb1ELb0ELb0ELb1ELb0ELb0ELb0EEEvNS_16Flash_bwd_paramsE)
        /*056c*/ 	.word	0x00000030


	//----- nvinfo : EIATTR_MIN_STACK_SIZE
	.align		4
.L_242:
        /*0570*/ 	.byte	0x04, 0x12
        /*0572*/ 	.short	(.L_244 - .L_243)
	.align		4
.L_243:
        /*0574*/ 	.word	index@(_ZN5flash44flash_bwd_dq_dk_dv_loop_seqk_parallel_kernelI23Flash_bwd_kernel_traitsILi96ELi64ELi128ELi8ELi2ELi4ELi4ELb0ELb0EN7cutlass6half_tE19Flash_kernel_traitsILi96ELi64ELi128ELi8ES3_EELb0ELb0ELb0ELb1ELb0ELb0ELb1EEEvNS_16Flash_bwd_paramsE)
        /*0578*/ 	.word	0x00000028


	//----- nvinfo : EIATTR_MIN_STACK_SIZE
	.align		4
.L_244:
        /*057c*/ 	.byte	0x04, 0x12
        /*057e*/ 	.short	(.L_246 - .L_245)
	.align		4
.L_245:
        /*0580*/ 	.word	index@(_ZN5flash44flash_bwd_dq_dk_dv_loop_seqk_parallel_kernelI23Flash_bwd_kernel_traitsILi96ELi64ELi128ELi8ELi2ELi4ELi4ELb0ELb0EN7cutlass6half_tE19Flash_kernel_traitsILi96ELi64ELi128ELi8ES3_EELb1ELb0ELb1ELb0ELb0ELb1ELb0EEEvNS_16Flash_bwd_paramsE)
        /*0584*/ 	.word	0x00000000


	//----- nvinfo : EIATTR_MIN_STACK_SIZE
	.align		4
.L_246:
        /*0588*/ 	.byte	0x04, 0x12
        /*058a*/ 	.short	(.L_248 - .L_247)
	.align		4
.L_247:
        /*058c*/ 	.word	index@(_ZN5flash44flash_bwd_dq_dk_dv_loop_seqk_parallel_kernelI23Flash_bwd_kernel_traitsILi96ELi64ELi128ELi8ELi2ELi4ELi4ELb0ELb0EN7cutlass6half_tE19Flash_kernel_traitsILi96ELi64ELi128ELi8ES3_EELb0ELb0ELb1ELb0ELb0ELb1ELb1EEEvNS_16Flash_bwd_paramsE)
        /*0590*/ 	.word	0x00000010


	//----- nvinfo : EIATTR_MIN_STACK_SIZE
	.align		4
.L_248:
        /*0594*/ 	.byte	0x04, 0x12
        /*0596*/ 	.short	(.L_250 - .L_249)
	.align		4
.L_249:
        /*0598*/ 	.word	index@(_ZN5flash44flash_bwd_dq_dk_dv_loop_seqk_parallel_kernelI23Flash_bwd_kernel_traitsILi96ELi64ELi128ELi8ELi2ELi4ELi4ELb0ELb0EN7cutlass6half_tE19Flash_kernel_traitsILi96ELi64ELi128ELi8ES3_EELb1ELb0ELb1ELb1ELb0ELb0ELb0EEEvNS_16Flash_bwd_paramsE)
        /*059c*/ 	.word	0x00000000


	//----- nvinfo : EIATTR_MIN_STACK_SIZE
	.align		4
.L_250:
        /*05a0*/ 	.byte	0x04, 0x12
        /*05a2*/ 	.short	(.L_252 - .L_251)
	.align		4
.L_251:
        /*05a4*/ 	.word	index@(_ZN5flash44flash_bwd_dq_dk_dv_loop_seqk_parallel_kernelI23Flash_bwd_kernel_traitsILi96ELi64ELi128ELi8ELi2ELi4ELi4ELb0ELb0EN7cutlass6half_tE19Flash_kernel_traitsILi96ELi64ELi128ELi8ES3_EELb0ELb0ELb1ELb1ELb0ELb0ELb1EEEvNS_16Flash_bwd_paramsE)
        /*05a8*/ 	.word	0x00000008


	//----- nvinfo : EIATTR_MIN_STACK_SIZE
	.align		4
.L_252:
        /*05ac*/ 	.byte	0x04, 0x12
        /*05ae*/ 	.short	(.L_254 - .L_253)
	.align		4
.L_253:
        /*05b0*/ 	.word	index@(_ZN5flash25flash_bwd_dot_do_o_kernelILb0E23Flash_bwd_kernel_traitsILi96ELi64ELi128ELi8ELi2ELi4ELi4ELb0ELb0EN7cutlass6half_tE19Flash_kernel_traitsILi96ELi64ELi128ELi8ES3_EEEEvNS_16Flash_bwd_paramsE)
        /*05b4*/ 	.word	0x00000000


	//----- nvinfo : EIATTR_MIN_STACK_SIZE
	.align		4
.L_254:
        /*05b8*/ 	.byte	0x04, 0x12
        /*05ba*/ 	.short	(.L_256 - .L_255)
	.align		4
.L_255:
        /*05bc*/ 	.word	index@(_ZN5flash25flash_bwd_dot_do_o_kernelILb1E23Flash_bwd_kernel_traitsILi96ELi64ELi128ELi8ELi2ELi4ELi4ELb0ELb0EN7cutlass6half_tE19Flash_kernel_traitsILi96ELi64ELi128ELi8ES3_EEEEvNS_16Flash_bwd_paramsE)
        /*05c0*/ 	.word	0x00000000
.L_256:


//--------------------- .nv.info._ZN5flash44flash_bwd_dq_dk_dv_loop_seqk_parallel_kernelI23Flash_bwd_kernel_traitsILi96ELi64ELi128ELi8ELi2ELi4ELi4ELb1ELb0EN7cutlass6half_tE19Flash_kernel_traitsILi96ELi64ELi128ELi8ES3_EELb0ELb0ELb0ELb0ELb0ELb1ELb0EEEvNS_16Flash_bwd_paramsE --------------------------
	.section	.nv.info._ZN5flash44flash_bwd_dq_dk_dv_loop_seqk_parallel_kernelI23Flash_bwd_kernel_traitsILi96ELi64ELi128ELi8ELi2ELi4ELi4ELb1ELb0EN7cutlass6half_tE19Flash_kernel_traitsILi96ELi64ELi128ELi8ES3_EELb0ELb0ELb0ELb0ELb0ELb1ELb0EEEvNS_16Flash_bwd_paramsE,"",@"SHT_CUDA_INFO"
	.sectionflags	@""
	.align	4


	//----- nvinfo : EIATTR_CUDA_API_VERSION
	.align		4
        /*0000*/ 	.byte	0x04, 0x37
        /*0002*/ 	.short	(.L_258 - .L_257)
.L_257:
        /*0004*/ 	.word	0x00000082


	//----- nvinfo : EIATTR_SW2861232_WAR
	.align		4
.L_258:
        /*0008*/ 	.byte	0x01, 0x35
	.zero		2


	//----- nvinfo : EIATTR_PARAM_CBANK
	.align		4
        /*000c*/ 	.byte	0x04, 0x0a
        /*000e*/ 	.short	(.L_260 - .L_259)
	.align		4
.L_259:
        /*0010*/ 	.word	index@(.nv.constant0._ZN5flash44flash_bwd_dq_dk_dv_loop_seqk_parallel_kernelI23Flash_bwd_kernel_traitsILi96ELi64ELi128ELi8ELi2ELi4ELi4ELb1ELb0EN7cutlass6half_tE19Flash_kernel_traitsILi96ELi64ELi128ELi8ES3_EELb0ELb0ELb0ELb0ELb0ELb1ELb0EEEvNS_16Flash_bwd_paramsE)
        /*0014*/ 	.short	0x0160
        /*0016*/ 	.short	0x0280


	//----- nvinfo : EIATTR_CBANK_PARAM_SIZE
	.align		4
.L_260:
        /*0018*/ 	.byte	0x03, 0x19
        /*001a*/ 	.short	0x0280


	//----- nvinfo : EIATTR_KPARAM_INFO
	.align		4
        /*001c*/ 	.byte	0x04, 0x17
        /*001e*/ 	.short	(.L_262 - .L_261)
.L_261:
        /*0020*/ 	.word	0x00000000
        /*0024*/ 	.short	0x0000
        /*0026*/ 	.short	0x0000
        /*0028*/ 	.byte	0x00, 0xf0, 0x01, 0x0a


	//----- nvinfo : EIATTR_MAXREG_COUNT
	.align		4
.L_262:
        /*002c*/ 	.byte	0x03, 0x1b
        /*002e*/ 	.short	0x00ff


	//----- nvinfo : EIATTR_NUM_BARRIERS
	.align		4
        /*0030*/ 	.byte	0x02, 0x4c
        /*0032*/ 	.byte	0x01
	.zero		1


	//----- nvinfo : EIATTR_ANNOTATIONS
	.align		4
        /*0034*/ 	.byte	0x04, 0x55
        /*0036*/ 	.short	(.L_264 - .L_263)


	//   ....[0]....
.L_263:
        /*0038*/ 	.word	0x00000001
        /*003c*/ 	.byte	0x40, 0x06, 0x00, 0x00, 0x01, 0x00, 0x00, 0x00, 0x20, 0x0a, 0x00, 0x00, 0x01, 0x00, 0x00, 0x00
        /* <DEDUP_REMOVED lines=18> */
        /*016c*/ 	.byte	0xf0, 0x65, 0x00, 0x00


	//----- nvinfo : EIATTR_MERCURY_ISA_VERSION
	.align		4
.L_264:
        /*0170*/ 	.byte	0x03, 0x5f
        /*0172*/ 	.short	0x0000


	//----- nvinfo : EIATTR_EXIT_INSTR_OFFSETS
	.align		4
        /*0174*/ 	.byte	0x04, 0x1c
        /*0176*/ 	.short	(.L_266 - .L_265)


	//   ....[0]....
.L_265:
        /*0178*/ 	.word	0x000000a0


	//   ....[1]....
        /*017c*/ 	.word	0x000081e0


	//----- nvinfo : EIATTR_CTAIDZ_USED
	.align		4
.L_266:
        /*0180*/ 	.byte	0x01, 0x04
	.zero		2


	//----- nvinfo : EIATTR_CRS_STACK_SIZE
	.align		4
        /*0184*/ 	.byte	0x04, 0x1e
        /*0186*/ 	.short	(.L_268 - .L_267)
.L_267:
        /*0188*/ 	.word	0x00000000
.L_268:


//--------------------- .nv.info._ZN5flash44flash_bwd_dq_dk_dv_loop_seqk_parallel_kernelI23Flash_bwd_kernel_traitsILi96ELi64ELi128ELi8ELi2ELi4ELi4ELb1ELb0EN7cutlass6half_tE19Flash_kernel_traitsILi96ELi64ELi128ELi8ES3_EELb0ELb0ELb0ELb0ELb0ELb0ELb0EEEvNS_16Flash_bwd_paramsE --------------------------
	.section	.nv.info._ZN5flash44flash_bwd_dq_dk_dv_loop_seqk_parallel_kernelI23Flash_bwd_kernel_traitsILi96ELi64ELi128ELi8ELi2ELi4ELi4ELb1ELb0EN7cutlass6half_tE19Flash_kernel_traitsILi96ELi64ELi128ELi8ES3_EELb0ELb0ELb0ELb0ELb0ELb0ELb0EEEvNS_16Flash_bwd_paramsE,"",@"SHT_CUDA_INFO"
	.sectionflags	@""
	.align	4


	//----- nvinfo : EIATTR_CUDA_API_VERSION
	.align		4
        /*0000*/ 	.byte	0x04, 0x37
        /*0002*/ 	.short	(.L_270 - .L_269)
.L_269:
        /*0004*/ 	.word	0x00000082


	//----- nvinfo : EIATTR_SW2861232_WAR
	.align		4
.L_270:
        /*0008*/ 	.byte	0x01, 0x35
	.zero		2


	//----- nvinfo : EIATTR_PARAM_CBANK
	.align		4
        /*000c*/ 	.byte	0x04, 0x0a
        /*000e*/ 	.short	(.L_272 - .L_271)
	.align		4
.L_271:
        /*0010*/ 	.word	index@(.nv.constant0._ZN5flash44flash_bwd_dq_dk_dv_loop_seqk_parallel_kernelI23Flash_bwd_kernel_traitsILi96ELi64ELi128ELi8ELi2ELi4ELi4ELb1ELb0EN7cutlass6half_tE19Flash_kernel_traitsILi96ELi64ELi128ELi8ES3_EELb0ELb0ELb0ELb0ELb0ELb0ELb0EEEvNS_16Flash_bwd_paramsE)
        /*0014*/ 	.short	0x0160
        /*0016*/ 	.short	0x0280


	//----- nvinfo : EIATTR_CBANK_PARAM_SIZE
	.align		4
.L_272:
        /*0018*/ 	.byte	0x03, 0x19
        /*001a*/ 	.short	0x0280


	//----- nvinfo : EIATTR_KPARAM_INFO
	.align		4
        /*001c*/ 	.byte	0x04, 0x17
        /*001e*/ 	.short	(.L_274 - .L_273)
.L_273:
        /*0020*/ 	.word	0x00000000
        /*0024*/ 	.short	0x0000
        /*0026*/ 	.short	0x0000
        /*0028*/ 	.byte	0x00, 0xf0, 0x01, 0x0a


	//----- nvinfo : EIATTR_MAXREG_COUNT
	.align		4
.L_274:
        /*002c*/ 	.byte	0x03, 0x1b
        /*002e*/ 	.short	0x00ff


	//----- nvinfo : EIATTR_NUM_BARRIERS
	.align		4
        /*0030*/ 	.byte	0x02, 0x4c
        /*0032*/ 	.byte	0x01
	.zero		1


	//----- nvinfo : EIATTR_ANNOTATIONS
	.align		4
        /*0034*/ 	.byte	0x04, 0x55
        /*0036*/ 	.short	(.L_276 - .L_275)


	//   ....[0]....
.L_275:
        /* <DEDUP_REMOVED lines=32> */


	//----- nvinfo : EIATTR_MERCURY_ISA_VERSION
	.align		4
.L_276:
        /*0220*/ 	.byte	0x03, 0x5f
        /*0222*/ 	.short	0x0000


	//----- nvinfo : EIATTR_EXIT_INSTR_OFFSETS
	.align		4
        /*0224*/ 	.byte	0x04, 0x1c
        /*0226*/ 	.short	(.L_278 - .L_277)


	//   ....[0]....
.L_277:
        /*0228*/ 	.word	0x000000a0


	//   ....[1]....
        /*022c*/ 	.word	0x00009080


	//----- nvinfo : EIATTR_CTAIDZ_USED
	.align		4
.L_278:
        /*0230*/ 	.byte	0x01, 0x04
	.zero		2


	//----- nvinfo : EIATTR_CRS_STACK_SIZE
	.align		4
        /*0234*/ 	.byte	0x04, 0x1e
        /*0236*/ 	.short	(.L_280 - .L_279)
.L_279:
        /*0238*/ 	.word	0x00000000
.L_280:


//--------------------- .nv.info._ZN5flash44flash_bwd_dq_dk_dv_loop_seqk_parallel_kernelI23Flash_bwd_kernel_traitsILi96ELi64ELi128ELi8ELi2ELi4ELi4ELb1ELb0EN7cutlass6half_tE19Flash_kernel_traitsILi96ELi64ELi128ELi8ES3_EELb0ELb0ELb1ELb0ELb0ELb0ELb0EEEvNS_16Flash_bwd_paramsE --------------------------
	.section	.nv.info._ZN5flash44flash_bwd_dq_dk_dv_loop_seqk_parallel_kernelI23Flash_bwd_kernel_traitsILi96ELi64ELi128ELi8ELi2ELi4ELi4ELb1ELb0EN7cutlass6half_tE19Flash_kernel_traitsILi96ELi64ELi128ELi8ES3_EELb0ELb0ELb1ELb0ELb0ELb0ELb0EEEvNS_16Flash_bwd_paramsE,"",@"SHT_CUDA_INFO"
	.sectionflags	@""
	.align	4


	//----- nvinfo : EIATTR_CUDA_API_VERSION
	.align		4
        /*0000*/ 	.byte	0x04, 0x37
        /*0002*/ 	.short	(.L_282 - .L_281)
.L_281:
        /*0004*/ 	.word	0x00000082


	//----- nvinfo : EIATTR_SW2861232_WAR
	.align		4
.L_282:
        /*0008*/ 	.byte	0x01, 0x35
	.zero		2


	//----- nvinfo : EIATTR_PARAM_CBANK
	.align		4
        /*000c*/ 	.byte	0x04, 0x0a
        /*000e*/ 	.short	(.L_284 - .L_283)
	.align		4
.L_283:
        /*0010*/ 	.word	index@(.nv.constant0._ZN5flash44flash_bwd_dq_dk_dv_loop_seqk_parallel_kernelI23Flash_bwd_kernel_traitsILi96ELi64ELi128ELi8ELi2ELi4ELi4ELb1ELb0EN7cutlass6half_tE19Flash_kernel_traitsILi96ELi64ELi128ELi8ES3_EELb0ELb0ELb1ELb0ELb0ELb0ELb0EEEvNS_16Flash_bwd_paramsE)
        /*0014*/ 	.short	0x0160
        /*0016*/ 	.short	0x0280


	//----- nvinfo : EIATTR_CBANK_PARAM_SIZE
	.align		4
.L_284:
        /*0018*/ 	.byte	0x03, 0x19
        /*001a*/ 	.short	0x0280


	//----- nvinfo : EIATTR_KPARAM_INFO
	.align		4
        /*001c*/ 	.byte	0x04, 0x17
        /*001e*/ 	.short	(.L_286 - .L_285)
.L_285:
        /*0020*/ 	.word	0x00000000
        /*0024*/ 	.short	0x0000
        /*0026*/ 	.short	0x0000
        /*0028*/ 	.byte	0x00, 0xf0, 0x01, 0x0a


	//----- nvinfo : EIATTR_MAXREG_COUNT
	.align		4
.L_286:
        /*002c*/ 	.byte	0x03, 0x1b
        /*002e*/ 	.short	0x00ff


	//----- nvinfo : EIATTR_NUM_BARRIERS
	.align		4
        /*0030*/ 	.byte	0x02, 0x4c
        /*0032*/ 	.byte	0x01
	.zero		1


	//----- nvinfo : EIATTR_ANNOTATIONS
	.align		4
        /*0034*/ 	.byte	0x04, 0x55
        /*0036*/ 	.short	(.L_288 - .L_287)


	//   ....[0]....
.L_287:
        /* <DEDUP_REMOVED lines=26> */
        /*01cc*/ 	.byte	0xf0, 0x7f, 0x00, 0x00, 0x01, 0x00, 0x00, 0x00, 0x00, 0x80, 0x00, 0x00


	//----- nvinfo : EIATTR_MERCURY_ISA_VERSION
	.align		4
.L_288:
        /*01d8*/ 	.byte	0x03, 0x5f
        /*01da*/ 	.short	0x0000


	//----- nvinfo : EIATTR_EXIT_INSTR_OFFSETS
	.align		4
        /*01dc*/ 	.byte	0x04, 0x1c
        /*01de*/ 	.short	(.L_290 - .L_289)


	//   ....[0]....
.L_289:
        /*01e0*/ 	.word	0x000000a0


	//   ....[1]....
        /*01e4*/ 	.word	0x00009430


	//----- nvinfo : EIATTR_CTAIDZ_USED
	.align		4
.L_290:
        /*01e8*/ 	.byte	0x01, 0x04
	.zero		2


	//----- nvinfo : EIATTR_CRS_STACK_SIZE
	.align		4
        /*01ec*/ 	.byte	0x04, 0x1e
        /*01ee*/ 	.short	(.L_292 - .L_291)
.L_291:
        /*01f0*/ 	.word	0x00000000
.L_292:


//--------------------- .nv.info._ZN5flash44flash_bwd_dq_dk_dv_loop_seqk_parallel_kernelI23Flash_bwd_kernel_traitsILi96ELi64ELi128ELi8ELi2ELi4ELi4ELb1ELb0EN7cutlass6half_tE19Flash_kernel_traitsILi96ELi64ELi128ELi8ES3_EELb0ELb0ELb0ELb0ELb1ELb1ELb0EEEvNS_16Flash_bwd_paramsE --------------------------
	.section	.nv.info._ZN5flash44flash_bwd_dq_dk_dv_loop_seqk_parallel_kernelI23Flash_bwd_kernel_traitsILi96ELi64ELi128ELi8ELi2ELi4ELi4ELb1ELb0EN7cutlass6half_tE19Flash_kernel_traitsILi96ELi64ELi128ELi8ES3_EELb0ELb0ELb0ELb0ELb1ELb1ELb0EEEvNS_16Flash_bwd_paramsE,"",@"SHT_CUDA_INFO"
	.sectionflags	@""
	.align	4


	//----- nvinfo : EIATTR_CUDA_API_VERSION
	.align		4
        /*0000*/ 	.byte	0x04, 0x37
        /*0002*/ 	.short	(.L_294 - .L_293)
.L_293:
        /*0004*/ 	.word	0x00000082


	//----- nvinfo : EIATTR_SW2861232_WAR
	.align		4
.L_294:
        /*0008*/ 	.byte	0x01, 0x35
	.zero		2


	//----- nvinfo : EIATTR_PARAM_CBANK
	.align		4
        /*000c*/ 	.byte	0x04, 0x0a
        /*000e*/ 	.short	(.L_296 - .L_295)
	.align		4
.L_295:
        /*0010*/ 	.word	index@(.nv.constant0._ZN5flash44flash_bwd_dq_dk_dv_loop_seqk_parallel_kernelI23Flash_bwd_kernel_traitsILi96ELi64ELi128ELi8ELi2ELi4ELi4ELb1ELb0EN7cutlass6half_tE19Flash_kernel_traitsILi96ELi64ELi128ELi8ES3_EELb0ELb0ELb0ELb0ELb1ELb1ELb0EEEvNS_16Flash_bwd_paramsE)
        /*0014*/ 	.short	0x0160
        /*0016*/ 	.short	0x0280


	//----- nvinfo : EIATTR_CBANK_PARAM_SIZE
	.align		4
.L_296:
        /*0018*/ 	.byte	0x03, 0x19
        /*001a*/ 	.short	0x0280


	//----- nvinfo : EIATTR_KPARAM_INFO
	.align		4
        /*001c*/ 	.byte	0x04, 0x17
        /*001e*/ 	.short	(.L_298 - .L_297)
.L_297:
        /*0020*/ 	.word	0x00000000
        /*0024*/ 	.short	0x0000
        /*0026*/ 	.short	0x0000
        /*0028*/ 	.byte	0x00, 0xf0, 0x01, 0x0a


	//----- nvinfo : EIATTR_MAXREG_COUNT
	.align		4
.L_298:
        /*002c*/ 	.byte	0x03, 0x1b
        /*002e*/ 	.short	0x00ff


	//----- nvinfo : EIATTR_NUM_BARRIERS
	.align		4
        /*0030*/ 	.byte	0x02, 0x4c
        /*0032*/ 	.byte	0x01
	.zero		1


	//----- nvinfo : EIATTR_ANNOTATIONS
	.align		4
        /*0034*/ 	.byte	0x04, 0x55
        /*0036*/ 	.short	(.L_300 - .L_299)


	//   ....[0]....
.L_299:
        /* <DEDUP_REMOVED lines=14> */


	//----- nvinfo : EIATTR_MERCURY_ISA_VERSION
	.align		4
.L_300:
        /*0108*/ 	.byte	0x03, 0x5f
        /*010a*/ 	.short	0x0000


	//----- nvinfo : EIATTR_EXIT_INSTR_OFFSETS
	.align		4
        /*010c*/ 	.byte	0x04, 0x1c
        /*010e*/ 	.short	(.L_302 - .L_301)


	//   ....[0]....
.L_301:
        /*0110*/ 	.word	0x000000a0


	//   ....[1]....
        /*0114*/ 	.word	0x000062c0


	//----- nvinfo : EIATTR_CTAIDZ_USED
	.align		4
.L_302:
        /*0118*/ 	.byte	0x01, 0x04
	.zero		2


//--------------------- .nv.info._ZN5flash44flash_bwd_dq_dk_dv_loop_seqk_parallel_kernelI23Flash_bwd_kernel_traitsILi96ELi64ELi128ELi8ELi2ELi4ELi4ELb1ELb0EN7cutlass6half_tE19Flash_kernel_traitsILi96ELi64ELi128ELi8ES3_EELb0ELb0ELb0ELb1ELb0ELb0ELb0EEEvNS_16Flash_bwd_paramsE --------------------------
	.section	.nv.info._ZN5flash44flash_bwd_dq_dk_dv_loop_seqk_parallel_kernelI23Flash_bwd_kernel_traitsILi96ELi64ELi128ELi8ELi2ELi4ELi4ELb1ELb0EN7cutlass6half_tE19Flash_kernel_traitsILi96ELi64ELi128ELi8ES3_EELb0ELb0ELb0ELb1ELb0ELb0ELb0EEEvNS_16Flash_bwd_paramsE,"",@"SHT_CUDA_INFO"
	.sectionflags	@""
	.align	4


	//----- nvinfo : EIATTR_CUDA_API_VERSION
	.align		4
        /*0000*/ 	.byte	0x04, 0x37
        /*0002*/ 	.short	(.L_304 - .L_303)
.L_303:
        /*0004*/ 	.word	0x00000082


	//----- nvinfo : EIATTR_SW2861232_WAR
	.align		4
.L_304:
        /*0008*/ 	.byte	0x01, 0x35
	.zero		2


	//----- nvinfo : EIATTR_PARAM_CBANK
	.align		4
        /*000c*/ 	.byte	0x04, 0x0a
        /*000e*/ 	.short	(.L_306 - .L_305)
	.align		4
.L_305:
        /*0010*/ 	.word	index@(.nv.constant0._ZN5flash44flash_bwd_dq_dk_dv_loop_seqk_parallel_kernelI23Flash_bwd_kernel_traitsILi96ELi64ELi128ELi8ELi2ELi4ELi4ELb1ELb0EN7cutlass6half_tE19Flash_kernel_traitsILi96ELi64ELi128ELi8ES3_EELb0ELb0ELb0ELb1ELb0ELb0ELb0EEEvNS_16Flash_bwd_paramsE)
        /*0014*/ 	.short	0x0160
        /*0016*/ 	.short	0x0280


	//----- nvinfo : EIATTR_CBANK_PARAM_SIZE
	.align		4
.L_306:
        /*0018*/ 	.byte	0x03, 0x19
        /*001a*/ 	.short	0x0280


	//----- nvinfo : EIATTR_KPARAM_INFO
	.align		4
        /*001c*/ 	.byte	0x04, 0x17
        /*001e*/ 	.short	(.L_308 - .L_307)
.L_307:
        /*0020*/ 	.word	0x00000000
        /*0024*/ 	.short	0x0000
        /*0026*/ 	.short	0x0000
        /*0028*/ 	.byte	0x00, 0xf0, 0x01, 0x0a


	//----- nvinfo : EIATTR_MAXREG_COUNT
	.align		4
.L_308:
        /*002c*/ 	.byte	0x03, 0x1b
        /*002e*/ 	.short	0x00ff


	//----- nvinfo : EIATTR_NUM_BARRIERS
	.align		4
        /*0030*/ 	.byte	0x02, 0x4c
        /*0032*/ 	.byte	0x01
	.zero		1


	//----- nvinfo : EIATTR_ANNOTATIONS
	.align		4
        /*0034*/ 	.byte	0x04, 0x55
        /*0036*/ 	.short	(.L_310 - .L_309)


	//   ....[0]....
.L_309:
        /* <DEDUP_REMOVED lines=33> */


	//----- nvinfo : EIATTR_MERCURY_ISA_VERSION
	.align		4
.L_310:
        /*0238*/ 	.byte	0x03, 0x5f
        /*023a*/ 	.short	0x0000


	//----- nvinfo : EIATTR_EXIT_INSTR_OFFSETS
	.align		4
        /*023c*/ 	.byte	0x04, 0x1c
        /*023e*/ 	.short	(.L_312 - .L_311)


	//   ....[0]....
.L_311:
        /*0240*/ 	.word	0x000000a0


	//   ....[1]....
        /*0244*/ 	.word	0x00009970


	//----- nvinfo : EIATTR_CTAIDZ_USED
	.align		4
.L_312:
        /*0248*/ 	.byte	0x01, 0x04
	.zero		2


	//----- nvinfo : EIATTR_CRS_STACK_SIZE
	.align		4
        /*024c*/ 	.byte	0x04, 0x1e
        /*024e*/ 	.short	(.L_314 - .L_313)
.L_313:
        /*0250*/ 	.word	0x00000000
.L_314:


//--------------------- .nv.info._ZN5flash44flash_bwd_dq_dk_dv_loop_seqk_parallel_kernelI23Flash_bwd_kernel_traitsILi96ELi64ELi128ELi8ELi2ELi4ELi4ELb1ELb0EN7cutlass6half_tE19Flash_kernel_traitsILi96ELi64ELi128ELi8ES3_EELb0ELb0ELb1ELb0ELb0ELb1ELb0EEEvNS_16Flash_bwd_paramsE --------------------------
	.section	.nv.info._ZN5flash44flash_bwd_dq_dk_dv_loop_seqk_parallel_kernelI23Flash_bwd_kernel_traitsILi96ELi64ELi128ELi8ELi2ELi4ELi4ELb1ELb0EN7cutlass6half_tE19Flash_kernel_traitsILi96ELi64ELi128ELi8ES3_EELb0ELb0ELb1ELb0ELb0ELb1ELb0EEEvNS_16Flash_bwd_paramsE,"",@"SHT_CUDA_INFO"
	.sectionflags	@""
	.align	4


	//----- nvinfo : EIATTR_CUDA_API_VERSION
	.align		4
        /*0000*/ 	.byte	0x04, 0x37
        /*0002*/ 	.short	(.L_316 - .L_315)
.L_315:
        /*0004*/ 	.word	0x00000082


	//----- nvinfo : EIATTR_SW2861232_WAR
	.align		4
.L_316:
        /*0008*/ 	.byte	0x01, 0x35
	.zero		2


	//----- nvinfo : EIATTR_PARAM_CBANK
	.align		4
        /*000c*/ 	.byte	0x04, 0x0a
        /*000e*/ 	.short	(.L_318 - .L_317)
	.align		4
.L_317:
        /*0010*/ 	.word	index@(.nv.constant0._ZN5flash44flash_bwd_dq_dk_dv_loop_seqk_parallel_kernelI23Flash_bwd_kernel_traitsILi96ELi64ELi128ELi8ELi2ELi4ELi4ELb1ELb0EN7cutlass6half_tE19Flash_kernel_traitsILi96ELi64ELi128ELi8ES3_EELb0ELb0ELb1ELb0ELb0ELb1ELb0EEEvNS_16Flash_bwd_paramsE)
        /*0014*/ 	.short	0x0160
        /*0016*/ 	.short	0x0280


	//----- nvinfo : EIATTR_CBANK_PARAM_SIZE
	.align		4
.L_318:
        /*0018*/ 	.byte	0x03, 0x19
        /*001a*/ 	.short	0x0280


	//----- nvinfo : EIATTR_KPARAM_INFO
	.align		4
        /*001c*/ 	.byte	0x04, 0x17
        /*001e*/ 	.short	(.L_320 - .L_319)
.L_319:
        /*0020*/ 	.word	0x00000000
        /*0024*/ 	.short	0x0000
        /*0026*/ 	.short	0x0000
        /*0028*/ 	.byte	0x00, 0xf0, 0x01, 0x0a


	//----- nvinfo : EIATTR_MAXREG_COUNT
	.align		4
.L_320:
        /*002c*/ 	.byte	0x03, 0x1b
        /*002e*/ 	.short	0x00ff


	//----- nvinfo : EIATTR_NUM_BARRIERS
	.align		4
        /*0030*/ 	.byte	0x02, 0x4c
        /*0032*/ 	.byte	0x01
	.zero		1


	//----- nvinfo : EIATTR_ANNOTATIONS
	.align		4
        /*0034*/ 	.byte	0x04, 0x55
        /*0036*/ 	.short	(.L_322 - .L_321)


	//   ....[0]....
.L_321:
        /* <DEDUP_REMOVED lines=13> */


	//----- nvinfo : EIATTR_MERCURY_ISA_VERSION
	.align		4
.L_322:
        /*00f8*/ 	.byte	0x03, 0x5f
        /*00fa*/ 	.short	0x0000


	//----- nvinfo : EIATTR_EXIT_INSTR_OFFSETS
	.align		4
        /*00fc*/ 	.byte	0x04, 0x1c
        /*00fe*/ 	.short	(.L_324 - .L_323)


	//   ....[0]....
.L_323:
        /*0100*/ 	.word	0x000000a0


	//   ....[1]....
        /*0104*/ 	.word	0x000083d0


	//----- nvinfo : EIATTR_CTAIDZ_USED
	.align		4
.L_324:
        /*0108*/ 	.byte	0x01, 0x04
	.zero		2


	//----- nvinfo : EIATTR_CRS_STACK_SIZE
	.align		4
        /*010c*/ 	.byte	0x04, 0x1e
        /*010e*/ 	.short	(.L_326 - .L_325)
.L_325:
        /*0110*/ 	.word	0x00000000
.L_326:


//--------------------- .nv.info._ZN5flash44flash_bwd_dq_dk_dv_loop_seqk_parallel_kernelI23Flash_bwd_kernel_traitsILi96ELi64ELi128ELi8ELi2ELi4ELi4ELb1ELb0EN7cutlass6half_tE19Flash_kernel_traitsILi96ELi64ELi128ELi8ES3_EELb0ELb0ELb1ELb1ELb0ELb0ELb0EEEvNS_16Flash_bwd_paramsE --------------------------
	.section	.nv.info._ZN5flash44flash_bwd_dq_dk_dv_loop_seqk_parallel_kernelI23Flash_bwd_kernel_traitsILi96ELi64ELi128ELi8ELi2ELi4ELi4ELb1ELb0EN7cutlass6half_tE19Flash_kernel_traitsILi96ELi64ELi128ELi8ES3_EELb0ELb0ELb1ELb1ELb0ELb0ELb0EEEvNS_16Flash_bwd_paramsE,"",@"SHT_CUDA_INFO"
	.sectionflags	@""
	.align	4


	//----- nvinfo : EIATTR_CUDA_API_VERSION
	.align		4
        /*0000*/ 	.byte	0x04, 0x37
        /*0002*/ 	.short	(.L_328 - .L_327)
.L_327:
        /*0004*/ 	.word	0x00000082


	//----- nvinfo : EIATTR_SW2861232_WAR
	.align		4
.L_328:
        /*0008*/ 	.byte	0x01, 0x35
	.zero		2


	//----- nvinfo : EIATTR_PARAM_CBANK
	.align		4
        /*000c*/ 	.byte	0x04, 0x0a
        /*000e*/ 	.short	(.L_330 - .L_329)
	.align		4
.L_329:
        /*0010*/ 	.word	index@(.nv.constant0._ZN5flash44flash_bwd_dq_dk_dv_loop_seqk_parallel_kernelI23Flash_bwd_kernel_traitsILi96ELi64ELi128ELi8ELi2ELi4ELi4ELb1ELb0EN7cutlass6half_tE19Flash_kernel_traitsILi96ELi64ELi128ELi8ES3_EELb0ELb0ELb1ELb1ELb0ELb0ELb0EEEvNS_16Flash_bwd_paramsE)
        /*0014*/ 	.short	0x0160
        /*0016*/ 	.short	0x0280


	//----- nvinfo : EIATTR_CBANK_PARAM_SIZE
	.align		4
.L_330:
        /*0018*/ 	.byte	0x03, 0x19
        /*001a*/ 	.short	0x0280


	//----- nvinfo : EIATTR_KPARAM_INFO
	.align		4
        /*001c*/ 	.byte	0x04, 0x17
        /*001e*/ 	.short	(.L_332 - .L_331)
.L_331:
        /*0020*/ 	.word	0x00000000
        /*0024*/ 	.short	0x0000
        /*0026*/ 	.short	0x0000
        /*0028*/ 	.byte	0x00, 0xf0, 0x01, 0x0a


	//----- nvinfo : EIATTR_MAXREG_COUNT
	.align		4
.L_332:
        /*002c*/ 	.byte	0x03, 0x1b
        /*002e*/ 	.short	0x00ff


	//----- nvinfo : EIATTR_NUM_BARRIERS
	.align		4
        /*0030*/ 	.byte	0x02, 0x4c
        /*0032*/ 	.byte	0x01
	.zero		1


	//----- nvinfo : EIATTR_ANNOTATIONS
	.align		4
        /*0034*/ 	.byte	0x04, 0x55
        /*0036*/ 	.short	(.L_334 - .L_333)


	//   ....[0]....
.L_333:
        /* <DEDUP_REMOVED lines=28> */


	//----- nvinfo : EIATTR_MERCURY_ISA_VERSION
	.align		4
.L_334:
        /*01e8*/ 	.byte	0x03, 0x5f
        /*01ea*/ 	.short	0x0000


	//----- nvinfo : EIATTR_EXIT_INSTR_OFFSETS
	.align		4
        /*01ec*/ 	.byte	0x04, 0x1c
        /*01ee*/ 	.short	(.L_336 - .L_335)


	//   ....[0]....
.L_335:
        /*01f0*/ 	.word	0x000000a0


	//   ....[1]....
        /*01f4*/ 	.word	0x00009bb0


	//----- nvinfo : EIATTR_CTAIDZ_USED
	.align		4
.L_336:
        /*01f8*/ 	.byte	0x01, 0x04
	.zero		2


	//----- nvinfo : EIATTR_CRS_STACK_SIZE
	.align		4
        /*01fc*/ 	.byte	0x04, 0x1e
        /*01fe*/ 	.short	(.L_338 - .L_337)
.L_337:
        /*0200*/ 	.word	0x00000000
.L_338:


//--------------------- .nv.info._ZN5flash27flash_bwd_convert_dq_kernelI23Flash_bwd_kernel_traitsILi96ELi64ELi128ELi8ELi2ELi4ELi4ELb1ELb0EN7cutlass6half_tE19Flash_kernel_traitsILi96ELi64ELi128ELi8ES3_EEEEvNS_16Flash_bwd_paramsEi --------------------------
	.section	.nv.info._ZN5flash27flash_bwd_convert_dq_kernelI23Flash_bwd_kernel_traitsILi96ELi64ELi128ELi8ELi2ELi4ELi4ELb1ELb0EN7cutlass6half_tE19Flash_kernel_traitsILi96ELi64ELi128ELi8ES3_EEEEvNS_16Flash_bwd_paramsEi,"",@"SHT_CUDA_INFO"
	.sectionflags	@""
	.align	4


	//----- nvinfo : EIATTR_CUDA_API_VERSION
	.align		4
        /*0000*/ 	.byte	0x04, 0x37
        /*0002*/ 	.short	(.L_340 - .L_339)
.L_339:
        /*0004*/ 	.word	0x00000082


	//----- nvinfo : EIATTR_SW2861232_WAR
	.align		4
.L_340:
        /*0008*/ 	.byte	0x01, 0x35
	.zero		2


	//----- nvinfo : EIATTR_PARAM_CBANK
	.align		4
        /*000c*/ 	.byte	0x04, 0x0a
        /*000e*/ 	.short	(.L_342 - .L_341)
	.align		4
.L_341:
        /*0010*/ 	.word	index@(.nv.constant0._ZN5flash27flash_bwd_convert_dq_kernelI23Flash_bwd_kernel_traitsILi96ELi64ELi128ELi8ELi2ELi4ELi4ELb1ELb0EN7cutlass6half_tE19Flash_kernel_traitsILi96ELi64ELi128ELi8ES3_EEEEvNS_16Flash_bwd_paramsEi)
        /*0014*/ 	.short	0x0160
        /*0016*/ 	.short	0x0284


	//----- nvinfo : EIATTR_CBANK_PARAM_SIZE
	.align		4
.L_342:
        /*0018*/ 	.byte	0x03, 0x19
        /*001a*/ 	.short	0x0284


	//----- nvinfo : EIATTR_KPARAM_INFO
	.align		4
        /*001c*/ 	.byte	0x04, 0x17
        /*001e*/ 	.short	(.L_344 - .L_343)
.L_343:
        /*0020*/ 	.word	0x00000000
        /*0024*/ 	.short	0x0001
        /*0026*/ 	.short	0x0280
        /*0028*/ 	.byte	0x00, 0xf0, 0x11, 0x00


	//----- nvinfo : EIATTR_KPARAM_INFO
	.align		4
.L_344:
        /*002c*/ 	.byte	0x04, 0x17
        /*002e*/ 	.short	(.L_346 - .L_345)
.L_345:
        /*0030*/ 	.word	0x00000000
        /*0034*/ 	.short	0x0000
        /*0036*/ 	.short	0x0000
        /*0038*/ 	.byte	0x00, 0xf0, 0x01, 0x0a


	//----- nvinfo : EIATTR_MAXREG_COUNT
	.align		4
.L_346:
        /*003c*/ 	.byte	0x03, 0x1b
        /*003e*/ 	.short	0x00ff


	//----- nvinfo : EIATTR_NUM_BARRIERS
	.align		4
        /*0040*/ 	.byte	0x02, 0x4c
        /*0042*/ 	.byte	0x01
	.zero		1


	//----- nvinfo : EIATTR_MERCURY_ISA_VERSION
	.align		4
        /*0044*/ 	.byte	0x03, 0x5f
        /*0046*/ 	.short	0x0000


	//----- nvinfo : EIATTR_EXIT_INSTR_OFFSETS
	.align		4
        /*0048*/ 	.byte	0x04, 0x1c
        /*004a*/ 	.short	(.L_348 - .L_347)


	//   ....[0]....
.L_347:
        /*004c*/ 	.word	0x00000170


	//   ....[1]....
        /*0050*/ 	.word	0x000014f0


	//   ....[2]....
        /*0054*/ 	.word	0x00001710


	//   ....[3]....
        /*0058*/ 	.word	0x00001740


	//----- nvinfo : EIATTR_CTAIDZ_USED
	.align		4
.L_348:
        /*005c*/ 	.byte	0x01, 0x04
	.zero		2


//--------------------- .nv.info._ZN5flash44flash_bwd_dq_dk_dv_loop_seqk_parallel_kernelI23Flash_bwd_kernel_traitsILi96ELi64ELi128ELi8ELi2ELi4ELi4ELb1ELb0EN7cutlass6half_tE19Flash_kernel_traitsILi96ELi64ELi128ELi8ES3_EELb1ELb0ELb0ELb0ELb0ELb1ELb0EEEvNS_16Flash_bwd_paramsE --------------------------
	.section	.nv.info._ZN5flash44flash_bwd_dq_dk_dv_loop_seqk_parallel_kernelI23Flash_bwd_kernel_traitsILi96ELi64ELi128ELi8ELi2ELi4ELi4ELb1ELb0EN7cutlass6half_tE19Flash_kernel_traitsILi96ELi64ELi128ELi8ES3_EELb1ELb0ELb0ELb0ELb0ELb1ELb0EEEvNS_16Flash_bwd_paramsE,"",@"SHT_CUDA_INFO"
	.sectionflags	@""
	.align	4


	//----- nvinfo : EIATTR_CUDA_API_VERSION
	.align		4
        /*0000*/ 	.byte	0x04, 0x37
        /*0002*/ 	.short	(.L_350 - .L_349)
.L_349:
        /*0004*/ 	.word	0x00000082


	//----- nvinfo : EIATTR_SW2861232_WAR
	.align		4
.L_350:
        /*0008*/ 	.byte	0x01, 0x35
	.zero		2


	//----- nvinfo : EIATTR_PARAM_CBANK
	.align		4
        /*000c*/ 	.byte	0x04, 0x0a
        /*000e*/ 	.short	(.L_352 - .L_351)
	.align		4
.L_351:
        /*0010*/ 	.word	index@(.nv.constant0._ZN5flash44flash_bwd_dq_dk_dv_loop_seqk_parallel_kernelI23Flash_bwd_kernel_traitsILi96ELi64ELi128ELi8ELi2ELi4ELi4ELb1ELb0EN7cutlass6half_tE19Flash_kernel_traitsILi96ELi64ELi128ELi8ES3_EELb1ELb0ELb0ELb0ELb0ELb1ELb0EEEvNS_16Flash_bwd_paramsE)
        /*0014*/ 	.short	0x0160
        /*0016*/ 	.short	0x0280


	//----- nvinfo : EIATTR_CBANK_PARAM_SIZE
	.align		4
.L_352:
        /*0018*/ 	.byte	0x03, 0x19
        /*001a*/ 	.short	0x0280


	//----- nvinfo : EIATTR_KPARAM_INFO
	.align		4
        /*001c*/ 	.byte	0x04, 0x17
        /*001e*/ 	.short	(.L_354 - .L_353)
.L_353:
        /*0020*/ 	.word	0x00000000
        /*0024*/ 	.short	0x0000
        /*0026*/ 	.short	0x0000
        /*0028*/ 	.byte	0x00, 0xf0, 0x01, 0x0a


	//----- nvinfo : EIATTR_MAXREG_COUNT
	.align		4
.L_354:
        /*002c*/ 	.byte	0x03, 0x1b
        /*002e*/ 	.short	0x00ff


	//----- nvinfo : EIATTR_NUM_BARRIERS
	.align		4
        /*0030*/ 	.byte	0x02, 0x4c
        /*0032*/ 	.byte	0x01
	.zero		1


	//----- nvinfo : EIATTR_ANNOTATIONS
	.align		4
        /*0034*/ 	.byte	0x04, 0x55
        /*0036*/ 	.short	(.L_356 - .L_355)


	//   ....[0]....
.L_355:
        /* <DEDUP_REMOVED lines=17> */


	//----- nvinfo : EIATTR_MERCURY_ISA_VERSION
	.align		4
.L_356:
        /*0138*/ 	.byte	0x03, 0x5f
        /*013a*/ 	.short	0x0000


	//----- nvinfo : EIATTR_EXIT_INSTR_OFFSETS
	.align		4
        /*013c*/ 	.byte	0x04, 0x1c
        /*013e*/ 	.short	(.L_358 - .L_357)


	//   ....[0]....
.L_357:
        /*0140*/ 	.word	0x000000a0


	//   ....[1]....
        /*0144*/ 	.word	0x00009550


	//----- nvinfo : EIATTR_CTAIDZ_USED
	.align		4
.L_358:
        /*0148*/ 	.byte	0x01, 0x04
	.zero		2


	//----- nvinfo : EIATTR_CRS_STACK_SIZE
	.align		4
        /*014c*/ 	.byte	0x04, 0x1e
        /*014e*/ 	.short	(.L_360 - .L_359)
.L_359:
        /*0150*/ 	.word	0x00000000
.L_360:


//--------------------- .nv.info._ZN5flash44flash_bwd_dq_dk_dv_loop_seqk_parallel_kernelI23Flash_bwd_kernel_traitsILi96ELi64ELi128ELi8ELi2ELi4ELi4ELb1ELb0EN7cutlass6half_tE19Flash_kernel_traitsILi96ELi64ELi128ELi8ES3_EELb0ELb0ELb0ELb0ELb0ELb1ELb1EEEvNS_16Flash_bwd_paramsE --------------------------
	.section	.nv.info._ZN5flash44flash_bwd_dq_dk_dv_loop_seqk_parallel_kernelI23Flash_bwd_kernel_traitsILi96ELi64ELi128ELi8ELi2ELi4ELi4ELb1ELb0EN7cutlass6half_tE19Flash_kernel_traitsILi96ELi64ELi128ELi8ES3_EELb0ELb0ELb0ELb0ELb0ELb1ELb1EEEvNS_16Flash_bwd_paramsE,"",@"SHT_CUDA_INFO"
	.sectionflags	@""
	.align	4


	//----- nvinfo : EIATTR_CUDA_API_VERSION
	.align		4
        /*0000*/ 	.byte	0x04, 0x37
        /*0002*/ 	.short	(.L_362 - .L_361)
.L_361:
        /*0004*/ 	.word	0x00000082


	//----- nvinfo : EIATTR_SW2861232_WAR
	.align		4
.L_362:
        /*0008*/ 	.byte	0x01, 0x35
	.zero		2


	//----- nvinfo : EIATTR_PARAM_CBANK
	.align		4
        /*000c*/ 	.byte	0x04, 0x0a
        /*000e*/ 	.short	(.L_364 - .L_363)
	.align		4
.L_363:
        /*0010*/ 	.word	index@(.nv.constant0._ZN5flash44flash_bwd_dq_dk_dv_loop_seqk_parallel_kernelI23Flash_bwd_kernel_traitsILi96ELi64ELi128ELi8ELi2ELi4ELi4ELb1ELb0EN7cutlass6half_tE19Flash_kernel_traitsILi96ELi64ELi128ELi8ES3_EELb0ELb0ELb0ELb0ELb0ELb1ELb1EEEvNS_16Flash_bwd_paramsE)
        /*0014*/ 	.short	0x0160
        /*0016*/ 	.short	0x0280


	//----- nvinfo : EIATTR_CBANK_PARAM_SIZE
	.align		4
.L_364:
        /*0018*/ 	.byte	0x03, 0x19
        /*001a*/ 	.short	0x0280


	//----- nvinfo : EIATTR_KPARAM_INFO
	.align		4
        /*001c*/ 	.byte	0x04, 0x17
        /*001e*/ 	.short	(.L_366 - .L_365)
.L_365:
        /*0020*/ 	.word	0x00000000
        /*0024*/ 	.short	0x0000
        /*0026*/ 	.short	0x0000
        /*0028*/ 	.byte	0x00, 0xf0, 0x01, 0x0a


	//----- nvinfo : EIATTR_MAXREG_COUNT
	.align		4
.L_366:
        /*002c*/ 	.byte	0x03, 0x1b
        /*002e*/ 	.short	0x00ff


	//----- nvinfo : EIATTR_NUM_BARRIERS
	.align		4
        /*0030*/ 	.byte	0x02, 0x4c
        /*0032*/ 	.byte	0x01
	.zero		1


	//----- nvinfo : EIATTR_ANNOTATIONS
	.align		4
        /*0034*/ 	.byte	0x04, 0x55
        /*0036*/ 	.short	(.L_368 - .L_367)


	//   ....[0]....
.L_367:
        /* <DEDUP_REMOVED lines=51> */


	//----- nvinfo : EIATTR_MERCURY_ISA_VERSION
	.align		4
.L_368:
        /*0350*/ 	.byte	0x03, 0x5f
        /*0352*/ 	.short	0x0000


	//----- nvinfo : EIATTR_EXIT_INSTR_OFFSETS
	.align		4
        /*0354*/ 	.byte	0x04, 0x1c
        /*0356*/ 	.short	(.L_370 - .L_369)


	//   ....[0]....
.L_369:
        /*0358*/ 	.word	0x000000a0


	//   ....[1]....
        /*035c*/ 	.word	0x00009150


	//----- nvinfo : EIATTR_CTAIDZ_USED
	.align		4
.L_370:
        /*0360*/ 	.byte	0x01, 0x04
	.zero		2


	//----- nvinfo : EIATTR_CRS_STACK_SIZE
	.align		4
        /*0364*/ 	.byte	0x04, 0x1e
        /*0366*/ 	.short	(.L_372 - .L_371)
.L_371:
        /*0368*/ 	.word	0x00000000
.L_372:


//--------------------- .nv.info._ZN5flash44flash_bwd_dq_dk_dv_loop_seqk_parallel_kernelI23Flash_bwd_kernel_traitsILi96ELi64ELi128ELi8ELi2ELi4ELi4ELb1ELb0EN7cutlass6half_tE19Flash_kernel_traitsILi96ELi64ELi128ELi8ES3_EELb1ELb0ELb0ELb0ELb0ELb0ELb0EEEvNS_16Flash_bwd_paramsE --------------------------
	.section	.nv.info._ZN5flash44flash_bwd_dq_dk_dv_loop_seqk_parallel_kernelI23Flash_bwd_kernel_traitsILi96ELi64ELi128ELi8ELi2ELi4ELi4ELb1ELb0EN7cutlass6half_tE19Flash_kernel_traitsILi96ELi64ELi128ELi8ES3_EELb1ELb0ELb0ELb0ELb0ELb0ELb0EEEvNS_16Flash_bwd_paramsE,"",@"SHT_CUDA_INFO"
	.sectionflags	@""
	.align	4


	//----- nvinfo : EIATTR_CUDA_API_VERSION
	.align		4
        /*0000*/ 	.byte	0x04, 0x37
        /*0002*/ 	.short	(.L_374 - .L_373)
.L_373:
        /*0004*/ 	.word	0x00000082


	//----- nvinfo : EIATTR_SW2861232_WAR
	.align		4
.L_374:
        /*0008*/ 	.byte	0x01, 0x35
	.zero		2


	//----- nvinfo : EIATTR_PARAM_CBANK
	.align		4
        /*000c*/ 	.byte	0x04, 0x0a
        /*000e*/ 	.short	(.L_376 - .L_375)
	.align		4
.L_375:
        /*0010*/ 	.word	index@(.nv.constant0._ZN5flash44flash_bwd_dq_dk_dv_loop_seqk_parallel_kernelI23Flash_bwd_kernel_traitsILi96ELi64ELi128ELi8ELi2ELi4ELi4ELb1ELb0EN7cutlass6half_tE19Flash_kernel_traitsILi96ELi64ELi128ELi8ES3_EELb1ELb0ELb0ELb0ELb0ELb0ELb0EEEvNS_16Flash_bwd_paramsE)
        /*0014*/ 	.short	0x0160
        /*0016*/ 	.short	0x0280


	//----- nvinfo : EIATTR_CBANK_PARAM_SIZE
	.align		4
.L_376:
        /*0018*/ 	.byte	0x03, 0x19
        /*001a*/ 	.short	0x0280


	//----- nvinfo : EIATTR_KPARAM_INFO
	.align		4
        /*001c*/ 	.byte	0x04, 0x17
        /*001e*/ 	.short	(.L_378 - .L_377)
.L_377:
        /*0020*/ 	.word	0x00000000
        /*0024*/ 	.short	0x0000
        /*0026*/ 	.short	0x0000
        /*0028*/ 	.byte	0x00, 0xf0, 0x01, 0x0a


	//----- nvinfo : EIATTR_MAXREG_COUNT
	.align		4
.L_378:
        /*002c*/ 	.byte	0x03, 0x1b
        /*002e*/ 	.short	0x00ff


	//----- nvinfo : EIATTR_NUM_BARRIERS
	.align		4
        /*0030*/ 	.byte	0x02, 0x4c
        /*0032*/ 	.byte	0x01
	.zero		1


	//----- nvinfo : EIATTR_ANNOTATIONS
	.align		4
        /*0034*/ 	.byte	0x04, 0x55
        /*0036*/ 	.short	(.L_380 - .L_379)


	//   ....[0]....
.L_379:
        /* <DEDUP_REMOVED lines=30> */


	//----- nvinfo : EIATTR_MERCURY_ISA_VERSION
	.align		4
.L_380:
        /*0200*/ 	.byte	0x03, 0x5f
        /*0202*/ 	.short	0x0000


	//----- nvinfo : EIATTR_EXIT_INSTR_OFFSETS
	.align		4
        /*0204*/ 	.byte	0x04, 0x1c
        /*0206*/ 	.short	(.L_382 - .L_381)


	//   ....[0]....
.L_381:
        /*0208*/ 	.word	0x000000a0


	//   ....[1]....
        /*020c*/ 	.word	0x0000a4f0


	//----- nvinfo : EIATTR_CTAIDZ_USED
	.align		4
.L_382:
        /*0210*/ 	.byte	0x01, 0x04
	.zero		2


	//----- nvinfo : EIATTR_CRS_STACK_SIZE
	.align		4
        /*0214*/ 	.byte	0x04, 0x1e
        /*0216*/ 	.short	(.L_384 - .L_383)
.L_383:
        /*0218*/ 	.word	0x00000000
.L_384:


//--------------------- .nv.info._ZN5flash44flash_bwd_dq_dk_dv_loop_seqk_parallel_kernelI23Flash_bwd_kernel_traitsILi96ELi64ELi128ELi8ELi2ELi4ELi4ELb1ELb0EN7cutlass6half_tE19Flash_kernel_traitsILi96ELi64ELi128ELi8ES3_EELb0ELb0ELb0ELb0ELb0ELb0ELb1EEEvNS_16Flash_bwd_paramsE --------------------------
	.section	.nv.info._ZN5flash44flash_bwd_dq_dk_dv_loop_seqk_parallel_kernelI23Flash_bwd_kernel_traitsILi96ELi64ELi128ELi8ELi2ELi4ELi4ELb1ELb0EN7cutlass6half_tE19Flash_kernel_traitsILi96ELi64ELi128ELi8ES3_EELb0ELb0ELb0ELb0ELb0ELb0ELb1EEEvNS_16Flash_bwd_paramsE,"",@"SHT_CUDA_INFO"
	.sectionflags	@""
	.align	4


	//----- nvinfo : EIATTR_CUDA_API_VERSION
	.align		4
        /*0000*/ 	.byte	0x04, 0x37
        /*0002*/ 	.short	(.L_386 - .L_385)
.L_385:
        /*0004*/ 	.word	0x00000082


	//----- nvinfo : EIATTR_SW2861232_WAR
	.align		4
.L_386:
        /*0008*/ 	.byte	0x01, 0x35
	.zero		2


	//----- nvinfo : EIATTR_PARAM_CBANK
	.align		4
        /*000c*/ 	.byte	0x04, 0x0a
        /*000e*/ 	.short	(.L_388 - .L_387)
	.align		4
.L_387:
        /*0010*/ 	.word	index@(.nv.constant0._ZN5flash44flash_bwd_dq_dk_dv_loop_seqk_parallel_kernelI23Flash_bwd_kernel_traitsILi96ELi64ELi128ELi8ELi2ELi4ELi4ELb1ELb0EN7cutlass6half_tE19Flash_kernel_traitsILi96ELi64ELi128ELi8ES3_EELb0ELb0ELb0ELb0ELb0ELb0ELb1EEEvNS_16Flash_bwd_paramsE)
        /*0014*/ 	.short	0x0160
        /*0016*/ 	.short	0x0280


	//----- nvinfo : EIATTR_CBANK_PARAM_SIZE
	.align		4
.L_388:
        /*0018*/ 	.byte	0x03, 0x19
        /*001a*/ 	.short	0x0280


	//----- nvinfo : EIATTR_KPARAM_INFO
	.align		4
        /*001c*/ 	.byte	0x04, 0x17
        /*001e*/ 	.short	(.L_390 - .L_389)
.L_389:
        /*0020*/ 	.word	0x00000000
        /*0024*/ 	.short	0x0000
        /*0026*/ 	.short	0x0000
        /*0028*/ 	.byte	0x00, 0xf0, 0x01, 0x0a


	//----- nvinfo : EIATTR_MAXREG_COUNT
	.align		4
.L_390:
        /*002c*/ 	.byte	0x03, 0x1b
        /*002e*/ 	.short	0x00ff


	//----- nvinfo : EIATTR_NUM_BARRIERS
	.align		4
        /*0030*/ 	.byte	0x02, 0x4c
        /*0032*/ 	.byte	0x01
	.zero		1


	//----- nvinfo : EIATTR_ANNOTATIONS
	.align		4
        /*0034*/ 	.byte	0x04, 0x55
        /*0036*/ 	.short	(.L_392 - .L_391)


	//   ....[0]....
.L_391:
        /* <DEDUP_REMOVED lines=61> */


	//----- nvinfo : EIATTR_MERCURY_ISA_VERSION
	.align		4
.L_392:
        /*03f8*/ 	.byte	0x03, 0x5f
        /*03fa*/ 	.short	0x0000


	//----- nvinfo : EIATTR_EXIT_INSTR_OFFSETS
	.align		4
        /*03fc*/ 	.byte	0x04, 0x1c
        /*03fe*/ 	.short	(.L_394 - .L_393)


	//   ....[0]....
.L_393:
        /*0400*/ 	.word	0x000000a0


	//   ....[1]....
        /*0404*/ 	.word	0x0000a040


	//----- nvinfo : EIATTR_CTAIDZ_USED
	.align		4
.L_394:
        /*0408*/ 	.byte	0x01, 0x04
	.zero		2


	//----- nvinfo : EIATTR_CRS_STACK_SIZE
	.align		4
        /*040c*/ 	.byte	0x04, 0x1e
        /*040e*/ 	.short	(.L_396 - .L_395)
.L_395:
        /*0410*/ 	.word	0x00000000
.L_396:


//--------------------- .nv.info._ZN5flash44flash_bwd_dq_dk_dv_loop_seqk_parallel_kernelI23Flash_bwd_kernel_traitsILi96ELi64ELi128ELi8ELi2ELi4ELi4ELb1ELb0EN7cutlass6half_tE19Flash_kernel_traitsILi96ELi64ELi128ELi8ES3_EELb1ELb0ELb1ELb0ELb0ELb0ELb0EEEvNS_16Flash_bwd_paramsE --------------------------
	.section	.nv.info._ZN5flash44flash_bwd_dq_dk_dv_loop_seqk_parallel_kernelI23Flash_bwd_kernel_traitsILi96ELi64ELi128ELi8ELi2ELi4ELi4ELb1ELb0EN7cutlass6half_tE19Flash_kernel_traitsILi96ELi64ELi128ELi8ES3_EELb1ELb0ELb1ELb0ELb0ELb0ELb0EEEvNS_16Flash_bwd_paramsE,"",@"SHT_CUDA_INFO"
	.sectionflags	@""
	.align	4


	//----- nvinfo : EIATTR_CUDA_API_VERSION
	.align		4
        /*0000*/ 	.byte	0x04, 0x37
        /*0002*/ 	.short	(.L_398 - .L_397)
.L_397:
        /*0004*/ 	.word	0x00000082


	//----- nvinfo : EIATTR_SW2861232_WAR
	.align		4
.L_398:
        /*0008*/ 	.byte	0x01, 0x35
	.zero		2


	//----- nvinfo : EIATTR_PARAM_CBANK
	.align		4
        /*000c*/ 	.byte	0x04, 0x0a
        /*000e*/ 	.short	(.L_400 - .L_399)
	.align		4
.L_399:
        /*0010*/ 	.word	index@(.nv.constant0._ZN5flash44flash_bwd_dq_dk_dv_loop_seqk_parallel_kernelI23Flash_bwd_kernel_traitsILi96ELi64ELi128ELi8ELi2ELi4ELi4ELb1ELb0EN7cutlass6half_tE19Flash_kernel_traitsILi96ELi64ELi128ELi8ES3_EELb1ELb0ELb1ELb0ELb0ELb0ELb0EEEvNS_16Flash_bwd_paramsE)
        /*0014*/ 	.short	0x0160
        /*0016*/ 	.short	0x0280


	//----- nvinfo : EIATTR_CBANK_PARAM_SIZE
	.align		4
.L_400:
        /*0018*/ 	.byte	0x03, 0x19
        /*001a*/ 	.short	0x0280


	//----- nvinfo : EIATTR_KPARAM_INFO
	.align		4
        /*001c*/ 	.byte	0x04, 0x17
        /*001e*/ 	.short	(.L_402 - .L_401)
.L_401:
        /*0020*/ 	.word	0x00000000
        /*0024*/ 	.short	0x0000
        /*0026*/ 	.short	0x0000
        /*0028*/ 	.byte	0x00, 0xf0, 0x01, 0x0a


	//----- nvinfo : EIATTR_MAXREG_COUNT
	.align		4
.L_402:
        /*002c*/ 	.byte	0x03, 0x1b
        /*002e*/ 	.short	0x00ff


	//----- nvinfo : EIATTR_NUM_BARRIERS
	.align		4
        /*0030*/ 	.byte	0x02, 0x4c
        /*0032*/ 	.byte	0x01
	.zero		1


	//----- nvinfo : EIATTR_ANNOTATIONS
	.align		4
        /*0034*/ 	.byte	0x04, 0x55
        /*0036*/ 	.short	(.L_404 - .L_403)


	//   ....[0]....
.L_403:
        /* <DEDUP_REMOVED lines=29> */


	//----- nvinfo : EIATTR_MERCURY_ISA_VERSION
	.align		4
.L_404:
        /*01f0*/ 	.byte	0x03, 0x5f
        /*01f2*/ 	.short	0x0000


	//----- nvinfo : EIATTR_EXIT_INSTR_OFFSETS
	.align		4
        /*01f4*/ 	.byte	0x04, 0x1c
        /*01f6*/ 	.short	(.L_406 - .L_405)


	//   ....[0]....
.L_405:
        /*01f8*/ 	.word	0x000000a0


	//   ....[1]....
        /*01fc*/ 	.word	0x0000ad30


	//----- nvinfo : EIATTR_CTAIDZ_USED
	.align		4
.L_406:
        /*0200*/ 	.byte	0x01, 0x04
	.zero		2


	//----- nvinfo : EIATTR_CRS_STACK_SIZE
	.align		4
        /*0204*/ 	.byte	0x04, 0x1e
        /*0206*/ 	.short	(.L_408 - .L_407)
.L_407:
        /*0208*/ 	.word	0x00000000
.L_408:


//--------------------- .nv.info._ZN5flash44flash_bwd_dq_dk_dv_loop_seqk_parallel_kernelI23Flash_bwd_kernel_traitsILi96ELi64ELi128ELi8ELi2ELi4ELi4ELb1ELb0EN7cutlass6half_tE19Flash_kernel_traitsILi96ELi64ELi128ELi8ES3_EELb0ELb0ELb1ELb0ELb0ELb0ELb1EEEvNS_16Flash_bwd_paramsE --------------------------
	.section	.nv.info._ZN5flash44flash_bwd_dq_dk_dv_loop_seqk_parallel_kernelI23Flash_bwd_kernel_traitsILi96ELi64ELi128ELi8ELi2ELi4ELi4ELb1ELb0EN7cutlass6half_tE19Flash_kernel_traitsILi96ELi64ELi128ELi8ES3_EELb0ELb0ELb1ELb0ELb0ELb0ELb1EEEvNS_16Flash_bwd_paramsE,"",@"SHT_CUDA_INFO"
	.sectionflags	@""
	.align	4


	//----- nvinfo : EIATTR_CUDA_API_VERSION
	.align		4
        /*0000*/ 	.byte	0x04, 0x37
        /*0002*/ 	.short	(.L_410 - .L_409)
.L_409:
        /*0004*/ 	.word	0x00000082


	//----- nvinfo : EIATTR_SW2861232_WAR
	.align		4
.L_410:
        /*0008*/ 	.byte	0x01, 0x35
	.zero		2


	//----- nvinfo : EIATTR_PARAM_CBANK
	.align		4
        /*000c*/ 	.byte	0x04, 0x0a
        /*000e*/ 	.short	(.L_412 - .L_411)
	.align		4
.L_411:
        /*0010*/ 	.word	index@(.nv.constant0._ZN5flash44flash_bwd_dq_dk_dv_loop_seqk_parallel_kernelI23Flash_bwd_kernel_traitsILi96ELi64ELi128ELi8ELi2ELi4ELi4ELb1ELb0EN7cutlass6half_tE19Flash_kernel_traitsILi96ELi64ELi128ELi8ES3_EELb0ELb0ELb1ELb0ELb0ELb0ELb1EEEvNS_16Flash_bwd_paramsE)
        /*0014*/ 	.short	0x0160
        /*0016*/ 	.short	0x0280


	//----- nvinfo : EIATTR_CBANK_PARAM_SIZE
	.align		4
.L_412:
        /*0018*/ 	.byte	0x03, 0x19
        /*001a*/ 	.short	0x0280


	//----- nvinfo : EIATTR_KPARAM_INFO
	.align		4
        /*001c*/ 	.byte	0x04, 0x17
        /*001e*/ 	.short	(.L_414 - .L_413)
.L_413:
        /*0020*/ 	.word	0x00000000
        /*0024*/ 	.short	0x0000
        /*0026*/ 	.short	0x0000
        /*0028*/ 	.byte	0x00, 0xf0, 0x01, 0x0a


	//----- nvinfo : EIATTR_MAXREG_COUNT
	.align		4
.L_414:
        /*002c*/ 	.byte	0x03, 0x1b
        /*002e*/ 	.short	0x00ff


	//----- nvinfo : EIATTR_NUM_BARRIERS
	.align		4
        /*0030*/ 	.byte	0x02, 0x4c
        /*0032*/ 	.byte	0x01
	.zero		1


	//----- nvinfo : EIATTR_ANNOTATIONS
	.align		4
        /*0034*/ 	.byte	0x04, 0x55
        /*0036*/ 	.short	(.L_416 - .L_415)


	//   ....[0]....
.L_415:
        /* <DEDUP_REMOVED lines=63> */


	//----- nvinfo : EIATTR_MERCURY_ISA_VERSION
	.align		4
.L_416:
        /*0410*/ 	.byte	0x03, 0x5f
        /*0412*/ 	.short	0x0000


	//----- nvinfo : EIATTR_EXIT_INSTR_OFFSETS
	.align		4
        /*0414*/ 	.byte	0x04, 0x1c
        /*0416*/ 	.short	(.L_418 - .L_417)


	//   ....[0]....
.L_417:
        /*0418*/ 	.word	0x000000a0


	//   ....[1]....
        /*041c*/ 	.word	0x0000a410


	//----- nvinfo : EIATTR_CTAIDZ_USED
	.align		4
.L_418:
        /*0420*/ 	.byte	0x01, 0x04
	.zero		2


	//----- nvinfo : EIATTR_CRS_STACK_SIZE
	.align		4
        /*0424*/ 	.byte	0x04, 0x1e
        /*0426*/ 	.short	(.L_420 - .L_419)
.L_419:
        /*0428*/ 	.word	0x00000000
.L_420:


//--------------------- .nv.info._ZN5flash44flash_bwd_dq_dk_dv_loop_seqk_parallel_kernelI23Flash_bwd_kernel_traitsILi96ELi64ELi128ELi8ELi2ELi4ELi4ELb1ELb0EN7cutlass6half_tE19Flash_kernel_traitsILi96ELi64ELi128ELi8ES3_EELb1ELb0ELb0ELb0ELb1ELb1ELb0EEEvNS_16Flash_bwd_paramsE --------------------------
	.section	.nv.info._ZN5flash44flash_bwd_dq_dk_dv_loop_seqk_parallel_kernelI23Flash_bwd_kernel_traitsILi96ELi64ELi128ELi8ELi2ELi4ELi4ELb1ELb0EN7cutlass6half_tE19Flash_kernel_traitsILi96ELi64ELi128ELi8ES3_EELb1ELb0ELb0ELb0ELb1ELb1ELb0EEEvNS_16Flash_bwd_paramsE,"",@"SHT_CUDA_INFO"
	.sectionflags	@""
	.align	4


	//----- nvinfo : EIATTR_CUDA_API_VERSION
	.align		4
        /*0000*/ 	.byte	0x04, 0x37
        /*0002*/ 	.short	(.L_422 - .L_421)
.L_421:
        /*0004*/ 	.word	0x00000082


	//----- nvinfo : EIATTR_SW2861232_WAR
	.align		4
.L_422:
        /*0008*/ 	.byte	0x01, 0x35
	.zero		2


	//----- nvinfo : EIATTR_PARAM_CBANK
	.align		4
        /*000c*/ 	.byte	0x04, 0x0a
        /*000e*/ 	.short	(.L_424 - .L_423)
	.align		4
.L_423:
        /*0010*/ 	.word	index@(.nv.constant0._ZN5flash44flash_bwd_dq_dk_dv_loop_seqk_parallel_kernelI23Flash_bwd_kernel_traitsILi96ELi64ELi128ELi8ELi2ELi4ELi4ELb1ELb0EN7cutlass6half_tE19Flash_kernel_traitsILi96ELi64ELi128ELi8ES3_EELb1ELb0ELb0ELb0ELb1ELb1ELb0EEEvNS_16Flash_bwd_paramsE)
        /*0014*/ 	.short	0x0160
        /*0016*/ 	.short	0x0280


	//----- nvinfo : EIATTR_CBANK_PARAM_SIZE
	.align		4
.L_424:
        /*0018*/ 	.byte	0x03, 0x19
        /*001a*/ 	.short	0x0280


	//----- nvinfo : EIATTR_KPARAM_INFO
	.align		4
        /*001c*/ 	.byte	0x04, 0x17
        /*001e*/ 	.short	(.L_426 - .L_425)
.L_425:
        /*0020*/ 	.word	0x00000000
        /*0024*/ 	.short	0x0000
        /*0026*/ 	.short	0x0000
        /*0028*/ 	.byte	0x00, 0xf0, 0x01, 0x0a


	//----- nvinfo : EIATTR_MAXREG_COUNT
	.align		4
.L_426:
        /*002c*/ 	.byte	0x03, 0x1b
        /*002e*/ 	.short	0x00ff


	//----- nvinfo : EIATTR_NUM_BARRIERS
	.align		4
        /*0030*/ 	.byte	0x02, 0x4c
        /*0032*/ 	.byte	0x01
	.zero		1


	//----- nvinfo : EIATTR_ANNOTATIONS
	.align		4
        /*0034*/ 	.byte	0x04, 0x55
        /*0036*/ 	.short	(.L_428 - .L_427)


	//   ....[0]....
.L_427:
        /* <DEDUP_REMOVED lines=19> */


	//----- nvinfo : EIATTR_MERCURY_ISA_VERSION
	.align		4
.L_428:
        /*0158*/ 	.byte	0x03, 0x5f
        /*015a*/ 	.short	0x0000


	//----- nvinfo : EIATTR_EXIT_INSTR_OFFSETS
	.align		4
        /*015c*/ 	.byte	0x04, 0x1c
        /*015e*/ 	.short	(.L_430 - .L_429)


	//   ....[0]....
.L_429:
        /*0160*/ 	.word	0x000000a0


	//   ....[1]....
        /*0164*/ 	.word	0x000076d0


	//----- nvinfo : EIATTR_CTAIDZ_USED
	.align		4
.L_430:
        /*0168*/ 	.byte	0x01, 0x04
	.zero		2


//--------------------- .nv.info._ZN5flash44flash_bwd_dq_dk_dv_loop_seqk_parallel_kernelI23Flash_bwd_kernel_traitsILi96ELi64ELi128ELi8ELi2ELi4ELi4ELb1ELb0EN7cutlass6half_tE19Flash_kernel_traitsILi96ELi64ELi128ELi8ES3_EELb0ELb0ELb0ELb0ELb1ELb1ELb1EEEvNS_16Flash_bwd_paramsE --------------------------
	.section	.nv.info._ZN5flash44flash_bwd_dq_dk_dv_loop_seqk_parallel_kernelI23Flash_bwd_kernel_traitsILi96ELi64ELi128ELi8ELi2ELi4ELi4ELb1ELb0EN7cutlass6half_tE19Flash_kernel_traitsILi96ELi64ELi128ELi8ES3_EELb0ELb0ELb0ELb0ELb1ELb1ELb1EEEvNS_16Flash_bwd_paramsE,"",@"SHT_CUDA_INFO"
	.sectionflags	@""
	.align	4


	//----- nvinfo : EIATTR_CUDA_API_VERSION
	.align		4
        /*0000*/ 	.byte	0x04, 0x37
        /*0002*/ 	.short	(.L_432 - .L_431)
.L_431:
        /*0004*/ 	.word	0x00000082


	//----- nvinfo : EIATTR_SW2861232_WAR
	.align		4
.L_432:
        /*0008*/ 	.byte	0x01, 0x35
	.zero		2


	//----- nvinfo : EIATTR_PARAM_CBANK
	.align		4
        /*000c*/ 	.byte	0x04, 0x0a
        /*000e*/ 	.short	(.L_434 - .L_433)
	.align		4
.L_433:
        /*0010*/ 	.word	index@(.nv.constant0._ZN5flash44flash_bwd_dq_dk_dv_loop_seqk_parallel_kernelI23Flash_bwd_kernel_traitsILi96ELi64ELi128ELi8ELi2ELi4ELi4ELb1ELb0EN7cutlass6half_tE19Flash_kernel_traitsILi96ELi64ELi128ELi8ES3_EELb0ELb0ELb0ELb0ELb1ELb1ELb1EEEvNS_16Flash_bwd_paramsE)
        /*0014*/ 	.short	0x0160
        /*0016*/ 	.short	0x0280


	//----- nvinfo : EIATTR_CBANK_PARAM_SIZE
	.align		4
.L_434:
        /*0018*/ 	.byte	0x03, 0x19
        /*001a*/ 	.short	0x0280


	//----- nvinfo : EIATTR_KPARAM_INFO
	.align		4
        /*001c*/ 	.byte	0x04, 0x17
        /*001e*/ 	.short	(.L_436 - .L_435)
.L_435:
        /*0020*/ 	.word	0x00000000
        /*0024*/ 	.short	0x0000
        /*0026*/ 	.short	0x0000
        /*0028*/ 	.byte	0x00, 0xf0, 0x01, 0x0a


	//----- nvinfo : EIATTR_MAXREG_COUNT
	.align		4
.L_436:
        /*002c*/ 	.byte	0x03, 0x1b
        /*002e*/ 	.short	0x00ff


	//----- nvinfo : EIATTR_NUM_BARRIERS
	.align		4
        /*0030*/ 	.byte	0x02, 0x4c
        /*0032*/ 	.byte	0x01
	.zero		1


	//----- nvinfo : EIATTR_ANNOTATIONS
	.align		4
        /*0034*/ 	.byte	0x04, 0x55
        /*0036*/ 	.short	(.L_438 - .L_437)


	//   ....[0]....
.L_437:
        /* <DEDUP_REMOVED lines=50> */


	//----- nvinfo : EIATTR_MERCURY_ISA_VERSION
	.align		4
.L_438:
        /*0340*/ 	.byte	0x03, 0x5f
        /*0342*/ 	.short	0x0000


	//----- nvinfo : EIATTR_EXIT_INSTR_OFFSETS
	.align		4
        /*0344*/ 	.byte	0x04, 0x1c
        /*0346*/ 	.short	(.L_440 - .L_439)


	//   ....[0]....
.L_439:
        /*0348*/ 	.word	0x000000a0


	//   ....[1]....
        /*034c*/ 	.word	0x00007140


	//----- nvinfo : EIATTR_CTAIDZ_USED
	.align		4
.L_440:
        /*0350*/ 	.byte	0x01, 0x04
	.zero		2


//--------------------- .nv.info._ZN5flash44flash_bwd_dq_dk_dv_loop_seqk_parallel_kernelI23Flash_bwd_kernel_traitsILi96ELi64ELi128ELi8ELi2ELi4ELi4ELb1ELb0EN7cutlass6half_tE19Flash_kernel_traitsILi96ELi64ELi128ELi8ES3_EELb1ELb0ELb0ELb1ELb0ELb0ELb0EEEvNS_16Flash_bwd_paramsE --------------------------
	.section	.nv.info._ZN5flash44flash_bwd_dq_dk_dv_loop_seqk_parallel_kernelI23Flash_bwd_kernel_traitsILi96ELi64ELi128ELi8ELi2ELi4ELi4ELb1ELb0EN7cutlass6half_tE19Flash_kernel_traitsILi96ELi64ELi128ELi8ES3_EELb1ELb0ELb0ELb1ELb0ELb0ELb0EEEvNS_16Flash_bwd_paramsE,"",@"SHT_CUDA_INFO"
	.sectionflags	@""
	.align	4


	//----- nvinfo : EIATTR_CUDA_API_VERSION
	.align		4
        /*0000*/ 	.byte	0x04, 0x37
        /*0002*/ 	.short	(.L_442 - .L_441)
.L_441:
        /*0004*/ 	.word	0x00000082


	//----- nvinfo : EIATTR_SW2861232_WAR
	.align		4
.L_442:
        /*0008*/ 	.byte	0x01, 0x35
	.zero		2


	//----- nvinfo : EIATTR_PARAM_CBANK
	.align		4
        /*000c*/ 	.byte	0x04, 0x0a
        /*000e*/ 	.short	(.L_444 - .L_443)
	.align		4
.L_443:
        /*0010*/ 	.word	index@(.nv.constant0._ZN5flash44flash_bwd_dq_dk_dv_loop_seqk_parallel_kernelI23Flash_bwd_kernel_traitsILi96ELi64ELi128ELi8ELi2ELi4ELi4ELb1ELb0EN7cutlass6half_tE19Flash_kernel_traitsILi96ELi64ELi128ELi8ES3_EELb1ELb0ELb0ELb1ELb0ELb0ELb0EEEvNS_16Flash_bwd_paramsE)
        /*0014*/ 	.short	0x0160
        /*0016*/ 	.short	0x0280


	//----- nvinfo : EIATTR_CBANK_PARAM_SIZE
	.align		4
.L_444:
        /*0018*/ 	.byte	0x03, 0x19
        /*001a*/ 	.short	0x0280


	//----- nvinfo : EIATTR_KPARAM_INFO
	.align		4
        /*001c*/ 	.byte	0x04, 0x17
        /*001e*/ 	.short	(.L_446 - .L_445)
.L_445:
        /*0020*/ 	.word	0x00000000
        /*0024*/ 	.short	0x0000
        /*0026*/ 	.short	0x0000
        /*0028*/ 	.byte	0x00, 0xf0, 0x01, 0x0a


	//----- nvinfo : EIATTR_MAXREG_COUNT
	.align		4
.L_446:
        /*002c*/ 	.byte	0x03, 0x1b
        /*002e*/ 	.short	0x00ff


	//----- nvinfo : EIATTR_NUM_BARRIERS
	.align		4
        /*0030*/ 	.byte	0x02, 0x4c
        /*0032*/ 	.byte	0x01
	.zero		1


	//----- nvinfo : EIATTR_ANNOTATIONS
	.align		4
        /*0034*/ 	.byte	0x04, 0x55
        /*0036*/ 	.short	(.L_448 - .L_447)


	//   ....[0]....
.L_447:
        /* <DEDUP_REMOVED lines=44> */


	//----- nvinfo : EIATTR_MERCURY_ISA_VERSION
	.align		4
.L_448:
        /*02e8*/ 	.byte	0x03, 0x5f
        /*02ea*/ 	.short	0x0000


	//----- nvinfo : EIATTR_EXIT_INSTR_OFFSETS
	.align		4
        /*02ec*/ 	.byte	0x04, 0x1c
        /*02ee*/ 	.short	(.L_450 - .L_449)


	//   ....[0]....
.L_449:
        /*02f0*/ 	.word	0x000000a0


	//   ....[1]....
        /*02f4*/ 	.word	0x0000ada0


	//----- nvinfo : EIATTR_CTAIDZ_USED
	.align		4
.L_450:
        /*02f8*/ 	.byte	0x01, 0x04
	.zero		2


	//----- nvinfo : EIATTR_CRS_STACK_SIZE
	.align		4
        /*02fc*/ 	.byte	0x04, 0x1e
        /*02fe*/ 	.short	(.L_452 - .L_451)
.L_451:
        /*0300*/ 	.word	0x00000000
.L_452:


//--------------------- .nv.info._ZN5flash44flash_bwd_dq_dk_dv_loop_seqk_parallel_kernelI23Flash_bwd_kernel_traitsILi96ELi64ELi128ELi8ELi2ELi4ELi4ELb1ELb0EN7cutlass6half_tE19Flash_kernel_traitsILi96ELi64ELi128ELi8ES3_EELb0ELb0ELb0ELb1ELb0ELb0ELb1EEEvNS_16Flash_bwd_paramsE --------------------------
	.section	.nv.info._ZN5flash44flash_bwd_dq_dk_dv_loop_seqk_parallel_kernelI23Flash_bwd_kernel_traitsILi96ELi64ELi128ELi8ELi2ELi4ELi4ELb1ELb0EN7cutlass6half_tE19Flash_kernel_traitsILi96ELi64ELi128ELi8ES3_EELb0ELb0ELb0ELb1ELb0ELb0ELb1EEEvNS_16Flash_bwd_paramsE,"",@"SHT_CUDA_INFO"
	.sectionflags	@""
	.align	4


	//----- nvinfo : EIATTR_CUDA_API_VERSION
	.align		4
        /*0000*/ 	.byte	0x04, 0x37
        /*0002*/ 	.short	(.L_454 - .L_453)
.L_453:
        /*0004*/ 	.word	0x00000082


	//----- nvinfo : EIATTR_SW2861232_WAR
	.align		4
.L_454:
        /*0008*/ 	.byte	0x01, 0x35
	.zero		2


	//----- nvinfo : EIATTR_PARAM_CBANK
	.align		4
        /*000c*/ 	.byte	0x04, 0x0a
        /*000e*/ 	.short	(.L_456 - .L_455)
	.align		4
.L_455:
        /*0010*/ 	.word	index@(.nv.constant0._ZN5flash44flash_bwd_dq_dk_dv_loop_seqk_parallel_kernelI23Flash_bwd_kernel_traitsILi96ELi64ELi128ELi8ELi2ELi4ELi4ELb1ELb0EN7cutlass6half_tE19Flash_kernel_traitsILi96ELi64ELi128ELi8ES3_EELb0ELb0ELb0ELb1ELb0ELb0ELb1EEEvNS_16Flash_bwd_paramsE)
        /*0014*/ 	.short	0x0160
        /*0016*/ 	.short	0x0280


	//----- nvinfo : EIATTR_CBANK_PARAM_SIZE
	.align		4
.L_456:
        /*0018*/ 	.byte	0x03, 0x19
        /*001a*/ 	.short	0x0280


	//----- nvinfo : EIATTR_KPARAM_INFO
	.align		4
        /*001c*/ 	.byte	0x04, 0x17
        /*001e*/ 	.short	(.L_458 - .L_457)
.L_457:
        /*0020*/ 	.word	0x00000000
        /*0024*/ 	.short	0x0000
        /*0026*/ 	.short	0x0000
        /*0028*/ 	.byte	0x00, 0xf0, 0x01, 0x0a


	//----- nvinfo : EIATTR_MAXREG_COUNT
	.align		4
.L_458:
        /*002c*/ 	.byte	0x03, 0x1b
        /*002e*/ 	.short	0x00ff


	//----- nvinfo : EIATTR_NUM_BARRIERS
	.align		4
        /*0030*/ 	.byte	0x02, 0x4c
        /*0032*/ 	.byte	0x01
	.zero		1


	//----- nvinfo : EIATTR_ANNOTATIONS
	.align		4
        /*0034*/ 	.byte	0x04, 0x55
        /*0036*/ 	.short	(.L_460 - .L_459)


	//   ....[0]....
.L_459:
        /* <DEDUP_REMOVED lines=63> */


	//----- nvinfo : EIATTR_MERCURY_ISA_VERSION
	.align		4
.L_460:
        /*0418*/ 	.byte	0x03, 0x5f
        /*041a*/ 	.short	0x0000


	//----- nvinfo : EIATTR_EXIT_INSTR_OFFSETS
	.align		4
        /*041c*/ 	.byte	0x04, 0x1c
        /*041e*/ 	.short	(.L_462 - .L_461)


	//   ....[0]....
.L_461:
        /*0420*/ 	.word	0x000000a0


	//   ....[1]....
        /*0424*/ 	.word	0x0000a6a0


	//----- nvinfo : EIATTR_CTAIDZ_USED
	.align		4
.L_462:
        /*0428*/ 	.byte	0x01, 0x04
	.zero		2


	//----- nvinfo : EIATTR_CRS_STACK_SIZE
	.align		4
        /*042c*/ 	.byte	0x04, 0x1e
        /*042e*/ 	.short	(.L_464 - .L_463)
.L_463:
        /*0430*/ 	.word	0x00000000
.L_464:


//--------------------- .nv.info._ZN5flash44flash_bwd_dq_dk_dv_loop_seqk_parallel_kernelI23Flash_bwd_kernel_traitsILi96ELi64ELi128ELi8ELi2ELi4ELi4ELb1ELb0EN7cutlass6half_tE19Flash_kernel_traitsILi96ELi64ELi128ELi8ES3_EELb1ELb0ELb1ELb0ELb0ELb1ELb0EEEvNS_16Flash_bwd_paramsE --------------------------
	.section	.nv.info._ZN5flash44flash_bwd_dq_dk_dv_loop_seqk_parallel_kernelI23Flash_bwd_kernel_traitsILi96ELi64ELi128ELi8ELi2ELi4ELi4ELb1ELb0EN7cutlass6half_tE19Flash_kernel_traitsILi96ELi64ELi128ELi8ES3_EELb1ELb0ELb1ELb0ELb0ELb1ELb0EEEvNS_16Flash_bwd_paramsE,"",@"SHT_CUDA_INFO"
	.sectionflags	@""
	.align	4


	//----- nvinfo : EIATTR_CUDA_API_VERSION
	.align		4
        /*0000*/ 	.byte	0x04, 0x37
        /*0002*/ 	.short	(.L_466 - .L_465)
.L_465:
        /*0004*/ 	.word	0x00000082


	//----- nvinfo : EIATTR_SW2861232_WAR
	.align		4
.L_466:
        /*0008*/ 	.byte	0x01, 0x35
	.zero		2


	//----- nvinfo : EIATTR_PARAM_CBANK
	.align		4
        /*000c*/ 	.byte	0x04, 0x0a
        /*000e*/ 	.short	(.L_468 - .L_467)
	.align		4
.L_467:
        /*0010*/ 	.word	index@(.nv.constant0._ZN5flash44flash_bwd_dq_dk_dv_loop_seqk_parallel_kernelI23Flash_bwd_kernel_traitsILi96ELi64ELi128ELi8ELi2ELi4ELi4ELb1ELb0EN7cutlass6half_tE19Flash_kernel_traitsILi96ELi64ELi128ELi8ES3_EELb1ELb0ELb1ELb0ELb0ELb1ELb0EEEvNS_16Flash_bwd_paramsE)
        /*0014*/ 	.short	0x0160
        /*0016*/ 	.short	0x0280


	//----- nvinfo : EIATTR_CBANK_PARAM_SIZE
	.align		4
.L_468:
        /*0018*/ 	.byte	0x03, 0x19
        /*001a*/ 	.short	0x0280


	//----- nvinfo : EIATTR_KPARAM_INFO
	.align		4
        /*001c*/ 	.byte	0x04, 0x17
        /*001e*/ 	.short	(.L_470 - .L_469)
.L_469:
        /*0020*/ 	.word	0x00000000
        /*0024*/ 	.short	0x0000
        /*0026*/ 	.short	0x0000
        /*0028*/ 	.byte	0x00, 0xf0, 0x01, 0x0a


	//----- nvinfo : EIATTR_MAXREG_COUNT
	.align		4
.L_470:
        /*002c*/ 	.byte	0x03, 0x1b
        /*002e*/ 	.short	0x00ff


	//----- nvinfo : EIATTR_NUM_BARRIERS
	.align		4
        /*0030*/ 	.byte	0x02, 0x4c
        /*0032*/ 	.byte	0x01
	.zero		1


	//----- nvinfo : EIATTR_ANNOTATIONS
	.align		4
        /*0034*/ 	.byte	0x04, 0x55
        /*0036*/ 	.short	(.L_472 - .L_471)


	//   ....[0]....
.L_471:
        /* <DEDUP_REMOVED lines=14> */


	//----- nvinfo : EIATTR_MERCURY_ISA_VERSION
	.align		4
.L_472:
        /*0108*/ 	.byte	0x03, 0x5f
        /*010a*/ 	.short	0x0000


	//----- nvinfo : EIATTR_EXIT_INSTR_OFFSETS
	.align		4
        /*010c*/ 	.byte	0x04, 0x1c
        /*010e*/ 	.short	(.L_474 - .L_473)


	//   ....[0]....
.L_473:
        /*0110*/ 	.word	0x000000a0


	//   ....[1]....
        /*0114*/ 	.word	0x00009a20


	//----- nvinfo : EIATTR_CTAIDZ_USED
	.align		4
.L_474:
        /*0118*/ 	.byte	0x01, 0x04
	.zero		2


	//----- nvinfo : EIATTR_CRS_STACK_SIZE
	.align		4
        /*011c*/ 	.byte	0x04, 0x1e
        /*011e*/ 	.short	(.L_476 - .L_475)
.L_475:
        /*0120*/ 	.word	0x00000000
.L_476:


//--------------------- .nv.info._ZN5flash44flash_bwd_dq_dk_dv_loop_seqk_parallel_kernelI23Flash_bwd_kernel_traitsILi96ELi64ELi128ELi8ELi2ELi4ELi4ELb1ELb0EN7cutlass6half_tE19Flash_kernel_traitsILi96ELi64ELi128ELi8ES3_EELb0ELb0ELb1ELb0ELb0ELb1ELb1EEEvNS_16Flash_bwd_paramsE --------------------------
	.section	.nv.info._ZN5flash44flash_bwd_dq_dk_dv_loop_seqk_parallel_kernelI23Flash_bwd_kernel_traitsILi96ELi64ELi128ELi8ELi2ELi4ELi4ELb1ELb0EN7cutlass6half_tE19Flash_kernel_traitsILi96ELi64ELi128ELi8ES3_EELb0ELb0ELb1ELb0ELb0ELb1ELb1EEEvNS_16Flash_bwd_paramsE,"",@"SHT_CUDA_INFO"
	.sectionflags	@""
	.align	4


	//----- nvinfo : EIATTR_CUDA_API_VERSION
	.align		4
        /*0000*/ 	.byte	0x04, 0x37
        /*0002*/ 	.short	(.L_478 - .L_477)
.L_477:
        /*0004*/ 	.word	0x00000082


	//----- nvinfo : EIATTR_SW2861232_WAR
	.align		4
.L_478:
        /*0008*/ 	.byte	0x01, 0x35
	.zero		2


	//----- nvinfo : EIATTR_PARAM_CBANK
	.align		4
        /*000c*/ 	.byte	0x04, 0x0a
        /*000e*/ 	.short	(.L_480 - .L_479)
	.align		4
.L_479:
        /*0010*/ 	.word	index@(.nv.constant0._ZN5flash44flash_bwd_dq_dk_dv_loop_seqk_parallel_kernelI23Flash_bwd_kernel_traitsILi96ELi64ELi128ELi8ELi2ELi4ELi4ELb1ELb0EN7cutlass6half_tE19Flash_kernel_traitsILi96ELi64ELi128ELi8ES3_EELb0ELb0ELb1ELb0ELb0ELb1ELb1EEEvNS_16Flash_bwd_paramsE)
        /*0014*/ 	.short	0x0160
        /*0016*/ 	.short	0x0280


	//----- nvinfo : EIATTR_CBANK_PARAM_SIZE
	.align		4
.L_480:
        /*0018*/ 	.byte	0x03, 0x19
        /*001a*/ 	.short	0x0280


	//----- nvinfo : EIATTR_KPARAM_INFO
	.align		4
        /*001c*/ 	.byte	0x04, 0x17
        /*001e*/ 	.short	(.L_482 - .L_481)
.L_481:
        /*0020*/ 	.word	0x00000000
        /*0024*/ 	.short	0x0000
        /*0026*/ 	.short	0x0000
        /*0028*/ 	.byte	0x00, 0xf0, 0x01, 0x0a


	//----- nvinfo : EIATTR_MAXREG_COUNT
	.align		4
.L_482:
        /*002c*/ 	.byte	0x03, 0x1b
        /*002e*/ 	.short	0x00ff


	//----- nvinfo : EIATTR_NUM_BARRIERS
	.align		4
        /*0030*/ 	.byte	0x02, 0x4c
        /*0032*/ 	.byte	0x01
	.zero		1


	//----- nvinfo : EIATTR_ANNOTATIONS
	.align		4
        /*0034*/ 	.byte	0x04, 0x55
        /*0036*/ 	.short	(.L_484 - .L_483)


	//   ....[0]....
.L_483:
        /* <DEDUP_REMOVED lines=51> */


	//----- nvinfo : EIATTR_MERCURY_ISA_VERSION
	.align		4
.L_484:
        /*0350*/ 	.byte	0x03, 0x5f
        /*0352*/ 	.short	0x0000


	//----- nvinfo : EIATTR_EXIT_INSTR_OFFSETS
	.align		4
        /*0354*/ 	.byte	0x04, 0x1c
        /*0356*/ 	.short	(.L_486 - .L_485)


	//   ....[0]....
.L_485:
        /*0358*/ 	.word	0x000000a0


	//   ....[1]....
        /*035c*/ 	.word	0x00009490


	//----- nvinfo : EIATTR_CTAIDZ_USED
	.align		4
.L_486:
        /*0360*/ 	.byte	0x01, 0x04
	.zero		2


	//----- nvinfo : EIATTR_CRS_STACK_SIZE
	.align		4
        /*0364*/ 	.byte	0x04, 0x1e
        /*0366*/ 	.short	(.L_488 - .L_487)
.L_487:
        /*0368*/ 	.word	0x00000000
.L_488:


//--------------------- .nv.info._ZN5flash44flash_bwd_dq_dk_dv_loop_seqk_parallel_kernelI23Flash_bwd_kernel_traitsILi96ELi64ELi128ELi8ELi2ELi4ELi4ELb1ELb0EN7cutlass6half_tE19Flash_kernel_traitsILi96ELi64ELi128ELi8ES3_EELb1ELb0ELb1ELb1ELb0ELb0ELb0EEEvNS_16Flash_bwd_paramsE --------------------------
	.section	.nv.info._ZN5flash44flash_bwd_dq_dk_dv_loop_seqk_parallel_kernelI23Flash_bwd_kernel_traitsILi96ELi64ELi128ELi8ELi2ELi4ELi4ELb1ELb0EN7cutlass6half_tE19Flash_kernel_traitsILi96ELi64ELi128ELi8ES3_EELb1ELb0ELb1ELb1ELb0ELb0ELb0EEEvNS_16Flash_bwd_paramsE,"",@"SHT_CUDA_INFO"
	.sectionflags	@""
	.align	4


	//----- nvinfo : EIATTR_CUDA_API_VERSION
	.align		4
        /*0000*/ 	.byte	0x04, 0x37
        /*0002*/ 	.short	(.L_490 - .L_489)
.L_489:
        /*0004*/ 	.word	0x00000082


	//----- nvinfo : EIATTR_SW2861232_WAR
	.align		4
.L_490:
        /*0008*/ 	.byte	0x01, 0x35
	.zero		2


	//----- nvinfo : EIATTR_PARAM_CBANK
	.align		4
        /*000c*/ 	.byte	0x04, 0x0a
        /*000e*/ 	.short	(.L_492 - .L_491)
	.align		4
.L_491:
        /*0010*/ 	.word	index@(.nv.constant0._ZN5flash44flash_bwd_dq_dk_dv_loop_seqk_parallel_kernelI23Flash_bwd_kernel_traitsILi96ELi64ELi128ELi8ELi2ELi4ELi4ELb1ELb0EN7cutlass6half_tE19Flash_kernel_traitsILi96ELi64ELi128ELi8ES3_EELb1ELb0ELb1ELb1ELb0ELb0ELb0EEEvNS_16Flash_bwd_paramsE)
        /*0014*/ 	.short	0x0160
        /*0016*/ 	.short	0x0280


	//----- nvinfo : EIATTR_CBANK_PARAM_SIZE
	.align		4
.L_492:
        /*0018*/ 	.byte	0x03, 0x19
        /*001a*/ 	.short	0x0280


	//----- nvinfo : EIATTR_KPARAM_INFO
	.align		4
        /*001c*/ 	.byte	0x04, 0x17
        /*001e*/ 	.short	(.L_494 - .L_493)
.L_493:
        /*0020*/ 	.word	0x00000000
        /*0024*/ 	.short	0x0000
        /*0026*/ 	.short	0x0000
        /*0028*/ 	.byte	0x00, 0xf0, 0x01, 0x0a


	//----- nvinfo : EIATTR_MAXREG_COUNT
	.align		4
.L_494:
        /*002c*/ 	.byte	0x03, 0x1b
        /*002e*/ 	.short	0x00ff


	//----- nvinfo : EIATTR_NUM_BARRIERS
	.align		4
        /*0030*/ 	.byte	0x02, 0x4c
        /*0032*/ 	.byte	0x01
	.zero		1


	//----- nvinfo : EIATTR_ANNOTATIONS
	.align		4
        /*0034*/ 	.byte	0x04, 0x55
        /*0036*/ 	.short	(.L_496 - .L_495)


	//   ....[0]....
.L_495:
        /* <DEDUP_REMOVED lines=29> */


	//----- nvinfo : EIATTR_MERCURY_ISA_VERSION
	.align		4
.L_496:
        /*01f0*/ 	.byte	0x03, 0x5f
        /*01f2*/ 	.short	0x0000


	//----- nvinfo : EIATTR_EXIT_INSTR_OFFSETS
	.align		4
        /*01f4*/ 	.byte	0x04, 0x1c
        /*01f6*/ 	.short	(.L_498 - .L_497)


	//   ....[0]....
.L_497:
        /*01f8*/ 	.word	0x000000a0


	//   ....[1]....
        /*01fc*/ 	.word	0x0000af20


	//----- nvinfo : EIATTR_CTAIDZ_USED
	.align		4
.L_498:
        /*0200*/ 	.byte	0x01, 0x04
	.zero		2


	//----- nvinfo : EIATTR_CRS_STACK_SIZE
	.align		4
        /*0204*/ 	.byte	0x04, 0x1e
        /*0206*/ 	.short	(.L_500 - .L_499)
.L_499:
        /*0208*/ 	.word	0x00000000
.L_500:


//--------------------- .nv.info._ZN5flash44flash_bwd_dq_dk_dv_loop_seqk_parallel_kernelI23Flash_bwd_kernel_traitsILi96ELi64ELi128ELi8ELi2ELi4ELi4ELb1ELb0EN7cutlass6half_tE19Flash_kernel_traitsILi96ELi64ELi128ELi8ES3_EELb0ELb0ELb1ELb1ELb0ELb0ELb1EEEvNS_16Flash_bwd_paramsE --------------------------
	.section	.nv.info._ZN5flash44flash_bwd_dq_dk_dv_loop_seqk_parallel_kernelI23Flash_bwd_kernel_traitsILi96ELi64ELi128ELi8ELi2ELi4ELi4ELb1ELb0EN7cutlass6half_tE19Flash_kernel_traitsILi96ELi64ELi128ELi8ES3_EELb0ELb0ELb1ELb1ELb0ELb0ELb1EEEvNS_16Flash_bwd_paramsE,"",@"SHT_CUDA_INFO"
	.sectionflags	@""
	.align	4


	//----- nvinfo : EIATTR_CUDA_API_VERSION
	.align		4
        /*0000*/ 	.byte	0x04, 0x37
        /*0002*/ 	.short	(.L_502 - .L_501)
.L_501:
        /*0004*/ 	.word	0x00000082


	//----- nvinfo : EIATTR_SW2861232_WAR
	.align		4
.L_502:
        /*0008*/ 	.byte	0x01, 0x35
	.zero		2


	//----- nvinfo : EIATTR_PARAM_CBANK
	.align		4
        /*000c*/ 	.byte	0x04, 0x0a
        /*000e*/ 	.short	(.L_504 - .L_503)
	.align		4
.L_503:
        /*0010*/ 	.word	index@(.nv.constant0._ZN5flash44flash_bwd_dq_dk_dv_loop_seqk_parallel_kernelI23Flash_bwd_kernel_traitsILi96ELi64ELi128ELi8ELi2ELi4ELi4ELb1ELb0EN7cutlass6half_tE19Flash_kernel_traitsILi96ELi64ELi128ELi8ES3_EELb0ELb0ELb1ELb1ELb0ELb0ELb1EEEvNS_16Flash_bwd_paramsE)
        /*0014*/ 	.short	0x0160
        /*0016*/ 	.short	0x0280


	//----- nvinfo : EIATTR_CBANK_PARAM_SIZE
	.align		4
.L_504:
        /*0018*/ 	.byte	0x03, 0x19
        /*001a*/ 	.short	0x0280


	//----- nvinfo : EIATTR_KPARAM_INFO
	.align		4
        /*001c*/ 	.byte	0x04, 0x17
        /*001e*/ 	.short	(.L_506 - .L_505)
.L_505:
        /*0020*/ 	.word	0x00000000
        /*0024*/ 	.short	0x0000
        /*0026*/ 	.short	0x0000
        /*0028*/ 	.byte	0x00, 0xf0, 0x01, 0x0a


	//----- nvinfo : EIATTR_MAXREG_COUNT
	.align		4
.L_506:
        /*002c*/ 	.byte	0x03, 0x1b
        /*002e*/ 	.short	0x00ff


	//----- nvinfo : EIATTR_NUM_BARRIERS
	.align		4
        /*0030*/ 	.byte	0x02, 0x4c
        /*0032*/ 	.byte	0x01
	.zero		1


	//----- nvinfo : EIATTR_ANNOTATIONS
	.align		4
        /*0034*/ 	.byte	0x04, 0x55
        /*0036*/ 	.short	(.L_508 - .L_507)


	//   ....[0]....
.L_507:
        /* <DEDUP_REMOVED lines=64> */


	//----- nvinfo : EIATTR_MERCURY_ISA_VERSION
	.align		4
.L_508:
        /*0428*/ 	.byte	0x03, 0x5f
        /*042a*/ 	.short	0x0000


	//----- nvinfo : EIATTR_EXIT_INSTR_OFFSETS
	.align		4
        /*042c*/ 	.byte	0x04, 0x1c
        /*042e*/ 	.short	(.L_510 - .L_509)


	//   ....[0]....
.L_509:
        /*0430*/ 	.word	0x000000a0


	//   ....[1]....
        /*0434*/ 	.word	0x0000aa20


	//----- nvinfo : EIATTR_CTAIDZ_USED
	.align		4
.L_510:
        /*0438*/ 	.byte	0x01, 0x04
	.zero		2


	//----- nvinfo : EIATTR_CRS_STACK_SIZE
	.align		4
        /*043c*/ 	.byte	0x04, 0x1e
        /*043e*/ 	.short	(.L_512 - .L_511)
.L_511:
        /*0440*/ 	.word	0x00000000
.L_512:


//--------------------- .nv.info._ZN5flash25flash_bwd_dot_do_o_kernelILb0E23Flash_bwd_kernel_traitsILi96ELi64ELi128ELi8ELi2ELi4ELi4ELb1ELb0EN7cutlass6half_tE19Flash_kernel_traitsILi96ELi64ELi128ELi8ES3_EEEEvNS_16Flash_bwd_paramsE --------------------------
	.section	.nv.info._ZN5flash25flash_bwd_dot_do_o_kernelILb0E23Flash_bwd_kernel_traitsILi96ELi64ELi128ELi8ELi2ELi4ELi4ELb1ELb0EN7cutlass6half_tE19Flash_kernel_traitsILi96ELi64ELi128ELi8ES3_EEEEvNS_16Flash_bwd_paramsE,"",@"SHT_CUDA_INFO"
	.sectionflags	@""
	.align	4


	//----- nvinfo : EIATTR_CUDA_API_VERSION
	.align		4
        /*0000*/ 	.byte	0x04, 0x37
        /*0002*/ 	.short	(.L_514 - .L_513)
.L_513:
        /*0004*/ 	.word	0x00000082


	//----- nvinfo : EIATTR_SW2861232_WAR
	.align		4
.L_514:
        /*0008*/ 	.byte	0x01, 0x35
	.zero		2


	//----- nvinfo : EIATTR_PARAM_CBANK
	.align		4
        /*000c*/ 	.byte	0x04, 0x0a
        /*000e*/ 	.short	(.L_516 - .L_515)
	.align		4
.L_515:
        /*0010*/ 	.word	index@(.nv.constant0._ZN5flash25flash_bwd_dot_do_o_kernelILb0E23Flash_bwd_kernel_traitsILi96ELi64ELi128ELi8ELi2ELi4ELi4ELb1ELb0EN7cutlass6half_tE19Flash_kernel_traitsILi96ELi64ELi128ELi8ES3_EEEEvNS_16Flash_bwd_paramsE)
        /*0014*/ 	.short	0x0160
        /*0016*/ 	.short	0x0280


	//----- nvinfo : EIATTR_CBANK_PARAM_SIZE
	.align		4
.L_516:
        /*0018*/ 	.byte	0x03, 0x19
        /*001a*/ 	.short	0x0280


	//----- nvinfo : EIATTR_KPARAM_INFO
	.align		4
        /*001c*/ 	.byte	0x04, 0x17
        /*001e*/ 	.short	(.L_518 - .L_517)
.L_517:
        /*0020*/ 	.word	0x00000000
        /*0024*/ 	.short	0x0000
        /*0026*/ 	.short	0x0000
        /*0028*/ 	.byte	0x00, 0xf0, 0x01, 0x0a


	//----- nvinfo : EIATTR_MAXREG_COUNT
	.align		4
.L_518:
        /*002c*/ 	.byte	0x03, 0x1b
        /*002e*/ 	.short	0x00ff


	//----- nvinfo : EIATTR_MERCURY_ISA_VERSION
	.align		4
        /*0030*/ 	.byte	0x03, 0x5f
        /*0032*/ 	.short	0x0000


	//----- nvinfo : EIATTR_COOP_GROUP_MASK_REGIDS
	.align		4
        /*0034*/ 	.byte	0x04, 0x29
        /*0036*/ 	.short	(.L_520 - .L_519)


	//   ....[0]....
.L_519:
        /*0038*/ 	.word	0xffffffff


	//   ....[1]....
        /*003c*/ 	.word	0xffffffff


	//----- nvinfo : EIATTR_COOP_GROUP_INSTR_OFFSETS
	.align		4
.L_520:
        /*0040*/ 	.byte	0x04, 0x28
        /*0042*/ 	.short	(.L_522 - .L_521)


	//   ....[0]....
.L_521:
        /*0044*/ 	.word	0x00000d30


	//   ....[1]....
        /*0048*/ 	.word	0x00000d50


	//----- nvinfo : EIATTR_EXIT_INSTR_OFFSETS
	.align		4
.L_522:
        /*004c*/ 	.byte	0x04, 0x1c
        /*004e*/ 	.short	(.L_524 - .L_523)


	//   ....[0]....
.L_523:
        /*0050*/ 	.word	0x000000f0


	//   ....[1]....
        /*0054*/ 	.word	0x00000d60


	//   ....[2]....
        /*0058*/ 	.word	0x00000de0


	//----- nvinfo : EIATTR_CTAIDZ_USED
	.align		4
.L_524:
        /*005c*/ 	.byte	0x01, 0x04
	.zero		2


	//----- nvinfo : EIATTR_CRS_STACK_SIZE
	.align		4
        /*0060*/ 	.byte	0x04, 0x1e
        /*0062*/ 	.short	(.L_526 - .L_525)
.L_525:
        /*0064*/ 	.word	0x00000000
.L_526:


//--------------------- .nv.info._ZN5flash25flash_bwd_dot_do_o_kernelILb1E23Flash_bwd_kernel_traitsILi96ELi64ELi128ELi8ELi2ELi4ELi4ELb1ELb0EN7cutlass6half_tE19Flash_kernel_traitsILi96ELi64ELi128ELi8ES3_EEEEvNS_16Flash_bwd_paramsE --------------------------
	.section	.nv.info._ZN5flash25flash_bwd_dot_do_o_kernelILb1E23Flash_bwd_kernel_traitsILi96ELi64ELi128ELi8ELi2ELi4ELi4ELb1ELb0EN7cutlass6half_tE19Flash_kernel_traitsILi96ELi64ELi128ELi8ES3_EEEEvNS_16Flash_bwd_paramsE,"",@"SHT_CUDA_INFO"
	.sectionflags	@""
	.align	4


	//----- nvinfo : EIATTR_CUDA_API_VERSION
	.align		4
        /*0000*/ 	.byte	0x04, 0x37
        /*0002*/ 	.short	(.L_528 - .L_527)
.L_527:
        /*0004*/ 	.word	0x00000082


	//----- nvinfo : EIATTR_SW2861232_WAR
	.align		4
.L_528:
        /*0008*/ 	.byte	0x01, 0x35
	.zero		2


	//----- nvinfo : EIATTR_PARAM_CBANK
	.align		4
        /*000c*/ 	.byte	0x04, 0x0a
        /*000e*/ 	.short	(.L_530 - .L_529)
	.align		4
.L_529:
        /*0010*/ 	.word	index@(.nv.constant0._ZN5flash25flash_bwd_dot_do_o_kernelILb1E23Flash_bwd_kernel_traitsILi96ELi64ELi128ELi8ELi2ELi4ELi4ELb1ELb0EN7cutlass6half_tE19Flash_kernel_traitsILi96ELi64ELi128ELi8ES3_EEEEvNS_16Flash_bwd_paramsE)
        /*0014*/ 	.short	0x0160
        /*0016*/ 	.short	0x0280


	//----- nvinfo : EIATTR_CBANK_PARAM_SIZE
	.align		4
.L_530:
        /*0018*/ 	.byte	0x03, 0x19
        /*001a*/ 	.short	0x0280


	//----- nvinfo : EIATTR_KPARAM_INFO
	.align		4
        /*001c*/ 	.byte	0x04, 0x17
        /*001e*/ 	.short	(.L_532 - .L_531)
.L_531:
        /*0020*/ 	.word	0x00000000
        /*0024*/ 	.short	0x0000
        /*0026*/ 	.short	0x0000
        /*0028*/ 	.byte	0x00, 0xf0, 0x01, 0x0a


	//----- nvinfo : EIATTR_MAXREG_COUNT
	.align		4
.L_532:
        /*002c*/ 	.byte	0x03, 0x1b
        /*002e*/ 	.short	0x00ff


	//----- nvinfo : EIATTR_MERCURY_ISA_VERSION
	.align		4
        /*0030*/ 	.byte	0x03, 0x5f
        /*0032*/ 	.short	0x0000


	//----- nvinfo : EIATTR_COOP_GROUP_MASK_REGIDS
	.align		4
        /*0034*/ 	.byte	0x04, 0x29
        /*0036*/ 	.short	(.L_534 - .L_533)


	//   ....[0]....
.L_533:
        /*0038*/ 	.word	0xffffffff


	//   ....[1]....
        /*003c*/ 	.word	0xffffffff


	//----- nvinfo : EIATTR_COOP_GROUP_INSTR_OFFSETS
	.align		4
.L_534:
        /*0040*/ 	.byte	0x04, 0x28
        /*0042*/ 	.short	(.L_536 - .L_535)


	//   ....[0]....
.L_535:
        /*0044*/ 	.word	0x00001030


	//   ....[1]....
        /*0048*/ 	.word	0x00001050


	//----- nvinfo : EIATTR_EXIT_INSTR_OFFSETS
	.align		4
.L_536:
        /*004c*/ 	.byte	0x04, 0x1c
        /*004e*/ 	.short	(.L_538 - .L_537)


	//   ....[0]....
.L_537:
        /*0050*/ 	.word	0x000000f0


	//   ....[1]....
        /*0054*/ 	.word	0x00001100


	//----- nvinfo : EIATTR_CTAIDZ_USED
	.align		4
.L_538:
        /*0058*/ 	.byte	0x01, 0x04
	.zero		2


	//----- nvinfo : EIATTR_CRS_STACK_SIZE
	.align		4
        /*005c*/ 	.byte	0x04, 0x1e
        /*005e*/ 	.short	(.L_540 - .L_539)
.L_539:
        /*0060*/ 	.word	0x00000000
.L_540:


//--------------------- .nv.info._ZN5flash27flash_bwd_convert_dq_kernelI23Flash_bwd_kernel_traitsILi96ELi64ELi128ELi8ELi2ELi4ELi4ELb0ELb0EN7cutlass6half_tE19Flash_kernel_traitsILi96ELi64ELi128ELi8ES3_EEEEvNS_16Flash_bwd_paramsEi --------------------------
	.section	.nv.info._ZN5flash27flash_bwd_convert_dq_kernelI23Flash_bwd_kernel_traitsILi96ELi64ELi128ELi8ELi2ELi4ELi4ELb0ELb0EN7cutlass6half_tE19Flash_kernel_traitsILi96ELi64ELi128ELi8ES3_EEEEvNS_16Flash_bwd_paramsEi,"",@"SHT_CUDA_INFO"
	.sectionflags	@""
	.align	4


	//----- nvinfo : EIATTR_CUDA_API_VERSION
	.align		4
        /*0000*/ 	.byte	0x04, 0x37
        /*0002*/ 	.short	(.L_542 - .L_541)
.L_541:
        /*0004*/ 	.word	0x00000082


	//----- nvinfo : EIATTR_SW2861232_WAR
	.align		4
.L_542:
        /*0008*/ 	.byte	0x01, 0x35
	.zero		2


	//----- nvinfo : EIATTR_PARAM_CBANK
	.align		4
        /*000c*/ 	.byte	0x04, 0x0a
        /*000e*/ 	.short	(.L_544 - .L_543)
	.align		4
.L_543:
        /*0010*/ 	.word	index@(.nv.constant0._ZN5flash27flash_bwd_convert_dq_kernelI23Flash_bwd_kernel_traitsILi96ELi64ELi128ELi8ELi2ELi4ELi4ELb0ELb0EN7cutlass6half_tE19Flash_kernel_traitsILi96ELi64ELi128ELi8ES3_EEEEvNS_16Flash_bwd_paramsEi)
        /*0014*/ 	.short	0x0160
        /*0016*/ 	.short	0x0284


	//----- nvinfo : EIATTR_CBANK_PARAM_SIZE
	.align		4
.L_544:
        /*0018*/ 	.byte	0x03, 0x19
        /*001a*/ 	.short	0x0284


	//----- nvinfo : EIATTR_KPARAM_INFO
	.align		4
        /*001c*/ 	.byte	0x04, 0x17
        /*001e*/ 	.short	(.L_546 - .L_545)
.L_545:
        /*0020*/ 	.word	0x00000000
        /*0024*/ 	.short	0x0001
        /*0026*/ 	.short	0x0280
        /*0028*/ 	.byte	0x00, 0xf0, 0x11, 0x00


	//----- nvinfo : EIATTR_KPARAM_INFO
	.align		4
.L_546:
        /*002c*/ 	.byte	0x04, 0x17
        /*002e*/ 	.short	(.L_548 - .L_547)
.L_547:
        /*0030*/ 	.word	0x00000000
        /*0034*/ 	.short	0x0000
        /*0036*/ 	.short	0x0000
        /*0038*/ 	.byte	0x00, 0xf0, 0x01, 0x0a


	//----- nvinfo : EIATTR_MAXREG_COUNT
	.align		4
.L_548:
        /*003c*/ 	.byte	0x03, 0x1b
        /*003e*/ 	.short	0x00ff


	//----- nvinfo : EIATTR_NUM_BARRIERS
	.align		4
        /*0040*/ 	.byte	0x02, 0x4c
        /*0042*/ 	.byte	0x01
	.zero		1


	//----- nvinfo : EIATTR_MERCURY_ISA_VERSION
	.align		4
        /*0044*/ 	.byte	0x03, 0x5f
        /*0046*/ 	.short	0x0000


	//----- nvinfo : EIATTR_EXIT_INSTR_OFFSETS
	.align		4
        /*0048*/ 	.byte	0x04, 0x1c
        /*004a*/ 	.short	(.L_550 - .L_549)


	//   ....[0]....
.L_549:
        /*004c*/ 	.word	0x00000170


	//   ....[1]....
        /*0050*/ 	.word	0x000014f0


	//   ....[2]....
        /*0054*/ 	.word	0x00001710


	//   ....[3]....
        /*0058*/ 	.word	0x00001740


	//----- nvinfo : EIATTR_CTAIDZ_USED
	.align		4
.L_550:
        /*005c*/ 	.byte	0x01, 0x04
	.zero		2


//--------------------- .nv.info._ZN5flash44flash_bwd_dq_dk_dv_loop_seqk_parallel_kernelI23Flash_bwd_kernel_traitsILi96ELi64ELi128ELi8ELi2ELi4ELi4ELb0ELb0EN7cutlass6half_tE19Flash_kernel_traitsILi96ELi64ELi128ELi8ES3_EELb1ELb0ELb0ELb0ELb0ELb1ELb0EEEvNS_16Flash_bwd_paramsE --------------------------
	.section	.nv.info._ZN5flash44flash_bwd_dq_dk_dv_loop_seqk_parallel_kernelI23Flash_bwd_kernel_traitsILi96ELi64ELi128ELi8ELi2ELi4ELi4ELb0ELb0EN7cutlass6half_tE19Flash_kernel_traitsILi96ELi64ELi128ELi8ES3_EELb1ELb0ELb0ELb0ELb0ELb1ELb0EEEvNS_16Flash_bwd_paramsE,"",@"SHT_CUDA_INFO"
	.sectionflags	@""
	.align	4


	//----- nvinfo : EIATTR_CUDA_API_VERSION
	.align		4
        /*0000*/ 	.byte	0x04, 0x37
        /*0002*/ 	.short	(.L_552 - .L_551)
.L_551:
        /*0004*/ 	.word	0x00000082


	//----- nvinfo : EIATTR_SW2861232_WAR
	.align		4
.L_552:
        /*0008*/ 	.byte	0x01, 0x35
	.zero		2


	//----- nvinfo : EIATTR_PARAM_CBANK
	.align		4
        /*000c*/ 	.byte	0x04, 0x0a
        /*000e*/ 	.short	(.L_554 - .L_553)
	.align		4
.L_553:
        /*0010*/ 	.word	index@(.nv.constant0._ZN5flash44flash_bwd_dq_dk_dv_loop_seqk_parallel_kernelI23Flash_bwd_kernel_traitsILi96ELi64ELi128ELi8ELi2ELi4ELi4ELb0ELb0EN7cutlass6half_tE19Flash_kernel_traitsILi96ELi64ELi128ELi8ES3_EELb1ELb0ELb0ELb0ELb0ELb1ELb0EEEvNS_16Flash_bwd_paramsE)
        /*0014*/ 	.short	0x0160
        /*0016*/ 	.short	0x0280


	//----- nvinfo : EIATTR_CBANK_PARAM_SIZE
	.align		4
.L_554:
        /*0018*/ 	.byte	0x03, 0x19
        /*001a*/ 	.short	0x0280


	//----- nvinfo : EIATTR_KPARAM_INFO
	.align		4
        /*001c*/ 	.byte	0x04, 0x17
        /*001e*/ 	.short	(.L_556 - .L_555)
.L_555:
        /*0020*/ 	.word	0x00000000
        /*0024*/ 	.short	0x0000
        /*0026*/ 	.short	0x0000
        /*0028*/ 	.byte	0x00, 0xf0, 0x01, 0x0a


	//----- nvinfo : EIATTR_MAXREG_COUNT
	.align		4
.L_556:
        /*002c*/ 	.byte	0x03, 0x1b
        /*002e*/ 	.short	0x00ff


	//----- nvinfo : EIATTR_NUM_BARRIERS
	.align		4
        /*0030*/ 	.byte	0x02, 0x4c
        /*0032*/ 	.byte	0x01
	.zero		1


	//----- nvinfo : EIATTR_ANNOTATIONS
	.align		4
        /*0034*/ 	.byte	0x04, 0x55
        /*0036*/ 	.short	(.L_558 - .L_557)


	//   ....[0]....
.L_557:
        /*0038*/ 	.word	0x00000001
        /*003c*/ 	.byte	0xf0, 0x04, 0x00, 0x00, 0x01, 0x00, 0x00, 0x00, 0xe0, 0x19, 0x00, 0x00


	//----- nvinfo : EIATTR_MERCURY_ISA_VERSION
	.align		4
.L_558:
        /*0048*/ 	.byte	0x03, 0x5f
        /*004a*/ 	.short	0x0000


	//----- nvinfo : EIATTR_EXIT_INSTR_OFFSETS
	.align		4
        /*004c*/ 	.byte	0x04, 0x1c
        /*004e*/ 	.short	(.L_560 - .L_559)


	//   ....[0]....
.L_559:
        /*0050*/ 	.word	0x00000090


	//   ....[1]....
        /*0054*/ 	.word	0x00008580


	//----- nvinfo : EIATTR_CTAIDZ_USED
	.align		4
.L_560:
        /*0058*/ 	.byte	0x01, 0x04
	.zero		2


	//----- nvinfo : EIATTR_CRS_STACK_SIZE
	.align		4
        /*005c*/ 	.byte	0x04, 0x1e
        /*005e*/ 	.short	(.L_562 - .L_561)
.L_561:
        /*0060*/ 	.word	0x00000000
.L_562:


//--------------------- .nv.info._ZN5flash44flash_bwd_dq_dk_dv_loop_seqk_parallel_kernelI23Flash_bwd_kernel_traitsILi96ELi64ELi128ELi8ELi2ELi4ELi4ELb0ELb0EN7cutlass6half_tE19Flash_kernel_traitsILi96ELi64ELi128ELi8ES3_EELb0ELb0ELb0ELb0ELb0ELb1ELb1EEEvNS_16Flash_bwd_paramsE --------------------------
	.section	.nv.info._ZN5flash44flash_bwd_dq_dk_dv_loop_seqk_parallel_kernelI23Flash_bwd_kernel_traitsILi96ELi64ELi128ELi8ELi2ELi4ELi4ELb0ELb0EN7cutlass6half_tE19Flash_kernel_traitsILi96ELi64ELi128ELi8ES3_EELb0ELb0ELb0ELb0ELb0ELb1ELb1EEEvNS_16Flash_bwd_paramsE,"",@"SHT_CUDA_INFO"
	.sectionflags	@""
	.align	4


	//----- nvinfo : EIATTR_CUDA_API_VERSION
	.align		4
        /*0000*/ 	.byte	0x04, 0x37
        /*0002*/ 	.short	(.L_564 - .L_563)
.L_563:
        /*0004*/ 	.word	0x00000082


	//----- nvinfo : EIATTR_SW2861232_WAR
	.align		4
.L_564:
        /*0008*/ 	.byte	0x01, 0x35
	.zero		2


	//----- nvinfo : EIATTR_PARAM_CBANK
	.align		4
        /*000c*/ 	.byte	0x04, 0x0a
        /*000e*/ 	.short	(.L_566 - .L_565)
	.align		4
.L_565:
        /*0010*/ 	.word	index@(.nv.constant0._ZN5flash44flash_bwd_dq_dk_dv_loop_seqk_parallel_kernelI23Flash_bwd_kernel_traitsILi96ELi64ELi128ELi8ELi2ELi4ELi4ELb0ELb0EN7cutlass6half_tE19Flash_kernel_traitsILi96ELi64ELi128ELi8ES3_EELb0ELb0ELb0ELb0ELb0ELb1ELb1EEEvNS_16Flash_bwd_paramsE)
        /*0014*/ 	.short	0x0160
        /*0016*/ 	.short	0x0280


	//----- nvinfo : EIATTR_CBANK_PARAM_SIZE
	.align		4
.L_566:
        /*0018*/ 	.byte	0x03, 0x19
        /*001a*/ 	.short	0x0280


	//----- nvinfo : EIATTR_KPARAM_INFO
	.align		4
        /*001c*/ 	.byte	0x04, 0x17
        /*001e*/ 	.short	(.L_568 - .L_567)
.L_567:
        /*0020*/ 	.word	0x00000000
        /*0024*/ 	.short	0x0000
        /*0026*/ 	.short	0x0000
        /*0028*/ 	.byte	0x00, 0xf0, 0x01, 0x0a


	//----- nvinfo : EIATTR_MAXREG_COUNT
	.align		4
.L_568:
        /*002c*/ 	.byte	0x03, 0x1b
        /*002e*/ 	.short	0x00ff


	//----- nvinfo : EIATTR_NUM_BARRIERS
	.align		4
        /*0030*/ 	.byte	0x02, 0x4c
        /*0032*/ 	.byte	0x01
	.zero		1


	//----- nvinfo : EIATTR_ANNOTATIONS
	.align		4
        /*0034*/ 	.byte	0x04, 0x55
        /*0036*/ 	.short	(.L_570 - .L_569)


	//   ....[0]....
.L_569:
        /*0038*/ 	.word	0x00000001
        /*003c*/ 	.byte	0x40, 0x05, 0x00, 0x00, 0x01, 0x00, 0x00, 0x00, 0x20, 0x0a, 0x00, 0x00, 0x01, 0x00, 0x00, 0x00
        /*004c*/ 	.byte	0x30, 0x0d, 0x00, 0x00, 0x01, 0x00, 0x00, 0x00, 0xd0, 0x0d, 0x00, 0x00, 0x01, 0x00, 0x00, 0x00
        /*005c*/ 	.byte	0xe0, 0x0d, 0x00, 0x00, 0x01, 0x00, 0x00, 0x00, 0x80, 0x1a, 0x00, 0x00, 0x01, 0x00, 0x00, 0x00
        /*006c*/ 	.byte	0x90, 0x1a, 0x00, 0x00, 0x01, 0x00, 0x00, 0x00, 0x30, 0x1c, 0x00, 0x00, 0x01, 0x00, 0x00, 0x00
        /*007c*/ 	.byte	0xc0, 0x1e, 0x00, 0x00, 0x01, 0x00, 0x00, 0x00, 0x90, 0x2e, 0x00, 0x00, 0x01, 0x00, 0x00, 0x00
        /*008c*/ 	.byte	0x90, 0x5e, 0x00, 0x00, 0x01, 0x00, 0x00, 0x00, 0xd0, 0x5e, 0x00, 0x00, 0x01, 0x00, 0x00, 0x00
        /*009c*/ 	.byte	0xa0, 0x79, 0x00, 0x00, 0x01, 0x00, 0x00, 0x00, 0xc0, 0x82, 0x00, 0x00


	//----- nvinfo : EIATTR_MERCURY_ISA_VERSION
	.align		4
.L_570:
        /*00a8*/ 	.byte	0x03, 0x5f
        /*00aa*/ 	.short	0x0000


	//----- nvinfo : EIATTR_EXIT_INSTR_OFFSETS
	.align		4
        /*00ac*/ 	.byte	0x04, 0x1c
        /*00ae*/ 	.short	(.L_572 - .L_571)


	//   ....[0]....
.L_571:
        /*00b0*/ 	.word	0x000000a0


	//   ....[1]....
        /*00b4*/ 	.word	0x00008930


	//----- nvinfo : EIATTR_CTAIDZ_USED
	.align		4
.L_572:
        /*00b8*/ 	.byte	0x01, 0x04
	.zero		2


	//----- nvinfo : EIATTR_CRS_STACK_SIZE
	.align		4
        /*00bc*/ 	.byte	0x04, 0x1e
        /*00be*/ 	.short	(.L_574 - .L_573)
.L_573:
        /*00c0*/ 	.word	0x00000000
.L_574:


//--------------------- .nv.info._ZN5flash44flash_bwd_dq_dk_dv_loop_seqk_parallel_kernelI23Flash_bwd_kernel_traitsILi96ELi64ELi128ELi8ELi2ELi4ELi4ELb0ELb0EN7cutlass6half_tE19Flash_kernel_traitsILi96ELi64ELi128ELi8ES3_EELb1ELb0ELb0ELb0ELb0ELb0ELb0EEEvNS_16Flash_bwd_paramsE --------------------------
	.section	.nv.info._ZN5flash44flash_bwd_dq_dk_dv_loop_seqk_parallel_kernelI23Flash_bwd_kernel_traitsILi96ELi64ELi128ELi8ELi2ELi4ELi4ELb0ELb0EN7cutlass6half_tE19Flash_kernel_traitsILi96ELi64ELi128ELi8ES3_EELb1ELb0ELb0ELb0ELb0ELb0ELb0EEEvNS_16Flash_bwd_paramsE,"",@"SHT_CUDA_INFO"
	.sectionflags	@""
	.align	4


	//----- nvinfo : EIATTR_CUDA_API_VERSION
	.align		4
        /*0000*/ 	.byte	0x04, 0x37
        /*0002*/ 	.short	(.L_576 - .L_575)
.L_575:
        /*0004*/ 	.word	0x00000082


	//----- nvinfo : EIATTR_SW2861232_WAR
	.align		4
.L_576:
        /*0008*/ 	.byte	0x01, 0x35
	.zero		2


	//----- nvinfo : EIATTR_PARAM_CBANK
	.align		4
        /*000c*/ 	.byte	0x04, 0x0a
        /*000e*/ 	.short	(.L_578 - .L_577)
	.align		4
.L_577:
        /*0010*/ 	.word	index@(.nv.constant0._ZN5flash44flash_bwd_dq_dk_dv_loop_seqk_parallel_kernelI23Flash_bwd_kernel_traitsILi96ELi64ELi128ELi8ELi2ELi4ELi4ELb0ELb0EN7cutlass6half_tE19Flash_kernel_traitsILi96ELi64ELi128ELi8ES3_EELb1ELb0ELb0ELb0ELb0ELb0ELb0EEEvNS_16Flash_bwd_paramsE)
        /*0014*/ 	.short	0x0160
        /*0016*/ 	.short	0x0280


	//----- nvinfo : EIATTR_CBANK_PARAM_SIZE
	.align		4
.L_578:
        /*0018*/ 	.byte	0x03, 0x19
        /*001a*/ 	.short	0x0280


	//----- nvinfo : EIATTR_KPARAM_INFO
	.align		4
        /*001c*/ 	.byte	0x04, 0x17
        /*001e*/ 	.short	(.L_580 - .L_579)
.L_579:
        /*0020*/ 	.word	0x00000000
        /*0024*/ 	.short	0x0000
        /*0026*/ 	.short	0x0000
        /*0028*/ 	.byte	0x00, 0xf0, 0x01, 0x0a


	//----- nvinfo : EIATTR_MAXREG_COUNT
	.align		4
.L_580:
        /*002c*/ 	.byte	0x03, 0x1b
        /*002e*/ 	.short	0x00ff


	//----- nvinfo : EIATTR_NUM_BARRIERS
	.align		4
        /*0030*/ 	.byte	0x02, 0x4c
        /*0032*/ 	.byte	0x01
	.zero		1


	//----- nvinfo : EIATTR_ANNOTATIONS
	.align		4
        /*0034*/ 	.byte	0x04, 0x55
        /*0036*/ 	.short	(.L_582 - .L_581)


	//   ....[0]....
.L_581:
        /*0038*/ 	.word	0x00000001
        /*003c*/ 	.byte	0x90, 0x0c, 0x00, 0x00, 0x01, 0x00, 0x00, 0x00, 0x10, 0x76, 0x00, 0x00, 0x01, 0x00, 0x00, 0x00
        /*004c*/ 	.byte	0x50, 0x8b, 0x00, 0x00


	//----- nvinfo : EIATTR_MERCURY_ISA_VERSION
	.align		4
.L_582:
        /*0050*/ 	.byte	0x03, 0x5f
        /*0052*/ 	.short	0x0000


	//----- nvinfo : EIATTR_EXIT_INSTR_OFFSETS
	.align		4
        /*0054*/ 	.byte	0x04, 0x1c
        /*0056*/ 	.short	(.L_584 - .L_583)


	//   ....[0]....
.L_583:
        /*0058*/ 	.word	0x00000090


	//   ....[1]....
        /*005c*/ 	.word	0x00009420


	//----- nvinfo : EIATTR_CTAIDZ_USED
	.align		4
.L_584:
        /*0060*/ 	.byte	0x01, 0x04
	.zero		2


	//----- nvinfo : EIATTR_CRS_STACK_SIZE
	.align		4
        /*0064*/ 	.byte	0x04, 0x1e
        /*0066*/ 	.short	(.L_586 - .L_585)
.L_585:
        /*0068*/ 	.word	0x00000000
.L_586:


//--------------------- .nv.info._ZN5flash44flash_bwd_dq_dk_dv_loop_seqk_parallel_kernelI23Flash_bwd_kernel_traitsILi96ELi64ELi128ELi8ELi2ELi4ELi4ELb0ELb0EN7cutlass6half_tE19Flash_kernel_traitsILi96ELi64ELi128ELi8ES3_EELb0ELb0ELb0ELb0ELb0ELb0ELb1EEEvNS_16Flash_bwd_paramsE --------------------------
	.section	.nv.info._ZN5flash44flash_bwd_dq_dk_dv_loop_seqk_parallel_kernelI23Flash_bwd_kernel_traitsILi96ELi64ELi128ELi8ELi2ELi4ELi4ELb0ELb0EN7cutlass6half_tE19Flash_kernel_traitsILi96ELi64ELi128ELi8ES3_EELb0ELb0ELb0ELb0ELb0ELb0ELb1EEEvNS_16Flash_bwd_paramsE,"",@"SHT_CUDA_INFO"
	.sectionflags	@""
	.align	4


	//----- nvinfo : EIATTR_CUDA_API_VERSION
	.align		4
        /*0000*/ 	.byte	0x04, 0x37
        /*0002*/ 	.short	(.L_588 - .L_587)
.L_587:
        /*0004*/ 	.word	0x00000082


	//----- nvinfo : EIATTR_SW2861232_WAR
	.align		4
.L_588:
        /*0008*/ 	.byte	0x01, 0x35
	.zero		2


	//----- nvinfo : EIATTR_PARAM_CBANK
	.align		4
        /*000c*/ 	.byte	0x04, 0x0a
        /*000e*/ 	.short	(.L_590 - .L_589)
	.align		4
.L_589:
        /*0010*/ 	.word	index@(.nv.constant0._ZN5flash44flash_bwd_dq_dk_dv_loop_seqk_parallel_kernelI23Flash_bwd_kernel_traitsILi96ELi64ELi128ELi8ELi2ELi4ELi4ELb0ELb0EN7cutlass6half_tE19Flash_kernel_traitsILi96ELi64ELi128ELi8ES3_EELb0ELb0ELb0ELb0ELb0ELb0ELb1EEEvNS_16Flash_bwd_paramsE)
        /*0014*/ 	.short	0x0160
        /*0016*/ 	.short	0x0280


	//----- nvinfo : EIATTR_CBANK_PARAM_SIZE
	.align		4
.L_590:
        /*0018*/ 	.byte	0x03, 0x19
        /*001a*/ 	.short	0x0280


	//----- nvinfo : EIATTR_KPARAM_INFO
	.align		4
        /*001c*/ 	.byte	0x04, 0x17
        /*001e*/ 	.short	(.L_592 - .L_591)
.L_591:
        /*0020*/ 	.word	0x00000000
        /*0024*/ 	.short	0x0000
        /*0026*/ 	.short	0x0000
        /*0028*/ 	.byte	0x00, 0xf0, 0x01, 0x0a


	//----- nvinfo : EIATTR_MAXREG_COUNT
	.align		4
.L_592:
        /*002c*/ 	.byte	0x03, 0x1b
        /*002e*/ 	.short	0x00ff


	//----- nvinfo : EIATTR_NUM_BARRIERS
	.align		4
        /*0030*/ 	.byte	0x02, 0x4c
        /*0032*/ 	.byte	0x01
	.zero		1


	//----- nvinfo : EIATTR_ANNOTATIONS
	.align		4
        /*0034*/ 	.byte	0x04, 0x55
        /*0036*/ 	.short	(.L_594 - .L_593)


	//   ....[0]....
.L_593:
        /*0038*/ 	.word	0x00000001
        /*003c*/ 	.byte	0x30, 0x07, 0x00, 0x00, 0x01, 0x00, 0x00, 0x00, 0x50, 0x0a, 0x00, 0x00, 0x01, 0x00, 0x00, 0x00
        /*004c*/ 	.byte	0x40, 0x0d, 0x00, 0x00, 0x01, 0x00, 0x00, 0x00, 0xe0, 0x0d, 0x00, 0x00, 0x01, 0x00, 0x00, 0x00
        /*005c*/ 	.byte	0xf0, 0x0d, 0x00, 0x00, 0x01, 0x00, 0x00, 0x00, 0xc0, 0x1e, 0x00, 0x00, 0x01, 0x00, 0x00, 0x00
        /*006c*/ 	.byte	0xa0, 0x25, 0x00, 0x00, 0x01, 0x00, 0x00, 0x00, 0x80, 0x33, 0x00, 0x00, 0x01, 0x00, 0x00, 0x00
        /*007c*/ 	.byte	0x20, 0x38, 0x00, 0x00, 0x01, 0x00, 0x00, 0x00, 0x80, 0x3c, 0x00, 0x00, 0x01, 0x00, 0x00, 0x00
        /*008c*/ 	.byte	0xe0, 0x61, 0x00, 0x00, 0x01, 0x00, 0x00, 0x00, 0x50, 0x6b, 0x00, 0x00, 0x01, 0x00, 0x00, 0x00
        /*009c*/ 	.byte	0x90, 0x6b, 0x00, 0x00


	//----- nvinfo : EIATTR_MERCURY_ISA_VERSION
	.align		4
.L_594:
        /*00a0*/ 	.byte	0x03, 0x5f
        /*00a2*/ 	.short	0x0000


	//----- nvinfo : EIATTR_EXIT_INSTR_OFFSETS
	.align		4
        /*00a4*/ 	.byte	0x04, 0x1c
        /*00a6*/ 	.short	(.L_596 - .L_595)


	//   ....[0]....
.L_595:
        /*00a8*/ 	.word	0x000000a0


	//   ....[1]....
        /*00ac*/ 	.word	0x00009880


	//----- nvinfo : EIATTR_CTAIDZ_USED
	.align		4
.L_596:
        /*00b0*/ 	.byte	0x01, 0x04
	.zero		2


	//----- nvinfo : EIATTR_CRS_STACK_SIZE
	.align		4
        /*00b4*/ 	.byte	0x04, 0x1e
        /*00b6*/ 	.short	(.L_598 - .L_597)
.L_597:
        /*00b8*/ 	.word	0x00000000
.L_598:


//--------------------- .nv.info._ZN5flash44flash_bwd_dq_dk_dv_loop_seqk_parallel_kernelI23Flash_bwd_kernel_traitsILi96ELi64ELi128ELi8ELi2ELi4ELi4ELb0ELb0EN7cutlass6half_tE19Flash_kernel_traitsILi96ELi64ELi128ELi8ES3_EELb1ELb0ELb1ELb0ELb0ELb0ELb0EEEvNS_16Flash_bwd_paramsE --------------------------
	.section	.nv.info._ZN5flash44flash_bwd_dq_dk_dv_loop_seqk_parallel_kernelI23Flash_bwd_kernel_traitsILi96ELi64ELi128ELi8ELi2ELi4ELi4ELb0ELb0EN7cutlass6half_tE19Flash_kernel_traitsILi96ELi64ELi128ELi8ES3_EELb1ELb0ELb1ELb0ELb0ELb0ELb0EEEvNS_16Flash_bwd_paramsE,"",@"SHT_CUDA_INFO"
	.sectionflags	@""
	.align	4


	//----- nvinfo : EIATTR_CUDA_API_VERSION
	.align		4
        /*0000*/ 	.byte	0x04, 0x37
        /*0002*/ 	.short	(.L_600 - .L_599)
.L_599:
        /*0004*/ 	.word	0x00000082


	//----- nvinfo : EIATTR_SW2861232_WAR
	.align		4
.L_600:
        /*0008*/ 	.byte	0x01, 0x35
	.zero		2


	//----- nvinfo : EIATTR_PARAM_CBANK
	.align		4
        /*000c*/ 	.byte	0x04, 0x0a
        /*000e*/ 	.short	(.L_602 - .L_601)
	.align		4
.L_601:
        /*0010*/ 	.word	index@(.nv.constant0._ZN5flash44flash_bwd_dq_dk_dv_loop_seqk_parallel_kernelI23Flash_bwd_kernel_traitsILi96ELi64ELi128ELi8ELi2ELi4ELi4ELb0ELb0EN7cutlass6half_tE19Flash_kernel_traitsILi96ELi64ELi128ELi8ES3_EELb1ELb0ELb1ELb0ELb0ELb0ELb0EEEvNS_16Flash_bwd_paramsE)
        /*0014*/ 	.short	0x0160
        /*0016*/ 	.short	0x0280


	//----- nvinfo : EIATTR_CBANK_PARAM_SIZE
	.align		4
.L_602:
        /*0018*/ 	.byte	0x03, 0x19
        /*001a*/ 	.short	0x0280


	//----- nvinfo : EIATTR_KPARAM_INFO
	.align		4
        /*001c*/ 	.byte	0x04, 0x17
        /*001e*/ 	.short	(.L_604 - .L_603)
.L_603:
        /*0020*/ 	.word	0x00000000
        /*0024*/ 	.short	0x0000
        /*0026*/ 	.short	0x0000
        /*0028*/ 	.byte	0x00, 0xf0, 0x01, 0x0a


	//----- nvinfo : EIATTR_MAXREG_COUNT
	.align		4
.L_604:
        /*002c*/ 	.byte	0x03, 0x1b
        /*002e*/ 	.short	0x00ff


	//----- nvinfo : EIATTR_NUM_BARRIERS
	.align		4
        /*0030*/ 	.byte	0x02, 0x4c
        /*0032*/ 	.byte	0x01
	.zero		1


	//----- nvinfo : EIATTR_MERCURY_ISA_VERSION
	.align		4
        /*0034*/ 	.byte	0x03, 0x5f
        /*0036*/ 	.short	0x0000


	//----- nvinfo : EIATTR_EXIT_INSTR_OFFSETS
	.align		4
        /*0038*/ 	.byte	0x04, 0x1c
        /*003a*/ 	.short	(.L_606 - .L_605)


	//   ....[0]....
.L_605:
        /*003c*/ 	.word	0x00000080


	//   ....[1]....
        /*0040*/ 	.word	0x000097d0


	//----- nvinfo : EIATTR_CTAIDZ_USED
	.align		4
.L_606:
        /*0044*/ 	.byte	0x01, 0x04
	.zero		2


	//----- nvinfo : EIATTR_CRS_STACK_SIZE
	.align		4
        /*0048*/ 	.byte	0x04, 0x1e
        /*004a*/ 	.short	(.L_608 - .L_607)
.L_607:
        /*004c*/ 	.word	0x00000000
.L_608:


//--------------------- .nv.info._ZN5flash44flash_bwd_dq_dk_dv_loop_seqk_parallel_kernelI23Flash_bwd_kernel_traitsILi96ELi64ELi128ELi8ELi2ELi4ELi4ELb0ELb0EN7cutlass6half_tE19Flash_kernel_traitsILi96ELi64ELi128ELi8ES3_EELb0ELb0ELb1ELb0ELb0ELb0ELb1EEEvNS_16Flash_bwd_paramsE --------------------------
	.section	.nv.info._ZN5flash44flash_bwd_dq_dk_dv_loop_seqk_parallel_kernelI23Flash_bwd_kernel_traitsILi96ELi64ELi128ELi8ELi2ELi4ELi4ELb0ELb0EN7cutlass6half_tE19Flash_kernel_traitsILi96ELi64ELi128ELi8ES3_EELb0ELb0ELb1ELb0ELb0ELb0ELb1EEEvNS_16Flash_bwd_paramsE,"",@"SHT_CUDA_INFO"
	.sectionflags	@""
	.align	4


	//----- nvinfo : EIATTR_CUDA_API_VERSION
	.align		4
        /*0000*/ 	.byte	0x04, 0x37
        /*0002*/ 	.short	(.L_610 - .L_609)
.L_609:
        /*0004*/ 	.word	0x00000082


	//----- nvinfo : EIATTR_SW2861232_WAR
	.align		4
.L_610:
        /*0008*/ 	.byte	0x01, 0x35
	.zero		2


	//----- nvinfo : EIATTR_PARAM_CBANK
	.align		4
        /*000c*/ 	.byte	0x04, 0x0a
        /*000e*/ 	.short	(.L_612 - .L_611)
	.align		4
.L_611:
        /*0010*/ 	.word	index@(.nv.constant0._ZN5flash44flash_bwd_dq_dk_dv_loop_seqk_parallel_kernelI23Flash_bwd_kernel_traitsILi96ELi64ELi128ELi8ELi2ELi4ELi4ELb0ELb0EN7cutlass6half_tE19Flash_kernel_traitsILi96ELi64ELi128ELi8ES3_EELb0ELb0ELb1ELb0ELb0ELb0ELb1EEEvNS_16Flash_bwd_paramsE)
        /*0014*/ 	.short	0x0160
        /*0016*/ 	.short	0x0280


	//----- nvinfo : EIATTR_CBANK_PARAM_SIZE
	.align		4
.L_612:
        /*0018*/ 	.byte	0x03, 0x19
        /*001a*/ 	.short	0x0280


	//----- nvinfo : EIATTR_KPARAM_INFO
	.align		4
        /*001c*/ 	.byte	0x04, 0x17
        /*001e*/ 	.short	(.L_614 - .L_613)
.L_613:
        /*0020*/ 	.word	0x00000000
        /*0024*/ 	.short	0x0000
        /*0026*/ 	.short	0x0000
        /*0028*/ 	.byte	0x00, 0xf0, 0x01, 0x0a


	//----- nvinfo : EIATTR_MAXREG_COUNT
	.align		4
.L_614:
        /*002c*/ 	.byte	0x03, 0x1b
        /*002e*/ 	.short	0x00ff


	//----- nvinfo : EIATTR_NUM_BARRIERS
	.align		4
        /*0030*/ 	.byte	0x02, 0x4c
        /*0032*/ 	.byte	0x01
	.zero		1


	//----- nvinfo : EIATTR_ANNOTATIONS
	.align		4
        /*0034*/ 	.byte	0x04, 0x55
        /*0036*/ 	.short	(.L_616 - .L_615)


	//   ....[0]....
.L_615:
        /*0038*/ 	.word	0x00000001
        /*003c*/ 	.byte	0x50, 0x07, 0x00, 0x00, 0x01, 0x00, 0x00, 0x00, 0x40, 0x0a, 0x00, 0x00, 0x01, 0x00, 0x00, 0x00
        /*004c*/ 	.byte	0x90, 0x28, 0x00, 0x00, 0x01, 0x00, 0x00, 0x00, 0x10, 0x4d, 0x00, 0x00, 0x01, 0x00, 0x00, 0x00
        /*005c*/ 	.byte	0xe0, 0x6d, 0x00, 0x00


	//----- nvinfo : EIATTR_MERCURY_ISA_VERSION
	.align		4
.L_616:
        /*0060*/ 	.byte	0x03, 0x5f
        /*0062*/ 	.short	0x0000


	//----- nvinfo : EIATTR_EXIT_INSTR_OFFSETS
	.align		4
        /*0064*/ 	.byte	0x04, 0x1c
        /*0066*/ 	.short	(.L_618 - .L_617)


	//   ....[0]....
.L_617:
        /*0068*/ 	.word	0x000000a0


	//   ....[1]....
        /*006c*/ 	.word	0x00009bc0


	//----- nvinfo : EIATTR_CTAIDZ_USED
	.align		4
.L_618:
        /*0070*/ 	.byte	0x01, 0x04
	.zero		2


	//----- nvinfo : EIATTR_CRS_STACK_SIZE
	.align		4
        /*0074*/ 	.byte	0x04, 0x1e
        /*0076*/ 	.short	(.L_620 - .L_619)
.L_619:
        /*0078*/ 	.word	0x00000000
.L_620:


//--------------------- .nv.info._ZN5flash44flash_bwd_dq_dk_dv_loop_seqk_parallel_kernelI23Flash_bwd_kernel_traitsILi96ELi64ELi128ELi8ELi2ELi4ELi4ELb0ELb0EN7cutlass6half_tE19Flash_kernel_traitsILi96ELi64ELi128ELi8ES3_EELb1ELb0ELb0ELb0ELb1ELb1ELb0EEEvNS_16Flash_bwd_paramsE --------------------------
	.section	.nv.info._ZN5flash44flash_bwd_dq_dk_dv_loop_seqk_parallel_kernelI23Flash_bwd_kernel_traitsILi96ELi64ELi128ELi8ELi2ELi4ELi4ELb0ELb0EN7cutlass6half_tE19Flash_kernel_traitsILi96ELi64ELi128ELi8ES3_EELb1ELb0ELb0ELb0ELb1ELb1ELb0EEEvNS_16Flash_bwd_paramsE,"",@"SHT_CUDA_INFO"
	.sectionflags	@""
	.align	4


	//----- nvinfo : EIATTR_CUDA_API_VERSION
	.align		4
        /*0000*/ 	.byte	0x04, 0x37
        /*0002*/ 	.short	(.L_622 - .L_621)
.L_621:
        /*0004*/ 	.word	0x00000082


	//----- nvinfo : EIATTR_SW2861232_WAR
	.align		4
.L_622:
        /*0008*/ 	.byte	0x01, 0x35
	.zero		2


	//----- nvinfo : EIATTR_PARAM_CBANK
	.align		4
        /*000c*/ 	.byte	0x04, 0x0a
        /*000e*/ 	.short	(.L_624 - .L_623)
	.align		4
.L_623:
        /*0010*/ 	.word	index@(.nv.constant0._ZN5flash44flash_bwd_dq_dk_dv_loop_seqk_parallel_kernelI23Flash_bwd_kernel_traitsILi96ELi64ELi128ELi8ELi2ELi4ELi4ELb0ELb0EN7cutlass6half_tE19Flash_kernel_traitsILi96ELi64ELi128ELi8ES3_EELb1ELb0ELb0ELb0ELb1ELb1ELb0EEEvNS_16Flash_bwd_paramsE)
        /*0014*/ 	.short	0x0160
        /*0016*/ 	.short	0x0280


	//----- nvinfo : EIATTR_CBANK_PARAM_SIZE
	.align		4
.L_624:
        /*0018*/ 	.byte	0x03, 0x19
        /*001a*/ 	.short	0x0280


	//----- nvinfo : EIATTR_KPARAM_INFO
	.align		4
        /*001c*/ 	.byte	0x04, 0x17
        /*001e*/ 	.short	(.L_626 - .L_625)
.L_625:
        /*0020*/ 	.word	0x00000000
        /*0024*/ 	.short	0x0000
        /*0026*/ 	.short	0x0000
        /*0028*/ 	.byte	0x00, 0xf0, 0x01, 0x0a


	//----- nvinfo : EIATTR_MAXREG_COUNT
	.align		4
.L_626:
        /*002c*/ 	.byte	0x03, 0x1b
        /*002e*/ 	.short	0x00ff


	//----- nvinfo : EIATTR_NUM_BARRIERS
	.align		4
        /*0030*/ 	.byte	0x02, 0x4c
        /*0032*/ 	.byte	0x01
	.zero		1


	//----- nvinfo : EIATTR_ANNOTATIONS
	.align		4
        /*0034*/ 	.byte	0x04, 0x55
        /*0036*/ 	.short	(.L_628 - .L_627)


	//   ....[0]....
.L_627:
        /*0038*/ 	.word	0x00000001
        /*003c*/ 	.byte	0x80, 0x04, 0x00, 0x00, 0x01, 0x00, 0x00, 0x00, 0x00, 0x06, 0x00, 0x00, 0x01, 0x00, 0x00, 0x00
        /*004c*/ 	.byte	0x40, 0x11, 0x00, 0x00, 0x01, 0x00, 0x00, 0x00, 0x50, 0x11, 0x00, 0x00


	//----- nvinfo : EIATTR_MERCURY_ISA_VERSION
	.align		4
.L_628:
        /*0058*/ 	.byte	0x03, 0x5f
        /*005a*/ 	.short	0x0000


	//----- nvinfo : EIATTR_EXIT_INSTR_OFFSETS
	.align		4
        /*005c*/ 	.byte	0x04, 0x1c
        /*005e*/ 	.short	(.L_630 - .L_629)


	//   ....[0]....
.L_629:
        /*0060*/ 	.word	0x00000090


	//   ....[1]....
        /*0064*/ 	.word	0x00006de0


	//----- nvinfo : EIATTR_CTAIDZ_USED
	.align		4
.L_630:
        /*0068*/ 	.byte	0x01, 0x04
	.zero		2


//--------------------- .nv.info._ZN5flash44flash_bwd_dq_dk_dv_loop_seqk_parallel_kernelI23Flash_bwd_kernel_traitsILi96ELi64ELi128ELi8ELi2ELi4ELi4ELb0ELb0EN7cutlass6half_tE19Flash_kernel_traitsILi96ELi64ELi128ELi8ES3_EELb0ELb0ELb0ELb0ELb1ELb1ELb1EEEvNS_16Flash_bwd_paramsE --------------------------
	.section	.nv.info._ZN5flash44flash_bwd_dq_dk_dv_loop_seqk_parallel_kernelI23Flash_bwd_kernel_traitsILi96ELi64ELi128ELi8ELi2ELi4ELi4ELb0ELb0EN7cutlass6half_tE19Flash_kernel_traitsILi96ELi64ELi128ELi8ES3_EELb0ELb0ELb0ELb0ELb1ELb1ELb1EEEvNS_16Flash_bwd_paramsE,"",@"SHT_CUDA_INFO"
	.sectionflags	@""
	.align	4


	//----- nvinfo : EIATTR_CUDA_API_VERSION
	.align		4
        /*0000*/ 	.byte	0x04, 0x37
        /*0002*/ 	.short	(.L_632 - .L_631)
.L_631:
        /*0004*/ 	.word	0x00000082


	//----- nvinfo : EIATTR_SW2861232_WAR
	.align		4
.L_632:
        /*0008*/ 	.byte	0x01, 0x35
	.zero		2


	//----- nvinfo : EIATTR_PARAM_CBANK
	.align		4
        /*000c*/ 	.byte	0x04, 0x0a
        /*000e*/ 	.short	(.L_634 - .L_633)
	.align		4
.L_633:
        /*0010*/ 	.word	index@(.nv.constant0._ZN5flash44flash_bwd_dq_dk_dv_loop_seqk_parallel_kernelI23Flash_bwd_kernel_traitsILi96ELi64ELi128ELi8ELi2ELi4ELi4ELb0ELb0EN7cutlass6half_tE19Flash_kernel_traitsILi96ELi64ELi128ELi8ES3_EELb0ELb0ELb0ELb0ELb1ELb1ELb1EEEvNS_16Flash_bwd_paramsE)
        /*0014*/ 	.short	0x0160
        /*0016*/ 	.short	0x0280


	//----- nvinfo : EIATTR_CBANK_PARAM_SIZE
	.align		4
.L_634:
        /*0018*/ 	.byte	0x03, 0x19
        /*001a*/ 	.short	0x0280


	//----- nvinfo : EIATTR_KPARAM_INFO
	.align		4
        /*001c*/ 	.byte	0x04, 0x17
        /*001e*/ 	.short	(.L_636 - .L_635)
.L_635:
        /*0020*/ 	.word	0x00000000
        /*0024*/ 	.short	0x0000
        /*0026*/ 	.short	0x0000
        /*0028*/ 	.byte	0x00, 0xf0, 0x01, 0x0a


	//----- nvinfo : EIATTR_MAXREG_COUNT
	.align		4
.L_636:
        /*002c*/ 	.byte	0x03, 0x1b
        /*002e*/ 	.short	0x00ff


	//----- nvinfo : EIATTR_NUM_BARRIERS
	.align		4
        /*0030*/ 	.byte	0x02, 0x4c
        /*0032*/ 	.byte	0x01
	.zero		1


	//----- nvinfo : EIATTR_ANNOTATIONS
	.align		4
        /*0034*/ 	.byte	0x04, 0x55
        /*0036*/ 	.short	(.L_638 - .L_637)


	//   ....[0]....
.L_637:
        /*0038*/ 	.word	0x00000001
        /*003c*/ 	.byte	0x80, 0x04, 0x00, 0x00, 0x01, 0x00, 0x00, 0x00, 0x80, 0x0b, 0x00, 0x00, 0x01, 0x00, 0x00, 0x00
        /*004c*/ 	.byte	0x40, 0x0c, 0x00, 0x00, 0x01, 0x00, 0x00, 0x00, 0x60, 0x0c, 0x00, 0x00, 0x01, 0x00, 0x00, 0x00
        /*005c*/ 	.byte	0x30, 0x13, 0x00, 0x00, 0x01, 0x00, 0x00, 0x00, 0x50, 0x13, 0x00, 0x00, 0x01, 0x00, 0x00, 0x00
        /*006c*/ 	.byte	0xb0, 0x15, 0x00, 0x00, 0x01, 0x00, 0x00, 0x00, 0xd0, 0x15, 0x00, 0x00, 0x01, 0x00, 0x00, 0x00
        /*007c*/ 	.byte	0x60, 0x4b, 0x00, 0x00, 0x01, 0x00, 0x00, 0x00, 0xa0, 0x4b, 0x00, 0x00, 0x01, 0x00, 0x00, 0x00
        /*008c*/ 	.byte	0xd0, 0x5a, 0x00, 0x00


	//----- nvinfo : EIATTR_MERCURY_ISA_VERSION
	.align		4
.L_638:
        /*0090*/ 	.byte	0x03, 0x5f
        /*0092*/ 	.short	0x0000


	//----- nvinfo : EIATTR_EXIT_INSTR_OFFSETS
	.align		4
        /*0094*/ 	.byte	0x04, 0x1c
        /*0096*/ 	.short	(.L_640 - .L_639)


	//   ....[0]....
.L_639:
        /*0098*/ 	.word	0x000000a0


	//   ....[1]....
        /*009c*/ 	.word	0x000069f0


	//----- nvinfo : EIATTR_CTAIDZ_USED
	.align		4
.L_640:
        /*00a0*/ 	.byte	0x01, 0x04
	.zero		2


//--------------------- .nv.info._ZN5flash44flash_bwd_dq_dk_dv_loop_seqk_parallel_kernelI23Flash_bwd_kernel_traitsILi96ELi64ELi128ELi8ELi2ELi4ELi4ELb0ELb0EN7cutlass6half_tE19Flash_kernel_traitsILi96ELi64ELi128ELi8ES3_EELb1ELb0ELb0ELb1ELb0ELb0ELb0EEEvNS_16Flash_bwd_paramsE --------------------------
	.section	.nv.info._ZN5flash44flash_bwd_dq_dk_dv_loop_seqk_parallel_kernelI23Flash_bwd_kernel_traitsILi96ELi64ELi128ELi8ELi2ELi4ELi4ELb0ELb0EN7cutlass6half_tE19Flash_kernel_traitsILi96ELi64ELi128ELi8ES3_EELb1ELb0ELb0ELb1ELb0ELb0ELb0EEEvNS_16Flash_bwd_paramsE,"",@"SHT_CUDA_INFO"
	.sectionflags	@""
	.align	4


	//----- nvinfo : EIATTR_CUDA_API_VERSION
	.align		4
        /*0000*/ 	.byte	0x04, 0x37
        /*0002*/ 	.short	(.L_642 - .L_641)
.L_641:
        /*0004*/ 	.word	0x00000082


	//----- nvinfo : EIATTR_SW2861232_WAR
	.align		4
.L_642:
        /*0008*/ 	.byte	0x01, 0x35
	.zero		2


	//----- nvinfo : EIATTR_PARAM_CBANK
	.align		4
        /*000c*/ 	.byte	0x04, 0x0a
        /*000e*/ 	.short	(.L_644 - .L_643)
	.align		4
.L_643:
        /*0010*/ 	.word	index@(.nv.constant0._ZN5flash44flash_bwd_dq_dk_dv_loop_seqk_parallel_kernelI23Flash_bwd_kernel_traitsILi96ELi64ELi128ELi8ELi2ELi4ELi4ELb0ELb0EN7cutlass6half_tE19Flash_kernel_traitsILi96ELi64ELi128ELi8ES3_EELb1ELb0ELb0ELb1ELb0ELb0ELb0EEEvNS_16Flash_bwd_paramsE)
        /*0014*/ 	.short	0x0160
        /*0016*/ 	.short	0x0280


	//----- nvinfo : EIATTR_CBANK_PARAM_SIZE
	.align		4
.L_644:
        /*0018*/ 	.byte	0x03, 0x19
        /*001a*/ 	.short	0x0280


	//----- nvinfo : EIATTR_KPARAM_INFO
	.align		4
        /*001c*/ 	.byte	0x04, 0x17
        /*001e*/ 	.short	(.L_646 - .L_645)
.L_645:
        /*0020*/ 	.word	0x00000000
        /*0024*/ 	.short	0x0000
        /*0026*/ 	.short	0x0000
        /*0028*/ 	.byte	0x00, 0xf0, 0x01, 0x0a


	//----- nvinfo : EIATTR_MAXREG_COUNT
	.align		4
.L_646:
        /*002c*/ 	.byte	0x03, 0x1b
        /*002e*/ 	.short	0x00ff


	//----- nvinfo : EIATTR_NUM_BARRIERS
	.align		4
        /*0030*/ 	.byte	0x02, 0x4c
        /*0032*/ 	.byte	0x01
	.zero		1


	//----- nvinfo : EIATTR_ANNOTATIONS
	.align		4
        /*0034*/ 	.byte	0x04, 0x55
        /*0036*/ 	.short	(.L_648 - .L_647)


	//   ....[0]....
.L_647:
        /* <DEDUP_REMOVED lines=16> */


	//----- nvinfo : EIATTR_MERCURY_ISA_VERSION
	.align		4
.L_648:
        /*0128*/ 	.byte	0x03, 0x5f
        /*012a*/ 	.short	0x0000


	//----- nvinfo : EIATTR_EXIT_INSTR_OFFSETS
	.align		4
        /*012c*/ 	.byte	0x04, 0x1c
        /*012e*/ 	.short	(.L_650 - .L_649)


	//   ....[0]....
.L_649:
        /*0130*/ 	.word	0x00000090


	//   ....[1]....
        /*0134*/ 	.word	0x00009f20


	//----- nvinfo : EIATTR_CTAIDZ_USED
	.align		4
.L_650:
        /*0138*/ 	.byte	0x01, 0x04
	.zero		2


	//----- nvinfo : EIATTR_CRS_STACK_SIZE
	.align		4
        /*013c*/ 	.byte	0x04, 0x1e
        /*013e*/ 	.short	(.L_652 - .L_651)
.L_651:
        /*0140*/ 	.word	0x00000000
.L_652:


//--------------------- .nv.info._ZN5flash44flash_bwd_dq_dk_dv_loop_seqk_parallel_kernelI23Flash_bwd_kernel_traitsILi96ELi64ELi128ELi8ELi2ELi4ELi4ELb0ELb0EN7cutlass6half_tE19Flash_kernel_traitsILi96ELi64ELi128ELi8ES3_EELb0ELb0ELb0ELb1ELb0ELb0ELb1EEEvNS_16Flash_bwd_paramsE --------------------------
	.section	.nv.info._ZN5flash44flash_bwd_dq_dk_dv_loop_seqk_parallel_kernelI23Flash_bwd_kernel_traitsILi96ELi64ELi128ELi8ELi2ELi4ELi4ELb0ELb0EN7cutlass6half_tE19Flash_kernel_traitsILi96ELi64ELi128ELi8ES3_EELb0ELb0ELb0ELb1ELb0ELb0ELb1EEEvNS_16Flash_bwd_paramsE,"",@"SHT_CUDA_INFO"
	.sectionflags	@""
	.align	4


	//----- nvinfo : EIATTR_CUDA_API_VERSION
	.align		4
        /*0000*/ 	.byte	0x04, 0x37
        /*0002*/ 	.short	(.L_654 - .L_653)
.L_653:
        /*0004*/ 	.word	0x00000082


	//----- nvinfo : EIATTR_SW2861232_WAR
	.align		4
.L_654:
        /*0008*/ 	.byte	0x01, 0x35
	.zero		2


	//----- nvinfo : EIATTR_PARAM_CBANK
	.align		4
        /*000c*/ 	.byte	0x04, 0x0a
        /*000e*/ 	.short	(.L_656 - .L_655)
	.align		4
.L_655:
        /*0010*/ 	.word	index@(.nv.constant0._ZN5flash44flash_bwd_dq_dk_dv_loop_seqk_parallel_kernelI23Flash_bwd_kernel_traitsILi96ELi64ELi128ELi8ELi2ELi4ELi4ELb0ELb0EN7cutlass6half_tE19Flash_kernel_traitsILi96ELi64ELi128ELi8ES3_EELb0ELb0ELb0ELb1ELb0ELb0ELb1EEEvNS_16Flash_bwd_paramsE)
        /*0014*/ 	.short	0x0160
        /*0016*/ 	.short	0x0280


	//----- nvinfo : EIATTR_CBANK_PARAM_SIZE
	.align		4
.L_656:
        /*0018*/ 	.byte	0x03, 0x19
        /*001a*/ 	.short	0x0280


	//----- nvinfo : EIATTR_KPARAM_INFO
	.align		4
        /*001c*/ 	.byte	0x04, 0x17
        /*001e*/ 	.short	(.L_658 - .L_657)
.L_657:
        /*0020*/ 	.word	0x00000000
        /*0024*/ 	.short	0x0000
        /*0026*/ 	.short	0x0000
        /*0028*/ 	.byte	0x00, 0xf0, 0x01, 0x0a


	//----- nvinfo : EIATTR_MAXREG_COUNT
	.align		4
.L_658:
        /*002c*/ 	.byte	0x03, 0x1b
        /*002e*/ 	.short	0x00ff


	//----- nvinfo : EIATTR_NUM_BARRIERS
	.align		4
        /*0030*/ 	.byte	0x02, 0x4c
        /*0032*/ 	.byte	0x01
	.zero		1


	//----- nvinfo : EIATTR_ANNOTATIONS
	.align		4
        /*0034*/ 	.byte	0x04, 0x55
        /*0036*/ 	.short	(.L_660 - .L_659)


	//   ....[0]....
.L_659:
        /* <DEDUP_REMOVED lines=11> */


	//----- nvinfo : EIATTR_MERCURY_ISA_VERSION
	.align		4
.L_660:
        /*00d8*/ 	.byte	0x03, 0x5f
        /*00da*/ 	.short	0x0000


	//----- nvinfo : EIATTR_EXIT_INSTR_OFFSETS
	.align		4
        /*00dc*/ 	.byte	0x04, 0x1c
        /*00de*/ 	.short	(.L_662 - .L_661)


	//   ....[0]....
.L_661:
        /*00e0*/ 	.word	0x000000a0


	//   ....[1]....
        /*00e4*/ 	.word	0x00009ef0


	//----- nvinfo : EIATTR_CTAIDZ_USED
	.align		4
.L_662:
        /*00e8*/ 	.byte	0x01, 0x04
	.zero		2


	//----- nvinfo : EIATTR_CRS_STACK_SIZE
	.align		4
        /*00ec*/ 	.byte	0x04, 0x1e
        /*00ee*/ 	.short	(.L_664 - .L_663)
.L_663:
        /*00f0*/ 	.word	0x00000000
.L_664:


//--------------------- .nv.info._ZN5flash44flash_bwd_dq_dk_dv_loop_seqk_parallel_kernelI23Flash_bwd_kernel_traitsILi96ELi64ELi128ELi8ELi2ELi4ELi4ELb0ELb0EN7cutlass6half_tE19Flash_kernel_traitsILi96ELi64ELi128ELi8ES3_EELb1ELb0ELb1ELb0ELb0ELb1ELb0EEEvNS_16Flash_bwd_paramsE --------------------------
	.section	.nv.info._ZN5flash44flash_bwd_dq_dk_dv_loop_seqk_parallel_kernelI23Flash_bwd_kernel_traitsILi96ELi64ELi128ELi8ELi2ELi4ELi4ELb0ELb0EN7cutlass6half_tE19Flash_kernel_traitsILi96ELi64ELi128ELi8ES3_EELb1ELb0ELb1ELb0ELb0ELb1ELb0EEEvNS_16Flash_bwd_paramsE,"",@"SHT_CUDA_INFO"
	.sectionflags	@""
	.align	4


	//----- nvinfo : EIATTR_CUDA_API_VERSION
	.align		4
        /*0000*/ 	.byte	0x04, 0x37
        /*0002*/ 	.short	(.L_666 - .L_665)
.L_665:
        /*0004*/ 	.word	0x00000082


	//----- nvinfo : EIATTR_SW2861232_WAR
	.align		4
.L_666:
        /*0008*/ 	.byte	0x01, 0x35
	.zero		2


	//----- nvinfo : EIATTR_PARAM_CBANK
	.align		4
        /*000c*/ 	.byte	0x04, 0x0a
        /*000e*/ 	.short	(.L_668 - .L_667)
	.align		4
.L_667:
        /*0010*/ 	.word	index@(.nv.constant0._ZN5flash44flash_bwd_dq_dk_dv_loop_seqk_parallel_kernelI23Flash_bwd_kernel_traitsILi96ELi64ELi128ELi8ELi2ELi4ELi4ELb0ELb0EN7cutlass6half_tE19Flash_kernel_traitsILi96ELi64ELi128ELi8ES3_EELb1ELb0ELb1ELb0ELb0ELb1ELb0EEEvNS_16Flash_bwd_paramsE)
        /*0014*/ 	.short	0x0160
        /*0016*/ 	.short	0x0280


	//----- nvinfo : EIATTR_CBANK_PARAM_SIZE
	.align		4
.L_668:
        /*0018*/ 	.byte	0x03, 0x19
        /*001a*/ 	.short	0x0280


	//----- nvinfo : EIATTR_KPARAM_INFO
	.align		4
        /*001c*/ 	.byte	0x04, 0x17
        /*001e*/ 	.short	(.L_670 - .L_669)
.L_669:
        /*0020*/ 	.word	0x00000000
        /*0024*/ 	.short	0x0000
        /*0026*/ 	.short	0x0000
        /*0028*/ 	.byte	0x00, 0xf0, 0x01, 0x0a


	//----- nvinfo : EIATTR_MAXREG_COUNT
	.align		4
.L_670:
        /*002c*/ 	.byte	0x03, 0x1b
        /*002e*/ 	.short	0x00ff


	//----- nvinfo : EIATTR_NUM_BARRIERS
	.align		4
        /*0030*/ 	.byte	0x02, 0x4c
        /*0032*/ 	.byte	0x01
	.zero		1


	//----- nvinfo : EIATTR_MERCURY_ISA_VERSION
	.align		4
        /*0034*/ 	.byte	0x03, 0x5f
        /*0036*/ 	.short	0x0000


	//----- nvinfo : EIATTR_EXIT_INSTR_OFFSETS
	.align		4
        /*0038*/ 	.byte	0x04, 0x1c
        /*003a*/ 	.short	(.L_672 - .L_671)


	//   ....[0]....
.L_671:
        /*003c*/ 	.word	0x00000080


	//   ....[1]....
        /*0040*/ 	.word	0x00008a50


	//----- nvinfo : EIATTR_CTAIDZ_USED
	.align		4
.L_672:
        /*0044*/ 	.byte	0x01, 0x04
	.zero		2


	//----- nvinfo : EIATTR_CRS_STACK_SIZE
	.align		4
        /*0048*/ 	.byte	0x04, 0x1e
        /*004a*/ 	.short	(.L_674 - .L_673)
.L_673:
        /*004c*/ 	.word	0x00000000
.L_674:


//--------------------- .nv.info._ZN5flash44flash_bwd_dq_dk_dv_loop_seqk_parallel_kernelI23Flash_bwd_kernel_traitsILi96ELi64ELi128ELi8ELi2ELi4ELi4ELb0ELb0EN7cutlass6half_tE19Flash_kernel_traitsILi96ELi64ELi128ELi8ES3_EELb0ELb0ELb1ELb0ELb0ELb1ELb1EEEvNS_16Flash_bwd_paramsE --------------------------
	.section	.nv.info._ZN5flash44flash_bwd_dq_dk_dv_loop_seqk_parallel_kernelI23Flash_bwd_kernel_traitsILi96ELi64ELi128ELi8ELi2ELi4ELi4ELb0ELb0EN7cutlass6half_tE19Flash_kernel_traitsILi96ELi64ELi128ELi8ES3_EELb0ELb0ELb1ELb0ELb0ELb1ELb1EEEvNS_16Flash_bwd_paramsE,"",@"SHT_CUDA_INFO"
	.sectionflags	@""
	.align	4


	//----- nvinfo : EIATTR_CUDA_API_VERSION
	.align		4
        /*0000*/ 	.byte	0x04, 0x37
        /*0002*/ 	.short	(.L_676 - .L_675)
.L_675:
        /*0004*/ 	.word	0x00000082


	//----- nvinfo : EIATTR_SW2861232_WAR
	.align		4
.L_676:
        /*0008*/ 	.byte	0x01, 0x35
	.zero		2


	//----- nvinfo : EIATTR_PARAM_CBANK
	.align		4
        /*000c*/ 	.byte	0x04, 0x0a
        /*000e*/ 	.short	(.L_678 - .L_677)
	.align		4
.L_677:
        /*0010*/ 	.word	index@(.nv.constant0._ZN5flash44flash_bwd_dq_dk_dv_loop_seqk_parallel_kernelI23Flash_bwd_kernel_traitsILi96ELi64ELi128ELi8ELi2ELi4ELi4ELb0ELb0EN7cutlass6half_tE19Flash_kernel_traitsILi96ELi64ELi128ELi8ES3_EELb0ELb0ELb1ELb0ELb0ELb1ELb1EEEvNS_16Flash_bwd_paramsE)
        /*0014*/ 	.short	0x0160
        /*0016*/ 	.short	0x0280


	//----- nvinfo : EIATTR_CBANK_PARAM_SIZE
	.align		4
.L_678:
        /*0018*/ 	.byte	0x03, 0x19
        /*001a*/ 	.short	0x0280


	//----- nvinfo : EIATTR_KPARAM_INFO
	.align		4
        /*001c*/ 	.byte	0x04, 0x17
        /*001e*/ 	.short	(.L_680 - .L_679)
.L_679:
        /*0020*/ 	.word	0x00000000
        /*0024*/ 	.short	0x0000
        /*0026*/ 	.short	0x0000
        /*0028*/ 	.byte	0x00, 0xf0, 0x01, 0x0a


	//----- nvinfo : EIATTR_MAXREG_COUNT
	.align		4
.L_680:
        /*002c*/ 	.byte	0x03, 0x1b
        /*002e*/ 	.short	0x00ff


	//----- nvinfo : EIATTR_NUM_BARRIERS
	.align		4
        /*0030*/ 	.byte	0x02, 0x4c
        /*0032*/ 	.byte	0x01
	.zero		1


	//----- nvinfo : EIATTR_ANNOTATIONS
	.align		4
        /*0034*/ 	.byte	0x04, 0x55
        /*0036*/ 	.short	(.L_682 - .L_681)


	//   ....[0]....
.L_681:
        /*0038*/ 	.word	0x00000001
        /*003c*/ 	.byte	0x80, 0x05, 0x00, 0x00, 0x01, 0x00, 0x00, 0x00, 0xf0, 0x09, 0x00, 0x00, 0x01, 0x00, 0x00, 0x00
        /*004c*/ 	.byte	0xd0, 0x1a, 0x00, 0x00, 0x01, 0x00, 0x00, 0x00, 0xe0, 0x1a, 0x00, 0x00, 0x01, 0x00, 0x00, 0x00
        /*005c*/ 	.byte	0x20, 0x1e, 0x00, 0x00, 0x01, 0x00, 0x00, 0x00, 0x50, 0x43, 0x00, 0x00, 0x01, 0x00, 0x00, 0x00
        /*006c*/ 	.byte	0xa0, 0x85, 0x00, 0x00


	//----- nvinfo : EIATTR_MERCURY_ISA_VERSION
	.align		4
.L_682:
        /*0070*/ 	.byte	0x03, 0x5f
        /*0072*/ 	.short	0x0000


	//----- nvinfo : EIATTR_EXIT_INSTR_OFFSETS
	.align		4
        /*0074*/ 	.byte	0x04, 0x1c
        /*0076*/ 	.short	(.L_684 - .L_683)


	//   ....[0]....
.L_683:
        /*0078*/ 	.word	0x000000a0


	//   ....[1]....
        /*007c*/ 	.word	0x00008d50


	//----- nvinfo : EIATTR_CTAIDZ_USED
	.align		4
.L_684:
        /*0080*/ 	.byte	0x01, 0x04
	.zero		2


	//----- nvinfo : EIATTR_CRS_STACK_SIZE
	.align		4
        /*0084*/ 	.byte	0x04, 0x1e
        /*0086*/ 	.short	(.L_686 - .L_685)
.L_685:
        /*0088*/ 	.word	0x00000000
.L_686:


//--------------------- .nv.info._ZN5flash44flash_bwd_dq_dk_dv_loop_seqk_parallel_kernelI23Flash_bwd_kernel_traitsILi96ELi64ELi128ELi8ELi2ELi4ELi4ELb0ELb0EN7cutlass6half_tE19Flash_kernel_traitsILi96ELi64ELi128ELi8ES3_EELb1ELb0ELb1ELb1ELb0ELb0ELb0EEEvNS_16Flash_bwd_paramsE --------------------------
	.section	.nv.info._ZN5flash44flash_bwd_dq_dk_dv_loop_seqk_parallel_kernelI23Flash_bwd_kernel_traitsILi96ELi64ELi128ELi8ELi2ELi4ELi4ELb0ELb0EN7cutlass6half_tE19Flash_kernel_traitsILi96ELi64ELi128ELi8ES3_EELb1ELb0ELb1ELb1ELb0ELb0ELb0EEEvNS_16Flash_bwd_paramsE,"",@"SHT_CUDA_INFO"
	.sectionflags	@""
	.align	4


	//----- nvinfo : EIATTR_CUDA_API_VERSION
	.align		4
        /*0000*/ 	.byte	0x04, 0x37
        /*0002*/ 	.short	(.L_688 - .L_687)
.L_687:
        /*0004*/ 	.word	0x00000082


	//----- nvinfo : EIATTR_SW2861232_WAR
	.align		4
.L_688:
        /*0008*/ 	.byte	0x01, 0x35
	.zero		2


	//----- nvinfo : EIATTR_PARAM_CBANK
	.align		4
        /*000c*/ 	.byte	0x04, 0x0a
        /*000e*/ 	.short	(.L_690 - .L_689)
	.align		4
.L_689:
        /*0010*/ 	.word	index@(.nv.constant0._ZN5flash44flash_bwd_dq_dk_dv_loop_seqk_parallel_kernelI23Flash_bwd_kernel_traitsILi96ELi64ELi128ELi8ELi2ELi4ELi4ELb0ELb0EN7cutlass6half_tE19Flash_kernel_traitsILi96ELi64ELi128ELi8ES3_EELb1ELb0ELb1ELb1ELb0ELb0ELb0EEEvNS_16Flash_bwd_paramsE)
        /*0014*/ 	.short	0x0160
        /*0016*/ 	.short	0x0280


	//----- nvinfo : EIATTR_CBANK_PARAM_SIZE
	.align		4
.L_690:
        /*0018*/ 	.byte	0x03, 0x19
        /*001a*/ 	.short	0x0280


	//----- nvinfo : EIATTR_KPARAM_INFO
	.align		4
        /*001c*/ 	.byte	0x04, 0x17
        /*001e*/ 	.short	(.L_692 - .L_691)
.L_691:
        /*0020*/ 	.word	0x00000000
        /*0024*/ 	.short	0x0000
        /*0026*/ 	.short	0x0000
        /*0028*/ 	.byte	0x00, 0xf0, 0x01, 0x0a


	//----- nvinfo : EIATTR_MAXREG_COUNT
	.align		4
.L_692:
        /*002c*/ 	.byte	0x03, 0x1b
        /*002e*/ 	.short	0x00ff


	//----- nvinfo : EIATTR_NUM_BARRIERS
	.align		4
        /*0030*/ 	.byte	0x02, 0x4c
        /*0032*/ 	.byte	0x01
	.zero		1


	//----- nvinfo : EIATTR_MERCURY_ISA_VERSION
	.align		4
        /*0034*/ 	.byte	0x03, 0x5f
        /*0036*/ 	.short	0x0000


	//----- nvinfo : EIATTR_EXIT_INSTR_OFFSETS
	.align		4
        /*0038*/ 	.byte	0x04, 0x1c
        /*003a*/ 	.short	(.L_694 - .L_693)


	//   ....[0]....
.L_693:
        /*003c*/ 	.word	0x00000080


	//   ....[1]....
        /*0040*/ 	.word	0x0000a020


	//----- nvinfo : EIATTR_CTAIDZ_USED
	.align		4
.L_694:
        /*0044*/ 	.byte	0x01, 0x04
	.zero		2


	//----- nvinfo : EIATTR_CRS_STACK_SIZE
	.align		4
        /*0048*/ 	.byte	0x04, 0x1e
        /*004a*/ 	.short	(.L_696 - .L_695)
.L_695:
        /*004c*/ 	.word	0x00000000
.L_696:


//--------------------- .nv.info._ZN5flash44flash_bwd_dq_dk_dv_loop_seqk_parallel_kernelI23Flash_bwd_kernel_traitsILi96ELi64ELi128ELi8ELi2ELi4ELi4ELb0ELb0EN7cutlass6half_tE19Flash_kernel_traitsILi96ELi64ELi128ELi8ES3_EELb0ELb0ELb1ELb1ELb0ELb0ELb1EEEvNS_16Flash_bwd_paramsE --------------------------
	.section	.nv.info._ZN5flash44flash_bwd_dq_dk_dv_loop_seqk_parallel_kernelI23Flash_bwd_kernel_traitsILi96ELi64ELi128ELi8ELi2ELi4ELi4ELb0ELb0EN7cutlass6half_tE19Flash_kernel_traitsILi96ELi64ELi128ELi8ES3_EELb0ELb0ELb1ELb1ELb0ELb0ELb1EEEvNS_16Flash_bwd_paramsE,"",@"SHT_CUDA_INFO"
	.sectionflags	@""
	.align	4


	//----- nvinfo : EIATTR_CUDA_API_VERSION
	.align		4
        /*0000*/ 	.byte	0x04, 0x37
        /*0002*/ 	.short	(.L_698 - .L_697)
.L_697:
        /*0004*/ 	.word	0x00000082


	//----- nvinfo : EIATTR_SW2861232_WAR
	.align		4
.L_698:
        /*0008*/ 	.byte	0x01, 0x35
	.zero		2


	//----- nvinfo : EIATTR_PARAM_CBANK
	.align		4
        /*000c*/ 	.byte	0x04, 0x0a
        /*000e*/ 	.short	(.L_700 - .L_699)
	.align		4
.L_699:
        /*0010*/ 	.word	index@(.nv.constant0._ZN5flash44flash_bwd_dq_dk_dv_loop_seqk_parallel_kernelI23Flash_bwd_kernel_traitsILi96ELi64ELi128ELi8ELi2ELi4ELi4ELb0ELb0EN7cutlass6half_tE19Flash_kernel_traitsILi96ELi64ELi128ELi8ES3_EELb0ELb0ELb1ELb1ELb0ELb0ELb1EEEvNS_16Flash_bwd_paramsE)
        /*0014*/ 	.short	0x0160
        /*0016*/ 	.short	0x0280


	//----- nvinfo : EIATTR_CBANK_PARAM_SIZE
	.align		4
.L_700:
        /*0018*/ 	.byte	0x03, 0x19
        /*001a*/ 	.short	0x0280


	//----- nvinfo : EIATTR_KPARAM_INFO
	.align		4
        /*001c*/ 	.byte	0x04, 0x17
        /*001e*/ 	.short	(.L_702 - .L_701)
.L_701:
        /*0020*/ 	.word	0x00000000
        /*0024*/ 	.short	0x0000
        /*0026*/ 	.short	0x0000
        /*0028*/ 	.byte	0x00, 0xf0, 0x01, 0x0a


	//----- nvinfo : EIATTR_MAXREG_COUNT
	.align		4
.L_702:
        /*002c*/ 	.byte	0x03, 0x1b
        /*002e*/ 	.short	0x00ff


	//----- nvinfo : EIATTR_NUM_BARRIERS
	.align		4
        /*0030*/ 	.byte	0x02, 0x4c
        /*0032*/ 	.byte	0x01
	.zero		1


	//----- nvinfo : EIATTR_ANNOTATIONS
	.align		4
        /*0034*/ 	.byte	0x04, 0x55
        /*0036*/ 	.short	(.L_704 - .L_703)


	//   ....[0]....
.L_703:
        /*0038*/ 	.word	0x00000001
        /*003c*/ 	.byte	0x50, 0x06, 0x00, 0x00, 0x01, 0x00, 0x00, 0x00, 0x90, 0x28, 0x00, 0x00, 0x01, 0x00, 0x00, 0x00
        /*004c*/ 	.byte	0xe0, 0x41, 0x00, 0x00, 0x01, 0x00, 0x00, 0x00, 0xa0, 0x42, 0x00, 0x00, 0x01, 0x00, 0x00, 0x00
        /*005c*/ 	.byte	0x50, 0x74, 0x00, 0x00


	//----- nvinfo : EIATTR_MERCURY_ISA_VERSION
	.align		4
.L_704:
        /*0060*/ 	.byte	0x03, 0x5f
        /*0062*/ 	.short	0x0000


	//----- nvinfo : EIATTR_EXIT_INSTR_OFFSETS
	.align		4
        /*0064*/ 	.byte	0x04, 0x1c
        /*0066*/ 	.short	(.L_706 - .L_705)


	//   ....[0]....
.L_705:
        /*0068*/ 	.word	0x000000a0


	//   ....[1]....
        /*006c*/ 	.word	0x0000a210


	//----- nvinfo : EIATTR_CTAIDZ_USED
	.align		4
.L_706:
        /*0070*/ 	.byte	0x01, 0x04
	.zero		2


	//----- nvinfo : EIATTR_CRS_STACK_SIZE
	.align		4
        /*0074*/ 	.byte	0x04, 0x1e
        /*0076*/ 	.short	(.L_708 - .L_707)
.L_707:
        /*0078*/ 	.word	0x00000000
.L_708:


//--------------------- .nv.info._ZN5flash25flash_bwd_dot_do_o_kernelILb0E23Flash_bwd_kernel_traitsILi96ELi64ELi128ELi8ELi2ELi4ELi4ELb0ELb0EN7cutlass6half_tE19Flash_kernel_traitsILi96ELi64ELi128ELi8ES3_EEEEvNS_16Flash_bwd_paramsE --------------------------
	.section	.nv.info._ZN5flash25flash_bwd_dot_do_o_kernelILb0E23Flash_bwd_kernel_traitsILi96ELi64ELi128ELi8ELi2ELi4ELi4ELb0ELb0EN7cutlass6half_tE19Flash_kernel_traitsILi96ELi64ELi128ELi8ES3_EEEEvNS_16Flash_bwd_paramsE,"",@"SHT_CUDA_INFO"
	.sectionflags	@""
	.align	4


	//----- nvinfo : EIATTR_CUDA_API_VERSION
	.align		4
        /*0000*/ 	.byte	0x04, 0x37
        /*0002*/ 	.short	(.L_710 - .L_709)
.L_709:
        /*0004*/ 	.word	0x00000082


	//----- nvinfo : EIATTR_SW2861232_WAR
	.align		4
.L_710:
        /*0008*/ 	.byte	0x01, 0x35
	.zero		2


	//----- nvinfo : EIATTR_PARAM_CBANK
	.align		4
        /*000c*/ 	.byte	0x04, 0x0a
        /*000e*/ 	.short	(.L_712 - .L_711)
	.align		4
.L_711:
        /*0010*/ 	.word	index@(.nv.constant0._ZN5flash25flash_bwd_dot_do_o_kernelILb0E23Flash_bwd_kernel_traitsILi96ELi64ELi128ELi8ELi2ELi4ELi4ELb0ELb0EN7cutlass6half_tE19Flash_kernel_traitsILi96ELi64ELi128ELi8ES3_EEEEvNS_16Flash_bwd_paramsE)
        /*0014*/ 	.short	0x0160
        /*0016*/ 	.short	0x0280


	//----- nvinfo : EIATTR_CBANK_PARAM_SIZE
	.align		4
.L_712:
        /*0018*/ 	.byte	0x03, 0x19
        /*001a*/ 	.short	0x0280


	//----- nvinfo : EIATTR_KPARAM_INFO
	.align		4
        /*001c*/ 	.byte	0x04, 0x17
        /*001e*/ 	.short	(.L_714 - .L_713)
.L_713:
        /*0020*/ 	.word	0x00000000
        /*0024*/ 	.short	0x0000
        /*0026*/ 	.short	0x0000
        /*0028*/ 	.byte	0x00, 0xf0, 0x01, 0x0a


	//----- nvinfo : EIATTR_MAXREG_COUNT
	.align		4
.L_714:
        /*002c*/ 	.byte	0x03, 0x1b
        /*002e*/ 	.short	0x00ff


	//----- nvinfo : EIATTR_MERCURY_ISA_VERSION
	.align		4
        /*0030*/ 	.byte	0x03, 0x5f
        /*0032*/ 	.short	0x0000


	//----- nvinfo : EIATTR_COOP_GROUP_MASK_REGIDS
	.align		4
        /*0034*/ 	.byte	0x04, 0x29
        /*0036*/ 	.short	(.L_716 - .L_715)


	//   ....[0]....
.L_715:
        /*0038*/ 	.word	0xffffffff


	//   ....[1]....
        /*003c*/ 	.word	0xffffffff


	//----- nvinfo : EIATTR_COOP_GROUP_INSTR_OFFSETS
	.align		4
.L_716:
        /*0040*/ 	.byte	0x04, 0x28
        /*0042*/ 	.short	(.L_718 - .L_717)


	//   ....[0]....
.L_717:
        /*0044*/ 	.word	0x00000d30


	//   ....[1]....
        /*0048*/ 	.word	0x00000d50


	//----- nvinfo : EIATTR_EXIT_INSTR_OFFSETS
	.align		4
.L_718:
        /*004c*/ 	.byte	0x04, 0x1c
        /*004e*/ 	.short	(.L_720 - .L_719)


	//   ....[0]....
.L_719:
        /*0050*/ 	.word	0x000000f0


	//   ....[1]....
        /*0054*/ 	.word	0x00000d60


	//   ....[2]....
        /*0058*/ 	.word	0x00000de0


	//----- nvinfo : EIATTR_CTAIDZ_USED
	.align		4
.L_720:
        /*005c*/ 	.byte	0x01, 0x04
	.zero		2


	//----- nvinfo : EIATTR_CRS_STACK_SIZE
	.align		4
        /*0060*/ 	.byte	0x04, 0x1e
        /*0062*/ 	.short	(.L_722 - .L_721)
.L_721:
        /*0064*/ 	.word	0x00000000
.L_722:


//--------------------- .nv.info._ZN5flash25flash_bwd_dot_do_o_kernelILb1E23Flash_bwd_kernel_traitsILi96ELi64ELi128ELi8ELi2ELi4ELi4ELb0ELb0EN7cutlass6half_tE19Flash_kernel_traitsILi96ELi64ELi128ELi8ES3_EEEEvNS_16Flash_bwd_paramsE --------------------------
	.section	.nv.info._ZN5flash25flash_bwd_dot_do_o_kernelILb1E23Flash_bwd_kernel_traitsILi96ELi64ELi128ELi8ELi2ELi4ELi4ELb0ELb0EN7cutlass6half_tE19Flash_kernel_traitsILi96ELi64ELi128ELi8ES3_EEEEvNS_16Flash_bwd_paramsE,"",@"SHT_CUDA_INFO"
	.sectionflags	@""
	.align	4


	//----- nvinfo : EIATTR_CUDA_API_VERSION
	.align		4
        /*0000*/ 	.byte	0x04, 0x37
        /*0002*/ 	.short	(.L_724 - .L_723)
.L_723:
        /*0004*/ 	.word	0x00000082


	//----- nvinfo : EIATTR_SW2861232_WAR
	.align		4
.L_724:
        /*0008*/ 	.byte	0x01, 0x35
	.zero		2


	//----- nvinfo : EIATTR_PARAM_CBANK
	.align		4
        /*000c*/ 	.byte	0x04, 0x0a
        /*000e*/ 	.short	(.L_726 - .L_725)
	.align		4
.L_725:
        /*0010*/ 	.word	index@(.nv.constant0._ZN5flash25flash_bwd_dot_do_o_kernelILb1E23Flash_bwd_kernel_traitsILi96ELi64ELi128ELi8ELi2ELi4ELi4ELb0ELb0EN7cutlass6half_tE19Flash_kernel_traitsILi96ELi64ELi128ELi8ES3_EEEEvNS_16Flash_bwd_paramsE)
        /*0014*/ 	.short	0x0160
        /*0016*/ 	.short	0x0280


	//----- nvinfo : EIATTR_CBANK_PARAM_SIZE
	.align		4
.L_726:
        /*0018*/ 	.byte	0x03, 0x19
        /*001a*/ 	.short	0x0280


	//----- nvinfo : EIATTR_KPARAM_INFO
	.align		4
        /*001c*/ 	.byte	0x04, 0x17
        /*001e*/ 	.short	(.L_728 - .L_727)
.L_727:
        /*0020*/ 	.word	0x00000000
        /*0024*/ 	.short	0x0000
        /*0026*/ 	.short	0x0000
        /*0028*/ 	.byte	0x00, 0xf0, 0x01, 0x0a


	//----- nvinfo : EIATTR_MAXREG_COUNT
	.align		4
.L_728:
        /*002c*/ 	.byte	0x03, 0x1b
        /*002e*/ 	.short	0x00ff


	//----- nvinfo : EIATTR_MERCURY_ISA_VERSION
	.align		4
        /*0030*/ 	.byte	0x03, 0x5f
        /*0032*/ 	.short	0x0000


	//----- nvinfo : EIATTR_COOP_GROUP_MASK_REGIDS
	.align		4
        /*0034*/ 	.byte	0x04, 0x29
        /*0036*/ 	.short	(.L_730 - .L_729)


	//   ....[0]....
.L_729:
        /*0038*/ 	.word	0xffffffff


	//   ....[1]....
        /*003c*/ 	.word	0xffffffff


	//----- nvinfo : EIATTR_COOP_GROUP_INSTR_OFFSETS
	.align		4
.L_730:
        /*0040*/ 	.byte	0x04, 0x28
        /*0042*/ 	.short	(.L_732 - .L_731)


	//   ....[0]....
.L_731:
        /*0044*/ 	.word	0x00001030


	//   ....[1]....
        /*0048*/ 	.word	0x00001050


	//----- nvinfo : EIATTR_EXIT_INSTR_OFFSETS
	.align		4
.L_732:
        /*004c*/ 	.byte	0x04, 0x1c
        /*004e*/ 	.short	(.L_734 - .L_733)


	//   ....[0]....
.L_733:
        /*0050*/ 	.word	0x000000f0


	//   ....[1]....
        /*0054*/ 	.word	0x00001100


	//----- nvinfo : EIATTR_CTAIDZ_USED
	.align		4
.L_734:
        /*0058*/ 	.byte	0x01, 0x04
	.zero		2


	//----- nvinfo : EIATTR_CRS_STACK_SIZE
	.align		4
        /*005c*/ 	.byte	0x04, 0x1e
        /*005e*/ 	.short	(.L_736 - .L_735)
.L_735:
        /*0060*/ 	.word	0x00000000
.L_736:


//--------------------- .nv.callgraph             --------------------------
	.section	.nv.callgraph,"",@"SHT_CUDA_CALLGRAPH"
	.align	4
	.sectionentsize	8
	.align		4
        /*0000*/ 	.word	0x00000000
	.align		4
        /*0004*/ 	.word	0xffffffff
	.align		4
        /*0008*/ 	.word	0x00000000
	.align		4
        /*000c*/ 	.word	0xfffffffe
	.align		4
        /*0010*/ 	.word	0x00000000
	.align		4
        /*0014*/ 	.word	0xfffffffd
	.align		4
        /*0018*/ 	.word	0x00000000
	.align		4
        /*001c*/ 	.word	0xfffffffc


//--------------------- .nv.rel.action            --------------------------
	.section	.nv.rel.action,"",@"SHT_CUDA_RELOCINFO"
	.align	8
	.sectionentsize	8
        /*0000*/ 	.byte	0x73, 0x00, 0x00, 0x00, 0x00, 0x00, 0x00, 0x00, 0x00, 0x00, 0x00, 0x11, 0x25, 0x00, 0x05, 0x36


//--------------------- .nv.constant4             --------------------------
	.section	.nv.constant4,"a",@progbits
	.align	8
	.align		8
.nv.constant4:
        /*0000*/ 	.dword	_ZN65_INTERNAL_d347571c_29_flash_bwd_hdim96_fp16_sm80_cu_21e1f8cb_29524cuda3std3__45__cpo5beginE
	.align		8
        /*0008*/ 	.dword	_ZN65_INTERNAL_d347571c_29_flash_bwd_hdim96_fp16_sm80_cu_21e1f8cb_29524cuda3std3__45__cpo3endE
	.align		8
        /*0010*/ 	.dword	_ZN65_INTERNAL_d347571c_29_flash_bwd_hdim96_fp16_sm80_cu_21e1f8cb_29524cuda3std3__45__cpo6cbeginE
	.align		8
        /*0018*/ 	.dword	_ZN65_INTERNAL_d347571c_29_flash_bwd_hdim96_fp16_sm80_cu_21e1f8cb_29524cuda3std3__45__cpo4cendE
	.align		8
        /*0020*/ 	.dword	_ZN65_INTERNAL_d347571c_29_flash_bwd_hdim96_fp16_sm80_cu_21e1f8cb_29524cuda3std3__467_GLOBAL__N__d347571c_29_flash_bwd_hdim96_fp16_sm80_cu_21e1f8cb_29526ignoreE
	.align		8
        /*0028*/ 	.dword	_ZN65_INTERNAL_d347571c_29_flash_bwd_hdim96_fp16_sm80_cu_21e1f8cb_29524cuda3std3__419piecewise_constructE
	.align		8
        /*0030*/ 	.dword	_ZN65_INTERNAL_d347571c_29_flash_bwd_hdim96_fp16_sm80_cu_21e1f8cb_29524cuda3std3__48in_placeE
	.align		8
        /*0038*/ 	.dword	_ZN65_INTERNAL_d347571c_29_flash_bwd_hdim96_fp16_sm80_cu_21e1f8cb_29524cuda3std6ranges3__45__cpo4swapE
	.align		8
        /*0040*/ 	.dword	_ZN65_INTERNAL_d347571c_29_flash_bwd_hdim96_fp16_sm80_cu_21e1f8cb_29524cuda3std6ranges3__45__cpo9iter_moveE
	.align		8
        /*0048*/ 	.dword	_ZN65_INTERNAL_d347571c_29_flash_bwd_hdim96_fp16_sm80_cu_21e1f8cb_29524cute7productE
	.align		8
        /*0050*/ 	.dword	_ZN65_INTERNAL_d347571c_29_flash_bwd_hdim96_fp16_sm80_cu_21e1f8cb_29524cute1_E


//--------------------- .nv.constant0._ZN5flash44flash_bwd_dq_dk_dv_loop_seqk_parallel_kernelI23Flash_bwd_kernel_traitsILi96ELi64ELi128ELi8ELi2ELi4ELi4ELb1ELb0EN7cutlass6half_tE19Flash_kernel_traitsILi96ELi64ELi128ELi8ES3_EELb0ELb0ELb0ELb0ELb0ELb1ELb0EEEvNS_16Flash_bwd_paramsE --------------------------
	.section	.nv.constant0._ZN5flash44flash_bwd_dq_dk_dv_loop_seqk_parallel_kernelI23Flash_bwd_kernel_traitsILi96ELi64ELi128ELi8ELi2ELi4ELi4ELb1ELb0EN7cutlass6half_tE19Flash_kernel_traitsILi96ELi64ELi128ELi8ES3_EELb0ELb0ELb0ELb0ELb0ELb1ELb0EEEvNS_16Flash_bwd_paramsE,"a",@progbits
	.sectionflags	@""
	.align	4
.nv.constant0._ZN5flash44flash_bwd_dq_dk_dv_loop_seqk_parallel_kernelI23Flash_bwd_kernel_traitsILi96ELi64ELi128ELi8ELi2ELi4ELi4ELb1ELb0EN7cutlass6half_tE19Flash_kernel_traitsILi96ELi64ELi128ELi8ES3_EELb0ELb0ELb0ELb0ELb0ELb1ELb0EEEvNS_16Flash_bwd_paramsE:
	.zero		992


//--------------------- .nv.constant0._ZN5flash44flash_bwd_dq_dk_dv_loop_seqk_parallel_kernelI23Flash_bwd_kernel_traitsILi96ELi64ELi128ELi8ELi2ELi4ELi4ELb1ELb0EN7cutlass6half_tE19Flash_kernel_traitsILi96ELi64ELi128ELi8ES3_EELb0ELb0ELb0ELb0ELb0ELb0ELb0EEEvNS_16Flash_bwd_paramsE --------------------------
	.section	.nv.constant0._ZN5flash44flash_bwd_dq_dk_dv_loop_seqk_parallel_kernelI23Flash_bwd_kernel_traitsILi96ELi64ELi128ELi8ELi2ELi4ELi4ELb1ELb0EN7cutlass6half_tE19Flash_kernel_traitsILi96ELi64ELi128ELi8ES3_EELb0ELb0ELb0ELb0ELb0ELb0ELb0EEEvNS_16Flash_bwd_paramsE,"a",@progbits
	.sectionflags	@""
	.align	4
.nv.constant0._ZN5flash44flash_bwd_dq_dk_dv_loop_seqk_parallel_kernelI23Flash_bwd_kernel_traitsILi96ELi64ELi128ELi8ELi2ELi4ELi4ELb1ELb0EN7cutlass6half_tE19Flash_kernel_traitsILi96ELi64ELi128ELi8ES3_EELb0ELb0ELb0ELb0ELb0ELb0ELb0EEEvNS_16Flash_bwd_paramsE:
	.zero		992


//--------------------- .nv.constant0._ZN5flash44flash_bwd_dq_dk_dv_loop_seqk_parallel_kernelI23Flash_bwd_kernel_traitsILi96ELi64ELi128ELi8ELi2ELi4ELi4ELb1ELb0EN7cutlass6half_tE19Flash_kernel_traitsILi96ELi64ELi128ELi8ES3_EELb0ELb0ELb1ELb0ELb0ELb0ELb0EEEvNS_16Flash_bwd_paramsE --------------------------
	.section	.nv.constant0._ZN5flash44flash_bwd_dq_dk_dv_loop_seqk_parallel_kernelI23Flash_bwd_kernel_traitsILi96ELi64ELi128ELi8ELi2ELi4ELi4ELb1ELb0EN7cutlass6half_tE19Flash_kernel_traitsILi96ELi64ELi128ELi8ES3_EELb0ELb0ELb1ELb0ELb0ELb0ELb0EEEvNS_16Flash_bwd_paramsE,"a",@progbits
	.sectionflags	@""
	.align	4
.nv.constant0._ZN5flash44flash_bwd_dq_dk_dv_loop_seqk_parallel_kernelI23Flash_bwd_kernel_traitsILi96ELi64ELi128ELi8ELi2ELi4ELi4ELb1ELb0EN7cutlass6half_tE19Flash_kernel_traitsILi96ELi64ELi128ELi8ES3_EELb0ELb0ELb1ELb0ELb0ELb0ELb0EEEvNS_16Flash_bwd_paramsE:
	.zero		992


//--------------------- .nv.constant0._ZN5flash44flash_bwd_dq_dk_dv_loop_seqk_parallel_kernelI23Flash_bwd_kernel_traitsILi96ELi64ELi128ELi8ELi2ELi4ELi4ELb1ELb0EN7cutlass6half_tE19Flash_kernel_traitsILi96ELi64ELi128ELi8ES3_EELb0ELb0ELb0ELb0ELb1ELb1ELb0EEEvNS_16Flash_bwd_paramsE --------------------------
	.section	.nv.constant0._ZN5flash44flash_bwd_dq_dk_dv_loop_seqk_parallel_kernelI23Flash_bwd_kernel_traitsILi96ELi64ELi128ELi8ELi2ELi4ELi4ELb1ELb0EN7cutlass6half_tE19Flash_kernel_traitsILi96ELi64ELi128ELi8ES3_EELb0ELb0ELb0ELb0ELb1ELb1ELb0EEEvNS_16Flash_bwd_paramsE,"a",@progbits
	.sectionflags	@""
	.align	4
.nv.constant0._ZN5flash44flash_bwd_dq_dk_dv_loop_seqk_parallel_kernelI23Flash_bwd_kernel_traitsILi96ELi64ELi128ELi8ELi2ELi4ELi4ELb1ELb0EN7cutlass6half_tE19Flash_kernel_traitsILi96ELi64ELi128ELi8ES3_EELb0ELb0ELb0ELb0ELb1ELb1ELb0EEEvNS_16Flash_bwd_paramsE:
	.zero		992


//--------------------- .nv.constant0._ZN5flash44flash_bwd_dq_dk_dv_loop_seqk_parallel_kernelI23Flash_bwd_kernel_traitsILi96ELi64ELi128ELi8ELi2ELi4ELi4ELb1ELb0EN7cutlass6half_tE19Flash_kernel_traitsILi96ELi64ELi128ELi8ES3_EELb0ELb0ELb0ELb1ELb0ELb0ELb0EEEvNS_16Flash_bwd_paramsE --------------------------
	.section	.nv.constant0._ZN5flash44flash_bwd_dq_dk_dv_loop_seqk_parallel_kernelI23Flash_bwd_kernel_traitsILi96ELi64ELi128ELi8ELi2ELi4ELi4ELb1ELb0EN7cutlass6half_tE19Flash_kernel_traitsILi96ELi64ELi128ELi8ES3_EELb0ELb0ELb0ELb1ELb0ELb0ELb0EEEvNS_16Flash_bwd_paramsE,"a",@progbits
	.sectionflags	@""
	.align	4
.nv.constant0._ZN5flash44flash_bwd_dq_dk_dv_loop_seqk_parallel_kernelI23Flash_bwd_kernel_traitsILi96ELi64ELi128ELi8ELi2ELi4ELi4ELb1ELb0EN7cutlass6half_tE19Flash_kernel_traitsILi96ELi64ELi128ELi8ES3_EELb0ELb0ELb0ELb1ELb0ELb0ELb0EEEvNS_16Flash_bwd_paramsE:
	.zero		992


//--------------------- .nv.constant0._ZN5flash44flash_bwd_dq_dk_dv_loop_seqk_parallel_kernelI23Flash_bwd_kernel_traitsILi96ELi64ELi128ELi8ELi2ELi4ELi4ELb1ELb0EN7cutlass6half_tE19Flash_kernel_traitsILi96ELi64ELi128ELi8ES3_EELb0ELb0ELb1ELb0ELb0ELb1ELb0EEEvNS_16Flash_bwd_paramsE --------------------------
	.section	.nv.constant0._ZN5flash44flash_bwd_dq_dk_dv_loop_seqk_parallel_kernelI23Flash_bwd_kernel_traitsILi96ELi64ELi128ELi8ELi2ELi4ELi4ELb1ELb0EN7cutlass6half_tE19Flash_kernel_traitsILi96ELi64ELi128ELi8ES3_EELb0ELb0ELb1ELb0ELb0ELb1ELb0EEEvNS_16Flash_bwd_paramsE,"a",@progbits
	.sectionflags	@""
	.align	4
.nv.constant0._ZN5flash44flash_bwd_dq_dk_dv_loop_seqk_parallel_kernelI23Flash_bwd_kernel_traitsILi96ELi64ELi128ELi8ELi2ELi4ELi4ELb1ELb0EN7cutlass6half_tE19Flash_kernel_traitsILi96ELi64ELi128ELi8ES3_EELb0ELb0ELb1ELb0ELb0ELb1ELb0EEEvNS_16Flash_bwd_paramsE:
	.zero		992


//--------------------- .nv.constant0._ZN5flash44flash_bwd_dq_dk_dv_loop_seqk_parallel_kernelI23Flash_bwd_kernel_traitsILi96ELi64ELi128ELi8ELi2ELi4ELi4ELb1ELb0EN7cutlass6half_tE19Flash_kernel_traitsILi96ELi64ELi128ELi8ES3_EELb0ELb0ELb1ELb1ELb0ELb0ELb0EEEvNS_16Flash_bwd_paramsE --------------------------
	.section	.nv.constant0._ZN5flash44flash_bwd_dq_dk_dv_loop_seqk_parallel_kernelI23Flash_bwd_kernel_traitsILi96ELi64ELi128ELi8ELi2ELi4ELi4ELb1ELb0EN7cutlass6half_tE19Flash_kernel_traitsILi96ELi64ELi128ELi8ES3_EELb0ELb0ELb1ELb1ELb0ELb0ELb0EEEvNS_16Flash_bwd_paramsE,"a",@progbits
	.sectionflags	@""
	.align	4
.nv.constant0._ZN5flash44flash_bwd_dq_dk_dv_loop_seqk_parallel_kernelI23Flash_bwd_kernel_traitsILi96ELi64ELi128ELi8ELi2ELi4ELi4ELb1ELb0EN7cutlass6half_tE19Flash_kernel_traitsILi96ELi64ELi128ELi8ES3_EELb0ELb0ELb1ELb1ELb0ELb0ELb0EEEvNS_16Flash_bwd_paramsE:
	.zero		992


//--------------------- .nv.constant0._ZN5flash27flash_bwd_convert_dq_kernelI23Flash_bwd_kernel_traitsILi96ELi64ELi128ELi8ELi2ELi4ELi4ELb1ELb0EN7cutlass6half_tE19Flash_kernel_traitsILi96ELi64ELi128ELi8ES3_EEEEvNS_16Flash_bwd_paramsEi --------------------------
	.section	.nv.constant0._ZN5flash27flash_bwd_convert_dq_kernelI23Flash_bwd_kernel_traitsILi96ELi64ELi128ELi8ELi2ELi4ELi4ELb1ELb0EN7cutlass6half_tE19Flash_kernel_traitsILi96ELi64ELi128ELi8ES3_EEEEvNS_16Flash_bwd_paramsEi,"a",@progbits
	.sectionflags	@""
	.align	4
.nv.constant0._ZN5flash27flash_bwd_convert_dq_kernelI23Flash_bwd_kernel_traitsILi96ELi64ELi128ELi8ELi2ELi4ELi4ELb1ELb0EN7cutlass6half_tE19Flash_kernel_traitsILi96ELi64ELi128ELi8ES3_EEEEvNS_16Flash_bwd_paramsEi:
	.zero		996


//--------------------- .nv.constant0._ZN5flash44flash_bwd_dq_dk_dv_loop_seqk_parallel_kernelI23Flash_bwd_kernel_traitsILi96ELi64ELi128ELi8ELi2ELi4ELi4ELb1ELb0EN7cutlass6half_tE19Flash_kernel_traitsILi96ELi64ELi128ELi8ES3_EELb1ELb0ELb0ELb0ELb0ELb1ELb0EEEvNS_16Flash_bwd_paramsE --------------------------
	.section	.nv.constant0._ZN5flash44flash_bwd_dq_dk_dv_loop_seqk_parallel_kernelI23Flash_bwd_kernel_traitsILi96ELi64ELi128ELi8ELi2ELi4ELi4ELb1ELb0EN7cutlass6half_tE19Flash_kernel_traitsILi96ELi64ELi128ELi8ES3_EELb1ELb0ELb0ELb0ELb0ELb1ELb0EEEvNS_16Flash_bwd_paramsE,"a",@progbits
	.sectionflags	@""
	.align	4
.nv.constant0._ZN5flash44flash_bwd_dq_dk_dv_loop_seqk_parallel_kernelI23Flash_bwd_kernel_traitsILi96ELi64ELi128ELi8ELi2ELi4ELi4ELb1ELb0EN7cutlass6half_tE19Flash_kernel_traitsILi96ELi64ELi128ELi8ES3_EELb1ELb0ELb0ELb0ELb0ELb1ELb0EEEvNS_16Flash_bwd_paramsE:
	.zero		992


//--------------------- .nv.constant0._ZN5flash44flash_bwd_dq_dk_dv_loop_seqk_parallel_kernelI23Flash_bwd_kernel_traitsILi96ELi64ELi128ELi8ELi2ELi4ELi4ELb1ELb0EN7cutlass6half_tE19Flash_kernel_traitsILi96ELi64ELi128ELi8ES3_EELb0ELb0ELb0ELb0ELb0ELb1ELb1EEEvNS_16Flash_bwd_paramsE --------------------------
	.section	.nv.constant0._ZN5flash44flash_bwd_dq_dk_dv_loop_seqk_parallel_kernelI23Flash_bwd_kernel_traitsILi96ELi64ELi128ELi8ELi2ELi4ELi4ELb1ELb0EN7cutlass6half_tE19Flash_kernel_traitsILi96ELi64ELi128ELi8ES3_EELb0ELb0ELb0ELb0ELb0ELb1ELb1EEEvNS_16Flash_bwd_paramsE,"a",@progbits
	.sectionflags	@""
	.align	4
.nv.constant0._ZN5flash44flash_bwd_dq_dk_dv_loop_seqk_parallel_kernelI23Flash_bwd_kernel_traitsILi96ELi64ELi128ELi8ELi2ELi4ELi4ELb1ELb0EN7cutlass6half_tE19Flash_kernel_traitsILi96ELi64ELi128ELi8ES3_EELb0ELb0ELb0ELb0ELb0ELb1ELb1EEEvNS_16Flash_bwd_paramsE:
	.zero		992


//--------------------- .nv.constant0._ZN5flash44flash_bwd_dq_dk_dv_loop_seqk_parallel_kernelI23Flash_bwd_kernel_traitsILi96ELi64ELi128ELi8ELi2ELi4ELi4ELb1ELb0EN7cutlass6half_tE19Flash_kernel_traitsILi96ELi64ELi128ELi8ES3_EELb1ELb0ELb0ELb0ELb0ELb0ELb0EEEvNS_16Flash_bwd_paramsE --------------------------
	.section	.nv.constant0._ZN5flash44flash_bwd_dq_dk_dv_loop_seqk_parallel_kernelI23Flash_bwd_kernel_traitsILi96ELi64ELi128ELi8ELi2ELi4ELi4ELb1ELb0EN7cutlass6half_tE19Flash_kernel_traitsILi96ELi64ELi128ELi8ES3_EELb1ELb0ELb0ELb0ELb0ELb0ELb0EEEvNS_16Flash_bwd_paramsE,"a",@progbits
	.sectionflags	@""
	.align	4
.nv.constant0._ZN5flash44flash_bwd_dq_dk_dv_loop_seqk_parallel_kernelI23Flash_bwd_kernel_traitsILi96ELi64ELi128ELi8ELi2ELi4ELi4ELb1ELb0EN7cutlass6half_tE19Flash_kernel_traitsILi96ELi64ELi128ELi8ES3_EELb1ELb0ELb0ELb0ELb0ELb0ELb0EEEvNS_16Flash_bwd_paramsE:
	.zero		992


//--------------------- .nv.constant0._ZN5flash44flash_bwd_dq_dk_dv_loop_seqk_parallel_kernelI23Flash_bwd_kernel_traitsILi96ELi64ELi128ELi8ELi2ELi4ELi4ELb1ELb0EN7cutlass6half_tE19Flash_kernel_traitsILi96ELi64ELi128ELi8ES3_EELb0ELb0ELb0ELb0ELb0ELb0ELb1EEEvNS_16Flash_bwd_paramsE --------------------------
	.section	.nv.constant0._ZN5flash44flash_bwd_dq_dk_dv_loop_seqk_parallel_kernelI23Flash_bwd_kernel_traitsILi96ELi64ELi128ELi8ELi2ELi4ELi4ELb1ELb0EN7cutlass6half_tE19Flash_kernel_traitsILi96ELi64ELi128ELi8ES3_EELb0ELb0ELb0ELb0ELb0ELb0ELb1EEEvNS_16Flash_bwd_paramsE,"a",@progbits
	.sectionflags	@""
	.align	4
.nv.constant0._ZN5flash44flash_bwd_dq_dk_dv_loop_seqk_parallel_kernelI23Flash_bwd_kernel_traitsILi96ELi64ELi128ELi8ELi2ELi4ELi4ELb1ELb0EN7cutlass6half_tE19Flash_kernel_traitsILi96ELi64ELi128ELi8ES3_EELb0ELb0ELb0ELb0ELb0ELb0ELb1EEEvNS_16Flash_bwd_paramsE:
	.zero		992


//--------------------- .nv.constant0._ZN5flash44flash_bwd_dq_dk_dv_loop_seqk_parallel_kernelI23Flash_bwd_kernel_traitsILi96ELi64ELi128ELi8ELi2ELi4ELi4ELb1ELb0EN7cutlass6half_tE19Flash_kernel_traitsILi96ELi64ELi128ELi8ES3_EELb1ELb0ELb1ELb0ELb0ELb0ELb0EEEvNS_16Flash_bwd_paramsE --------------------------
	.section	.nv.constant0._ZN5flash44flash_bwd_dq_dk_dv_loop_seqk_parallel_kernelI23Flash_bwd_kernel_traitsILi96ELi64ELi128ELi8ELi2ELi4ELi4ELb1ELb0EN7cutlass6half_tE19Flash_kernel_traitsILi96ELi64ELi128ELi8ES3_EELb1ELb0ELb1ELb0ELb0ELb0ELb0EEEvNS_16Flash_bwd_paramsE,"a",@progbits
	.sectionflags	@""
	.align	4
.nv.constant0._ZN5flash44flash_bwd_dq_dk_dv_loop_seqk_parallel_kernelI23Flash_bwd_kernel_traitsILi96ELi64ELi128ELi8ELi2ELi4ELi4ELb1ELb0EN7cutlass6half_tE19Flash_kernel_traitsILi96ELi64ELi128ELi8ES3_EELb1ELb0ELb1ELb0ELb0ELb0ELb0EEEvNS_16Flash_bwd_paramsE:
	.zero		992


//--------------------- .nv.constant0._ZN5flash44flash_bwd_dq_dk_dv_loop_seqk_parallel_kernelI23Flash_bwd_kernel_traitsILi96ELi64ELi128ELi8ELi2ELi4ELi4ELb1ELb0EN7cutlass6half_tE19Flash_kernel_traitsILi96ELi64ELi128ELi8ES3_EELb0ELb0ELb1ELb0ELb0ELb0ELb1EEEvNS_16Flash_bwd_paramsE --------------------------
	.section	.nv.constant0._ZN5flash44flash_bwd_dq_dk_dv_loop_seqk_parallel_kernelI23Flash_bwd_kernel_traitsILi96ELi64ELi128ELi8ELi2ELi4ELi4ELb1ELb0EN7cutlass6half_tE19Flash_kernel_traitsILi96ELi64ELi128ELi8ES3_EELb0ELb0ELb1ELb0ELb0ELb0ELb1EEEvNS_16Flash_bwd_paramsE,"a",@progbits
	.sectionflags	@""
	.align	4
.nv.constant0._ZN5flash44flash_bwd_dq_dk_dv_loop_seqk_parallel_kernelI23Flash_bwd_kernel_traitsILi96ELi64ELi128ELi8ELi2ELi4ELi4ELb1ELb0EN7cutlass6half_tE19Flash_kernel_traitsILi96ELi64ELi128ELi8ES3_EELb0ELb0ELb1ELb0ELb0ELb0ELb1EEEvNS_16Flash_bwd_paramsE:
	.zero		992


//--------------------- .nv.constant0._ZN5flash44flash_bwd_dq_dk_dv_loop_seqk_parallel_kernelI23Flash_bwd_kernel_traitsILi96ELi64ELi128ELi8ELi2ELi4ELi4ELb1ELb0EN7cutlass6half_tE19Flash_kernel_traitsILi96ELi64ELi128ELi8ES3_EELb1ELb0ELb0ELb0ELb1ELb1ELb0EEEvNS_16Flash_bwd_paramsE --------------------------
	.section	.nv.constant0._ZN5flash44flash_bwd_dq_dk_dv_loop_seqk_parallel_kernelI23Flash_bwd_kernel_traitsILi96ELi64ELi128ELi8ELi2ELi4ELi4ELb1ELb0EN7cutlass6half_tE19Flash_kernel_traitsILi96ELi64ELi128ELi8ES3_EELb1ELb0ELb0ELb0ELb1ELb1ELb0EEEvNS_16Flash_bwd_paramsE,"a",@progbits
	.sectionflags	@""
	.align	4
.nv.constant0._ZN5flash44flash_bwd_dq_dk_dv_loop_seqk_parallel_kernelI23Flash_bwd_kernel_traitsILi96ELi64ELi128ELi8ELi2ELi4ELi4ELb1ELb0EN7cutlass6half_tE19Flash_kernel_traitsILi96ELi64ELi128ELi8ES3_EELb1ELb0ELb0ELb0ELb1ELb1ELb0EEEvNS_16Flash_bwd_paramsE:
	.zero		992


//--------------------- .nv.constant0._ZN5flash44flash_bwd_dq_dk_dv_loop_seqk_parallel_kernelI23Flash_bwd_kernel_traitsILi96ELi64ELi128ELi8ELi2ELi4ELi4ELb1ELb0EN7cutlass6half_tE19Flash_kernel_traitsILi96ELi64ELi128ELi8ES3_EELb0ELb0ELb0ELb0ELb1ELb1ELb1EEEvNS_16Flash_bwd_paramsE --------------------------
	.section	.nv.constant0._ZN5flash44flash_bwd_dq_dk_dv_loop_seqk_parallel_kernelI23Flash_bwd_kernel_traitsILi96ELi64ELi128ELi8ELi2ELi4ELi4ELb1ELb0EN7cutlass6half_tE19Flash_kernel_traitsILi96ELi64ELi128ELi8ES3_EELb0ELb0ELb0ELb0ELb1ELb1ELb1EEEvNS_16Flash_bwd_paramsE,"a",@progbits
	.sectionflags	@""
	.align	4
.nv.constant0._ZN5flash44flash_bwd_dq_dk_dv_loop_seqk_parallel_kernelI23Flash_bwd_kernel_traitsILi96ELi64ELi128ELi8ELi2ELi4ELi4ELb1ELb0EN7cutlass6half_tE19Flash_kernel_traitsILi96ELi64ELi128ELi8ES3_EELb0ELb0ELb0ELb0ELb1ELb1ELb1EEEvNS_16Flash_bwd_paramsE:
	.zero		992


//--------------------- .nv.constant0._ZN5flash44flash_bwd_dq_dk_dv_loop_seqk_parallel_kernelI23Flash_bwd_kernel_traitsILi96ELi64ELi128ELi8ELi2ELi4ELi4ELb1ELb0EN7cutlass6half_tE19Flash_kernel_traitsILi96ELi64ELi128ELi8ES3_EELb1ELb0ELb0ELb1ELb0ELb0ELb0EEEvNS_16Flash_bwd_paramsE --------------------------
	.section	.nv.constant0._ZN5flash44flash_bwd_dq_dk_dv_loop_seqk_parallel_kernelI23Flash_bwd_kernel_traitsILi96ELi64ELi128ELi8ELi2ELi4ELi4ELb1ELb0EN7cutlass6half_tE19Flash_kernel_traitsILi96ELi64ELi128ELi8ES3_EELb1ELb0ELb0ELb1ELb0ELb0ELb0EEEvNS_16Flash_bwd_paramsE,"a",@progbits
	.sectionflags	@""
	.align	4
.nv.constant0._ZN5flash44flash_bwd_dq_dk_dv_loop_seqk_parallel_kernelI23Flash_bwd_kernel_traitsILi96ELi64ELi128ELi8ELi2ELi4ELi4ELb1ELb0EN7cutlass6half_tE19Flash_kernel_traitsILi96ELi64ELi128ELi8ES3_EELb1ELb0ELb0ELb1ELb0ELb0ELb0EEEvNS_16Flash_bwd_paramsE:
	.zero		992


//--------------------- .nv.constant0._ZN5flash44flash_bwd_dq_dk_dv_loop_seqk_parallel_kernelI23Flash_bwd_kernel_traitsILi96ELi64ELi128ELi8ELi2ELi4ELi4ELb1ELb0EN7cutlass6half_tE19Flash_kernel_traitsILi96ELi64ELi128ELi8ES3_EELb0ELb0ELb0ELb1ELb0ELb0ELb1EEEvNS_16Flash_bwd_paramsE --------------------------
	.section	.nv.constant0._ZN5flash44flash_bwd_dq_dk_dv_loop_seqk_parallel_kernelI23Flash_bwd_kernel_traitsILi96ELi64ELi128ELi8ELi2ELi4ELi4ELb1ELb0EN7cutlass6half_tE19Flash_kernel_traitsILi96ELi64ELi128ELi8ES3_EELb0ELb0ELb0ELb1ELb0ELb0ELb1EEEvNS_16Flash_bwd_paramsE,"a",@progbits
	.sectionflags	@""
	.align	4
.nv.constant0._ZN5flash44flash_bwd_dq_dk_dv_loop_seqk_parallel_kernelI23Flash_bwd_kernel_traitsILi96ELi64ELi128ELi8ELi2ELi4ELi4ELb1ELb0EN7cutlass6half_tE19Flash_kernel_traitsILi96ELi64ELi128ELi8ES3_EELb0ELb0ELb0ELb1ELb0ELb0ELb1EEEvNS_16Flash_bwd_paramsE:
	.zero		992


//--------------------- .nv.constant0._ZN5flash44flash_bwd_dq_dk_dv_loop_seqk_parallel_kernelI23Flash_bwd_kernel_traitsILi96ELi64ELi128ELi8ELi2ELi4ELi4ELb1ELb0EN7cutlass6half_tE19Flash_kernel_traitsILi96ELi64ELi128ELi8ES3_EELb1ELb0ELb1ELb0ELb0ELb1ELb0EEEvNS_16Flash_bwd_paramsE --------------------------
	.section	.nv.constant0._ZN5flash44flash_bwd_dq_dk_dv_loop_seqk_parallel_kernelI23Flash_bwd_kernel_traitsILi96ELi64ELi128ELi8ELi2ELi4ELi4ELb1ELb0EN7cutlass6half_tE19Flash_kernel_traitsILi96ELi64ELi128ELi8ES3_EELb1ELb0ELb1ELb0ELb0ELb1ELb0EEEvNS_16Flash_bwd_paramsE,"a",@progbits
	.sectionflags	@""
	.align	4
.nv.constant0._ZN5flash44flash_bwd_dq_dk_dv_loop_seqk_parallel_kernelI23Flash_bwd_kernel_traitsILi96ELi64ELi128ELi8ELi2ELi4ELi4ELb1ELb0EN7cutlass6half_tE19Flash_kernel_traitsILi96ELi64ELi128ELi8ES3_EELb1ELb0ELb1ELb0ELb0ELb1ELb0EEEvNS_16Flash_bwd_paramsE:
	.zero		992


//--------------------- .nv.constant0._ZN5flash44flash_bwd_dq_dk_dv_loop_seqk_parallel_kernelI23Flash_bwd_kernel_traitsILi96ELi64ELi128ELi8ELi2ELi4ELi4ELb1ELb0EN7cutlass6half_tE19Flash_kernel_traitsILi96ELi64ELi128ELi8ES3_EELb0ELb0ELb1ELb0ELb0ELb1ELb1EEEvNS_16Flash_bwd_paramsE --------------------------
	.section	.nv.constant0._ZN5flash44flash_bwd_dq_dk_dv_loop_seqk_parallel_kernelI23Flash_bwd_kernel_traitsILi96ELi64ELi128ELi8ELi2ELi4ELi4ELb1ELb0EN7cutlass6half_tE19Flash_kernel_traitsILi96ELi64ELi128ELi8ES3_EELb0ELb0ELb1ELb0ELb0ELb1ELb1EEEvNS_16Flash_bwd_paramsE,"a",@progbits
	.sectionflags	@""
	.align	4
.nv.constant0._ZN5flash44flash_bwd_dq_dk_dv_loop_seqk_parallel_kernelI23Flash_bwd_kernel_traitsILi96ELi64ELi128ELi8ELi2ELi4ELi4ELb1ELb0EN7cutlass6half_tE19Flash_kernel_traitsILi96ELi64ELi128ELi8ES3_EELb0ELb0ELb1ELb0ELb0ELb1ELb1EEEvNS_16Flash_bwd_paramsE:
	.zero		992


//--------------------- .nv.constant0._ZN5flash44flash_bwd_dq_dk_dv_loop_seqk_parallel_kernelI23Flash_bwd_kernel_traitsILi96ELi64ELi128ELi8ELi2ELi4ELi4ELb1ELb0EN7cutlass6half_tE19Flash_kernel_traitsILi96ELi64ELi128ELi8ES3_EELb1ELb0ELb1ELb1ELb0ELb0ELb0EEEvNS_16Flash_bwd_paramsE --------------------------
	.section	.nv.constant0._ZN5flash44flash_bwd_dq_dk_dv_loop_seqk_parallel_kernelI23Flash_bwd_kernel_traitsILi96ELi64ELi128ELi8ELi2ELi4ELi4ELb1ELb0EN7cutlass6half_tE19Flash_kernel_traitsILi96ELi64ELi128ELi8ES3_EELb1ELb0ELb1ELb1ELb0ELb0ELb0EEEvNS_16Flash_bwd_paramsE,"a",@progbits
	.sectionflags	@""
	.align	4
.nv.constant0._ZN5flash44flash_bwd_dq_dk_dv_loop_seqk_parallel_kernelI23Flash_bwd_kernel_traitsILi96ELi64ELi128ELi8ELi2ELi4ELi4ELb1ELb0EN7cutlass6half_tE19Flash_kernel_traitsILi96ELi64ELi128ELi8ES3_EELb1ELb0ELb1ELb1ELb0ELb0ELb0EEEvNS_16Flash_bwd_paramsE:
	.zero		992


//--------------------- .nv.constant0._ZN5flash44flash_bwd_dq_dk_dv_loop_seqk_parallel_kernelI23Flash_bwd_kernel_traitsILi96ELi64ELi128ELi8ELi2ELi4ELi4ELb1ELb0EN7cutlass6half_tE19Flash_kernel_traitsILi96ELi64ELi128ELi8ES3_EELb0ELb0ELb1ELb1ELb0ELb0ELb1EEEvNS_16Flash_bwd_paramsE --------------------------
	.section	.nv.constant0._ZN5flash44flash_bwd_dq_dk_dv_loop_seqk_parallel_kernelI23Flash_bwd_kernel_traitsILi96ELi64ELi128ELi8ELi2ELi4ELi4ELb1ELb0EN7cutlass6half_tE19Flash_kernel_traitsILi96ELi64ELi128ELi8ES3_EELb0ELb0ELb1ELb1ELb0ELb0ELb1EEEvNS_16Flash_bwd_paramsE,"a",@progbits
	.sectionflags	@""
	.align	4
.nv.constant0._ZN5flash44flash_bwd_dq_dk_dv_loop_seqk_parallel_kernelI23Flash_bwd_kernel_traitsILi96ELi64ELi128ELi8ELi2ELi4ELi4ELb1ELb0EN7cutlass6half_tE19Flash_kernel_traitsILi96ELi64ELi128ELi8ES3_EELb0ELb0ELb1ELb1ELb0ELb0ELb1EEEvNS_16Flash_bwd_paramsE:
	.zero		992


//--------------------- .nv.constant0._ZN5flash25flash_bwd_dot_do_o_kernelILb0E23Flash_bwd_kernel_traitsILi96ELi64ELi128ELi8ELi2ELi4ELi4ELb1ELb0EN7cutlass6half_tE19Flash_kernel_traitsILi96ELi64ELi128ELi8ES3_EEEEvNS_16Flash_bwd_paramsE --------------------------
	.section	.nv.constant0._ZN5flash25flash_bwd_dot_do_o_kernelILb0E23Flash_bwd_kernel_traitsILi96ELi64ELi128ELi8ELi2ELi4ELi4ELb1ELb0EN7cutlass6half_tE19Flash_kernel_traitsILi96ELi64ELi128ELi8ES3_EEEEvNS_16Flash_bwd_paramsE,"a",@progbits
	.sectionflags	@""
	.align	4
.nv.constant0._ZN5flash25flash_bwd_dot_do_o_kernelILb0E23Flash_bwd_kernel_traitsILi96ELi64ELi128ELi8ELi2ELi4ELi4ELb1ELb0EN7cutlass6half_tE19Flash_kernel_traitsILi96ELi64ELi128ELi8ES3_EEEEvNS_16Flash_bwd_paramsE:
	.zero		992


//--------------------- .nv.constant0._ZN5flash25flash_bwd_dot_do_o_kernelILb1E23Flash_bwd_kernel_traitsILi96ELi64ELi128ELi8ELi2ELi4ELi4ELb1ELb0EN7cutlass6half_tE19Flash_kernel_traitsILi96ELi64ELi128ELi8ES3_EEEEvNS_16Flash_bwd_paramsE --------------------------
	.section	.nv.constant0._ZN5flash25flash_bwd_dot_do_o_kernelILb1E23Flash_bwd_kernel_traitsILi96ELi64ELi128ELi8ELi2ELi4ELi4ELb1ELb0EN7cutlass6half_tE19Flash_kernel_traitsILi96ELi64ELi128ELi8ES3_EEEEvNS_16Flash_bwd_paramsE,"a",@progbits
	.sectionflags	@""
	.align	4
.nv.constant0._ZN5flash25flash_bwd_dot_do_o_kernelILb1E23Flash_bwd_kernel_traitsILi96ELi64ELi128ELi8ELi2ELi4ELi4ELb1ELb0EN7cutlass6half_tE19Flash_kernel_traitsILi96ELi64ELi128ELi8ES3_EEEEvNS_16Flash_bwd_paramsE:
	.zero		992


//--------------------- .nv.constant0._ZN5flash27flash_bwd_convert_dq_kernelI23Flash_bwd_kernel_traitsILi96ELi64ELi128ELi8ELi2ELi4ELi4ELb0ELb0EN7cutlass6half_tE19Flash_kernel_traitsILi96ELi64ELi128ELi8ES3_EEEEvNS_16Flash_bwd_paramsEi --------------------------
	.section	.nv.constant0._ZN5flash27flash_bwd_convert_dq_kernelI23Flash_bwd_kernel_traitsILi96ELi64ELi128ELi8ELi2ELi4ELi4ELb0ELb0EN7cutlass6half_tE19Flash_kernel_traitsILi96ELi64ELi128ELi8ES3_EEEEvNS_16Flash_bwd_paramsEi,"a",@progbits
	.sectionflags	@""
	.align	4
.nv.constant0._ZN5flash27flash_bwd_convert_dq_kernelI23Flash_bwd_kernel_traitsILi96ELi64ELi128ELi8ELi2ELi4ELi4ELb0ELb0EN7cutlass6half_tE19Flash_kernel_traitsILi96ELi64ELi128ELi8ES3_EEEEvNS_16Flash_bwd_paramsEi:
	.zero		996


//--------------------- .nv.constant0._ZN5flash44flash_bwd_dq_dk_dv_loop_seqk_parallel_kernelI23Flash_bwd_kernel_traitsILi96ELi64ELi128ELi8ELi2ELi4ELi4ELb0ELb0EN7cutlass6half_tE19Flash_kernel_traitsILi96ELi64ELi128ELi8ES3_EELb1ELb0ELb0ELb0ELb0ELb1ELb0EEEvNS_16Flash_bwd_paramsE --------------------------
	.section	.nv.constant0._ZN5flash44flash_bwd_dq_dk_dv_loop_seqk_parallel_kernelI23Flash_bwd_kernel_traitsILi96ELi64ELi128ELi8ELi2ELi4ELi4ELb0ELb0EN7cutlass6half_tE19Flash_kernel_traitsILi96ELi64ELi128ELi8ES3_EELb1ELb0ELb0ELb0ELb0ELb1ELb0EEEvNS_16Flash_bwd_paramsE,"a",@progbits
	.sectionflags	@""
	.align	4
.nv.constant0._ZN5flash44flash_bwd_dq_dk_dv_loop_seqk_parallel_kernelI23Flash_bwd_kernel_traitsILi96ELi64ELi128ELi8ELi2ELi4ELi4ELb0ELb0EN7cutlass6half_tE19Flash_kernel_traitsILi96ELi64ELi128ELi8ES3_EELb1ELb0ELb0ELb0ELb0ELb1ELb0EEEvNS_16Flash_bwd_paramsE:
	.zero		992


//--------------------- .nv.constant0._ZN5flash44flash_bwd_dq_dk_dv_loop_seqk_parallel_kernelI23Flash_bwd_kernel_traitsILi96ELi64ELi128ELi8ELi2ELi4ELi4ELb0ELb0EN7cutlass6half_tE19Flash_kernel_traitsILi96ELi64ELi128ELi8ES3_EELb0ELb0ELb0ELb0ELb0ELb1ELb1EEEvNS_16Flash_bwd_paramsE --------------------------
	.section	.nv.constant0._ZN5flash44flash_bwd_dq_dk_dv_loop_seqk_parallel_kernelI23Flash_bwd_kernel_traitsILi96ELi64ELi128ELi8ELi2ELi4ELi4ELb0ELb0EN7cutlass6half_tE19Flash_kernel_traitsILi96ELi64ELi128ELi8ES3_EELb0ELb0ELb0ELb0ELb0ELb1ELb1EEEvNS_16Flash_bwd_paramsE,"a",@progbits
	.sectionflags	@""
	.align	4
.nv.constant0._ZN5flash44flash_bwd_dq_dk_dv_loop_seqk_parallel_kernelI23Flash_bwd_kernel_traitsILi96ELi64ELi128ELi8ELi2ELi4ELi4ELb0ELb0EN7cutlass6half_tE19Flash_kernel_traitsILi96ELi64ELi128ELi8ES3_EELb0ELb0ELb0ELb0ELb0ELb1ELb1EEEvNS_16Flash_bwd_paramsE:
	.zero		992


//--------------------- .nv.constant0._ZN5flash44flash_bwd_dq_dk_dv_loop_seqk_parallel_kernelI23Flash_bwd_kernel_traitsILi96ELi64ELi128ELi8ELi2ELi4ELi4ELb0ELb0EN7cutlass6half_tE19Flash_kernel_traitsILi96ELi64ELi128ELi8ES3_EELb1ELb0ELb0ELb0ELb0ELb0ELb0EEEvNS_16Flash_bwd_paramsE --------------------------
	.section	.nv.constant0._ZN5flash44flash_bwd_dq_dk_dv_loop_seqk_parallel_kernelI23Flash_bwd_kernel_traitsILi96ELi64ELi128ELi8ELi2ELi4ELi4ELb0ELb0EN7cutlass6half_tE19Flash_kernel_traitsILi96ELi64ELi128ELi8ES3_EELb1ELb0ELb0ELb0ELb0ELb0ELb0EEEvNS_16Flash_bwd_paramsE,"a",@progbits
	.sectionflags	@""
	.align	4
.nv.constant0._ZN5flash44flash_bwd_dq_dk_dv_loop_seqk_parallel_kernelI23Flash_bwd_kernel_traitsILi96ELi64ELi128ELi8ELi2ELi4ELi4ELb0ELb0EN7cutlass6half_tE19Flash_kernel_traitsILi96ELi64ELi128ELi8ES3_EELb1ELb0ELb0ELb0ELb0ELb0ELb0EEEvNS_16Flash_bwd_paramsE:
	.zero		992


//--------------------- .nv.constant0._ZN5flash44flash_bwd_dq_dk_dv_loop_seqk_parallel_kernelI23Flash_bwd_kernel_traitsILi96ELi64ELi128ELi8ELi2ELi4ELi4ELb0ELb0EN7cutlass6half_tE19Flash_kernel_traitsILi96ELi64ELi128ELi8ES3_EELb0ELb0ELb0ELb0ELb0ELb0ELb1EEEvNS_16Flash_bwd_paramsE --------------------------
	.section	.nv.constant0._ZN5flash44flash_bwd_dq_dk_dv_loop_seqk_parallel_kernelI23Flash_bwd_kernel_traitsILi96ELi64ELi128ELi8ELi2ELi4ELi4ELb0ELb0EN7cutlass6half_tE19Flash_kernel_traitsILi96ELi64ELi128ELi8ES3_EELb0ELb0ELb0ELb0ELb0ELb0ELb1EEEvNS_16Flash_bwd_paramsE,"a",@progbits
	.sectionflags	@""
	.align	4
.nv.constant0._ZN5flash44flash_bwd_dq_dk_dv_loop_seqk_parallel_kernelI23Flash_bwd_kernel_traitsILi96ELi64ELi128ELi8ELi2ELi4ELi4ELb0ELb0EN7cutlass6half_tE19Flash_kernel_traitsILi96ELi64ELi128ELi8ES3_EELb0ELb0ELb0ELb0ELb0ELb0ELb1EEEvNS_16Flash_bwd_paramsE:
	.zero		992


//--------------------- .nv.constant0._ZN5flash44flash_bwd_dq_dk_dv_loop_seqk_parallel_kernelI23Flash_bwd_kernel_traitsILi96ELi64ELi128ELi8ELi2ELi4ELi4ELb0ELb0EN7cutlass6half_tE19Flash_kernel_traitsILi96ELi64ELi128ELi8ES3_EELb1ELb0ELb1ELb0ELb0ELb0ELb0EEEvNS_16Flash_bwd_paramsE --------------------------
	.section	.nv.constant0._ZN5flash44flash_bwd_dq_dk_dv_loop_seqk_parallel_kernelI23Flash_bwd_kernel_traitsILi96ELi64ELi128ELi8ELi2ELi4ELi4ELb0ELb0EN7cutlass6half_tE19Flash_kernel_traitsILi96ELi64ELi128ELi8ES3_EELb1ELb0ELb1ELb0ELb0ELb0ELb0EEEvNS_16Flash_bwd_paramsE,"a",@progbits
	.sectionflags	@""
	.align	4
.nv.constant0._ZN5flash44flash_bwd_dq_dk_dv_loop_seqk_parallel_kernelI23Flash_bwd_kernel_traitsILi96ELi64ELi128ELi8ELi2ELi4ELi4ELb0ELb0EN7cutlass6half_tE19Flash_kernel_traitsILi96ELi64ELi128ELi8ES3_EELb1ELb0ELb1ELb0ELb0ELb0ELb0EEEvNS_16Flash_bwd_paramsE:
	.zero		992


//--------------------- .nv.constant0._ZN5flash44flash_bwd_dq_dk_dv_loop_seqk_parallel_kernelI23Flash_bwd_kernel_traitsILi96ELi64ELi128ELi8ELi2ELi4ELi4ELb0ELb0EN7cutlass6half_tE19Flash_kernel_traitsILi96ELi64ELi128ELi8ES3_EELb0ELb0ELb1ELb0ELb0ELb0ELb1EEEvNS_16Flash_bwd_paramsE --------------------------
	.section	.nv.constant0._ZN5flash44flash_bwd_dq_dk_dv_loop_seqk_parallel_kernelI23Flash_bwd_kernel_traitsILi96ELi64ELi128ELi8ELi2ELi4ELi4ELb0ELb0EN7cutlass6half_tE19Flash_kernel_traitsILi96ELi64ELi128ELi8ES3_EELb0ELb0ELb1ELb0ELb0ELb0ELb1EEEvNS_16Flash_bwd_paramsE,"a",@progbits
	.sectionflags	@""
	.align	4
.nv.constant0._ZN5flash44flash_bwd_dq_dk_dv_loop_seqk_parallel_kernelI23Flash_bwd_kernel_traitsILi96ELi64ELi128ELi8ELi2ELi4ELi4ELb0ELb0EN7cutlass6half_tE19Flash_kernel_traitsILi96ELi64ELi128ELi8ES3_EELb0ELb0ELb1ELb0ELb0ELb0ELb1EEEvNS_16Flash_bwd_paramsE:
	.zero		992


//--------------------- .nv.constant0._ZN5flash44flash_bwd_dq_dk_dv_loop_seqk_parallel_kernelI23Flash_bwd_kernel_traitsILi96ELi64ELi128ELi8ELi2ELi4ELi4ELb0ELb0EN7cutlass6half_tE19Flash_kernel_traitsILi96ELi64ELi128ELi8ES3_EELb1ELb0ELb0ELb0ELb1ELb1ELb0EEEvNS_16Flash_bwd_paramsE --------------------------
	.section	.nv.constant0._ZN5flash44flash_bwd_dq_dk_dv_loop_seqk_parallel_kernelI23Flash_bwd_kernel_traitsILi96ELi64ELi128ELi8ELi2ELi4ELi4ELb0ELb0EN7cutlass6half_tE19Flash_kernel_traitsILi96ELi64ELi128ELi8ES3_EELb1ELb0ELb0ELb0ELb1ELb1ELb0EEEvNS_16Flash_bwd_paramsE,"a",@progbits
	.sectionflags	@""
	.align	4
.nv.constant0._ZN5flash44flash_bwd_dq_dk_dv_loop_seqk_parallel_kernelI23Flash_bwd_kernel_traitsILi96ELi64ELi128ELi8ELi2ELi4ELi4ELb0ELb0EN7cutlass6half_tE19Flash_kernel_traitsILi96ELi64ELi128ELi8ES3_EELb1ELb0ELb0ELb0ELb1ELb1ELb0EEEvNS_16Flash_bwd_paramsE:
	.zero		992


//--------------------- .nv.constant0._ZN5flash44flash_bwd_dq_dk_dv_loop_seqk_parallel_kernelI23Flash_bwd_kernel_traitsILi96ELi64ELi128ELi8ELi2ELi4ELi4ELb0ELb0EN7cutlass6half_tE19Flash_kernel_traitsILi96ELi64ELi128ELi8ES3_EELb0ELb0ELb0ELb0ELb1ELb1ELb1EEEvNS_16Flash_bwd_paramsE --------------------------
	.section	.nv.constant0._ZN5flash44flash_bwd_dq_dk_dv_loop_seqk_parallel_kernelI23Flash_bwd_kernel_traitsILi96ELi64ELi128ELi8ELi2ELi4ELi4ELb0ELb0EN7cutlass6half_tE19Flash_kernel_traitsILi96ELi64ELi128ELi8ES3_EELb0ELb0ELb0ELb0ELb1ELb1ELb1EEEvNS_16Flash_bwd_paramsE,"a",@progbits
	.sectionflags	@""
	.align	4
.nv.constant0._ZN5flash44flash_bwd_dq_dk_dv_loop_seqk_parallel_kernelI23Flash_bwd_kernel_traitsILi96ELi64ELi128ELi8ELi2ELi4ELi4ELb0ELb0EN7cutlass6half_tE19Flash_kernel_traitsILi96ELi64ELi128ELi8ES3_EELb0ELb0ELb0ELb0ELb1ELb1ELb1EEEvNS_16Flash_bwd_paramsE:
	.zero		992


//--------------------- .nv.constant0._ZN5flash44flash_bwd_dq_dk_dv_loop_seqk_parallel_kernelI23Flash_bwd_kernel_traitsILi96ELi64ELi128ELi8ELi2ELi4ELi4ELb0ELb0EN7cutlass6half_tE19Flash_kernel_traitsILi96ELi64ELi128ELi8ES3_EELb1ELb0ELb0ELb1ELb0ELb0ELb0EEEvNS_16Flash_bwd_paramsE --------------------------
	.section	.nv.constant0._ZN5flash44flash_bwd_dq_dk_dv_loop_seqk_parallel_kernelI23Flash_bwd_kernel_traitsILi96ELi64ELi128ELi8ELi2ELi4ELi4ELb0ELb0EN7cutlass6half_tE19Flash_kernel_traitsILi96ELi64ELi128ELi8ES3_EELb1ELb0ELb0ELb1ELb0ELb0ELb0EEEvNS_16Flash_bwd_paramsE,"a",@progbits
	.sectionflags	@""
	.align	4
.nv.constant0._ZN5flash44flash_bwd_dq_dk_dv_loop_seqk_parallel_kernelI23Flash_bwd_kernel_traitsILi96ELi64ELi128ELi8ELi2ELi4ELi4ELb0ELb0EN7cutlass6half_tE19Flash_kernel_traitsILi96ELi64ELi128ELi8ES3_EELb1ELb0ELb0ELb1ELb0ELb0ELb0EEEvNS_16Flash_bwd_paramsE:
	.zero		992


//--------------------- .nv.constant0._ZN5flash44flash_bwd_dq_dk_dv_loop_seqk_parallel_kernelI23Flash_bwd_kernel_traitsILi96ELi64ELi128ELi8ELi2ELi4ELi4ELb0ELb0EN7cutlass6half_tE19Flash_kernel_traitsILi96ELi64ELi128ELi8ES3_EELb0ELb0ELb0ELb1ELb0ELb0ELb1EEEvNS_16Flash_bwd_paramsE --------------------------
	.section	.nv.constant0._ZN5flash44flash_bwd_dq_dk_dv_loop_seqk_parallel_kernelI23Flash_bwd_kernel_traitsILi96ELi64ELi128ELi8ELi2ELi4ELi4ELb0ELb0EN7cutlass6half_tE19Flash_kernel_traitsILi96ELi64ELi128ELi8ES3_EELb0ELb0ELb0ELb1ELb0ELb0ELb1EEEvNS_16Flash_bwd_paramsE,"a",@progbits
	.sectionflags	@""
	.align	4
.nv.constant0._ZN5flash44flash_bwd_dq_dk_dv_loop_seqk_parallel_kernelI23Flash_bwd_kernel_traitsILi96ELi64ELi128ELi8ELi2ELi4ELi4ELb0ELb0EN7cutlass6half_tE19Flash_kernel_traitsILi96ELi64ELi128ELi8ES3_EELb0ELb0ELb0ELb1ELb0ELb0ELb1EEEvNS_16Flash_bwd_paramsE:
	.zero		992


//--------------------- .nv.constant0._ZN5flash44flash_bwd_dq_dk_dv_loop_seqk_parallel_kernelI23Flash_bwd_kernel_traitsILi96ELi64ELi128ELi8ELi2ELi4ELi4ELb0ELb0EN7cutlass6half_tE19Flash_kernel_traitsILi96ELi64ELi128ELi8ES3_EELb1ELb0ELb1ELb0ELb0ELb1ELb0EEEvNS_16Flash_bwd_paramsE --------------------------
	.section	.nv.constant0._ZN5flash44flash_bwd_dq_dk_dv_loop_seqk_parallel_kernelI23Flash_bwd_kernel_traitsILi96ELi64ELi128ELi8ELi2ELi4ELi4ELb0ELb0EN7cutlass6half_tE19Flash_kernel_traitsILi96ELi64ELi128ELi8ES3_EELb1ELb0ELb1ELb0ELb0ELb1ELb0EEEvNS_16Flash_bwd_paramsE,"a",@progbits
	.sectionflags	@""
	.align	4
.nv.constant0._ZN5flash44flash_bwd_dq_dk_dv_loop_seqk_parallel_kernelI23Flash_bwd_kernel_traitsILi96ELi64ELi128ELi8ELi2ELi4ELi4ELb0ELb0EN7cutlass6half_tE19Flash_kernel_traitsILi96ELi64ELi128ELi8ES3_EELb1ELb0ELb1ELb0ELb0ELb1ELb0EEEvNS_16Flash_bwd_paramsE:
	.zero		992


//--------------------- .nv.constant0._ZN5flash44flash_bwd_dq_dk_dv_loop_seqk_parallel_kernelI23Flash_bwd_kernel_traitsILi96ELi64ELi128ELi8ELi2ELi4ELi4ELb0ELb0EN7cutlass6half_tE19Flash_kernel_traitsILi96ELi64ELi128ELi8ES3_EELb0ELb0ELb1ELb0ELb0ELb1ELb1EEEvNS_16Flash_bwd_paramsE --------------------------
	.section	.nv.constant0._ZN5flash44flash_bwd_dq_dk_dv_loop_seqk_parallel_kernelI23Flash_bwd_kernel_traitsILi96ELi64ELi128ELi8ELi2ELi4ELi4ELb0ELb0EN7cutlass6half_tE19Flash_kernel_traitsILi96ELi64ELi128ELi8ES3_EELb0ELb0ELb1ELb0ELb0ELb1ELb1EEEvNS_16Flash_bwd_paramsE,"a",@progbits
	.sectionflags	@""
	.align	4
.nv.constant0._ZN5flash44flash_bwd_dq_dk_dv_loop_seqk_parallel_kernelI23Flash_bwd_kernel_traitsILi96ELi64ELi128ELi8ELi2ELi4ELi4ELb0ELb0EN7cutlass6half_tE19Flash_kernel_traitsILi96ELi64ELi128ELi8ES3_EELb0ELb0ELb1ELb0ELb0ELb1ELb1EEEvNS_16Flash_bwd_paramsE:
	.zero		992


//--------------------- .nv.constant0._ZN5flash44flash_bwd_dq_dk_dv_loop_seqk_parallel_kernelI23Flash_bwd_kernel_traitsILi96ELi64ELi128ELi8ELi2ELi4ELi4ELb0ELb0EN7cutlass6half_tE19Flash_kernel_traitsILi96ELi64ELi128ELi8ES3_EELb1ELb0ELb1ELb1ELb0ELb0ELb0EEEvNS_16Flash_bwd_paramsE --------------------------
	.section	.nv.constant0._ZN5flash44flash_bwd_dq_dk_dv_loop_seqk_parallel_kernelI23Flash_bwd_kernel_traitsILi96ELi64ELi128ELi8ELi2ELi4ELi4ELb0ELb0EN7cutlass6half_tE19Flash_kernel_traitsILi96ELi64ELi128ELi8ES3_EELb1ELb0ELb1ELb1ELb0ELb0ELb0EEEvNS_16Flash_bwd_paramsE,"a",@progbits
	.sectionflags	@""
	.align	4
.nv.constant0._ZN5flash44flash_bwd_dq_dk_dv_loop_seqk_parallel_kernelI23Flash_bwd_kernel_traitsILi96ELi64ELi128ELi8ELi2ELi4ELi4ELb0ELb0EN7cutlass6half_tE19Flash_kernel_traitsILi96ELi64ELi128ELi8ES3_EELb1ELb0ELb1ELb1ELb0ELb0ELb0EEEvNS_16Flash_bwd_paramsE:
	.zero		992


//--------------------- .nv.constant0._ZN5flash44flash_bwd_dq_dk_dv_loop_seqk_parallel_kernelI23Flash_bwd_kernel_traitsILi96ELi64ELi128ELi8ELi2ELi4ELi4ELb0ELb0EN7cutlass6half_tE19Flash_kernel_traitsILi96ELi64ELi128ELi8ES3_EELb0ELb0ELb1ELb1ELb0ELb0ELb1EEEvNS_16Flash_bwd_paramsE --------------------------
	.section	.nv.constant0._ZN5flash44flash_bwd_dq_dk_dv_loop_seqk_parallel_kernelI23Flash_bwd_kernel_traitsILi96ELi64ELi128ELi8ELi2ELi4ELi4ELb0ELb0EN7cutlass6half_tE19Flash_kernel_traitsILi96ELi64ELi128ELi8ES3_EELb0ELb0ELb1ELb1ELb0ELb0ELb1EEEvNS_16Flash_bwd_paramsE,"a",@progbits
	.sectionflags	@""
	.align	4
.nv.constant0._ZN5flash44flash_bwd_dq_dk_dv_loop_seqk_parallel_kernelI23Flash_bwd_kernel_traitsILi96ELi64ELi128ELi8ELi2ELi4ELi4ELb0ELb0EN7cutlass6half_tE19Flash_kernel_traitsILi96ELi64ELi128ELi8ES3_EELb0ELb0ELb1ELb1ELb0ELb0ELb1EEEvNS_16Flash_bwd_paramsE:
	.zero		992


//--------------------- .nv.constant0._ZN5flash25flash_bwd_dot_do_o_kernelILb0E23Flash_bwd_kernel_traitsILi96ELi64ELi128ELi8ELi2ELi4ELi4ELb0ELb0EN7cutlass6half_tE19Flash_kernel_traitsILi96ELi64ELi128ELi8ES3_EEEEvNS_16Flash_bwd_paramsE --------------------------
	.section	.nv.constant0._ZN5flash25flash_bwd_dot_do_o_kernelILb0E23Flash_bwd_kernel_traitsILi96ELi64ELi128ELi8ELi2ELi4ELi4ELb0ELb0EN7cutlass6half_tE19Flash_kernel_traitsILi96ELi64ELi128ELi8ES3_EEEEvNS_16Flash_bwd_paramsE,"a",@progbits
	.sectionflags	@""
	.align	4
.nv.constant0._ZN5flash25flash_bwd_dot_do_o_kernelILb0E23Flash_bwd_kernel_traitsILi96ELi64ELi128ELi8ELi2ELi4ELi4ELb0ELb0EN7cutlass6half_tE19Flash_kernel_traitsILi96ELi64ELi128ELi8ES3_EEEEvNS_16Flash_bwd_paramsE:
	.zero		992


//--------------------- .nv.constant0._ZN5flash25flash_bwd_dot_do_o_kernelILb1E23Flash_bwd_kernel_traitsILi96ELi64ELi128ELi8ELi2ELi4ELi4ELb0ELb0EN7cutlass6half_tE19Flash_kernel_traitsILi96ELi64ELi128ELi8ES3_EEEEvNS_16Flash_bwd_paramsE --------------------------
	.section	.nv.constant0._ZN5flash25flash_bwd_dot_do_o_kernelILb1E23Flash_bwd_kernel_traitsILi96ELi64ELi128ELi8ELi2ELi4ELi4ELb0ELb0EN7cutlass6half_tE19Flash_kernel_traitsILi96ELi64ELi128ELi8ES3_EEEEvNS_16Flash_bwd_paramsE,"a",@progbits
	.sectionflags	@""
	.align	4
.nv.constant0._ZN5flash25flash_bwd_dot_do_o_kernelILb1E23Flash_bwd_kernel_traitsILi96ELi64ELi128ELi8ELi2ELi4ELi4ELb0ELb0EN7cutlass6half_tE19Flash_kernel_traitsILi96ELi64ELi128ELi8ES3_EEEEvNS_16Flash_bwd_paramsE:
	.zero		992


//--------------------- .text._ZN5flash44flash_bwd_dq_dk_dv_loop_seqk_parallel_kernelI23Flash_bwd_kernel_traitsILi96ELi64ELi128ELi8ELi2ELi4ELi4ELb1ELb0EN7cutlass6half_tE19Flash_kernel_traitsILi96ELi64ELi128ELi8ES3_EELb0ELb0ELb0ELb0ELb0ELb1ELb0EEEvNS_16Flash_bwd_paramsE --------------------------
	.section	.text._ZN5flash44flash_bwd_dq_dk_dv_loop_seqk_parallel_kernelI23Flash_bwd_kernel_traitsILi96ELi64ELi128ELi8ELi2ELi4ELi4ELb1ELb0EN7cutlass6half_tE19Flash_kernel_traitsILi96ELi64ELi128ELi8ES3_EELb0ELb0ELb0ELb0ELb0ELb1ELb0EEEvNS_16Flash_bwd_paramsE,"ax",@progbits
	.sectioninfo	@"SHI_REGISTERS=255"
	.align	128
        .global         _ZN5flash44flash_bwd_dq_dk_dv_loop_seqk_parallel_kernelI23Flash_bwd_kernel_traitsILi96ELi64ELi128ELi8ELi2ELi4ELi4ELb1ELb0EN7cutlass6half_tE19Flash_kernel_traitsILi96ELi64ELi128ELi8ES3_EELb0ELb0ELb0ELb0ELb0ELb1ELb0EEEvNS_16Flash_bwd_paramsE
        .type           _ZN5flash44flash_bwd_dq_dk_dv_loop_seqk_parallel_kernelI23Flash_bwd_kernel_traitsILi96ELi64ELi128ELi8ELi2ELi4ELi4ELb1ELb0EN7cutlass6half_tE19Flash_kernel_traitsILi96ELi64ELi128ELi8ES3_EELb0ELb0ELb0ELb0ELb0ELb1ELb0EEEvNS_16Flash_bwd_paramsE,@function
        .size           _ZN5flash44flash_bwd_dq_dk_dv_loop_seqk_parallel_kernelI23Flash_bwd_kernel_traitsILi96ELi64ELi128ELi8ELi2ELi4ELi4ELb1ELb0EN7cutlass6half_tE19Flash_kernel_traitsILi96ELi64ELi128ELi8ES3_EELb0ELb0ELb0ELb0ELb0ELb1ELb0EEEvNS_16Flash_bwd_paramsE,(.L_x_1274 - _ZN5flash44flash_bwd_dq_dk_dv_loop_seqk_parallel_kernelI23Flash_bwd_kernel_traitsILi96ELi64ELi128ELi8ELi2ELi4ELi4ELb1ELb0EN7cutlass6half_tE19Flash_kernel_traitsILi96ELi64ELi128ELi8ES3_EELb0ELb0ELb0ELb0ELb0ELb1ELb0EEEvNS_16Flash_bwd_paramsE)
        .other          _ZN5flash44flash_bwd_dq_dk_dv_loop_seqk_parallel_kernelI23Flash_bwd_kernel_traitsILi96ELi64ELi128ELi8ELi2ELi4ELi4ELb1ELb0EN7cutlass6half_tE19Flash_kernel_traitsILi96ELi64ELi128ELi8ES3_EELb0ELb0ELb0ELb0ELb0ELb1ELb0EEEvNS_16Flash_bwd_paramsE,@"STO_CUDA_ENTRY STV_DEFAULT"
_ZN5flash44flash_bwd_dq_dk_dv_loop_seqk_parallel_kernelI23Flash_bwd_kernel_traitsILi96ELi64ELi128ELi8ELi2ELi4ELi4ELb1ELb0EN7cutlass6half_tE19Flash_kernel_traitsILi96ELi64ELi128ELi8ES3_EELb0ELb0ELb0ELb0ELb0ELb1ELb0EEEvNS_16Flash_bwd_paramsE:
.text._ZN5flash44flash_bwd_dq_dk_dv_loop_seqk_parallel_kernelI23Flash_bwd_kernel_traitsILi96ELi64ELi128ELi8ELi2ELi4ELi4ELb1ELb0EN7cutlass6half_tE19Flash_kernel_traitsILi96ELi64ELi128ELi8ES3_EELb0ELb0ELb0ELb0ELb0ELb1ELb0EEEvNS_16Flash_bwd_paramsE:
[----:B------:R-:W-:Y:S02]  /*0000*/  MOV R1, c[0x0][0x28] ;  /* 0x00000a0000017a02 */ /* 0x000fe40000000f00 */
[----:B------:R-:W1:Y:S01]  /*0010*/  S2UR UR18, SR_CTAID.X ;  /* 0x00000000001279c3 */ /* 0x000e620000002500 */
[----:B------:R-:W-:Y:S01]  /*0020*/  ULDC UR4, c[0x0][0x218] ;  /* 0x0000860000047ab9 */ /* 0x000fe20000000800 */
[----:B------:R-:W-:Y:S01]  /*0030*/  IADD3 R1, R1, -0x40, RZ ;  /* 0xffffffc001017810 */ /* 0x000fe20007ffe0ff */
[----:B------:R-:W-:-:S04]  /*0040*/  UIADD3 UR5, UR4, 0x7f, URZ ;  /* 0x0000007f04057890 */ /* 0x000fc8000fffe03f */
[----:B------:R-:W-:-:S04]  /*0050*/  USHF.R.S32.HI UR4, URZ, 0x1f, UR5 ;  /* 0x0000001f3f047899 */ /* 0x000fc80008011405 */
[----:B------:R-:W-:-:S04]  /*0060*/  ULEA.HI UR4, UR4, UR5, URZ, 0x7 ;  /* 0x0000000504047291 */ /* 0x000fc8000f8f383f */
[----:B------:R-:W-:-:S04]  /*0070*/  USHF.R.S32.HI UR4, URZ, 0x7, UR4 ;  /* 0x000000073f047899 */ /* 0x000fc80008011404 */
[----:B-1----:R-:W-:-:S06]  /*0080*/  UISETP.GE.AND UP0, UPT, UR18, UR4, UPT ;  /* 0x000000041200728c */ /* 0x002fcc000bf06270 */
[----:B------:R-:W-:-:S13]  /*0090*/  PLOP3.LUT P0, PT, PT, PT, UP0, 0x80, 0x0 ;  /* 0x000000000000781c */ /* 0x000fda0003f0f008 */
[----:B------:R-:W-:Y:S05]  /*00a0*/  @P0 EXIT ;  /* 0x000000000000094d */ /* 0x000fea0003800000 */
[----:B------:R-:W1:Y:S01]  /*00b0*/  S2R R21, SR_TID.X ;  /* 0x0000000000157919 */ /* 0x000e620000002100 */
[----:B------:R-:W2:Y:S01]  /*00c0*/  S2UR UR31, SR_CTAID.Y ;  /* 0x00000000001f79c3 */ /* 0x000ea20000002600 */
[----:B------:R-:W-:Y:S01]  /*00d0*/  ULDC UR14, c[0x0][0x224] ;  /* 0x00008900000e7ab9 */ /* 0x000fe20000000800 */
[----:B------:R-:W-:Y:S01]  /*00e0*/  IMAD.MOV.U32 R226, RZ, RZ, 0x20 ;  /* 0x00000020ffe27424 */ /* 0x000fe200078e00ff */
[----:B------:R-:W-:Y:S01]  /*00f0*/  USHF.R.S32.HI UR7, URZ, 0x1f, UR14 ;  /* 0x0000001f3f077899 */ /* 0x000fe2000801140e */
[----:B------:R-:W-:Y:S01]  /*0100*/  IMAD.MOV.U32 R228, RZ, RZ, -0x10 ;  /* 0xfffffff0ffe47424 */ /* 0x000fe200078e00ff */
[----:B------:R-:W-:Y:S01]  /*0110*/  ULDC.U8 UR9, c[0x0][0x328] ;  /* 0x0000ca0000097ab9 */ /* 0x000fe20000000000 */
[----:B------:R-:W-:Y:S01]  /*0120*/  IMAD.MOV.U32 R223, RZ, RZ, -0x40 ;  /* 0xffffffc0ffdf7424 */ /* 0x000fe200078e00ff */
[----:B------:R-:W-:Y:S01]  /*0130*/  UISETP.NE.AND UP5, UPT, UR9, URZ, UPT ;  /* 0x0000003f0900728c */ /* 0x000fe2000bfa5270 */
[----:B------:R-:W3:Y:S01]  /*0140*/  S2UR UR38, SR_CTAID.Z ;  /* 0x00000000002679c3 */ /* 0x000ee20000002700 */
[----:B------:R-:W-:-:S02]  /*0150*/  ULDC UR46, c[0x0][0x22c] ;  /* 0x00008b00002e7ab9 */ /* 0x000fc40000000800 */
[----:B------:R-:W-:Y:S02]  /*0160*/  ULDC UR36, c[0x0][0x1c0] ;  /* 0x0000700000247ab9 */ /* 0x000fe40000000800 */
[----:B------:R-:W-:Y:S02]  /*0170*/  ULDC UR12, c[0x0][0x1c0] ;  /* 0x00007000000c7ab9 */ /* 0x000fe40000000800 */
[----:B------:R-:W-:Y:S02]  /*0180*/  UIMAD.WIDE UR36, UR46, UR36, URZ ;  /* 0x000000242e2472a5 */ /* 0x000fe4000f8e023f */
[----:B------:R-:W-:Y:S02]  /*0190*/  UMOV UR8, 0x80 ;  /* 0x0000008000087882 */ /* 0x000fe40000000000 */
[----:B------:R-:W-:Y:S02]  /*01a0*/  ULDC UR6, c[0x0][0x210] ;  /* 0x0000840000067ab9 */ /* 0x000fe40000000800 */
[----:B------:R-:W-:Y:S01]  /*01b0*/  ULDC UR55, c[0x0][0x234] ;  /* 0x00008d0000377ab9 */ /* 0x000fe20000000800 */
[----:B-1----:R-:W-:Y:S01]  /*01c0*/  SHF.R.S32.HI R19, RZ, 0x1f, R21 ;  /* 0x0000001fff137819 */ /* 0x002fe20000011415 */
[----:B--2---:R-:W-:-:S02]  /*01d0*/  UIMAD.WIDE.U32 UR44, UR31, UR14, URZ ;  /* 0x0000000e1f2c72a5 */ /* 0x004fc4000f8e003f */
[----:B------:R-:W-:Y:S01]  /*01e0*/  USHF.L.U32 UR14, UR31, 0x7, URZ ;  /* 0x000000071f0e7899 */ /* 0x000fe2000800063f */
[CC--:B------:R-:W-:Y:S01]  /*01f0*/  LEA.HI R11, R19.reuse, R21.reuse, RZ, 0x4 ;  /* 0x00000015130b7211 */ /* 0x0c0fe200078f20ff */
[----:B------:R-:W-:Y:S01]  /*0200*/  ULDC UR13, c[0x0][0x1c0] ;  /* 0x00007000000d7ab9 */ /* 0x000fe20000000800 */
[-C--:B------:R-:W-:Y:S01]  /*0210*/  LEA.HI R5, R19, R21.reuse, RZ, 0x5 ;  /* 0x0000001513057211 */ /* 0x080fe200078f28ff */
[----:B------:R-:W-:Y:S01]  /*0220*/  ULDC UR11, c[0x0][0x1c0] ;  /* 0x00007000000b7ab9 */ /* 0x000fe20000000800 */
[----:B------:R-:W-:Y:S01]  /*0230*/  SHF.R.S32.HI R4, RZ, 0x4, R11 ;  /* 0x00000004ff047819 */ /* 0x000fe2000001140b */
[----:B---3--:R-:W-:Y:S01]  /*0240*/  UIMAD UR47, UR38, UR46, URZ ;  /* 0x0000002e262f72a4 */ /* 0x008fe2000f8e023f */
[----:B------:R-:W-:Y:S01]  /*0250*/  LOP3.LUT R0, R5, 0xffffffe0, RZ, 0xc0, !PT ;  /* 0xffffffe005007812 */ /* 0x000fe200078ec0ff */
[----:B------:R-:W-:Y:S01]  /*0260*/  UIMAD UR46, UR46, UR12, URZ ;  /* 0x0000000c2e2e72a4 */ /* 0x000fe2000f8e023f */
[----:B------:R-:W-:Y:S01]  /*0270*/  LEA.HI R2, R11, R4, RZ, 0x1 ;  /* 0x000000040b027211 */ /* 0x000fe200078f08ff */
[----:B------:R-:W-:Y:S01]  /*0280*/  UIMAD UR55, UR8, UR6, UR55 ;  /* 0x00000006083772a4 */ /* 0x000fe2000f8e0237 */
[-C--:B------:R-:W-:Y:S01]  /*0290*/  LEA.HI R10, R19, R21.reuse, RZ, 0x2 ;  /* 0x00000015130a7211 */ /* 0x080fe200078f10ff */
[----:B------:R-:W-:Y:S01]  /*02a0*/  IMAD.IADD R0, R21, 0x1, -R0 ;  /* 0x0000000115007824 */ /* 0x000fe200078e0a00 */
[----:B------:R-:W-:Y:S01]  /*02b0*/  LOP3.LUT R2, R2, 0xfffffffe, RZ, 0xc0, !PT ;  /* 0xfffffffe02027812 */ /* 0x000fe200078ec0ff */
[----:B------:R-:W-:Y:S01]  /*02c0*/  UIMAD UR52, UR7, UR31, URZ ;  /* 0x0000001f073472a4 */ /* 0x000fe2000f8e023f */
[----:B------:R-:W-:Y:S01]  /*02d0*/  LEA.HI R17, R19, R21, RZ, 0x3 ;  /* 0x0000001513117211 */ /* 0x000fe200078f18ff */
[----:B------:R-:W-:Y:S01]  /*02e0*/  UIMAD UR6, UR31, UR11, UR38 ;  /* 0x0000000b1f0672a4 */ /* 0x000fe2000f8e0226 */
[----:B------:R-:W-:Y:S01]  /*02f0*/  SHF.R.S32.HI R3, RZ, 0x1f, R0 ;  /* 0x0000001fff037819 */ /* 0x000fe20000011400 */
[----:B------:R-:W-:Y:S01]  /*0300*/  IMAD.IADD R14, R4, 0x1, -R2 ;  /* 0x00000001040e7824 */ /* 0x000fe200078e0a02 */
[----:B------:R-:W-:Y:S01]  /*0310*/  SHF.R.S32.HI R15, RZ, 0x2, R10 ;  /* 0x00000002ff0f7819 */ /* 0x000fe2000001140a */
[----:B------:R-:W-:Y:S01]  /*0320*/  @!UP5 UIMAD UR7, UR31, UR13, UR38 ;  /* 0x0000000d1f07d2a4 */ /* 0x000fe2000f8e0226 */
[----:B------:R-:W-:Y:S01]  /*0330*/  LEA.HI R22, R3, R0, RZ, 0x2 ;  /* 0x0000000003167211 */ /* 0x000fe200078f10ff */
[----:B------:R-:W-:Y:S01]  /*0340*/  USHF.L.U32 UR41, UR46, 0x6, URZ ;  /* 0x000000062e297899 */ /* 0x000fe2000800063f */
[----:B------:R-:W-:Y:S01]  /*0350*/  LOP3.LUT R4, R17, 0xfffffff8, RZ, 0xc0, !PT ;  /* 0xfffffff811047812 */ /* 0x000fe200078ec0ff */
[----:B------:R-:W-:Y:S01]  /*0360*/  ULDC UR49, c[0x0][0x214] ;  /* 0x0000850000317ab9 */ /* 0x000fe20000000800 */
[----:B------:R-:W-:Y:S01]  /*0370*/  SHF.R.S32.HI R0, RZ, 0x5, R5 ;  /* 0x00000005ff007819 */ /* 0x000fe20000011405 */
[----:B------:R-:W-:Y:S01]  /*0380*/  ULDC UR56, c[0x0][0x1c8] ;  /* 0x0000720000387ab9 */ /* 0x000fe20000000800 */
[----:B------:R-:W-:Y:S01]  /*0390*/  SHF.R.S32.HI R8, RZ, 0x3, R17 ;  /* 0x00000003ff087819 */ /* 0x000fe20000011411 */
[----:B------:R-:W-:Y:S01]  /*03a0*/  IMAD.IADD R7, R21, 0x1, -R4 ;  /* 0x0000000115077824 */ /* 0x000fe200078e0a04 */
[----:B------:R-:W-:Y:S01]  /*03b0*/  SHF.R.S32.HI R2, RZ, 0x1f, R5 ;  /* 0x0000001fff027819 */ /* 0x000fe20000011405 */
[----:B------:R-:W-:Y:S01]  /*03c0*/  ULDC.U8 UR10, c[0x0][0x3d0] ;  /* 0x0000f400000a7ab9 */ /* 0x000fe20000000000 */
[----:B------:R-:W-:Y:S01]  /*03d0*/  LOP3.LUT R9, R10, 0xfffffffc, RZ, 0xc0, !PT ;  /* 0xfffffffc0a097812 */ /* 0x000fe200078ec0ff */
[----:B------:R-:W-:Y:S01]  /*03e0*/  IMAD.SHL.U32 R4, R8, 0x40, RZ ;  /* 0x0000004008047824 */ /* 0x000fe200078e00ff */
[----:B------:R-:W-:Y:S01]  /*03f0*/  LEA.HI R6, R10, R15, RZ, 0x1 ;  /* 0x0000000f0a067211 */ /* 0x000fe200078f08ff */
[----:B------:R-:W-:Y:S01]  /*0400*/  ULDC UR50, c[0x0][0x224] ;  /* 0x0000890000327ab9 */ /* 0x000fe20000000800 */
[-C--:B------:R-:W-:Y:S01]  /*0410*/  LEA.HI R3, R5, R0.reuse, RZ, 0x1 ;  /* 0x0000000005037211 */ /* 0x080fe200078f08ff */
[----:B------:R-:W-:Y:S01]  /*0420*/  IMAD.IADD R16, R21, 0x1, -R9 ;  /* 0x0000000115107824 */ /* 0x000fe200078e0a09 */
[----:B------:R-:W-:Y:S01]  /*0430*/  LEA.HI R2, R2, R0, RZ, 0x2 ;  /* 0x0000000002027211 */ /* 0x000fe200078f10ff */
[----:B------:R-:W-:Y:S01]  /*0440*/  @UP5 UIMAD UR54, UR31, UR49, URZ ;  /* 0x000000311f3652a4 */ /* 0x000fe2000f8e023f */
[----:B------:R-:W-:Y:S01]  /*0450*/  LOP3.LUT R6, R6, 0x7fffffe, RZ, 0xc0, !PT ;  /* 0x07fffffe06067812 */ /* 0x000fe200078ec0ff */
[----:B------:R-:W-:Y:S01]  /*0460*/  IMAD.SHL.U32 R8, R16, 0x8, RZ ;  /* 0x0000000810087824 */ /* 0x000fe200078e00ff */
[----:B------:R-:W-:Y:S01]  /*0470*/  LOP3.LUT R5, R3, 0xfffffffe, RZ, 0xc0, !PT ;  /* 0xfffffffe03057812 */ /* 0x000fe200078ec0ff */
[----:B------:R-:W-:Y:S01]  /*0480*/  ULDC.64 UR4, c[0x0][0x118] ;  /* 0x0000460000047ab9 */ /* 0x000fe20000000a00 */
[----:B------:R-:W-:Y:S01]  /*0490*/  LOP3.LUT R3, R2, 0xfffffffc, RZ, 0xc0, !PT ;  /* 0xfffffffc02037812 */ /* 0x000fe200078ec0ff */
[----:B------:R-:W-:Y:S01]  /*04a0*/  ULOP3.LUT UR56, UR38, UR56, URZ, 0x3c, !UPT ;  /* 0x0000003826387292 */ /* 0x000fe2000f8e3c3f */
[----:B------:R-:W-:Y:S01]  /*04b0*/  LOP3.LUT R2, R4, 0xc0, RZ, 0xc0, !PT ;  /* 0x000000c004027812 */ /* 0x000fe200078ec0ff */
[----:B------:R-:W-:Y:S01]  /*04c0*/  IMAD.IADD R4, R15, 0x1, -R6 ;  /* 0x000000010f047824 */ /* 0x000fe200078e0a06 */
[----:B------:R-:W-:Y:S01]  /*04d0*/  LEA.HI R9, R7, R7, RZ, 0x1 ;  /* 0x0000000707097211 */ /* 0x000fe200078f08ff */
[C---:B------:R-:W-:Y:S01]  /*04e0*/  IMAD.IADD R12, R0.reuse, 0x1, -R3 ;  /* 0x00000001000c7824 */ /* 0x040fe200078e0a03 */
[----:B------:R-:W-:Y:S01]  /*04f0*/  LEA.HI R13, R19, R21, RZ, 0x6 ;  /* 0x00000015130d7211 */ /* 0x000fe200078f30ff */
[----:B------:R-:W-:Y:S01]  /*0500*/  IMAD.IADD R227, R0, 0x1, -R5 ;  /* 0x0000000100e37824 */ /* 0x000fe200078e0a05 */
[----:B------:R-:W-:Y:S01]  /*0510*/  LOP3.LUT R3, R2, 0x18, R8, 0xf8, !PT ;  /* 0x0000001802037812 */ /* 0x000fe200078ef808 */
[----:B------:R-:W-:Y:S01]  /*0520*/  IMAD R4, R0, 0x8, R4 ;  /* 0x0000000800047824 */ /* 0x000fe200078e0204 */
[----:B------:R-:W-:Y:S01]  /*0530*/  SHF.R.U32.HI R2, RZ, 0x3, R2 ;  /* 0x00000003ff027819 */ /* 0x000fe20000011602 */
[----:B------:R-:W-:Y:S01]  /*0540*/  USHF.R.S32.HI UR61, URZ, 0x1f, UR38 ;  /* 0x0000001f3f3d7899 */ /* 0x000fe20008011426 */
[----:B------:R-:W-:Y:S01]  /*0550*/  LOP3.LUT R0, R9, 0x3fffffe, RZ, 0xc0, !PT ;  /* 0x03fffffe09007812 */ /* 0x000fe200078ec0ff */
[----:B------:R-:W-:Y:S01]  /*0560*/  UISETP.NE.AND UP6, UPT, UR10, URZ, UPT ;  /* 0x0000003f0a00728c */ /* 0x000fe2000bfc5270 */
[----:B------:R-:W-:Y:S01]  /*0570*/  SHF.R.S32.HI R13, RZ, 0x6, R13 ;  /* 0x00000006ff0d7819 */ /* 0x000fe2000001140d */
[----:B------:R-:W-:Y:S01]  /*0580*/  USHF.R.S32.HI UR60, URZ, 0x1f, UR31 ;  /* 0x0000001f3f3c7899 */ /* 0x000fe2000801141f */
[----:B------:R-:W-:Y:S01]  /*0590*/  LOP3.LUT R3, R3, R2, RZ, 0x3c, !PT ;  /* 0x0000000203037212 */ /* 0x000fe200078e3cff */
[----:B------:R-:W-:Y:S01]  /*05a0*/  IMAD.IADD R2, R7, 0x1, -R0 ;  /* 0x0000000107027824 */ /* 0x000fe200078e0a00 */
[----:B------:R-:W-:Y:S01]  /*05b0*/  USHF.R.S32.HI UR59, URZ, 0x1f, UR38 ;  /* 0x0000001f3f3b7899 */ /* 0x000fe20008011426 */
[----:B------:R-:W-:Y:S01]  /*05c0*/  IMAD R0, R13, 0x4, R14 ;  /* 0x000000040d007824 */ /* 0x000fe200078e020e */
[----:B------:R-:W-:Y:S01]  /*05d0*/  USHF.R.S32.HI UR58, URZ, 0x1f, UR31 ;  /* 0x0000001f3f3a7899 */ /* 0x000fe2000801141f */
[----:B------:R-:W-:Y:S01]  /*05e0*/  IMAD.U32 R3, R4, 0x20, R3 ;  /* 0x0000002004037824 */ /* 0x000fe200078e0003 */
[----:B------:R-:W-:Y:S01]  /*05f0*/  USHF.R.S32.HI UR57, URZ, 0x1f, UR38 ;  /* 0x0000001f3f397899 */ /* 0x000fe20008011426 */
[----:B------:R-:W-:Y:S01]  /*0600*/  IMAD R20, R0, 0x8, R2 ;  /* 0x0000000800147824 */ /* 0x000fe200078e0202 */
[----:B------:R-:W-:Y:S01]  /*0610*/  LOP3.LUT R0, R11, 0xfffffff0, RZ, 0xc0, !PT ;  /* 0xfffffff00b007812 */ /* 0x000fe200078ec0ff */
[----:B------:R-:W-:Y:S01]  /*0620*/  UIMAD.WIDE.U32 UR42, UR36, UR44, URZ ;  /* 0x0000002c242a72a5 */ /* 0x000fe2000f8e003f */
[----:B------:R-:W-:Y:S01]  /*0630*/  SHF.R.S32.HI R2, RZ, 0x1f, R10 ;  /* 0x0000001fff027819 */ /* 0x000fe2000001140a */
[----:B------:R1:W-:Y:S01]  /*0640*/  STL [R1+0x2c], R3 ;  /* 0x00002c0301007387 */ /* 0x0003e20000100800 */
[----:B------:R-:W-:Y:S01]  /*0650*/  UIMAD UR51, UR37, UR44, URZ ;  /* 0x0000002c253372a4 */ /* 0x000fe2000f8e023f */
[----:B------:R-:W-:Y:S01]  /*0660*/  IMAD.IADD R0, R21, 0x1, -R0 ;  /* 0x0000000115007824 */ /* 0x000fe200078e0a00 */
[----:B------:R-:W-:Y:S01]  /*0670*/  LEA.HI R2, R2, R15, RZ, 0x3 ;  /* 0x0000000f02027211 */ /* 0x000fe200078f18ff */
[----:B------:R-:W-:-:S02]  /*0680*/  USHF.R.S32.HI UR53, URZ, 0x1f, UR47 ;  /* 0x0000001f3f357899 */ /* 0x000fc4000801142f */
[----:B------:R-:W-:Y:S01]  /*0690*/  UIMAD UR50, UR6, UR50, URZ ;  /* 0x00000032063272a4 */ /* 0x000fe2000f8e023f */
[----:B------:R-:W-:Y:S01]  /*06a0*/  SHF.R.S32.HI R4, RZ, 0x1f, R0 ;  /* 0x0000001fff047819 */ /* 0x000fe20000011400 */
[----:B------:R-:W-:Y:S01]  /*06b0*/  @!UP5 UIMAD UR49, UR7, UR49, URZ ;  /* 0x000000310731d2a4 */ /* 0x000fe2000f8e023f */
[----:B------:R-:W-:Y:S01]  /*06c0*/  LOP3.LUT R2, R2, 0xfffffff8, RZ, 0xc0, !PT ;  /* 0xfffffff802027812 */ /* 0x000fe200078ec0ff */
[----:B------:R-:W-:Y:S01]  /*06d0*/  USHF.R.S32.HI UR48, URZ, 0x1f, UR41 ;  /* 0x0000001f3f307899 */ /* 0x000fe20008011429 */
[----:B------:R-:W-:Y:S01]  /*06e0*/  LEA.HI R10, R4, R0, RZ, 0x3 ;  /* 0x00000000040a7211 */ /* 0x000fe200078f18ff */
[----:B------:R-:W-:Y:S02]  /*06f0*/  UMOV UR40, 0xffffd000 ;  /* 0xffffd00000287882 */ /* 0x000fe40000000000 */
[----:B------:R-:W-:Y:S01]  /*0700*/  IMAD.IADD R6, R15, 0x1, -R2 ;  /* 0x000000010f067824 */ /* 0x000fe200078e0a02 */
[----:B------:R-:W-:-:S04]  /*0710*/  LOP3.LUT R2, R10, 0xfffffff8, RZ, 0xc0, !PT ;  /* 0xfffffff80a027812 */ /* 0x000fc800078ec0ff */
[----:B------:R-:W-:Y:S01]  /*0720*/  LOP3.LUT R4, R6, 0x1, RZ, 0xc0, !PT ;  /* 0x0000000106047812 */ /* 0x000fe200078ec0ff */
[----:B------:R-:W-:Y:S01]  /*0730*/  IMAD.IADD R15, R0, 0x1, -R2 ;  /* 0x00000001000f7824 */ /* 0x000fe200078e0a02 */
[----:B------:R-:W-:Y:S02]  /*0740*/  SHF.R.S32.HI R2, RZ, 0x1, R9 ;  /* 0x00000001ff027819 */ /* 0x000fe40000011409 */
[----:B------:R-:W-:Y:S02]  /*0750*/  ISETP.NE.U32.AND P5, PT, R4, 0x1, PT ;  /* 0x000000010400780c */ /* 0x000fe40003fa5070 */
[----:B-1----:R-:W-:Y:S02]  /*0760*/  LEA.HI R3, R0, R0, RZ, 0x1 ;  /* 0x0000000000037211 */ /* 0x002fe400078f08ff */
[----:B------:R-:W-:Y:S02]  /*0770*/  LOP3.LUT P6, RZ, R2, 0x2, RZ, 0xc0, !PT ;  /* 0x0000000202ff7812 */ /* 0x000fe400078cc0ff */
[----:B------:R-:W-:-:S02]  /*0780*/  LOP3.LUT R5, R3, 0x7fffffe, RZ, 0xc0, !PT ;  /* 0x07fffffe03057812 */ /* 0x000fc400078ec0ff */
[----:B------:R-:W-:Y:S02]  /*0790*/  SHF.R.S32.HI R4, RZ, 0x1f, R3 ;  /* 0x0000001fff047819 */ /* 0x000fe40000011403 */
[----:B------:R-:W-:Y:S01]  /*07a0*/  LEA.HI R9, R19, R21, RZ, 0x7 ;  /* 0x0000001513097211 */ /* 0x000fe200078f38ff */
[----:B------:R-:W-:Y:S01]  /*07b0*/  IMAD.IADD R18, R0, 0x1, -R5 ;  /* 0x0000000100127824 */ /* 0x000fe200078e0a05 */
[----:B------:R-:W-:Y:S01]  /*07c0*/  LOP3.LUT P4, RZ, R6, 0x2, RZ, 0xc0, !PT ;  /* 0x0000000206ff7812 */ /* 0x000fe2000788c0ff */
[----:B------:R-:W-:Y:S01]  /*07d0*/  IMAD.SHL.U32 R0, R7, 0x40, RZ ;  /* 0x0000004007007824 */ /* 0x000fe200078e00ff */
[----:B------:R-:W-:Y:S01]  /*07e0*/  SHF.R.S32.HI R7, RZ, 0x1, R3 ;  /* 0x00000001ff077819 */ /* 0x000fe20000011403 */
[----:B------:R-:W-:Y:S01]  /*07f0*/  IMAD.SHL.U32 R3, R2, 0x40, RZ ;  /* 0x0000004002037824 */ /* 0x000fe200078e00ff */
[----:B------:R-:W-:Y:S01]  /*0800*/  SEL R217, R226, 0xffffffe0, !P6 ;  /* 0xffffffe0e2d97807 */ /* 0x000fe20007000000 */
[----:B------:R-:W-:Y:S01]  /*0810*/  IMAD.SHL.U32 R21, R21, 0x2, RZ ;  /* 0x0000000215157824 */ /* 0x000fe200078e00ff */
[----:B------:R-:W-:Y:S01]  /*0820*/  LOP3.LUT R5, R0, 0x1c0, RZ, 0xc0, !PT ;  /* 0x000001c000057812 */ /* 0x000fe200078ec0ff */
[----:B------:R-:W-:Y:S01]  /*0830*/  IMAD.SHL.U32 R0, R12, 0x10, RZ ;  /* 0x000000100c007824 */ /* 0x000fe200078e00ff */
[----:B------:R-:W-:-:S02]  /*0840*/  LEA.HI R4, R4, R7, RZ, 0x2 ;  /* 0x0000000704047211 */ /* 0x000fc400078f10ff */
[----:B------:R-:W-:Y:S02]  /*0850*/  SEL R228, R228, 0x10, !P5 ;  /* 0x00000010e4e47807 */ /* 0x000fe40006800000 */
[----:B------:R-:W-:Y:S02]  /*0860*/  LOP3.LUT R2, R5, 0x30, R0, 0xf8, !PT ;  /* 0x0000003005027812 */ /* 0x000fe400078ef800 */
[----:B------:R-:W-:Y:S02]  /*0870*/  LOP3.LUT R0, R3, 0xc0, RZ, 0xc0, !PT ;  /* 0x000000c003007812 */ /* 0x000fe400078ec0ff */
[----:B------:R-:W-:Y:S02]  /*0880*/  LOP3.LUT R3, R4, 0xfffffffc, RZ, 0xc0, !PT ;  /* 0xfffffffc04037812 */ /* 0x000fe400078ec0ff */
[--C-:B------:R-:W-:Y:S02]  /*0890*/  LOP3.LUT R4, R2, 0x8, R17.reuse, 0xf8, !PT ;  /* 0x0000000802047812 */ /* 0x100fe400078ef811 */
[----:B------:R-:W-:Y:S01]  /*08a0*/  LOP3.LUT R2, R0, 0x8, R17, 0xf8, !PT ;  /* 0x0000000800027812 */ /* 0x000fe200078ef811 */
[----:B------:R-:W-:Y:S01]  /*08b0*/  IMAD.IADD R11, R7, 0x1, -R3 ;  /* 0x00000001070b7824 */ /* 0x000fe200078e0a03 */
[----:B------:R-:W-:-:S02]  /*08c0*/  SHF.R.U32.HI R0, RZ, 0x3, R0 ;  /* 0x00000003ff007819 */ /* 0x000fc40000011600 */
[----:B------:R-:W-:Y:S02]  /*08d0*/  LEA.HI R7, R6, R6, RZ, 0x1 ;  /* 0x0000000606077211 */ /* 0x000fe400078f08ff */
[----:B------:R-:W-:Y:S01]  /*08e0*/  LOP3.LUT R218, R2, R0, RZ, 0x3c, !PT ;  /* 0x0000000002da7212 */ /* 0x000fe200078e3cff */
[----:B------:R-:W-:Y:S01]  /*08f0*/  IMAD.SHL.U32 R2, R6, 0x40, RZ ;  /* 0x0000004006027824 */ /* 0x000fe200078e00ff */
[----:B------:R-:W-:Y:S01]  /*0900*/  SHF.R.U32.HI R0, RZ, 0x3, R5 ;  /* 0x00000003ff007819 */ /* 0x000fe20000011605 */
[----:B------:R-:W-:Y:S01]  /*0910*/  IMAD.SHL.U32 R5, R16, 0x2, RZ ;  /* 0x0000000210057824 */ /* 0x000fe200078e00ff */
[----:B------:R-:W-:Y:S01]  /*0920*/  SHF.R.S32.HI R3, RZ, 0x3, R10 ;  /* 0x00000003ff037819 */ /* 0x000fe2000001140a */
[----:B------:R-:W-:Y:S01]  /*0930*/  IMAD.U32 R218, R20, 0x20, R218 ;  /* 0x0000002014da7824 */ /* 0x000fe200078e00da */
[----:B------:R-:W-:Y:S02]  /*0940*/  LOP3.LUT R17, R4, R0, RZ, 0x3c, !PT ;  /* 0x0000000004117212 */ /* 0x000fe400078e3cff */
[----:B------:R-:W-:Y:S01]  /*0950*/  LOP3.LUT R0, R7, 0x3fffffe, RZ, 0xc0, !PT ;  /* 0x03fffffe07007812 */ /* 0x000fe200078ec0ff */
[----:B------:R-:W-:Y:S01]  /*0960*/  IMAD R18, R3, 0x8, R18 ;  /* 0x0000000803127824 */ /* 0x000fe200078e0212 */
[----:B------:R-:W-:Y:S01]  /*0970*/  LOP3.LUT R2, R2, 0x1c0, RZ, 0xc0, !PT ;  /* 0x000001c002027812 */ /* 0x000fe200078ec0ff */
[----:B------:R-:W-:-:S02]  /*0980*/  IMAD R221, R12, 0x2, R3 ;  /* 0x000000020cdd7824 */ /* 0x000fc400078e0203 */
[----:B------:R-:W-:Y:S02]  /*0990*/  IMAD.IADD R8, R6, 0x1, -R0 ;  /* 0x0000000106087824 */ /* 0x000fe400078e0a00 */
[----:B------:R-:W-:Y:S02]  /*09a0*/  IMAD.SHL.U32 R0, R13, 0x20, RZ ;  /* 0x000000200d007824 */ /* 0x000fe400078e00ff */
[----:B------:R-:W-:Y:S02]  /*09b0*/  IMAD.U32 R3, RZ, RZ, UR14 ;  /* 0x0000000eff037e24 */ /* 0x000fe4000f8e00ff */
[----:B------:R-:W-:Y:S01]  /*09c0*/  IMAD R217, R218, 0x2, R217 ;  /* 0x00000002dad97824 */ /* 0x000fe200078e02d9 */
[----:B------:R-:W-:Y:S01]  /*09d0*/  LOP3.LUT R6, R0, 0x6, R21, 0xf8, !PT ;  /* 0x0000000600067812 */ /* 0x000fe200078ef815 */
[----:B------:R-:W-:Y:S01]  /*09e0*/  IMAD.SHL.U32 R218, R218, 0x2, RZ ;  /* 0x00000002dada7824 */ /* 0x000fe200078e00ff */
[----:B------:R-:W-:Y:S01]  /*09f0*/  LOP3.LUT R4, R2, 0x20, R0, 0xf8, !PT ;  /* 0x0000002002047812 */ /* 0x000fe200078ef800 */
[----:B------:R-:W-:Y:S01]  /*0a00*/  IMAD R0, R12, 0x200, R5 ;  /* 0x000002000c007824 */ /* 0x000fe200078e0205 */
[----:B------:R-:W-:Y:S01]  /*0a10*/  SHF.R.U32.HI R2, RZ, 0x3, R2 ;  /* 0x00000003ff027819 */ /* 0x000fe20000011602 */
[----:B------:R1:W-:Y:S02]  /*0a20*/  STL [R1+0x38], R6 ;  /* 0x0000380601007387 */ /* 0x0003e40000100800 */
[----:B------:R-:W-:Y:S01]  /*0a30*/  IMAD R10, R8, 0x20, R0 ;  /* 0x00000020080a7824 */ /* 0x000fe200078e0200 */
[----:B------:R-:W-:-:S04]  /*0a40*/  SHF.R.S32.HI R0, RZ, 0x1, R7 ;  /* 0x00000001ff007819 */ /* 0x000fc80000011407 */
[C---:B------:R-:W-:Y:S01]  /*0a50*/  LOP3.LUT P3, RZ, R0.reuse, 0x2, RZ, 0xc0, !PT ;  /* 0x0000000200ff7812 */ /* 0x040fe2000786c0ff */
[----:B------:R-:W-:-:S03]  /*0a60*/  IMAD.SHL.U32 R0, R0, 0x40, RZ ;  /* 0x0000004000007824 */ /* 0x000fc600078e00ff */
[----:B------:R-:W-:Y:S02]  /*0a70*/  R2P PR, R15, 0x6 ;  /* 0x000000060f007804 */ /* 0x000fe40000000000 */
[----:B------:R-:W-:Y:S02]  /*0a80*/  LOP3.LUT R0, R0, 0xc0, RZ, 0xc0, !PT ;  /* 0x000000c000007812 */ /* 0x000fe400078ec0ff */
[----:B------:R-:W-:Y:S02]  /*0a90*/  LOP3.LUT P0, RZ, R11, 0x2, RZ, 0xc0, !PT ;  /* 0x000000020bff7812 */ /* 0x000fe4000780c0ff */
[C---:B------:R-:W-:Y:S02]  /*0aa0*/  SEL R222, R226.reuse, 0xffffffe0, !P1 ;  /* 0xffffffe0e2de7807 */ /* 0x040fe40004800000 */
[----:B------:R-:W-:Y:S02]  /*0ab0*/  SEL R223, R223, 0x40, P2 ;  /* 0x00000040dfdf7807 */ /* 0x000fe40001000000 */
[----:B------:R-:W-:-:S02]  /*0ac0*/  SEL R226, R226, 0xffffffe0, !P0 ;  /* 0xffffffe0e2e27807 */ /* 0x000fc40004000000 */
[----:B-1----:R-:W-:Y:S01]  /*0ad0*/  LOP3.LUT R6, R4, R2, RZ, 0x3c, !PT ;  /* 0x0000000204067212 */ /* 0x002fe200078e3cff */
[----:B------:R-:W-:Y:S01]  /*0ae0*/  IMAD.SHL.U32 R4, R14, 0x10, RZ ;  /* 0x000000100e047824 */ /* 0x000fe200078e00ff */
[----:B------:R-:W-:-:S05]  /*0af0*/  SHF.R.S32.HI R2, RZ, 0x7, R9 ;  /* 0x00000007ff027819 */ /* 0x000fca0000011409 */
[C---:B------:R-:W-:Y:S02]  /*0b00*/  IMAD R3, R2.reuse, 0x1000, R5 ;  /* 0x0000100002037824 */ /* 0x040fe400078e0205 */
[----:B------:R-:W-:Y:S02]  /*0b10*/  IMAD.SHL.U32 R2, R2, 0x8, RZ ;  /* 0x0000000802027824 */ /* 0x000fe400078e00ff */
[----:B------:R-:W-:Y:S01]  /*0b20*/  IMAD R5, R227, 0x400, R3 ;  /* 0x00000400e3057824 */ /* 0x000fe200078e0203 */
[----:B------:R-:W-:Y:S02]  /*0b30*/  SHF.R.U32.HI R3, RZ, 0x3, R0 ;  /* 0x00000003ff037819 */ /* 0x000fe40000011600 */
[----:B------:R-:W-:Y:S01]  /*0b40*/  LOP3.LUT R2, R2, 0x8, RZ, 0xc0, !PT ;  /* 0x0000000802027812 */ /* 0x000fe200078ec0ff */
[----:B------:R-:W-:Y:S02]  /*0b50*/  IMAD.IADD R231, R6, 0x1, R5 ;  /* 0x0000000106e77824 */ /* 0x000fe400078e0205 */
[----:B------:R-:W-:Y:S01]  /*0b60*/  IMAD.SHL.U32 R5, R14, 0x8, RZ ;  /* 0x000000080e057824 */ /* 0x000fe200078e00ff */
[----:B------:R-:W-:Y:S01]  /*0b70*/  LOP3.LUT R8, R3, R0, R2, 0x1e, !PT ;  /* 0x0000000003087212 */ /* 0x000fe200078e1e02 */
[----:B------:R-:W-:Y:S01]  /*0b80*/  IMAD.SHL.U32 R0, R15, 0x40, RZ ;  /* 0x000000400f007824 */ /* 0x000fe200078e00ff */
[----:B------:R-:W-:Y:S01]  /*0b90*/  LOP3.LUT R7, R2, 0x10, R4, 0xf8, !PT ;  /* 0x0000001002077812 */ /* 0x000fe200078ef804 */
[----:B------:R-:W-:Y:S01]  /*0ba0*/  IMAD.SHL.U32 R2, R11, 0x40, RZ ;  /* 0x000000400b027824 */ /* 0x000fe200078e00ff */
[----:B------:R-:W-:Y:S01]  /*0bb0*/  LOP3.LUT R5, R5, 0x8, RZ, 0xc0, !PT ;  /* 0x0000000805057812 */ /* 0x000fe200078ec0ff */
[----:B------:R-:W-:Y:S01]  /*0bc0*/  IMAD.IADD R8, R8, 0x1, R10 ;  /* 0x0000000108087824 */ /* 0x000fe200078e020a */
[----:B------:R-:W-:Y:S01]  /*0bd0*/  LOP3.LUT R0, R0, 0x1c0, RZ, 0xc0, !PT ;  /* 0x000001c000007812 */ /* 0x000fe200078ec0ff */
[----:B------:R-:W-:Y:S01]  /*0be0*/  IMAD.SHL.U32 R231, R231, 0x2, RZ ;  /* 0x00000002e7e77824 */ /* 0x000fe200078e00ff */
[----:B------:R-:W-:Y:S01]  /*0bf0*/  LOP3.LUT R2, R2, 0xc0, RZ, 0xc0, !PT ;  /* 0x000000c002027812 */ /* 0x000fe200078ec0ff */
[----:B------:R-:W-:Y:S01]  /*0c00*/  IMAD R3, R14, 0x200, R17 ;  /* 0x000002000e037824 */ /* 0x000fe200078e0211 */
[----:B------:R-:W-:Y:S01]  /*0c10*/  SHF.R.U32.HI R6, RZ, 0x3, R0 ;  /* 0x00000003ff067819 */ /* 0x000fe20000011600 */
[----:B------:R-:W-:Y:S01]  /*0c20*/  IMAD.IADD R229, R231, 0x1, R228 ;  /* 0x00000001e7e57824 */ /* 0x000fe200078e02e4 */
[----:B------:R-:W-:-:S02]  /*0c30*/  SHF.R.U32.HI R4, RZ, 0x3, R2 ;  /* 0x00000003ff047819 */ /* 0x000fc40000011602 */
[--C-:B------:R-:W-:Y:S01]  /*0c40*/  LOP3.LUT R6, R6, R0, R5.reuse, 0x1e, !PT ;  /* 0x0000000006067212 */ /* 0x100fe200078e1e05 */
[----:B------:R-:W-:Y:S01]  /*0c50*/  IMAD.SHL.U32 R0, R18, 0x20, RZ ;  /* 0x0000002012007824 */ /* 0x000fe200078e00ff */
[C---:B------:R-:W-:Y:S02]  /*0c60*/  LOP3.LUT R5, R4.reuse, R2, R5, 0x1e, !PT ;  /* 0x0000000204057212 */ /* 0x040fe400078e1e05 */
[----:B------:R-:W-:Y:S01]  /*0c70*/  LOP3.LUT R2, R4, R7, R2, 0x1e, !PT ;  /* 0x0000000704027212 */ /* 0x000fe200078e1e02 */
[----:B------:R-:W-:Y:S01]  /*0c80*/  IMAD.U32 R221, R221, 0x200, R6 ;  /* 0x00000200dddd7824 */ /* 0x000fe200078e0006 */
[----:B------:R-:W-:Y:S02]  /*0c90*/  SHF.R.S32.HI R4, RZ, 0x2, R22 ;  /* 0x00000002ff047819 */ /* 0x000fe40000011416 */
[----:B------:R-:W-:Y:S01]  /*0ca0*/  IADD3 R230, R231, 0x20, RZ ;  /* 0x00000020e7e67810 */ /* 0x000fe20007ffe0ff */
[----:B------:R-:W-:Y:S01]  /*0cb0*/  IMAD.IADD R225, R0, 0x1, R2 ;  /* 0x0000000100e17824 */ /* 0x000fe200078e0202 */
[----:B------:R-:W-:Y:S01]  /*0cc0*/  LEA R221, R221, 0xf000, 0x1 ;  /* 0x0000f000dddd7811 */ /* 0x000fe200078e08ff */
[C---:B------:R-:W-:Y:S01]  /*0cd0*/  IMAD R12, R227.reuse, 0x10, R4 ;  /* 0x00000010e30c7824 */ /* 0x040fe200078e0204 */
[----:B------:R-:W-:Y:S01]  /*0ce0*/  LEA R4, R8, 0x9000, 0x1 ;  /* 0x0000900008047811 */ /* 0x000fe200078e08ff */
[----:B------:R-:W-:Y:S01]  /*0cf0*/  IMAD R227, R227, 0x200, R0 ;  /* 0x00000200e3e37824 */ /* 0x000fe200078e0200 */
[----:B------:R-:W-:Y:S01]  /*0d00*/  @P4 IADD3 R230, R231, -0x20, RZ ;  /* 0xffffffe0e7e64810 */ /* 0x000fe20007ffe0ff */
[C---:B------:R-:W-:Y:S01]  /*0d10*/  IMAD.IADD R222, R221.reuse, 0x1, R222 ;  /* 0x00000001ddde7824 */ /* 0x040fe200078e02de */
[----:B------:R-:W-:Y:S01]  /*0d20*/  IADD3 R0, R12, -0x40, RZ ;  /* 0xffffffc00c007810 */ /* 0x000fe20007ffe0ff */
[----:B------:R-:W-:Y:S01]  /*0d30*/  STL [R1+0x3c], R12 ;  /* 0x00003c0c01007387 */ /* 0x000fe20000100800 */
[----:B------:R-:W-:-:S02]  /*0d40*/  IMAD.IADD R224, R221, 0x1, R223 ;  /* 0x00000001dde07824 */ /* 0x000fc400078e02df */
[----:B------:R-:W-:Y:S01]  /*0d50*/  SHF.R.S32.HI R2, RZ, 0x1f, R0 ;  /* 0x0000001fff027819 */ /* 0x000fe20000011400 */
[----:B------:R-:W-:Y:S02]  /*0d60*/  IMAD.IADD R227, R227, 0x1, R5 ;  /* 0x00000001e3e37824 */ /* 0x000fe400078e0205 */
[----:B------:R-:W-:Y:S01]  /*0d70*/  IMAD.IADD R228, R228, 0x1, R230 ;  /* 0x00000001e4e47824 */ /* 0x000fe200078e02e6 */
[C---:B------:R-:W-:Y:S01]  /*0d80*/  SHF.L.U64.HI R2, R0.reuse, 0x2, R2 ;  /* 0x0000000200027819 */ /* 0x040fe20000010202 */
[----:B------:R-:W-:Y:S02]  /*0d90*/  IMAD.SHL.U32 R0, R0, 0x4, RZ ;  /* 0x0000000400007824 */ /* 0x000fe400078e00ff */
[----:B------:R-:W-:Y:S02]  /*0da0*/  IMAD.IADD R223, R222, 0x1, R223 ;  /* 0x00000001dedf7824 */ /* 0x000fe400078e02df */
[----:B------:R1:W-:Y:S04]  /*0db0*/  STL [R1+0x34], R2 ;  /* 0x0000340201007387 */ /* 0x0003e80000100800 */
[----:B------:R2:W-:Y:S04]  /*0dc0*/  STL [R1+0x30], R0 ;  /* 0x0000300001007387 */ /* 0x0005e80000100800 */
[----:B------:R3:W-:Y:S01]  /*0dd0*/  STL [R1+0x1c], R4 ;  /* 0x00001c0401007387 */ /* 0x0007e20000100800 */
[----:B-1----:R-:W-:Y:S01]  /*0de0*/  IMAD.SHL.U32 R2, R3, 0x2, RZ ;  /* 0x0000000203027824 */ /* 0x002fe200078e00ff */
[----:B--2---:R-:W-:-:S02]  /*0df0*/  IADD3 R0, R4, 0x20, RZ ;  /* 0x0000002004007810 */ /* 0x004fc40007ffe0ff */
[----:B------:R-:W-:-:S05]  /*0e00*/  @P3 IADD3 R0, R4, -0x20, RZ ;  /* 0xffffffe004003810 */ /* 0x000fca0007ffe0ff */
[----:B------:R3:W-:Y:S02]  /*0e10*/  STL [R1+0x20], R0 ;  /* 0x0000200001007387 */ /* 0x0007e40000100800 */
.L_x_28:
[----:B------:R-:W-:Y:S02]  /*0e20*/  ULDC.64 UR6, c[0x0][0x240] ;  /* 0x0000900000067ab9 */ /* 0x000fe40000000a00 */
[----:B------:R-:W-:Y:S02]  /*0e30*/  UISETP.NE.U32.AND UP4, UPT, URZ, UR6, UPT ;  /* 0x000000063f00728c */ /* 0x000fe4000bf85070 */
[----:B------:R-:W-:Y:S02]  /*0e40*/  USHF.L.U32 UR13, UR31, 0x2, URZ ;  /* 0x000000021f0d7899 */ /* 0x000fe4000800063f */
[----:B------:R-:W-:Y:S02]  /*0e50*/  USHF.R.S32.HI UR23, URZ, 0x1f, UR31 ;  /* 0x0000001f3f177899 */ /* 0x000fe4000801141f */
[----:B------:R-:W-:Y:S02]  /*0e60*/  UISETP.NE.AND.EX UP4, UPT, URZ, UR7, UPT, UP4 ;  /* 0x000000073f00728c */ /* 0x000fe4000bf85340 */
[----:B------:R-:W-:-:S02]  /*0e70*/  ULDC.64 UR10, c[0x0][0x250] ;  /* 0x00009400000a7ab9 */ /* 0x000fc40000000a00 */
[----:B------:R-:W-:Y:S02]  /*0e80*/  UISETP.NE.U32.AND UP2, UPT, URZ, UR10, UPT ;  /* 0x0000000a3f00728c */ /* 0x000fe4000bf45070 */
[----:B------:R-:W-:Y:S01]  /*0e90*/  USHF.L.U64.HI UR12, UR31, 0x2, UR23 ;  /* 0x000000021f0c7899 */ /* 0x000fe20008010217 */
[----:B------:R-:W-:Y:S01]  /*0ea0*/  PLOP3.LUT P2, PT, PT, PT, UP4, 0x80, 0x0 ;  /* 0x000000000000781c */ /* 0x000fe20003f4f048 */
[----:B------:R-:W-:Y:S02]  /*0eb0*/  UIADD3 UR6, UP0, UR13, UR6, URZ ;  /* 0x000000060d067290 */ /* 0x000fe4000ff1e03f */
[----:B------:R-:W-:Y:S02]  /*0ec0*/  UISETP.NE.AND.EX UP2, UPT, URZ, UR11, UPT, UP2 ;  /* 0x0000000b3f00728c */ /* 0x000fe4000bf45320 */
[----:B------:R-:W-:Y:S02]  /*0ed0*/  UIADD3.X UR7, UR12, UR7, URZ, UP0, !UPT ;  /* 0x000000070c077290 */ /* 0x000fe400087fe43f */
[----:B-1-3--:R-:W-:Y:S01]  /*0ee0*/  IMAD.U32 R4, RZ, RZ, UR6 ;  /* 0x00000006ff047e24 */ /* 0x00afe2000f8e00ff */
[----:B------:R-:W-:Y:S01]  /*0ef0*/  ULDC.U8 UR14, c[0x0][0x312] ;  /* 0x0000c480000e7ab9 */ /* 0x000fe20000000000 */
[----:B------:R-:W-:Y:S01]  /*0f00*/  PLOP3.LUT P0, PT, PT, PT, UP2, 0x80, 0x0 ;  /* 0x000000000000781c */ /* 0x000fe20003f0f028 */
[----:B------:R-:W-:Y:S01]  /*0f10*/  ULDC.64 UR8, c[0x0][0x248] ;  /* 0x0000920000087ab9 */ /* 0x000fe20000000a00 */
[----:B------:R-:W-:Y:S01]  /*0f20*/  IMAD.U32 R5, RZ, RZ, UR7 ;  /* 0x00000007ff057e24 */ /* 0x000fe2000f8e00ff */
[----:B------:R-:W-:-:S02]  /*0f30*/  UISETP.NE.AND UP3, UPT, UR14, URZ, UPT ;  /* 0x0000003f0e00728c */ /* 0x000fc4000bf65270 */
[----:B------:R-:W-:Y:S02]  /*0f40*/  @UP2 UIADD3 UR6, UP0, UR13, UR10, URZ ;  /* 0x0000000a0d062290 */ /* 0x000fe4000ff1e03f */
[----:B------:R1:W2:Y:S01]  /*0f50*/  @P2 LDG.E R8, [R4.64] ;  /* 0x0000000404082981 */ /* 0x0002a2000c1e1900 */
[----:B------:R-:W-:Y:S02]  /*0f60*/  UISETP.EQ.U32.AND UP1, UPT, URZ, UR8, UPT ;  /* 0x000000083f00728c */ /* 0x000fe4000bf22070 */
[----:B------:R-:W-:Y:S01]  /*0f70*/  @UP2 UIADD3.X UR7, UR12, UR11, URZ, UP0, !UPT ;  /* 0x0000000b0c072290 */ /* 0x000fe200087fe43f */
[----:B------:R1:W3:Y:S01]  /*0f80*/  @P2 LDG.E R3, [R4.64+0x4] ;  /* 0x0000040404032981 */ /* 0x0002e2000c1e1900 */
[----:B------:R-:W-:Y:S01]  /*0f90*/  MOV R6, UR6 ;  /* 0x0000000600067c02 */ /* 0x000fe20008000f00 */
[----:B------:R-:W-:-:S03]  /*0fa0*/  UISETP.EQ.OR.EX UP1, UPT, URZ, UR9, !UP3, UP1 ;  /* 0x000000093f00728c */ /* 0x000fc6000df22710 */
[----:B------:R-:W-:Y:S01]  /*0fb0*/  IMAD.U32 R7, RZ, RZ, UR7 ;  /* 0x00000007ff077e24 */ /* 0x000fe2000f8e00ff */
[----:B------:R-:W-:-:S04]  /*0fc0*/  UIADD3 UR8, UP0, UR13, UR8, URZ ;  /* 0x000000080d087290 */ /* 0x000fc8000ff1e03f */
[----:B------:R-:W4:Y:S01]  /*0fd0*/  @P0 LDG.E R6, [R6.64] ;  /* 0x0000000406060981 */ /* 0x000f22000c1e1900 */
[----:B------:R-:W-:Y:S01]  /*0fe0*/  PLOP3.LUT P1, PT, PT, PT, UP1, 0x80, 0x0 ;  /* 0x000000000000781c */ /* 0x000fe20003f2f018 */
[----:B------:R-:W-:Y:S01]  /*0ff0*/  UIADD3.X UR9, UR12, UR9, URZ, UP0, !UPT ;  /* 0x000000090c097290 */ /* 0x000fe200087fe43f */
[----:B-1----:R-:W-:-:S05]  /*1000*/  IMAD.U32 R4, RZ, RZ, UR8 ;  /* 0x00000008ff047e24 */ /* 0x002fca000f8e00ff */
[----:B------:R-:W-:-:S06]  /*1010*/  MOV R5, UR9 ;  /* 0x0000000900057c02 */ /* 0x000fcc0008000f00 */
[----:B------:R-:W5:Y:S01]  /*1020*/  @!P1 LDG.E R0, [R4.64] ;  /* 0x0000000404009981 */ /* 0x000f62000c1e1900 */
[----:B------:R-:W-:Y:S02]  /*1030*/  UMOV UR17, 0xffffffff ;  /* 0xffffffff00117882 */ /* 0x000fe40000000000 */
[----:B------:R-:W-:Y:S02]  /*1040*/  UMOV UR16, URZ ;  /* 0x0000003f00107c82 */ /* 0x000fe40008000000 */
[----:B------:R-:W-:Y:S02]  /*1050*/  UMOV UR19, 0xffffffff ;  /* 0xffffffff00137882 */ /* 0x000fe40000000000 */
[----:B------:R-:W-:Y:S01]  /*1060*/  ULDC UR8, c[0x0][0x218] ;  /* 0x0000860000087ab9 */ /* 0x000fe20000000800 */
[----:B--2---:R-:W1:Y:S08]  /*1070*/  @P2 R2UR UR17, R8 ;  /* 0x00000000081123c2 */ /* 0x004e7000000e0000 */
[----:B---3--:R-:W1:Y:S08]  /*1080*/  @P2 R2UR UR6, R3 ;  /* 0x00000000030623c2 */ /* 0x008e7000000e0000 */
[----:B----4-:R2:W3:Y:S01]  /*1090*/  @P0 R2UR UR16, R6 ;  /* 0x00000000061003c2 */ /* 0x0104e200000e0000 */
[----:B------:R-:W-:-:S04]  /*10a0*/  ISETP.NE.U32.AND P0, PT, RZ, c[0x0][0x248], PT ;  /* 0x00009200ff007a0c */ /* 0x000fc80003f05070 */
[----:B------:R-:W-:Y:S01]  /*10b0*/  ISETP.NE.AND.EX P0, PT, RZ, c[0x0][0x24c], PT, P0 ;  /* 0x00009300ff007a0c */ /* 0x000fe20003f05300 */
[----:B-1----:R-:W-:Y:S02]  /*10c0*/  @UP4 UIADD3 UR28, UR6, -UR17, URZ ;  /* 0x80000011061c4290 */ /* 0x002fe4000fffe03f */
[----:B-----5:R2:W1:Y:S05]  /*10d0*/  @!P1 R2UR UR19, R0 ;  /* 0x00000000001393c2 */ /* 0x02046a00000e0000 */
[----:B------:R-:W-:-:S05]  /*10e0*/  @!UP4 ULDC UR28, c[0x0][0x214] ;  /* 0x00008500001ccab9 */ /* 0x000fca0000000800 */
[----:B------:R-:W-:Y:S05]  /*10f0*/  @!P0 BRA `(.L_x_0) ;  /* 0x0000007000008947 */ /* 0x000fea0003800000 */
[----:B---3--:R-:W-:-:S13]  /*1100*/  PLOP3.LUT P0, PT, PT, PT, UP3, 0x80, 0x0 ;  /* 0x000000000000781c */ /* 0x008fda0003f0f038 */
[----:B--2---:R-:W2:Y:S04]  /*1110*/  @P0 LDG.E R0, [R4.64+0x4] ;  /* 0x0000040404000981 */ /* 0x004ea8000c1e1900 */
[----:B------:R-:W3:Y:S01]  /*1120*/  @!P0 LDG.E R4, [R4.64] ;  /* 0x0000000404048981 */ /* 0x000ee2000c1e1900 */
[----:B--2---:R-:W2:Y:S02]  /*1130*/  @P0 R2UR UR6, R0 ;  /* 0x00000000000603c2 */ /* 0x004ea400000e0000 */
[----:B-12---:R-:W-:-:S11]  /*1140*/  @UP3 UIADD3 UR8, UR6, -UR19, URZ ;  /* 0x8000001306083290 */ /* 0x006fd6000fffe03f */
[----:B---3--:R1:W2:Y:S01]  /*1150*/  @!P0 R2UR UR8, R4 ;  /* 0x00000000040883c2 */ /* 0x0082a200000e0000 */
[----:B------:R-:W-:-:S07]  /*1160*/  DEPBAR.LE SB1, 0x0, {2} ;  /* 0x000090040000791a */ /* 0x000fce0000000000 */
.L_x_0:
[----:B---3--:R-:W-:Y:S02]  /*1170*/  ULDC.64 UR6, c[0x0][0x258] ;  /* 0x0000960000067ab9 */ /* 0x008fe40000000a00 */
[----:B------:R-:W-:-:S04]  /*1180*/  UISETP.NE.U32.AND UP1, UPT, URZ, UR6, UPT ;  /* 0x000000063f00728c */ /* 0x000fc8000bf25070 */
[----:B------:R-:W-:-:S06]  /*1190*/  UISETP.NE.AND.EX UP1, UPT, URZ, UR7, UPT, UP1 ;  /* 0x000000073f00728c */ /* 0x000fcc000bf25310 */
[----:B------:R-:W-:-:S05]  /*11a0*/  PLOP3.LUT P0, PT, PT, PT, UP1, 0x80, 0x0 ;  /* 0x000000000000781c */ /* 0x000fca0003f0f018 */
[----:B------:R-:W-:-:S04]  /*11b0*/  @UP1 UIADD3 UR6, UP0, UR13, UR6, URZ ;  /* 0x000000060d061290 */ /* 0x000fc8000ff1e03f */
[----:B------:R-:W-:Y:S02]  /*11c0*/  @UP1 UIADD3.X UR7, UR12, UR7, URZ, UP0, !UPT ;  /* 0x000000070c071290 */ /* 0x000fe400087fe43f */
[----:B------:R-:W-:-:S04]  /*11d0*/  IMAD.U32 R4, RZ, RZ, UR6 ;  /* 0x00000006ff047e24 */ /* 0x000fc8000f8e00ff */
[----:B------:R-:W-:Y:S01]  /*11e0*/  IMAD.U32 R5, RZ, RZ, UR7 ;  /* 0x00000007ff057e24 */ /* 0x000fe2000f8e00ff */
[----:B------:R-:W-:-:S04]  /*11f0*/  ULDC.64 UR6, c[0x0][0x268] ;  /* 0x00009a0000067ab9 */ /* 0x000fc80000000a00 */
[----:B--2---:R-:W2:Y:S01]  /*1200*/  @P0 LDG.E R0, [R4.64] ;  /* 0x0000000404000981 */ /* 0x004ea2000c1e1900 */
[----:B------:R-:W-:Y:S02]  /*1210*/  @!UP1 UISETP.NE.U32.AND UP0, UPT, URZ, UR6, UPT ;  /* 0x000000063f00928c */ /* 0x000fe4000bf05070 */
[----:B------:R-:W-:Y:S02]  /*1220*/  ULDC UR10, c[0x0][0x21c] ;  /* 0x00008700000a7ab9 */ /* 0x000fe40000000800 */
[----:B------:R-:W-:Y:S02]  /*1230*/  @!UP1 UISETP.NE.AND.EX UP0, UPT, URZ, UR7, UPT, UP0 ;  /* 0x000000073f00928c */ /* 0x000fe4000bf05300 */
[----:B------:R-:W-:Y:S02]  /*1240*/  USHF.L.U32 UR22, UR18, 0x7, URZ ;  /* 0x0000000712167899 */ /* 0x000fe4000800063f */
[----:B------:R-:W-:Y:S01]  /*1250*/  @!UP1 USEL UR7, URZ, UR10, !UP0 ;  /* 0x0000000a3f079287 */ /* 0x000fe2000c000000 */
[----:B--2---:R-:W2:Y:S02]  /*1260*/  @P0 R2UR UR9, R0 ;  /* 0x00000000000903c2 */ /* 0x004ea400000e0000 */
[----:B--2---:R-:W-:-:S02]  /*1270*/  @UP1 UIADD3 UR6, UR9, -UR16, URZ ;  /* 0x8000001009061290 */ /* 0x004fc4000fffe03f */
[----:B------:R-:W-:-:S04]  /*1280*/  @!UP1 UIADD3 UR6, UR7, UR8, -UR16 ;  /* 0x0000000807069290 */ /* 0x000fc8000fffe810 */
[----:B------:R-:W-:-:S06]  /*1290*/  UISETP.GT.AND UP0, UPT, UR6, UR22, UPT ;  /* 0x000000160600728c */ /* 0x000fcc000bf04270 */
[----:B------:R-:W-:-:S13]  /*12a0*/  PLOP3.LUT P0, PT, PT, PT, UP0, 0x80, 0x0 ;  /* 0x000000000000781c */ /* 0x000fda0003f0f008 */
[----:B------:R-:W-:Y:S05]  /*12b0*/  @!P0 BRA `(.L_x_1) ;  /* 0x00006e7000008947 */ /* 0x000fea0003800000 */
[----:B------:R-:W-:Y:S02]  /*12c0*/  ULDC.64 UR10, c[0x0][0x178] ;  /* 0x00005e00000a7ab9 */ /* 0x000fe40000000a00 */
[----:B------:R-:W-:Y:S02]  /*12d0*/  UIMAD UR7, UR23, UR10, URZ ;  /* 0x0000000a170772a4 */ /* 0x000fe4000f8e023f */
[----:B-1----:R-:W-:Y:S02]  /*12e0*/  UISETP.NE.AND UP0, UPT, UR19, -0x1, UPT ;  /* 0xffffffff1300788c */ /* 0x002fe4000bf05270 */
[----:B------:R-:W-:Y:S02]  /*12f0*/  UIMAD UR13, UR31, UR11, UR7 ;  /* 0x0000000b1f0d72a4 */ /* 0x000fe4000f8e0207 */
[----:B------:R-:W-:Y:S02]  /*1300*/  UIADD3 UR7, UR28, 0x3f, URZ ;  /* 0x0000003f1c077890 */ /* 0x000fe4000fffe03f */
[----:B------:R-:W-:Y:S01]  /*1310*/  ULDC.64 UR14, c[0x0][0x190] ;  /* 0x00006400000e7ab9 */ /* 0x000fe20000000a00 */
[----:B------:R-:W-:Y:S01]  /*1320*/  PLOP3.LUT P0, PT, PT, PT, UP0, 0x80, 0x0 ;  /* 0x000000000000781c */ /* 0x000fe20003f0f008 */
[----:B------:R-:W-:-:S02]  /*1330*/  USHF.R.S32.HI UR12, URZ, 0x1f, UR7 ;  /* 0x0000001f3f0c7899 */ /* 0x000fc40008011407 */
[----:B------:R-:W-:Y:S02]  /*1340*/  UIMAD.WIDE.U32 UR8, UR31, UR10, URZ ;  /* 0x0000000a1f0872a5 */ /* 0x000fe4000f8e003f */
[----:B------:R-:W-:Y:S02]  /*1350*/  UISETP.NE.AND UP1, UPT, UR17, -0x1, UPT ;  /* 0xffffffff1100788c */ /* 0x000fe4000bf25270 */
[----:B------:R-:W-:Y:S02]  /*1360*/  UIMAD.WIDE.U32 UR10, UR17, UR14, URZ ;  /* 0x0000000e110a72a5 */ /* 0x000fe4000f8e003f */
[----:B------:R-:W-:Y:S02]  /*1370*/  ULEA.HI UR32, UR12, UR7, URZ, 0x6 ;  /* 0x000000070c207291 */ /* 0x000fe4000f8f303f */
[----:B------:R-:W-:Y:S02]  /*1380*/  @UP0 UIADD3 UR7, UR16, UR19, URZ ;  /* 0x0000001310070290 */ /* 0x000fe4000fffe03f */
[----:B------:R-:W-:-:S02]  /*1390*/  ULDC.64 UR20, c[0x0][0x198] ;  /* 0x0000660000147ab9 */ /* 0x000fc40000000a00 */
[----:B------:R-:W-:Y:S02]  /*13a0*/  USEL UR39, UR8, UR10, !UP1 ;  /* 0x0000000a08277287 */ /* 0x000fe4000c800000 */
[----:B------:R-:W-:Y:S02]  /*13b0*/  UIADD3 UR34, UR9, UR13, URZ ;  /* 0x0000000d09227290 */ /* 0x000fe4000fffe03f */
[----:B------:R-:W-:Y:S02]  /*13c0*/  ULOP3.LUT UR12, UR32, 0xffffffc0, URZ, 0xc0, !UPT ;  /* 0xffffffc0200c7892 */ /* 0x000fe4000f8ec03f */
[----:B------:R-:W-:Y:S02]  /*13d0*/  @UP0 UIMAD.WIDE.U32 UR8, UR7, UR20, URZ ;  /* 0x00000014070802a5 */ /* 0x000fe4000f8e003f */
[----:B------:R-:W-:Y:S02]  /*13e0*/  UIMAD UR10, UR17, UR15, URZ ;  /* 0x0000000f110a72a4 */ /* 0x000fe4000f8e023f */
[----:B------:R-:W-:-:S02]  /*13f0*/  UIADD3 UR14, UR12, -0x40, URZ ;  /* 0xffffffc00c0e7890 */ /* 0x000fc4000fffe03f */
[----:B------:R-:W-:Y:S02]  /*1400*/  @UP0 UIMAD UR35, UR7, UR21, UR9 ;  /* 0x00000015072302a4 */ /* 0x000fe4000f8e0209 */
[----:B------:R-:W-:Y:S02]  /*1410*/  @UP1 UIADD3 UR34, UR11, UR10, URZ ;  /* 0x0000000a0b221290 */ /* 0x000fe4000fffe03f */
[----:B------:R-:W-:Y:S02]  /*1420*/  USHF.R.S32.HI UR27, URZ, 0x1f, UR14 ;  /* 0x0000001f3f1b7899 */ /* 0x000fe4000801140e */
[----:B------:R-:W-:Y:S01]  /*1430*/  @UP0 UMOV UR33, UR8 ;  /* 0x0000000800210c82 */ /* 0x000fe20008000000 */
[----:B------:R-:W-:Y:S05]  /*1440*/  @P0 BRA `(.L_x_2) ;  /* 0x000000c000000947 */ /* 0x000fea0003800000 */
[----:B------:R-:W-:Y:S02]  /*1450*/  USHF.R.S32.HI UR7, URZ, 0x1f, UR16 ;  /* 0x0000001f3f077899 */ /* 0x000fe40008011410 */
[----:B------:R-:W-:Y:S02]  /*1460*/  ULDC.64 UR10, c[0x0][0x198] ;  /* 0x00006600000a7ab9 */ /* 0x000fe40000000a00 */
[----:B------:R-:W-:-:S02]  /*1470*/  UIMAD UR7, UR7, UR10, URZ ;  /* 0x0000000a070772a4 */ /* 0x000fc4000f8e023f */
[----:B------:R-:W-:Y:S02]  /*1480*/  UIMAD.WIDE.U32 UR8, UR16, UR10, URZ ;  /* 0x0000000a100872a5 */ /* 0x000fe4000f8e003f */
[----:B------:R-:W-:Y:S02]  /*1490*/  UIMAD UR11, UR16, UR11, UR7 ;  /* 0x0000000b100b72a4 */ /* 0x000fe4000f8e0207 */
[----:B------:R-:W-:Y:S02]  /*14a0*/  ULDC.64 UR12, c[0x0][0x180] ;  /* 0x00006000000c7ab9 */ /* 0x000fe40000000a00 */
[----:B------:R-:W-:Y:S02]  /*14b0*/  UIADD3 UR9, UR9, UR11, URZ ;  /* 0x0000000b09097290 */ /* 0x000fe4000fffe03f */
[----:B------:R-:W-:Y:S02]  /*14c0*/  UIMAD UR7, UR23, UR12, URZ ;  /* 0x0000000c170772a4 */ /* 0x000fe4000f8e023f */
[----:B------:R-:W-:-:S02]  /*14d0*/  UIMAD.WIDE.U32 UR8, UR31, UR12, UR8 ;  /* 0x0000000c1f0872a5 */ /* 0x000fc4000f8e0008 */
[----:B------:R-:W-:-:S04]  /*14e0*/  UIMAD UR7, UR31, UR13, UR7 ;  /* 0x0000000d1f0772a4 */ /* 0x000fc8000f8e0207 */
[----:B------:R-:W-:Y:S02]  /*14f0*/  UIADD3 UR35, UR9, UR7, URZ ;  /* 0x0000000709237290 */ /* 0x000fe4000fffe03f */
[----:B------:R-:W-:Y:S02]  /*1500*/  UMOV UR33, UR8 ;  /* 0x0000000800217c82 */ /* 0x000fe40008000000 */
.L_x_2:
[----:B------:R-:W-:Y:S02]  /*1510*/  @UP0 UIADD3 UR7, UR16, UR19, URZ ;  /* 0x0000001310070290 */ /* 0x000fe4000fffe03f */
[----:B------:R-:W-:Y:S02]  /*1520*/  ULDC.64 UR10, c[0x0][0x1a0] ;  /* 0x00006800000a7ab9 */ /* 0x000fe40000000a00 */
[----:B------:R-:W-:-:S04]  /*1530*/  @UP0 UIMAD.WIDE.U32 UR8, UR7, UR10, URZ ;  /* 0x0000000a070802a5 */ /* 0x000fc8000f8e003f */
[----:B------:R-:W-:-:S03]  /*1540*/  @UP0 UIMAD UR30, UR7, UR11, UR9 ;  /* 0x0000000b071e02a4 */ /* 0x000fc6000f8e0209 */
[----:B------:R-:W-:Y:S01]  /*1550*/  @UP0 UMOV UR29, UR8 ;  /* 0x00000008001d0c82 */ /* 0x000fe20008000000 */
[----:B------:R-:W-:Y:S05]  /*1560*/  @P0 BRA `(.L_x_3) ;  /* 0x000000c000000947 */ /* 0x000fea0003800000 */
[----:B------:R-:W-:Y:S02]  /*1570*/  USHF.R.S32.HI UR7, URZ, 0x1f, UR16 ;  /* 0x0000001f3f077899 */ /* 0x000fe40008011410 */
[----:B------:R-:W-:Y:S02]  /*1580*/  ULDC.64 UR10, c[0x0][0x1a0] ;  /* 0x00006800000a7ab9 */ /* 0x000fe40000000a00 */
[----:B------:R-:W-:Y:S02]  /*1590*/  UIMAD UR7, UR7, UR10, URZ ;  /* 0x0000000a070772a4 */ /* 0x000fe4000f8e023f */
[----:B------:R-:W-:Y:S02]  /*15a0*/  UIMAD.WIDE.U32 UR8, UR16, UR10, URZ ;  /* 0x0000000a100872a5 */ /* 0x000fe4000f8e003f */
[----:B------:R-:W-:-:S04]  /*15b0*/  UIMAD UR11, UR16, UR11, UR7 ;  /* 0x0000000b100b72a4 */ /* 0x000fc8000f8e0207 */
[----:B------:R-:W-:-:S03]  /*15c0*/  UIADD3 UR9, UR9, UR11, URZ ;  /* 0x0000000b09097290 */ /* 0x000fc6000fffe03f */
[----:B------:R-:W-:Y:S02]  /*15d0*/  ULDC.64 UR10, c[0x0][0x188] ;  /* 0x00006200000a7ab9 */ /* 0x000fe40000000a00 */
[----:B------:R-:W-:Y:S02]  /*15e0*/  UIMAD UR7, UR23, UR10, URZ ;  /* 0x0000000a170772a4 */ /* 0x000fe4000f8e023f */
[----:B------:R-:W-:Y:S02]  /*15f0*/  UIMAD.WIDE.U32 UR8, UR31, UR10, UR8 ;  /* 0x0000000a1f0872a5 */ /* 0x000fe4000f8e0008 */
[----:B------:R-:W-:-:S04]  /*1600*/  UIMAD UR7, UR31, UR11, UR7 ;  /* 0x0000000b1f0772a4 */ /* 0x000fc8000f8e0207 */
[----:B------:R-:W-:Y:S02]  /*1610*/  UIADD3 UR30, UR9, UR7, URZ ;  /* 0x00000007091e7290 */ /* 0x000fe4000fffe03f */
[----:B------:R-:W-:Y:S02]  /*1620*/  UMOV UR29, UR8 ;  /* 0x00000008001d7c82 */ /* 0x000fe40008000000 */
.L_x_3:
[----:B------:R-:W-:Y:S01]  /*1630*/  IABS R6, c[0x0][0x1c8] ;  /* 0x0000720000067a13 */ /* 0x000fe20000000000 */
[----:B------:R-:W-:Y:S01]  /*1640*/  ULDC.64 UR10, c[0x0][0x370] ;  /* 0x0000dc00000a7ab9 */ /* 0x000fe20000000a00 */
[----:B------:R-:W-:Y:S01]  /*1650*/  IABS R3, UR38 ;  /* 0x0000002600037c13 */ /* 0x000fe20008000000 */
[----:B------:R-:W-:Y:S01]  /*1660*/  @UP1 UIMAD.WIDE.U32 UR8, UR17, UR10, URZ ;  /* 0x0000000a110812a5 */ /* 0x000fe2000f8e003f */
[----:B------:R-:W1:Y:S01]  /*1670*/  I2F.RP R4, R6 ;  /* 0x0000000600047306 */ /* 0x000e620000209400 */
[----:B------:R-:W-:Y:S01]  /*1680*/  ULDC UR12, c[0x0][0x224] ;  /* 0x00008900000c7ab9 */ /* 0x000fe20000000800 */
[----:B------:R-:W-:Y:S01]  /*1690*/  ISETP.NE.AND P1, PT, RZ, c[0x0][0x1c8], PT ;  /* 0x00007200ff007a0c */ /* 0x000fe20003f25270 */
[----:B------:R-:W-:Y:S02]  /*16a0*/  @UP1 UIMAD UR25, UR17, UR11, UR9 ;  /* 0x0000000b111912a4 */ /* 0x000fe4000f8e0209 */
[----:B------:R-:W-:-:S02]  /*16b0*/  USHF.L.U32 UR13, UR31, 0x7, URZ ;  /* 0x000000071f0d7899 */ /* 0x000fc4000800063f */
[----:B------:R-:W-:Y:S02]  /*16c0*/  @UP1 UMOV UR24, UR8 ;  /* 0x0000000800181c82 */ /* 0x000fe40008000000 */
[----:B------:R-:W-:Y:S02]  /*16d0*/  ULDC.64 UR8, c[0x0][0x368] ;  /* 0x0000da0000087ab9 */ /* 0x000fe40000000a00 */
[----:B------:R-:W-:Y:S02]  /*16e0*/  @!UP1 UIMAD UR7, UR23, UR8, URZ ;  /* 0x00000008170792a4 */ /* 0x000fe4000f8e023f */
[----:B------:R-:W-:Y:S02]  /*16f0*/  ULDC.64 UR10, c[0x0][0x3d8] ;  /* 0x0000f600000a7ab9 */ /* 0x000fe40000000a00 */
[----:B------:R-:W-:Y:S01]  /*1700*/  @!UP1 UIMAD UR7, UR31, UR9, UR7 ;  /* 0x000000091f0792a4 */ /* 0x000fe2000f8e0207 */
[----:B-1----:R-:W1:Y:S01]  /*1710*/  MUFU.RCP R4, R4 ;  /* 0x0000000400047308 */ /* 0x002e620000001000 */
[----:B------:R-:W-:-:S02]  /*1720*/  @!UP1 UIMAD.WIDE.U32 UR8, UR31, UR8, URZ ;  /* 0x000000081f0892a5 */ /* 0x000fc4000f8e003f */
[----:B------:R-:W-:Y:S02]  /*1730*/  USHF.R.S32.HI UR20, URZ, 0x1f, UR22 ;  /* 0x0000001f3f147899 */ /* 0x000fe40008011416 */
[----:B------:R-:W-:Y:S02]  /*1740*/  @!UP1 UIADD3 UR25, UR9, UR7, URZ ;  /* 0x0000000709199290 */ /* 0x000fe4000fffe03f */
[----:B------:R-:W-:Y:S01]  /*1750*/  UIMAD UR7, UR23, UR12, UR52 ;  /* 0x0000000c170772a4 */ /* 0x000fe2000f8e0234 */
[----:B------:R-:W2:Y:S01]  /*1760*/  S2UR UR12, SR_CTAID.X ;  /* 0x00000000000c79c3 */ /* 0x000ea20000002500 */
[----:B------:R-:W-:Y:S02]  /*1770*/  @!UP1 UMOV UR24, UR8 ;  /* 0x0000000800189c82 */ /* 0x000fe40008000000 */
[----:B------:R-:W-:Y:S02]  /*1780*/  UIADD3 UR7, UR45, UR7, URZ ;  /* 0x000000072d077290 */ /* 0x000fe4000fffe03f */
[----:B------:R-:W-:-:S02]  /*1790*/  UIMAD.WIDE.U32 UR8, UR36, UR17, URZ ;  /* 0x00000011240872a5 */ /* 0x000fc4000f8e003f */
[----:B------:R-:W-:Y:S01]  /*17a0*/  UIMAD UR7, UR36, UR7, UR51 ;  /* 0x00000007240772a4 */ /* 0x000fe2000f8e0233 */
[----:B-1----:R-:W-:Y:S01]  /*17b0*/  IADD3 R4, R4, 0xffffffe, RZ ;  /* 0x0ffffffe04047810 */ /* 0x002fe20007ffe0ff */
[----:B------:R-:W-:Y:S02]  /*17c0*/  USEL UR15, UR42, UR8, !UP1 ;  /* 0x000000082a0f7287 */ /* 0x000fe4000c800000 */
[----:B------:R-:W-:Y:S01]  /*17d0*/  UIADD3 UR21, UR43, UR7, URZ ;  /* 0x000000072b157290 */ /* 0x000fe2000fffe03f */
[----:B------:R-:W1:Y:S01]  /*17e0*/  F2I.FTZ.U32.TRUNC.NTZ R5, R4 ;  /* 0x0000000400057305 */ /* 0x000e62000021f000 */
[----:B------:R-:W-:-:S04]  /*17f0*/  UIMAD UR7, UR37, UR17, URZ ;  /* 0x00000011250772a4 */ /* 0x000fc8000f8e023f */
[----:B------:R-:W-:Y:S02]  /*1800*/  @UP1 UIADD3 UR21, UR9, UR7, URZ ;  /* 0x0000000709151290 */ /* 0x000fe4000fffe03f */
[----:B------:R-:W-:-:S04]  /*1810*/  USHF.L.U64.HI UR7, UR31, 0x7, UR23 ;  /* 0x000000071f077899 */ /* 0x000fc80008010217 */
[----:B------:R-:W-:Y:S02]  /*1820*/  USEL UR7, UR7, URZ, UP4 ;  /* 0x0000003f07077287 */ /* 0x000fe4000a000000 */
[----:B--2---:R-:W-:Y:S01]  /*1830*/  UIMAD.WIDE.U32 UR8, UR12, UR10, URZ ;  /* 0x0000000a0c0872a5 */ /* 0x004fe2000f8e003f */
[----:B-1----:R-:W-:-:S03]  /*1840*/  IMAD.MOV R0, RZ, RZ, -R5 ;  /* 0x000000ffff007224 */ /* 0x002fc600078e0a05 */
[----:B------:R-:W-:Y:S01]  /*1850*/  UIMAD UR11, UR12, UR11, UR9 ;  /* 0x0000000b0c0b72a4 */ /* 0x000fe2000f8e0209 */
[----:B------:R-:W-:Y:S01]  /*1860*/  IMAD.MOV.U32 R4, RZ, RZ, RZ ;  /* 0x000000ffff047224 */ /* 0x000fe200078e00ff */
[----:B------:R-:W-:Y:S01]  /*1870*/  USEL UR12, UR8, URZ, UP6 ;  /* 0x0000003f080c7287 */ /* 0x000fe2000b000000 */
[----:B------:R-:W-:Y:S01]  /*1880*/  IMAD R0, R0, R6, RZ ;  /* 0x0000000600007224 */ /* 0x000fe200078e02ff */
[----:B------:R-:W-:Y:S02]  /*1890*/  USEL UR8, UR13, URZ, UP4 ;  /* 0x0000003f0d087287 */ /* 0x000fe4000a000000 */
[----:B------:R-:W-:Y:S01]  /*18a0*/  USEL UR26, UR11, URZ, UP6 ;  /* 0x0000003f0b1a7287 */ /* 0x000fe2000b000000 */
[----:B------:R-:W-:Y:S01]  /*18b0*/  IMAD.HI.U32 R0, R5, R0, R4 ;  /* 0x0000000005007227 */ /* 0x000fe200078e0004 */
[----:B------:R-:W-:Y:S02]  /*18c0*/  UIADD3 UR8, UP0, UR14, UR8, URZ ;  /* 0x000000080e087290 */ /* 0x000fe4000ff1e03f */
[----:B------:R-:W-:-:S02]  /*18d0*/  ULDC UR13, c[0x0][0x234] ;  /* 0x00008d00000d7ab9 */ /* 0x000fc40000000800 */
[----:B------:R-:W-:Y:S01]  /*18e0*/  UIADD3.X UR9, UR27, UR7, URZ, UP0, !UPT ;  /* 0x000000071b097290 */ /* 0x000fe200087fe43f */
[----:B------:R-:W-:Y:S01]  /*18f0*/  IMAD.HI.U32 R0, R0, R3, RZ ;  /* 0x0000000300007227 */ /* 0x000fe200078e00ff */
[----:B------:R-:W-:-:S03]  /*1900*/  UIMAD UR7, UR37, UR8, URZ ;  /* 0x00000008250772a4 */ /* 0x000fc6000f8e023f */
[----:B------:R-:W-:Y:S01]  /*1910*/  IMAD.MOV R4, RZ, RZ, -R0 ;  /* 0x000000ffff047224 */ /* 0x000fe200078e0a00 */
[----:B------:R-:W-:Y:S02]  /*1920*/  UIMAD UR10, UR36, UR9, UR7 ;  /* 0x00000009240a72a4 */ /* 0x000fe4000f8e0207 */
[----:B------:R-:W-:Y:S01]  /*1930*/  @UP5 USEL UR7, UR54, UR17, !UP1 ;  /* 0x0000001136075287 */ /* 0x000fe2000c800000 */
[C---:B------:R-:W-:Y:S01]  /*1940*/  IMAD R3, R6.reuse, R4, R3 ;  /* 0x0000000406037224 */ /* 0x040fe200078e0203 */
[----:B------:R-:W-:Y:S02]  /*1950*/  UIMAD.WIDE.U32 UR8, UR36, UR8, URZ ;  /* 0x00000008240872a5 */ /* 0x000fe4000f8e003f */
[----:B------:R-:W-:Y:S02]  /*1960*/  @UP5 UIMAD UR13, UR38, UR13, UR7 ;  /* 0x0000000d260d52a4 */ /* 0x000fe4000f8e0207 */
[----:B------:R-:W-:Y:S01]  /*1970*/  ISETP.GT.U32.AND P0, PT, R6, R3, PT ;  /* 0x000000030600720c */ /* 0x000fe20003f04070 */
[----:B------:R-:W-:-:S04]  /*1980*/  UIADD3 UR23, UR9, UR10, URZ ;  /* 0x0000000a09177290 */ /* 0x000fc8000fffe03f */
[----:B------:R-:W-:-:S08]  /*1990*/  @!UP5 UMOV UR13, UR49 ;  /* 0x00000031000ddc82 */ /* 0x000fd00008000000 */
[----:B------:R-:W-:Y:S01]  /*19a0*/  @!P0 IMAD.IADD R3, R3, 0x1, -R6 ;  /* 0x0000000103038824 */ /* 0x000fe200078e0a06 */
[----:B------:R-:W-:Y:S02]  /*19b0*/  @!P0 IADD3 R0, R0, 0x1, RZ ;  /* 0x0000000100008810 */ /* 0x000fe40007ffe0ff */
[----:B------:R-:W-:Y:S02]  /*19c0*/  ISETP.LE.AND P0, PT, RZ, UR56, PT ;  /* 0x00000038ff007c0c */ /* 0x000fe4000bf03270 */
[----:B------:R-:W-:-:S13]  /*19d0*/  ISETP.GE.U32.AND P2, PT, R3, R6, PT ;  /* 0x000000060300720c */ /* 0x000fda0003f46070 */
[----:B------:R-:W-:-:S05]  /*19e0*/  @P2 IADD3 R0, R0, 0x1, RZ ;  /* 0x0000000100002810 */ /* 0x000fca0007ffe0ff */
[----:B------:R-:W-:Y:S01]  /*19f0*/  @!P0 IMAD.MOV R0, RZ, RZ, -R0 ;  /* 0x000000ffff008224 */ /* 0x000fe200078e0a00 */
[----:B------:R-:W-:Y:S02]  /*1a00*/  PLOP3.LUT P0, PT, PT, PT, UP5, 0x80, 0x0 ;  /* 0x000000000000781c */ /* 0x000fe40003f0f058 */
[----:B------:R-:W-:-:S04]  /*1a10*/  @!P1 LOP3.LUT R0, RZ, c[0x0][0x1c8], RZ, 0x33, !PT ;  /* 0x00007200ff009a12 */ /* 0x000fc800078e33ff */
[----:B------:R-:W-:-:S07]  /*1a20*/  SHF.R.S32.HI R12, RZ, 0x1f, R0 ;  /* 0x0000001fff0c7819 */ /* 0x000fce0000011400 */
[----:B------:R-:W-:Y:S05]  /*1a30*/  @!P0 BRA `(.L_x_4) ;  /* 0x0000005000008947 */ /* 0x000fea0003800000 */
[----:B------:R-:W-:Y:S02]  /*1a40*/  ULDC UR7, c[0x0][0x224] ;  /* 0x0000890000077ab9 */ /* 0x000fe40000000800 */
[----:B------:R-:W-:-:S04]  /*1a50*/  @!UP1 UIMAD UR17, UR31, UR7, URZ ;  /* 0x000000071f1192a4 */ /* 0x000fc8000f8e023f */
[----:B------:R-:W-:-:S04]  /*1a60*/  ULEA UR7, UR31, UR17, 0x7 ;  /* 0x000000111f077291 */ /* 0x000fc8000f8e383f */
[----:B------:R-:W-:Y:S01]  /*1a70*/  UIMAD UR11, UR55, UR38, UR7 ;  /* 0x00000026370b72a4 */ /* 0x000fe2000f8e0207 */
[----:B------:R-:W-:Y:S05]  /*1a80*/  BRA `(.L_x_5) ;  /* 0x0000001000007947 */ /* 0x000fea0003800000 */
.L_x_4:
[----:B------:R-:W-:Y:S02]  /*1a90*/  UMOV UR11, UR50 ;  /* 0x00000032000b7c82 */ /* 0x000fe40008000000 */
.L_x_5:
[----:B------:R-:W1:Y:S01]  /*1aa0*/  S2R R10, SR_TID.X ;  /* 0x00000000000a7919 */ /* 0x000e620000002100 */
[----:B------:R-:W-:Y:S01]  /*1ab0*/  UIADD3 UR8, UP3, UP2, UR8, UR41, UR47 ;  /* 0x0000002908087290 */ /* 0x000fe2000fa7e02f */
[----:B------:R-:W-:Y:S01]  /*1ac0*/  BSSY B1, `(.L_x_1) ;  /* 0x0000666000017945 */ /* 0x000fe20003800000 */
[----:B------:R-:W-:Y:S01]  /*1ad0*/  UISETP.GE.AND UP4, UPT, UR28, 0x1, UPT ;  /* 0x000000011c00788c */ /* 0x000fe2000bf86270 */
[----:B------:R-:W2:Y:S01]  /*1ae0*/  S2R R22, SR_TID.X ;  /* 0x0000000000167919 */ /* 0x000ea20000002100 */
[----:B------:R-:W-:Y:S02]  /*1af0*/  UIADD3 UR15, UP1, UP0, UR12, UR8, UR15 ;  /* 0x000000080c0f7290 */ /* 0x000fe4000f83e00f */
[----:B------:R-:W-:Y:S01]  /*1b00*/  UMOV UR17, 0x4 ;  /* 0x0000000400117882 */ /* 0x000fe20000000000 */
[----:B------:R-:W3:Y:S01]  /*1b10*/  S2R R23, SR_TID.X ;  /* 0x0000000000177919 */ /* 0x000ee20000002100 */
[----:B------:R-:W-:-:S02]  /*1b20*/  ULDC.64 UR8, c[0x0][0x1a8] ;  /* 0x00006a0000087ab9 */ /* 0x000fc40000000a00 */
[----:B------:R-:W-:-:S04]  /*1b30*/  UIMAD UR7, UR61, UR8, URZ ;  /* 0x000000083d0772a4 */ /* 0x000fc8000f8e023f */
[----:B------:R-:W-:-:S03]  /*1b40*/  UIMAD UR12, UR38, UR9, UR7 ;  /* 0x00000009260c72a4 */ /* 0x000fc6000f8e0207 */
[----:B------:R-:W-:Y:S02]  /*1b50*/  ULDC.64 UR8, c[0x0][0x378] ;  /* 0x0000de0000087ab9 */ /* 0x000fe40000000a00 */
[----:B------:R-:W-:Y:S01]  /*1b60*/  UIMAD UR7, UR61, UR8, URZ ;  /* 0x000000083d0772a4 */ /* 0x000fe2000f8e023f */
[----:B-1----:R-:W-:-:S03]  /*1b70*/  SHF.R.S32.HI R11, RZ, 0x1f, R10 ;  /* 0x0000001fff0b7819 */ /* 0x002fc6000001140a */
[----:B------:R-:W-:Y:S01]  /*1b80*/  UIMAD UR10, UR38, UR9, UR7 ;  /* 0x00000009260a72a4 */ /* 0x000fe2000f8e0207 */
[----:B------:R-:W-:Y:S02]  /*1b90*/  LEA.HI R4, R11, R10, RZ, 0x2 ;  /* 0x0000000a0b047211 */ /* 0x000fe400078f10ff */
[----:B------:R-:W-:Y:S01]  /*1ba0*/  ULDC.64 UR8, c[0x0][0x370] ;  /* 0x0000dc0000087ab9 */ /* 0x000fe20000000a00 */
[----:B--2---:R-:W-:Y:S01]  /*1bb0*/  SHF.R.S32.HI R22, RZ, 0x1f, R22 ;  /* 0x0000001fff167819 */ /* 0x004fe20000011416 */
[----:B------:R-:W-:Y:S01]  /*1bc0*/  UIMAD UR7, UR27, UR8, URZ ;  /* 0x000000081b0772a4 */ /* 0x000fe2000f8e023f */
[----:B------:R-:W-:Y:S01]  /*1bd0*/  LOP3.LUT R4, R4, 0xfffffffc, RZ, 0xc0, !PT ;  /* 0xfffffffc04047812 */ /* 0x000fe200078ec0ff */
[----:B------:R-:W-:Y:S01]  /*1be0*/  UIADD3 UR8, UR14, UR13, URZ ;  /* 0x0000000d0e087290 */ /* 0x000fe2000fffe03f */
[----:B---3--:R-:W-:Y:S01]  /*1bf0*/  LEA.HI R22, R22, R23, RZ, 0x2 ;  /* 0x0000001716167211 */ /* 0x008fe200078f10ff */
[----:B------:R-:W-:Y:S02]  /*1c00*/  UIMAD UR7, UR14, UR9, UR7 ;  /* 0x000000090e0772a4 */ /* 0x000fe4000f8e0207 */
[----:B------:R-:W-:Y:S01]  /*1c10*/  IMAD.IADD R4, R10, 0x1, -R4 ;  /* 0x000000010a047824 */ /* 0x000fe200078e0a04 */
[----:B------:R-:W-:Y:S01]  /*1c20*/  SHF.R.S32.HI R22, RZ, 0x2, R22 ;  /* 0x00000002ff167819 */ /* 0x000fe20000011416 */
[----:B------:R-:W-:-:S02]  /*1c30*/  UIADD3 UR9, UR14, UR11, URZ ;  /* 0x0000000b0e097290 */ /* 0x000fc4000fffe03f */
[----:B------:R-:W-:Y:S01]  /*1c40*/  IMAD.SHL.U32 R4, R4, 0x8, RZ ;  /* 0x0000000804047824 */ /* 0x000fe200078e00ff */
[----:B------:R-:W-:Y:S01]  /*1c50*/  SHF.R.S32.HI R14, RZ, 0x1f, R22 ;  /* 0x0000001fff0e7819 */ /* 0x000fe20000011416 */
[----:B------:R-:W-:Y:S01]  /*1c60*/  ULEA.HI.SX32 UR11, UR32, 0xffffffff, 0x1a ;  /* 0xffffffff200b7891 */ /* 0x000fe2000f8fd23f */
[----:B------:R-:W-:Y:S02]  /*1c70*/  IADD3 R3, P0, R22, UR14, RZ ;  /* 0x0000000e16037c10 */ /* 0x000fe4000ff1e0ff */
[--C-:B------:R-:W-:Y:S02]  /*1c80*/  SHF.R.S32.HI R5, RZ, 0x1f, R4.reuse ;  /* 0x0000001fff057819 */ /* 0x100fe40000011404 */
[----:B------:R-:W-:Y:S02]  /*1c90*/  IADD3.X R7, R14, UR27, RZ, P0, !PT ;  /* 0x0000001b0e077c10 */ /* 0x000fe400087fe4ff */
[----:B------:R-:W-:Y:S01]  /*1ca0*/  IADD3 R6, P0, R4, UR24, RZ ;  /* 0x0000001804067c10 */ /* 0x000fe2000ff1e0ff */
[----:B------:R-:W-:-:S04]  /*1cb0*/  IMAD.WIDE.U32 R8, R3, c[0x0][0x190], R4 ;  /* 0x0000640003087a25 */ /* 0x000fc800078e0004 */
[----:B------:R-:W-:Y:S01]  /*1cc0*/  IMAD R7, R7, c[0x0][0x190], RZ ;  /* 0x0000640007077a24 */ /* 0x000fe200078e02ff */
[----:B------:R-:W-:-:S03]  /*1cd0*/  IADD3 R8, P1, R8, UR39, RZ ;  /* 0x0000002708087c10 */ /* 0x000fc6000ff3e0ff */
[----:B------:R-:W-:Y:S01]  /*1ce0*/  IMAD R3, R3, c[0x0][0x194], R7 ;  /* 0x0000650003037a24 */ /* 0x000fe200078e0207 */
[----:B------:R-:W-:Y:S01]  /*1cf0*/  IADD3.X R7, R5, UR25, RZ, P0, !PT ;  /* 0x0000001905077c10 */ /* 0x000fe200087fe4ff */
[----:B------:R-:W-:-:S03]  /*1d00*/  ULDC.64 UR24, c[0x0][0x200] ;  /* 0x0000800000187ab9 */ /* 0x000fc60000000a00 */
[----:B------:R-:W-:Y:S01]  /*1d10*/  IADD3.X R9, R9, UR34, R3, P1, !PT ;  /* 0x0000002209097c10 */ /* 0x000fe20008ffe403 */
[----:B------:R-:W-:-:S04]  /*1d20*/  IMAD.U32 R3, RZ, RZ, UR14 ;  /* 0x0000000eff037e24 */ /* 0x000fc8000f8e00ff */
[----:B------:R-:W-:-:S04]  /*1d30*/  IMAD.WIDE.U32 R6, R3, c[0x0][0x370], R6 ;  /* 0x0000dc0003067a25 */ /* 0x000fc800078e0006 */
[----:B------:R-:W-:Y:S01]  /*1d40*/  IMAD.U32 R3, RZ, RZ, UR38 ;  /* 0x00000026ff037e24 */ /* 0x000fe2000f8e00ff */
[----:B------:R-:W-:Y:S01]  /*1d50*/  IADD3 R7, R7, UR7, RZ ;  /* 0x0000000707077c10 */ /* 0x000fe2000fffe0ff */
[----:B------:R-:W-:-:S04]  /*1d60*/  UIADD3.X UR7, UR23, UR48, UR53, UP3, UP2 ;  /* 0x0000003017077290 */ /* 0x000fc80009fe4435 */
[----:B------:R-:W-:Y:S01]  /*1d70*/  IMAD.WIDE.U32 R6, R3, c[0x0][0x378], R6 ;  /* 0x0000de0003067a25 */ /* 0x000fe200078e0006 */
[----:B------:R-:W-:Y:S01]  /*1d80*/  LEA.HI R3, R11, R10, RZ, 0x5 ;  /* 0x0000000a0b037211 */ /* 0x000fe200078f28ff */
[----:B------:R-:W-:-:S03]  /*1d90*/  UIADD3.X UR7, UR26, UR7, UR21, UP1, UP0 ;  /* 0x000000071a077290 */ /* 0x000fc60008fe0415 */
[----:B------:R-:W-:Y:S02]  /*1da0*/  LOP3.LUT R11, R3, 0xffffffe0, RZ, 0xc0, !PT ;  /* 0xffffffe0030b7812 */ /* 0x000fe400078ec0ff */
[----:B------:R-:W-:-:S03]  /*1db0*/  IADD3 R7, R7, UR10, RZ ;  /* 0x0000000a07077c10 */ /* 0x000fc6000fffe0ff */
[----:B------:R-:W-:Y:S01]  /*1dc0*/  IMAD.IADD R11, R10, 0x1, -R11 ;  /* 0x000000010a0b7824 */ /* 0x000fe200078e0a0b */
[----:B------:R-:W-:Y:S01]  /*1dd0*/  SHF.R.S32.HI R10, RZ, 0x5, R3 ;  /* 0x00000005ff0a7819 */ /* 0x000fe20000011403 */
[----:B------:R-:W-:Y:S02]  /*1de0*/  IMAD.U32 R3, RZ, RZ, UR38 ;  /* 0x00000026ff037e24 */ /* 0x000fe4000f8e00ff */
[----:B------:R-:W-:-:S04]  /*1df0*/  IMAD.WIDE.U32 R6, R22, c[0x0][0x370], R6 ;  /* 0x0000dc0016067a25 */ /* 0x000fc800078e0006 */
[----:B------:R-:W-:Y:S01]  /*1e00*/  IMAD.WIDE.U32 R8, R3, c[0x0][0x1a8], R8 ;  /* 0x00006a0003087a25 */ /* 0x000fe200078e0008 */
[----:B------:R-:W-:-:S03]  /*1e10*/  LEA R234, P3, R6, c[0x0][0x330], 0x1 ;  /* 0x0000cc0006ea7a11 */ /* 0x000fc600078608ff */
[----:B------:R-:W-:Y:S01]  /*1e20*/  IMAD R10, R10, UR46, R11 ;  /* 0x0000002e0a0a7c24 */ /* 0x000fe2000f8e020b */
[----:B------:R-:W-:Y:S01]  /*1e30*/  IADD3 R11, R9, UR12, RZ ;  /* 0x0000000c090b7c10 */ /* 0x000fe2000fffe0ff */
[----:B------:R-:W-:Y:S01]  /*1e40*/  IMAD R3, R14, c[0x0][0x370], RZ ;  /* 0x0000dc000e037a24 */ /* 0x000fe200078e02ff */
[----:B------:R-:W-:Y:S01]  /*1e50*/  LEA R236, P0, R8, c[0x0][0x160], 0x1 ;  /* 0x0000580008ec7a11 */ /* 0x000fe200078008ff */
[----:B------:R-:W-:Y:S02]  /*1e60*/  UIMAD.WIDE UR12, UR8, UR17, UR24 ;  /* 0x00000011080c72a5 */ /* 0x000fe4000f8e0218 */
[----:B------:R-:W-:Y:S01]  /*1e70*/  IMAD R9, R22, c[0x0][0x374], R3 ;  /* 0x0000dd0016097a24 */ /* 0x000fe200078e0203 */
[----:B------:R-:W-:Y:S01]  /*1e80*/  LEA.HI.X R237, R8, c[0x0][0x164], R11, 0x1, P0 ;  /* 0x0000590008ed7a11 */ /* 0x000fe200000f0c0b */
[----:B------:R-:W-:Y:S01]  /*1e90*/  ULDC.64 UR24, c[0x0][0x3c8] ;  /* 0x0000f20000187ab9 */ /* 0x000fe20000000a00 */
[----:B------:R-:W-:Y:S01]  /*1ea0*/  PLOP3.LUT P0, PT, PT, PT, UP4, 0x80, 0x0 ;  /* 0x000000000000781c */ /* 0x000fe20003f0f048 */
[----:B------:R-:W-:Y:S01]  /*1eb0*/  IMAD.IADD R7, R7, 0x1, R9 ;  /* 0x0000000107077824 */ /* 0x000fe200078e0209 */
[----:B------:R-:W-:Y:S01]  /*1ec0*/  IADD3 R3, P2, R10, UR15, RZ ;  /* 0x0000000f0a037c10 */ /* 0x000fe2000ff5e0ff */
[----:B------:R-:W-:-:S03]  /*1ed0*/  UIMAD.WIDE UR14, UR9, UR17, UR24 ;  /* 0x00000011090e72a5 */ /* 0x000fc6000f8e0218 */
[C---:B------:R-:W-:Y:S02]  /*1ee0*/  LEA R233, P1, R3.reuse, c[0x0][0x350], 0x2 ;  /* 0x0000d40003e97a11 */ /* 0x040fe400078210ff */
[----:B------:R-:W-:Y:S02]  /*1ef0*/  LEA.HI.X.SX32 R10, R10, UR7, 0x1, P2 ;  /* 0x000000070a0a7c11 */ /* 0x000fe400090f0eff */
[----:B------:R-:W-:Y:S02]  /*1f00*/  LEA.HI.X R235, R6, c[0x0][0x334], R7, 0x1, P3 ;  /* 0x0000cd0006eb7a11 */ /* 0x000fe400018f0c07 */
[----:B------:R-:W-:Y:S01]  /*1f10*/  LEA.HI.X R232, R3, c[0x0][0x354], R10, 0x2, P1 ;  /* 0x0000d50003e87a11 */ /* 0x000fe200008f140a */
[----:B------:R-:W-:Y:S05]  /*1f20*/  @!P0 BRA `(.L_x_6) ;  /* 0x000059a000008947 */ /* 0x000fea0003800000 */
[----:B------:R-:W2:Y:S01]  /*1f30*/  LDL R20, [R1+0x3c] ;  /* 0x00003c0001147983 */ /* 0x000ea20000100800 */
[----:B------:R-:W-:-:S03]  /*1f40*/  ULDC.64 UR8, c[0x0][0x1a0] ;  /* 0x0000680000087ab9 */ /* 0x000fc60000000a00 */
[----:B------:R-:W3:Y:S01]  /*1f50*/  LDL R21, [R1+0x2c] ;  /* 0x00002c0001157983 */ /* 0x000ee20000100800 */
[----:B------:R-:W-:-:S04]  /*1f60*/  UIMAD UR7, UR20, UR8, URZ ;  /* 0x00000008140772a4 */ /* 0x000fc8000f8e023f */
[----:B------:R-:W-:-:S03]  /*1f70*/  UIMAD UR10, UR22, UR9, UR7 ;  /* 0x00000009160a72a4 */ /* 0x000fc6000f8e0207 */
[----:B------:R-:W-:Y:S02]  /*1f80*/  ULDC.64 UR8, c[0x0][0x198] ;  /* 0x0000660000087ab9 */ /* 0x000fe40000000a00 */
[----:B------:R-:W-:Y:S01]  /*1f90*/  UIMAD UR7, UR20, UR8, URZ ;  /* 0x00000008140772a4 */ /* 0x000fe2000f8e023f */
[----:B------:R-:W-:-:S03]  /*1fa0*/  IMAD.U32 R3, RZ, RZ, UR22 ;  /* 0x00000016ff037e24 */ /* 0x000fc6000f8e00ff */
[----:B------:R-:W-:Y:S02]  /*1fb0*/  UIMAD UR7, UR22, UR9, UR7 ;  /* 0x00000009160772a4 */ /* 0x000fe4000f8e0207 */
[----:B------:R-:W-:Y:S01]  /*1fc0*/  UIMAD UR9, UR18, -0x80, UR6 ;  /* 0xffffff80120978a4 */ /* 0x000fe2000f8e0206 */
[----:B------:R-:W-:Y:S01]  /*1fd0*/  IADD3 R9, R22, 0x40, RZ ;  /* 0x0000004016097810 */ /* 0x000fe20007ffe0ff */
[----:B------:R-:W-:-:S04]  /*1fe0*/  IMAD.WIDE.U32 R6, R3, c[0x0][0x1a0], R4 ;  /* 0x0000680003067a25 */ /* 0x000fc800078e0004 */
[----:B------:R-:W-:Y:S01]  /*1ff0*/  IMAD.WIDE.U32 R4, R3, c[0x0][0x198], R4 ;  /* 0x0000660003047a25 */ /* 0x000fe200078e0004 */
[----:B------:R-:W-:Y:S02]  /*2000*/  ISETP.GE.AND P1, PT, R9, UR9, PT ;  /* 0x0000000909007c0c */ /* 0x000fe4000bf26270 */
[----:B------:R-:W-:Y:S01]  /*2010*/  IADD3 R6, P2, R6, UR29, RZ ;  /* 0x0000001d06067c10 */ /* 0x000fe2000ff5e0ff */
[----:B------:R-:W-:Y:S01]  /*2020*/  IMAD.U32 R8, RZ, RZ, UR10 ;  /* 0x0000000aff087e24 */ /* 0x000fe2000f8e00ff */
[----:B------:R-:W-:Y:S01]  /*2030*/  IADD3 R4, P0, R4, UR33, RZ ;  /* 0x0000002104047c10 */ /* 0x000fe2000ff1e0ff */
[----:B------:R-:W-:-:S03]  /*2040*/  IMAD.U32 R3, RZ, RZ, UR7 ;  /* 0x00000007ff037e24 */ /* 0x000fc6000f8e00ff */
[----:B------:R-:W-:Y:S01]  /*2050*/  IADD3.X R7, R7, UR30, R8, P2, !PT ;  /* 0x0000001e07077c10 */ /* 0x000fe200097fe408 */
[C---:B------:R-:W-:Y:S01]  /*2060*/  IMAD R8, R12.reuse, c[0x0][0x1b0], RZ ;  /* 0x00006c000c087a24 */ /* 0x040fe200078e02ff */
[----:B------:R-:W-:Y:S01]  /*2070*/  IADD3.X R5, R5, UR35, R3, P0, !PT ;  /* 0x0000002305057c10 */ /* 0x000fe200087fe403 */
[----:B------:R-:W-:Y:S02]  /*2080*/  IMAD R3, R12, c[0x0][0x1b8], RZ ;  /* 0x00006e000c037a24 */ /* 0x000fe400078e02ff */
[----:B------:R-:W-:-:S04]  /*2090*/  IMAD.WIDE.U32 R6, R0, c[0x0][0x1b8], R6 ;  /* 0x00006e0000067a25 */ /* 0x000fc800078e0006 */
[C---:B------:R-:W-:Y:S02]  /*20a0*/  IMAD R3, R0.reuse, c[0x0][0x1bc], R3 ;  /* 0x00006f0000037a24 */ /* 0x040fe400078e0203 */
[C---:B------:R-:W-:Y:S02]  /*20b0*/  IMAD R8, R0.reuse, c[0x0][0x1b4], R8 ;  /* 0x00006d0000087a24 */ /* 0x040fe400078e0208 */
[----:B------:R-:W-:Y:S01]  /*20c0*/  IMAD.WIDE.U32 R4, R0, c[0x0][0x1b0], R4 ;  /* 0x00006c0000047a25 */ /* 0x000fe200078e0004 */
[----:B------:R-:W-:-:S03]  /*20d0*/  @!P1 IADD3 R0, P0, R22, 0x40, RZ ;  /* 0x0000004016009810 */ /* 0x000fc60007f1e0ff */
[----:B------:R-:W-:Y:S01]  /*20e0*/  IMAD.IADD R7, R7, 0x1, R3 ;  /* 0x0000000107077824 */ /* 0x000fe200078e0203 */
[----:B------:R-:W-:Y:S02]  /*20f0*/  @!P1 IADD3.X R3, RZ, R14, RZ, P0, !PT ;  /* 0x0000000eff039210 */ /* 0x000fe400007fe4ff */
[----:B------:R-:W-:Y:S02]  /*2100*/  PLOP3.LUT P0, PT, PT, PT, UP6, 0x80, 0x0 ;  /* 0x000000000000781c */ /* 0x000fe40003f0f068 */
[C---:B------:R-:W-:Y:S01]  /*2110*/  ISETP.GE.AND P2, PT, R22.reuse, UR9, PT ;  /* 0x0000000916007c0c */ /* 0x040fe2000bf46270 */
[----:B------:R-:W-:Y:S01]  /*2120*/  UMOV UR7, UR11 ;  /* 0x0000000b00077c82 */ /* 0x000fe20008000000 */
[----:B------:R-:W-:Y:S01]  /*2130*/  @!P1 IADD3 R12, P3, R22, 0x40, RZ ;  /* 0x00000040160c9810 */ /* 0x000fe20007f7e0ff */
[----:B------:R-:W-:-:S03]  /*2140*/  UIMAD UR8, UR7, -0x40, UR28 ;  /* 0xffffffc0070878a4 */ /* 0x000fc6000f8e021c */
[----:B------:R-:W-:Y:S01]  /*2150*/  @!P1 IADD3.X R10, RZ, R14, RZ, P3, !PT ;  /* 0x0000000eff0a9210 */ /* 0x000fe20001ffe4ff */
[----:B------:R-:W-:Y:S02]  /*2160*/  IMAD.IADD R5, R5, 0x1, R8 ;  /* 0x0000000105057824 */ /* 0x000fe400078e0208 */
[----:B------:R-:W-:Y:S02]  /*2170*/  @!P1 IMAD.MOV.U32 R8, RZ, RZ, R6 ;  /* 0x000000ffff089224 */ /* 0x000fe400078e0006 */
[----:B------:R-:W-:Y:S02]  /*2180*/  @!P1 IMAD R10, R10, c[0x0][0x1a0], RZ ;  /* 0x000068000a0a9a24 */ /* 0x000fe400078e02ff */
[----:B------:R-:W-:Y:S02]  /*2190*/  @!P2 IMAD R11, R14, c[0x0][0x1a0], RZ ;  /* 0x000068000e0baa24 */ /* 0x000fe400078e02ff */
[----:B------:R-:W-:Y:S02]  /*21a0*/  @!P1 IMAD R10, R12, c[0x0][0x1a4], R10 ;  /* 0x000069000c0a9a24 */ /* 0x000fe400078e020a */
[----:B------:R-:W-:-:S02]  /*21b0*/  @!P1 IMAD.MOV.U32 R16, RZ, RZ, R4 ;  /* 0x000000ffff109224 */ /* 0x000fc400078e0004 */
[----:B------:R-:W-:Y:S02]  /*21c0*/  @!P1 IMAD.MOV.U32 R17, RZ, RZ, R5 ;  /* 0x000000ffff119224 */ /* 0x000fe400078e0005 */
[----:B------:R-:W-:Y:S01]  /*21d0*/  @!P1 IMAD R3, R3, c[0x0][0x198], RZ ;  /* 0x0000660003039a24 */ /* 0x000fe200078e02ff */
[----:B------:R-:W-:Y:S01]  /*21e0*/  ULEA.HI UR9, UR7, UR7, URZ, 0x1 ;  /* 0x0000000707097291 */ /* 0x000fe2000f8f083f */
[----:B------:R-:W-:Y:S02]  /*21f0*/  @!P2 IMAD R11, R22, c[0x0][0x1a4], R11 ;  /* 0x00006900160baa24 */ /* 0x000fe400078e020b */
[C---:B------:R-:W-:Y:S02]  /*2200*/  @!P1 IMAD R19, R0.reuse, c[0x0][0x19c], R3 ;  /* 0x0000670000139a24 */ /* 0x040fe400078e0203 */
[----:B------:R-:W-:Y:S01]  /*2210*/  @!P1 IMAD.WIDE.U32 R16, R0, c[0x0][0x198], R16 ;  /* 0x0000660000109a25 */ /* 0x000fe200078e0010 */
[----:B------:R-:W-:-:S04]  /*2220*/  ULOP3.LUT UR9, UR9, 0xfffffffe, URZ, 0xc0, !UPT ;  /* 0xfffffffe09097892 */ /* 0x000fc8000f8ec03f */
[----:B------:R-:W-:-:S04]  /*2230*/  UIADD3 UR9, UR7, -UR9, URZ ;  /* 0x8000000907097290 */ /* 0x000fc8000fffe03f */
[----:B------:R-:W-:Y:S01]  /*2240*/  UISETP.NE.AND UP0, UPT, UR9, 0x1, UPT ;  /* 0x000000010900788c */ /* 0x000fe2000bf05270 */
[----:B------:R-:W-:Y:S05]  /*2250*/  @P0 BAR.SYNC.DEFER_BLOCKING 0x0 ;  /* 0x0000000000000b1d */ /* 0x000fea0000010000 */
[----:B------:R-:W-:Y:S01]  /*2260*/  PLOP3.LUT P0, PT, PT, PT, UP0, 0x80, 0x0 ;  /* 0x000000000000781c */ /* 0x000fe20003f0f008 */
[----:B------:R-:W-:Y:S01]  /*2270*/  UMOV UR9, UR12 ;  /* 0x0000000c00097c82 */ /* 0x000fe20008000000 */
[----:B--2---:R-:W-:-:S04]  /*2280*/  IADD3 R9, R20, 0x8, RZ ;  /* 0x0000000814097810 */ /* 0x004fc80007ffe0ff */
[----:B------:R-:W-:Y:S01]  /*2290*/  ISETP.GE.AND P6, PT, R9, UR8, PT ;  /* 0x0000000809007c0c */ /* 0x000fe2000bfc6270 */
[--C-:B------:R-:W-:Y:S02]  /*22a0*/  @!P1 IMAD.MOV.U32 R9, RZ, RZ, R7.reuse ;  /* 0x000000ffff099224 */ /* 0x100fe400078e0007 */
[----:B------:R-:W-:-:S04]  /*22b0*/  @!P2 IMAD.WIDE.U32 R6, R22, c[0x0][0x1a0], R6 ;  /* 0x000068001606aa25 */ /* 0x000fc800078e0006 */
[----:B------:R-:W-:-:S04]  /*22c0*/  @!P1 IMAD.WIDE.U32 R12, R12, c[0x0][0x1a0], R8 ;  /* 0x000068000c0c9a25 */ /* 0x000fc800078e0008 */
[----:B------:R-:W-:Y:S01]  /*22d0*/  @!P2 IMAD R8, R14, c[0x0][0x198], RZ ;  /* 0x000066000e08aa24 */ /* 0x000fe200078e02ff */
[----:B------:R-:W-:Y:S01]  /*22e0*/  IADD3 R9, R20, 0x20, RZ ;  /* 0x0000002014097810 */ /* 0x000fe20007ffe0ff */
[----:B------:R-:W-:Y:S01]  /*22f0*/  @!P2 IMAD.IADD R0, R7, 0x1, R11 ;  /* 0x000000010700a824 */ /* 0x000fe200078e020b */
[----:B------:R-:W-:Y:S01]  /*2300*/  @!P1 IADD3 R3, R13, R10, RZ ;  /* 0x0000000a0d039210 */ /* 0x000fe20007ffe0ff */
[----:B------:R-:W-:Y:S01]  /*2310*/  @!P2 IMAD R18, R22, c[0x0][0x19c], R8 ;  /* 0x000067001612aa24 */ /* 0x000fe200078e0208 */
[----:B------:R-:W-:Y:S02]  /*2320*/  @!P2 LEA R10, P4, R6, c[0x0][0x170], 0x1 ;  /* 0x00005c00060aaa11 */ /* 0x000fe400078808ff */
[----:B------:R-:W-:Y:S01]  /*2330*/  @!P1 LEA R8, P3, R12, c[0x0][0x170], 0x1 ;  /* 0x00005c000c089a11 */ /* 0x000fe200078608ff */
[----:B------:R-:W-:Y:S01]  /*2340*/  @!P2 IMAD.WIDE.U32 R14, R22, c[0x0][0x198], R4 ;  /* 0x00006600160eaa25 */ /* 0x000fe200078e0004 */
[----:B------:R-:W-:Y:S02]  /*2350*/  ISETP.GE.AND P5, PT, R9, UR8, PT ;  /* 0x0000000809007c0c */ /* 0x000fe4000bfa6270 */
[----:B------:R-:W-:Y:S01]  /*2360*/  @!P2 LEA.HI.X R11, R6, c[0x0][0x174], R0, 0x1, P4 ;  /* 0x00005d00060baa11 */ /* 0x000fe200020f0c00 */
[----:B------:R-:W-:Y:S01]  /*2370*/  @!P1 IMAD.IADD R5, R17, 0x1, R19 ;  /* 0x0000000111059824 */ /* 0x000fe200078e0213 */
[----:B------:R-:W-:Y:S01]  /*2380*/  @!P1 LEA.HI.X R9, R12, c[0x0][0x174], R3, 0x1, P3 ;  /* 0x00005d000c099a11 */ /* 0x000fe200018f0c03 */
[----:B---3--:R-:W-:Y:S01]  /*2390*/  IMAD.SHL.U32 R0, R21, 0x2, RZ ;  /* 0x0000000215007824 */ /* 0x008fe200078e00ff */
[----:B------:R-:W-:Y:S01]  /*23a0*/  @!P1 LEA R4, P3, R16, c[0x0][0x168], 0x1 ;  /* 0x00005a0010049a11 */ /* 0x000fe200078608ff */
[----:B------:R-:W-:Y:S01]  /*23b0*/  @!P2 IMAD.IADD R3, R15, 0x1, R18 ;  /* 0x000000010f03a824 */ /* 0x000fe200078e0212 */
[----:B------:R-:W-:-:S02]  /*23c0*/  @!P2 LEA R6, P4, R14, c[0x0][0x168], 0x1 ;  /* 0x00005a000e06aa11 */ /* 0x000fc400078808ff */
[----:B------:R-:W-:Y:S01]  /*23d0*/  @!P1 LEA.HI.X R5, R16, c[0x0][0x16c], R5, 0x1, P3 ;  /* 0x00005b0010059a11 */ /* 0x000fe200018f0c05 */
[----:B------:R-:W-:Y:S01]  /*23e0*/  @P2 STS [R0+0xf000], RZ ;  /* 0x00f000ff00002388 */ /* 0x000fe20000000800 */
[----:B------:R-:W-:-:S03]  /*23f0*/  ISETP.GE.AND P3, PT, R22, UR8, PT ;  /* 0x0000000816007c0c */ /* 0x000fc6000bf66270 */
[----:B------:R-:W-:Y:S01]  /*2400*/  @P2 STS [R0+0xf004], RZ ;  /* 0x00f004ff00002388 */ /* 0x000fe20000000800 */
[----:B------:R-:W-:-:S03]  /*2410*/  @!P2 LEA.HI.X R7, R14, c[0x0][0x16c], R3, 0x1, P4 ;  /* 0x00005b000e07aa11 */ /* 0x000fc600020f0c03 */
[----:B------:R-:W-:Y:S04]  /*2420*/  @P2 STS.64 [R0+0xf008], RZ ;  /* 0x00f008ff00002388 */ /* 0x000fe80000000a00 */
[----:B------:R-:W-:Y:S04]  /*2430*/  @P2 STS.128 [R0+0x11000], RZ ;  /* 0x011000ff00002388 */ /* 0x000fe80000000c00 */
[----:B------:R-:W-:Y:S01]  /*2440*/  @P2 STS.128 [R0+0x13000], RZ ;  /* 0x013000ff00002388 */ /* 0x000fe20000000c00 */
[----:B------:R-:W-:-:S03]  /*2450*/  IADD3 R3, R21, 0x1800, RZ ;  /* 0x0000180015037810 */ /* 0x000fc60007ffe0ff */
[----:B------:R-:W-:Y:S01]  /*2460*/  @!PT LDS RZ, [RZ] ;  /* 0x00000000fffff984 */ /* 0x000fe20000000800 */
[----:B------:R-:W-:Y:S01]  /*2470*/  @!PT LDS RZ, [RZ] ;  /* 0x00000000fffff984 */ /* 0x000fe20000000800 */
[----:B------:R-:W-:Y:S01]  /*2480*/  @!PT LDS RZ, [RZ] ;  /* 0x00000000fffff984 */ /* 0x000fe20000000800 */
[----:B------:R1:W-:Y:S04]  /*2490*/  @!P2 LDGSTS.E.BYPASS.LTC128B.128 [R0+0xf000], [R10.64] ;  /* 0x0f0000000a00afae */ /* 0x0003e8000b901d44 */
[----:B------:R1:W-:Y:S04]  /*24a0*/  @!P2 LDGSTS.E.BYPASS.LTC128B.128 [R0+0x11000], [R10.64+0x40] ;  /* 0x110000400a00afae */ /* 0x0003e8000b901d44 */
[----:B------:R1:W-:Y:S04]  /*24b0*/  @!P2 LDGSTS.E.BYPASS.LTC128B.128 [R0+0x13000], [R10.64+0x80] ;  /* 0x130000800a00afae */ /* 0x0003e8000b901d44 */
[----:B------:R-:W-:Y:S04]  /*24c0*/  @P1 STS.128 [R0+0x10000], RZ ;  /* 0x010000ff00001388 */ /* 0x000fe80000000c00 */
[----:B------:R-:W-:Y:S04]  /*24d0*/  @P1 STS.128 [R0+0x12000], RZ ;  /* 0x012000ff00001388 */ /* 0x000fe80000000c00 */
[----:B------:R-:W-:Y:S04]  /*24e0*/  @P1 STS.128 [R0+0x14000], RZ ;  /* 0x014000ff00001388 */ /* 0x000fe80000000c00 */
[----:B------:R-:W-:Y:S01]  /*24f0*/  @!PT LDS RZ, [RZ] ;  /* 0x00000000fffff984 */ /* 0x000fe20000000800 */
[----:B------:R-:W-:Y:S01]  /*2500*/  @!PT LDS RZ, [RZ] ;  /* 0x00000000fffff984 */ /* 0x000fe20000000800 */
[----:B------:R-:W-:Y:S01]  /*2510*/  @!PT LDS RZ, [RZ] ;  /* 0x00000000fffff984 */ /* 0x000fe20000000800 */
[----:B------:R2:W-:Y:S04]  /*2520*/  @!P1 LDGSTS.E.BYPASS.LTC128B.128 [R0+0x10000], [R8.64] ;  /* 0x1000000008009fae */ /* 0x0005e8000b901d44 */
[----:B------:R2:W-:Y:S04]  /*2530*/  @!P1 LDGSTS.E.BYPASS.LTC128B.128 [R0+0x12000], [R8.64+0x40] ;  /* 0x1200004008009fae */ /* 0x0005e8000b901d44 */
[----:B------:R2:W-:Y:S04]  /*2540*/  @!P1 LDGSTS.E.BYPASS.LTC128B.128 [R0+0x14000], [R8.64+0x80] ;  /* 0x1400008008009fae */ /* 0x0005e8000b901d44 */
[----:B------:R-:W0:Y:S04]  /*2550*/  LDGDEPBAR ;  /* 0x00000000000079af */ /* 0x000e280000000000 */
[----:B------:R-:W-:Y:S04]  /*2560*/  @P3 STS [R0+0x6000], RZ ;  /* 0x006000ff00003388 */ /* 0x000fe80000000800 */
[----:B------:R-:W-:Y:S04]  /*2570*/  @P3 STS [R0+0x6004], RZ ;  /* 0x006004ff00003388 */ /* 0x000fe80000000800 */
[----:B------:R-:W-:Y:S04]  /*2580*/  @P3 STS.64 [R0+0x6008], RZ ;  /* 0x006008ff00003388 */ /* 0x000fe80000000a00 */
[----:B------:R-:W-:Y:S01]  /*2590*/  @P3 STS.128 [R0+0x7000], RZ ;  /* 0x007000ff00003388 */ /* 0x000fe20000000c00 */
[----:B--2---:R-:W-:-:S03]  /*25a0*/  SEL R8, R3, R21, !P0 ;  /* 0x0000001503087207 */ /* 0x004fc60004000000 */
[----:B------:R-:W-:Y:S01]  /*25b0*/  @P3 STS.128 [R0+0x8000], RZ ;  /* 0x008000ff00003388 */ /* 0x000fe20000000c00 */
[----:B------:R-:W-:-:S03]  /*25c0*/  SHF.L.U32 R238, R8, 0x1, RZ ;  /* 0x0000000108ee7819 */ /* 0x000fc600000006ff */
[----:B------:R-:W-:Y:S01]  /*25d0*/  @!PT LDS RZ, [RZ] ;  /* 0x00000000fffff984 */ /* 0x000fe20000000800 */
[----:B------:R-:W-:Y:S01]  /*25e0*/  @!PT LDS RZ, [RZ] ;  /* 0x00000000fffff984 */ /* 0x000fe20000000800 */
[----:B------:R-:W-:Y:S01]  /*25f0*/  @!PT LDS RZ, [RZ] ;  /* 0x00000000fffff984 */ /* 0x000fe20000000800 */
[----:B------:R2:W-:Y:S04]  /*2600*/  @!P3 LDGSTS.E.BYPASS.LTC128B.128 [R0+0x6000], [R234.64] ;  /* 0x06000000ea00bfae */ /* 0x0005e8000b901d44 */
[----:B------:R2:W-:Y:S04]  /*2610*/  @!P3 LDGSTS.E.BYPASS.LTC128B.128 [R0+0x7000], [R234.64+0x40] ;  /* 0x07000040ea00bfae */ /* 0x0005e8000b901d44 */
[----:B------:R2:W-:Y:S04]  /*2620*/  @!P3 LDGSTS.E.BYPASS.LTC128B.128 [R0+0x8000], [R234.64+0x80] ;  /* 0x08000080ea00bfae */ /* 0x0005e8000b901d44 */
[----:B------:R-:W-:Y:S04]  /*2630*/  @P3 STS [R238], RZ ;  /* 0x000000ffee003388 */ /* 0x000fe80000000800 */
[----:B------:R-:W-:Y:S04]  /*2640*/  @P3 STS [R238+0x4], RZ ;  /* 0x000004ffee003388 */ /* 0x000fe80000000800 */
        /* <DEDUP_REMOVED lines=9> */
[----:B------:R-:W-:Y:S01]  /*26e0*/  @P3 STS [R238+0x200c], RZ ;  /* 0x00200cffee003388 */ /* 0x000fe20000000800 */
[----:B------:R-:W-:-:S03]  /*26f0*/  IADD3 R3, R20, 0x28, RZ ;  /* 0x0000002814037810 */ /* 0x000fc60007ffe0ff */
[----:B------:R-:W-:Y:S01]  /*2700*/  @!PT LDS RZ, [RZ] ;  /* 0x00000000fffff984 */ /* 0x000fe20000000800 */
[----:B------:R-:W-:Y:S01]  /*2710*/  @!PT LDS RZ, [RZ] ;  /* 0x00000000fffff984 */ /* 0x000fe20000000800 */
[----:B------:R-:W-:Y:S01]  /*2720*/  @!PT LDS RZ, [RZ] ;  /* 0x00000000fffff984 */ /* 0x000fe20000000800 */
[----:B------:R3:W-:Y:S04]  /*2730*/  @!P3 LDGSTS.E.BYPASS.LTC128B.128 [R238], [R236.64] ;  /* 0x00000000eceebfae */ /* 0x0007e8000b901d44 */
[----:B------:R3:W-:Y:S04]  /*2740*/  @!P3 LDGSTS.E.BYPASS.LTC128B.128 [R238+0x1000], [R236.64+0x40] ;  /* 0x01000040eceebfae */ /* 0x0007e8000b901d44 */
[----:B------:R3:W-:Y:S04]  /*2750*/  @!P3 LDGSTS.E.BYPASS.LTC128B.128 [R238+0x2000], [R236.64+0x80] ;  /* 0x02000080eceebfae */ /* 0x0007e8000b901d44 */
[----:B------:R-:W-:Y:S04]  /*2760*/  @P2 STS [R0+0x9000], RZ ;  /* 0x009000ff00002388 */ /* 0x000fe80000000800 */
[----:B------:R-:W-:Y:S04]  /*2770*/  @P2 STS [R0+0x9004], RZ ;  /* 0x009004ff00002388 */ /* 0x000fe80000000800 */
[----:B------:R-:W-:Y:S04]  /*2780*/  @P2 STS.64 [R0+0x9008], RZ ;  /* 0x009008ff00002388 */ /* 0x000fe80000000a00 */
[----:B------:R-:W-:Y:S04]  /*2790*/  @P2 STS.128 [R0+0xb000], RZ ;  /* 0x00b000ff00002388 */ /* 0x000fe80000000c00 */
[----:B------:R-:W-:Y:S04]  /*27a0*/  @P2 STS.128 [R0+0xd000], RZ ;  /* 0x00d000ff00002388 */ /* 0x000fe80000000c00 */
[----:B------:R-:W-:Y:S01]  /*27b0*/  @!PT LDS RZ, [RZ] ;  /* 0x00000000fffff984 */ /* 0x000fe20000000800 */
[----:B------:R-:W-:Y:S01]  /*27c0*/  @!PT LDS RZ, [RZ] ;  /* 0x00000000fffff984 */ /* 0x000fe20000000800 */
[----:B------:R-:W-:Y:S01]  /*27d0*/  @!PT LDS RZ, [RZ] ;  /* 0x00000000fffff984 */ /* 0x000fe20000000800 */
[----:B------:R4:W-:Y:S04]  /*27e0*/  @!P2 LDGSTS.E.BYPASS.LTC128B.128 [R0+0x9000], [R6.64] ;  /* 0x090000000600afae */ /* 0x0009e8000b901d44 */
[----:B------:R4:W-:Y:S04]  /*27f0*/  @!P2 LDGSTS.E.BYPASS.LTC128B.128 [R0+0xb000], [R6.64+0x40] ;  /* 0x0b0000400600afae */ /* 0x0009e8000b901d44 */
[----:B------:R4:W-:Y:S01]  /*2800*/  @!P2 LDGSTS.E.BYPASS.LTC128B.128 [R0+0xd000], [R6.64+0x80] ;  /* 0x0d0000800600afae */ /* 0x0009e2000b901d44 */
[----:B------:R-:W-:-:S03]  /*2810*/  ISETP.GE.AND P2, PT, R3, UR8, PT ;  /* 0x0000000803007c0c */ /* 0x000fc6000bf46270 */
[----:B------:R-:W-:Y:S04]  /*2820*/  @P1 STS.128 [R0+0xa000], RZ ;  /* 0x00a000ff00001388 */ /* 0x000fe80000000c00 */
[----:B------:R-:W-:Y:S04]  /*2830*/  @P1 STS.128 [R0+0xc000], RZ ;  /* 0x00c000ff00001388 */ /* 0x000fe80000000c00 */
[----:B------:R2:W-:Y:S04]  /*2840*/  @P1 STS.128 [R0+0xe000], RZ ;  /* 0x00e000ff00001388 */ /* 0x0005e80000000c00 */
[----:B------:R-:W-:Y:S01]  /*2850*/  @!PT LDS RZ, [RZ] ;  /* 0x00000000fffff984 */ /* 0x000fe20000000800 */
[----:B------:R-:W-:Y:S01]  /*2860*/  @!PT LDS RZ, [RZ] ;  /* 0x00000000fffff984 */ /* 0x000fe20000000800 */
[----:B------:R-:W-:Y:S01]  /*2870*/  @!PT LDS RZ, [RZ] ;  /* 0x00000000fffff984 */ /* 0x000fe20000000800 */
[----:B------:R2:W-:Y:S04]  /*2880*/  @!P1 LDGSTS.E.BYPASS.LTC128B.128 [R0+0xa000], [R4.64] ;  /* 0x0a00000004009fae */ /* 0x0005e8000b901d44 */
[----:B------:R2:W-:Y:S01]  /*2890*/  @!P1 LDGSTS.E.BYPASS.LTC128B.128 [R0+0xc000], [R4.64+0x40] ;  /* 0x0c00004004009fae */ /* 0x0005e2000b901d44 */
[----:B------:R-:W-:-:S03]  /*28a0*/  SHF.R.S32.HI R8, RZ, 0x1f, R20 ;  /* 0x0000001fff087819 */ /* 0x000fc60000011414 */
[----:B------:R2:W-:Y:S01]  /*28b0*/  @!P1 LDGSTS.E.BYPASS.LTC128B.128 [R0+0xe000], [R4.64+0x80] ;  /* 0x0e00008004009fae */ /* 0x0005e2000b901d44 */
[C---:B----4-:R-:W-:Y:S01]  /*28c0*/  IMAD.SHL.U32 R6, R20.reuse, 0x4, RZ ;  /* 0x0000000414067824 */ /* 0x050fe200078e00ff */
[----:B------:R-:W-:Y:S01]  /*28d0*/  ISETP.GE.AND P4, PT, R20, UR8, PT ;  /* 0x0000000814007c0c */ /* 0x000fe2000bf86270 */
[----:B------:R-:W-:Y:S01]  /*28e0*/  UMOV UR8, UR13 ;  /* 0x0000000d00087c82 */ /* 0x000fe20008000000 */
[----:B------:R-:W-:Y:S01]  /*28f0*/  IMAD.MOV.U32 R9, RZ, RZ, 0x7f800000 ;  /* 0x7f800000ff097424 */ /* 0x000fe200078e00ff */
[----:B------:R-:W0:Y:S01]  /*2900*/  LDGDEPBAR ;  /* 0x00000000000079af */ /* 0x000e220000000000 */
[----:B-1----:R-:W-:Y:S02]  /*2910*/  IMAD.MOV.U32 R11, RZ, RZ, 0x7f800000 ;  /* 0x7f800000ff0b7424 */ /* 0x002fe400078e00ff */
[----:B------:R-:W-:Y:S01]  /*2920*/  IMAD.MOV.U32 R10, RZ, RZ, 0x7f800000 ;  /* 0x7f800000ff0a7424 */ /* 0x000fe200078e00ff */
[----:B--2---:R-:W-:Y:S02]  /*2930*/  IADD3 R4, P3, R6, UR9, RZ ;  /* 0x0000000906047c10 */ /* 0x004fe4000ff7e0ff */
[----:B------:R-:W-:-:S02]  /*2940*/  SHF.R.S32.HI R0, RZ, 0x1f, R3 ;  /* 0x0000001fff007819 */ /* 0x000fc40000011403 */
[----:B------:R-:W-:Y:S01]  /*2950*/  @!P2 LEA R6, P1, R3, UR9, 0x2 ;  /* 0x000000090306ac11 */ /* 0x000fe2000f8210ff */
[----:B------:R-:W-:-:S04]  /*2960*/  DEPBAR.LE SB0, 0x1 ;  /* 0x000080400000791a */ /* 0x000fc80000000000 */
[----:B------:R-:W-:Y:S02]  /*2970*/  @!P2 LEA.HI.X R7, R3, UR8, R0, 0x2, P1 ;  /* 0x000000080307ac11 */ /* 0x000fe400088f1400 */
[----:B------:R-:W-:-:S03]  /*2980*/  SHF.L.U64.HI R5, R20, 0x2, R8 ;  /* 0x0000000214057819 */ /* 0x000fc60000010208 */
[----:B------:R1:W2:Y:S01]  /*2990*/  @!P2 LDG.E R9, [R6.64] ;  /* 0x000000040609a981 */ /* 0x0002a2000c1e1900 */
[----:B------:R-:W-:-:S05]  /*29a0*/  IADD3.X R5, R5, UR8, RZ, P3, !PT ;  /* 0x0000000805057c10 */ /* 0x000fca0009ffe4ff */
[----:B------:R4:W3:Y:S04]  /*29b0*/  @!P4 LDG.E R11, [R4.64] ;  /* 0x00000004040bc981 */ /* 0x0008e8000c1e1900 */
[----:B------:R4:W3:Y:S01]  /*29c0*/  @!P6 LDG.E R10, [R4.64+0x20] ;  /* 0x00002004040ae981 */ /* 0x0008e2000c1e1900 */
[----:B------:R-:W-:Y:S02]  /*29d0*/  IADD3 R3, R227, 0x1800, RZ ;  /* 0x00001800e3037810 */ /* 0x000fe40007ffe0ff */
[----:B------:R-:W-:Y:S02]  /*29e0*/  IADD3 R0, R225, 0x1800, RZ ;  /* 0x00001800e1007810 */ /* 0x000fe40007ffe0ff */
[----:B------:R-:W-:Y:S02]  /*29f0*/  SEL R3, R3, R227, !P0 ;  /* 0x000000e303037207 */ /* 0x000fe40004000000 */
[----:B------:R-:W-:-:S02]  /*2a00*/  SEL R0, R0, R225, !P0 ;  /* 0x000000e100007207 */ /* 0x000fc40004000000 */
[----:B------:R-:W-:Y:S01]  /*2a10*/  MOV R252, 0x7f800000 ;  /* 0x7f80000000fc7802 */ /* 0x000fe20000000f00 */
[----:B------:R-:W-:Y:S02]  /*2a20*/  IMAD.SHL.U32 R216, R3, 0x2, RZ ;  /* 0x0000000203d87824 */ /* 0x000fe400078e00ff */
[----:B------:R-:W-:Y:S01]  /*2a30*/  IMAD.SHL.U32 R3, R0, 0x2, RZ ;  /* 0x0000000200037824 */ /* 0x000fe200078e00ff */
[----:B------:R-:W-:Y:S02]  /*2a40*/  MOV R0, c[0x0][0x22c] ;  /* 0x00008b0000007a02 */ /* 0x000fe40000000f00 */
[----:B------:R4:W5:Y:S04]  /*2a50*/  @!P5 LDG.E R252, [R4.64+0x80] ;  /* 0x0000800404fcd981 */ /* 0x000968000c1e1900 */
[----:B------:R-:W-:Y:S01]  /*2a60*/  BAR.SYNC.DEFER_BLOCKING 0x0 ;  /* 0x0000000000007b1d */ /* 0x000fe20000010000 */
[----:B------:R-:W-:Y:S01]  /*2a70*/  IMAD R0, R0, c[0x0][0x1c0], RZ ;  /* 0x0000700000007a24 */ /* 0x000fe200078e02ff */
[----:B-1----:R-:W-:-:S03]  /*2a80*/  SHF.L.U64.HI R6, R20, 0x2, R8 ;  /* 0x0000000214067819 */ /* 0x002fc60000010208 */
[----:B----4-:R-:W-:Y:S01]  /*2a90*/  IMAD.SHL.U32 R4, R0, 0x8, RZ ;  /* 0x0000000800047824 */ /* 0x010fe200078e00ff */
[----:B------:R-:W1:Y:S04]  /*2aa0*/  LDSM.16.M88.4 R168, [R218+0xf000] ;  /* 0x00f00000daa8783b */ /* 0x000e680000000200 */
[----:B------:R-:W4:Y:S04]  /*2ab0*/  LDSM.16.M88.4 R172, [R218+0xf400] ;  /* 0x00f40000daac783b */ /* 0x000f280000000200 */
[----:B------:R-:W1:Y:S04]  /*2ac0*/  LDSM.16.M88.4 R176, [R217+0xf000] ;  /* 0x00f00000d9b0783b */ /* 0x000e680000000200 */
        /* <DEDUP_REMOVED lines=8> */
[----:B------:R-:W1:Y:S01]  /*2b50*/  LDSM.16.M88.4 R212, [R217+0x13400] ;  /* 0x01340000d9d4783b */ /* 0x000e620000000200 */
[----:B------:R-:W-:Y:S01]  /*2b60*/  UIADD3 UR10, UR22, 0x80, URZ ;  /* 0x00000080160a7890 */ /* 0x000fe2000fffe03f */
[----:B------:R-:W-:Y:S01]  /*2b70*/  IMAD.SHL.U32 R219, R227, 0x2, RZ ;  /* 0x00000002e3db7824 */ /* 0x000fe200078e00ff */
[----:B------:R-:W-:Y:S01]  /*2b80*/  CS2R R126, SRZ ;  /* 0x00000000007e7805 */ /* 0x000fe2000001ff00 */
        /* <DEDUP_REMOVED lines=47> */
[----:B------:R-:W-:Y:S01]  /*2e80*/  IMAD.IADD R220, R219, 0x1, R226 ;  /* 0x00000001dbdc7824 */ /* 0x000fe200078e02e2 */
[----:B------:R-:W-:-:S02]  /*2e90*/  UISETP.GE.AND UP0, UPT, UR10, UR6, UPT ;  /* 0x000000060a00728c */ /* 0x000fc4000bf06270 */
[----:B------:R-:W-:Y:S02]  /*2ea0*/  UMOV UR11, UR14 ;  /* 0x0000000e000b7c82 */ /* 0x000fe40008000000 */
[----:B------:R-:W-:Y:S01]  /*2eb0*/  UMOV UR10, UR15 ;  /* 0x0000000f000a7c82 */ /* 0x000fe20008000000 */
[----:B--2---:R2:W-:Y:S04]  /*2ec0*/  STL [R1], R9 ;  /* 0x0000000901007387 */ /* 0x0045e80000100800 */
[----:B---3--:R-:W-:Y:S04]  /*2ed0*/  STL [R1+0x4], R11 ;  /* 0x0000040b01007387 */ /* 0x008fe80000100800 */
[----:B------:R-:W-:Y:S04]  /*2ee0*/  STL [R1+0x8], R10 ;  /* 0x0000080a01007387 */ /* 0x000fe80000100800 */
[----:B------:R3:W-:Y:S01]  /*2ef0*/  STL [R1+0x24], R6 ;  /* 0x0000240601007387 */ /* 0x0007e20000100800 */
[----:B--2---:R-:W-:-:S05]  /*2f00*/  IMAD.SHL.U32 R9, R0, 0x10, RZ ;  /* 0x0000001000097824 */ /* 0x004fca00078e00ff */
[C---:B------:R-:W-:Y:S02]  /*2f10*/  IADD3 R5, R9.reuse, 0x20, RZ ;  /* 0x0000002009057810 */ /* 0x040fe40007ffe0ff */
[----:B------:R-:W-:Y:S02]  /*2f20*/  IADD3 R0, R9, 0x40, RZ ;  /* 0x0000004009007810 */ /* 0x000fe40007ffe0ff */
[----:B------:R-:W-:Y:S01]  /*2f30*/  IADD3 R5, R4, R5, RZ ;  /* 0x0000000504057210 */ /* 0x000fe20007ffe0ff */
[----:B---3--:R-:W-:Y:S02]  /*2f40*/  IMAD.SHL.U32 R6, R20, 0x4, RZ ;  /* 0x0000000414067824 */ /* 0x008fe400078e00ff */
[----:B------:R-:W-:-:S03]  /*2f50*/  IMAD.IADD R0, R4, 0x1, R0 ;  /* 0x0000000104007824 */ /* 0x000fc600078e0200 */
[----:B------:R2:W-:Y:S02]  /*2f60*/  STL [R1+0x28], R6 ;  /* 0x0000280601007387 */ /* 0x0005e40000100800 */
[C---:B--2---:R-:W-:Y:S01]  /*2f70*/  IADD3 R6, R4.reuse, R5, RZ ;  /* 0x0000000504067210 */ /* 0x044fe20007ffe0ff */
[----:B------:R-:W-:-:S04]  /*2f80*/  IMAD.IADD R5, R4, 0x1, R0 ;  /* 0x0000000104057824 */ /* 0x000fc800078e0200 */
[C---:B------:R-:W-:Y:S01]  /*2f90*/  IMAD.IADD R6, R4.reuse, 0x1, R6 ;  /* 0x0000000104067824 */ /* 0x040fe200078e0206 */
[----:B------:R-:W-:-:S03]  /*2fa0*/  IADD3 R5, R4, R5, RZ ;  /* 0x0000000504057210 */ /* 0x000fc60007ffe0ff */
[C---:B------:R-:W-:Y:S02]  /*2fb0*/  IMAD.IADD R6, R4.reuse, 0x1, R6 ;  /* 0x0000000104067824 */ /* 0x040fe400078e0206 */
[----:B------:R-:W-:-:S03]  /*2fc0*/  IMAD.IADD R5, R4, 0x1, R5 ;  /* 0x0000000104057824 */ /* 0x000fc600078e0205 */
[----:B------:R2:W-:Y:S01]  /*2fd0*/  STL [R1+0x10], R6 ;  /* 0x0000100601007387 */ /* 0x0005e20000100800 */
[----:B------:R-:W-:-:S03]  /*2fe0*/  IMAD.IADD R0, R4, 0x1, R5 ;  /* 0x0000000104007824 */ /* 0x000fc600078e0205 */
[----:B------:R3:W-:Y:S01]  /*2ff0*/  STL [R1+0xc], R5 ;  /* 0x00000c0501007387 */ /* 0x0007e20000100800 */
[----:B--2---:R-:W-:-:S05]  /*3000*/  IADD3 R6, R4, R6, RZ ;  /* 0x0000000604067210 */ /* 0x004fca0007ffe0ff */
[----:B------:R3:W-:Y:S04]  /*3010*/  STL [R1+0x18], R6 ;  /* 0x0000180601007387 */ /* 0x0007e80000100800 */
[----:B-1--4-:R3:W-:Y:S02]  /*3020*/  STL [R1+0x14], R0 ;  /* 0x0000140001007387 */ /* 0x0127e40000100800 */
.L_x_9:
[----:B------:R-:W0:Y:S01]  /*3030*/  LDGDEPBAR ;  /* 0x00000000000079af */ /* 0x000e220000000000 */
[----:B---3--:R-:W-:Y:S01]  /*3040*/  IMAD.IADD R0, R226, 0x1, R216 ;  /* 0x00000001e2007824 */ /* 0x008fe200078e02d8 */
[----:B------:R-:W-:Y:S01]  /*3050*/  PLOP3.LUT P0, PT, PT, PT, UP0, 0x80, 0x0 ;  /* 0x000000000000781c */ /* 0x000fe20003f0f008 */
[----:B------:R-:W-:Y:S01]  /*3060*/  UISETP.GE.AND UP3, UPT, UR7, 0x1, UPT ;  /* 0x000000010700788c */ /* 0x000fe2000bf66270 */
[----:B------:R-:W-:Y:S02]  /*3070*/  PLOP3.LUT P5, PT, PT, PT, UP0, 0x80, 0x0 ;  /* 0x000000000000781c */ /* 0x000fe40003faf008 */
[----:B------:R-:W-:Y:S02]  /*3080*/  PLOP3.LUT P1, PT, PT, PT, UP0, 0x80, 0x0 ;  /* 0x000000000000781c */ /* 0x000fe40003f2f008 */
[----:B------:R-:W2:Y:S01]  /*3090*/  LDL R241, [R1+0x38] ;  /* 0x0000380001f17983 */ /* 0x000ea20000100800 */
[----:B------:R-:W-:Y:S02]  /*30a0*/  PLOP3.LUT P4, PT, PT, PT, UP0, 0x80, 0x0 ;  /* 0x000000000000781c */ /* 0x000fe40003f8f008 */
[----:B------:R-:W-:Y:S01]  /*30b0*/  PLOP3.LUT P3, PT, PT, PT, UP0, 0x80, 0x0 ;  /* 0x000000000000781c */ /* 0x000fe20003f6f008 */
[----:B------:R-:W3:Y:S01]  /*30c0*/  LDL R240, [R1+0x4] ;  /* 0x0000040001f07983 */ /* 0x000ee20000100800 */
[----:B------:R-:W-:Y:S03]  /*30d0*/  PLOP3.LUT P6, PT, PT, PT, UP0, 0x80, 0x0 ;  /* 0x000000000000781c */ /* 0x000fe60003fcf008 */
[----:B------:R-:W4:Y:S01]  /*30e0*/  LDL R239, [R1+0x8] ;  /* 0x0000080001ef7983 */ /* 0x000f220000100800 */
[----:B------:R-:W-:Y:S04]  /*30f0*/  DEPBAR.LE SB0, 0x0 ;  /* 0x000080000000791a */ /* 0x000fe80000000000 */
[----:B------:R-:W-:Y:S08]  /*3100*/  BAR.SYNC.DEFER_BLOCKING 0x0 ;  /* 0x0000000000007b1d */ /* 0x000ff00000010000 */
[----:B------:R-:W-:Y:S08]  /*3110*/  LDSM.16.M88.4 R32, [R216] ;  /* 0x00000000d820783b */ /* 0x000ff00000000200 */
[----:B------:R-:W1:Y:S08]  /*3120*/  LDSM.16.M88.4 R16, [R218+0x9000] ;  /* 0x00900000da10783b */ /* 0x000e700000000200 */
[----:B------:R-:W1:Y:S08]  /*3130*/  LDSM.16.M88.4 R28, [R216+0x800] ;  /* 0x00080000d81c783b */ /* 0x000e700000000200 */
[----:B------:R-:W1:Y:S08]  /*3140*/  LDSM.16.M88.4 R132, [R218+0x9400] ;  /* 0x00940000da84783b */ /* 0x000e700000000200 */
[----:B------:R-:W-:Y:S08]  /*3150*/  LDSM.16.M88.4 R136, [R0] ;  /* 0x000000000088783b */ /* 0x000ff00000000200 */
[----:B------:R-:W1:Y:S02]  /*3160*/  LDSM.16.M88.4 R140, [R217+0x9000] ;  /* 0x00900000d98c783b */ /* 0x000e640000000200 */
[-C--:B-1----:R-:W-:Y:S06]  /*3170*/  HMMA.16816.F32 R4, R32, R16.reuse, RZ ;  /* 0x000000102004723c */ /* 0x082fec00000018ff */
[----:B------:R-:W1:Y:S02]  /*3180*/  LDSM.16.M88.4 R144, [R0+0x800] ;  /* 0x000800000090783b */ /* 0x000e640000000200 */
[C---:B------:R-:W-:Y:S06]  /*3190*/  HMMA.16816.F32 R8, R28.reuse, R16, RZ ;  /* 0x000000101c08723c */ /* 0x040fec00000018ff */
[----:B-----5:R-:W1:Y:S02]  /*31a0*/  LDSM.16.M88.4 R148, [R217+0x9400] ;  /* 0x00940000d994783b */ /* 0x020e640000000200 */
[-C--:B------:R-:W-:Y:S06]  /*31b0*/  HMMA.16816.F32 R12, R28, R18.reuse, RZ ;  /* 0x000000121c0c723c */ /* 0x080fec00000018ff */
[----:B------:R-:W-:Y:S02]  /*31c0*/  LDSM.16.M88.4 R152, [R216+0x1000] ;  /* 0x00100000d898783b */ /* 0x000fe40000000200 */
[C---:B------:R-:W-:Y:S06]  /*31d0*/  HMMA.16816.F32 R16, R32.reuse, R18, RZ ;  /* 0x000000122010723c */ /* 0x040fec00000018ff */
[----:B------:R-:W1:Y:S02]  /*31e0*/  LDSM.16.M88.4 R156, [R218+0xb000] ;  /* 0x00b00000da9c783b */ /* 0x000e640000000200 */
[-C--:B------:R-:W-:Y:S06]  /*31f0*/  HMMA.16816.F32 R20, R32, R132.reuse, RZ ;  /* 0x000000842014723c */ /* 0x080fec00000018ff */
[----:B------:R-:W1:Y:S02]  /*3200*/  LDSM.16.M88.4 R160, [R216+0x1800] ;  /* 0x00180000d8a0783b */ /* 0x000e640000000200 */
[C---:B------:R-:W-:Y:S06]  /*3210*/  HMMA.16816.F32 R24, R28.reuse, R132, RZ ;  /* 0x000000841c18723c */ /* 0x040fec00000018ff */
[----:B------:R-:W-:Y:S02]  /*3220*/  LDSM.16.M88.4 R164, [R0+0x1800] ;  /* 0x0018000000a4783b */ /* 0x000fe40000000200 */
[-C--:B------:R-:W-:Y:S08]  /*3230*/  HMMA.16816.F32 R28, R28, R134.reuse, RZ ;  /* 0x000000861c1c723c */ /* 0x080ff000000018ff */
[----:B------:R-:W-:Y:S01]  /*3240*/  HMMA.16816.F32 R32, R32, R134, RZ ;  /* 0x000000862020723c */ /* 0x000fe200000018ff */
[----:B------:R-:W1:Y:S07]  /*3250*/  LDSM.16.M88.4 R132, [R218+0xb400] ;  /* 0x00b40000da84783b */ /* 0x000e6e0000000200 */
[-C--:B------:R-:W-:Y:S08]  /*3260*/  HMMA.16816.F32 R4, R136, R140.reuse, R4 ;  /* 0x0000008c8804723c */ /* 0x080ff00000001804 */
[C---:B-1----:R-:W-:Y:S08]  /*3270*/  HMMA.16816.F32 R8, R144.reuse, R140, R8 ;  /* 0x0000008c9008723c */ /* 0x042ff00000001808 */
[-C--:B------:R-:W-:Y:S08]  /*3280*/  HMMA.16816.F32 R12, R144, R142.reuse, R12 ;  /* 0x0000008e900c723c */ /* 0x080ff0000000180c */
[C---:B------:R-:W-:Y:S01]  /*3290*/  HMMA.16816.F32 R16, R136.reuse, R142, R16 ;  /* 0x0000008e8810723c */ /* 0x040fe20000001810 */
[----:B------:R-:W-:Y:S07]  /*32a0*/  LDSM.16.M88.4 R140, [R0+0x1000] ;  /* 0x00100000008c783b */ /* 0x000fee0000000200 */
[-C--:B------:R-:W-:Y:S08]  /*32b0*/  HMMA.16816.F32 R20, R136, R148.reuse, R20 ;  /* 0x000000948814723c */ /* 0x080ff00000001814 */
[C---:B------:R-:W-:Y:S08]  /*32c0*/  HMMA.16816.F32 R24, R144.reuse, R148, R24 ;  /* 0x000000949018723c */ /* 0x040ff00000001818 */
[-C--:B------:R-:W-:Y:S01]  /*32d0*/  HMMA.16816.F32 R28, R144, R150.reuse, R28 ;  /* 0x00000096901c723c */ /* 0x080fe2000000181c */
[----:B------:R-:W1:Y:S07]  /*32e0*/  LDSM.16.M88.4 R144, [R217+0xb000] ;  /* 0x00b00000d990783b */ /* 0x000e6e0000000200 */
[----:B------:R-:W-:Y:S01]  /*32f0*/  HMMA.16816.F32 R32, R136, R150, R32 ;  /* 0x000000968820723c */ /* 0x000fe20000001820 */
[----:B------:R-:W1:Y:S07]  /*3300*/  LDSM.16.M88.4 R136, [R217+0xb400] ;  /* 0x00b40000d988783b */ /* 0x000e6e0000000200 */
[-C--:B------:R-:W-:Y:S01]  /*3310*/  HMMA.16816.F32 R4, R152, R156.reuse, R4 ;  /* 0x0000009c9804723c */ /* 0x080fe20000001804 */
[----:B------:R-:W-:Y:S07]  /*3320*/  LDSM.16.M88.4 R148, [R218+0xd000] ;  /* 0x00d00000da94783b */ /* 0x000fee0000000200 */
[C---:B------:R-:W-:Y:S08]  /*3330*/  HMMA.16816.F32 R8, R160.reuse, R156, R8 ;  /* 0x0000009ca008723c */ /* 0x040ff00000001808 */
[-C--:B------:R-:W-:Y:S08]  /*3340*/  HMMA.16816.F32 R12, R160, R158.reuse, R12 ;  /* 0x0000009ea00c723c */ /* 0x080ff0000000180c */
[C---:B------:R-:W-:Y:S01]  /*3350*/  HMMA.16816.F32 R16, R152.reuse, R158, R16 ;  /* 0x0000009e9810723c */ /* 0x040fe20000001810 */
[----:B------:R-:W-:Y:S07]  /*3360*/  LDSM.16.M88.4 R156, [R0+0x2000] ;  /* 0x00200000009c783b */ /* 0x000fee0000000200 */
[-C--:B------:R-:W-:Y:S08]  /*3370*/  HMMA.16816.F32 R20, R152, R132.reuse, R20 ;  /* 0x000000849814723c */ /* 0x080ff00000001814 */
[C---:B------:R-:W-:Y:S08]  /*3380*/  HMMA.16816.F32 R24, R160.reuse, R132, R24 ;  /* 0x00000084a018723c */ /* 0x040ff00000001818 */
[-C--:B------:R-:W-:Y:S01]  /*3390*/  HMMA.16816.F32 R28, R160, R134.reuse, R28 ;  /* 0x00000086a01c723c */ /* 0x080fe2000000181c */
[----:B------:R-:W-:Y:S07]  /*33a0*/  LDSM.16.M88.4 R160, [R217+0xd000] ;  /* 0x00d00000d9a0783b */ /* 0x000fee0000000200 */
[----:B------:R-:W-:Y:S01]  /*33b0*/  HMMA.16816.F32 R32, R152, R134, R32 ;  /* 0x000000869820723c */ /* 0x000fe20000001820 */
[----:B------:R-:W2:Y:S07]  /*33c0*/  LDSM.16.M88.4 R132, [R216+0x2000] ;  /* 0x00200000d884783b */ /* 0x000eae0000000200 */
[-C--:B-1----:R-:W-:Y:S01]  /*33d0*/  HMMA.16816.F32 R4, R140, R144.reuse, R4 ;  /* 0x000000908c04723c */ /* 0x082fe20000001804 */
[----:B------:R-:W1:Y:S07]  /*33e0*/  LDSM.16.M88.4 R152, [R216+0x2800] ;  /* 0x00280000d898783b */ /* 0x000e6e0000000200 */
[C---:B------:R-:W-:Y:S08]  /*33f0*/  HMMA.16816.F32 R8, R164.reuse, R144, R8 ;  /* 0x00000090a408723c */ /* 0x040ff00000001808 */
[-C--:B------:R-:W-:Y:S03]  /*3400*/  HMMA.16816.F32 R12, R164, R146.reuse, R12 ;  /* 0x00000092a40c723c */ /* 0x080fe6000000180c */
[----:B---3--:R-:W-:Y:S05]  /*3410*/  FSETP.NEU.FTZ.AND P2, PT, R240, -INF , PT ;  /* 0xff800000f000780b */ /* 0x008fea0003f5d000 */
[C---:B------:R-:W-:Y:S01]  /*3420*/  HMMA.16816.F32 R16, R140.reuse, R146, R16 ;  /* 0x000000928c10723c */ /* 0x040fe20000001810 */
[----:B------:R-:W3:Y:S07]  /*3430*/  LDSM.16.M88.4 R144, [R218+0xd400] ;  /* 0x00d40000da90783b */ /* 0x000eee0000000200 */
[-C--:B------:R-:W-:Y:S08]  /*3440*/  HMMA.16816.F32 R20, R140, R136.reuse, R20 ;  /* 0x000000888c14723c */ /* 0x080ff00000001814 */
[C---:B------:R-:W-:Y:S07]  /*3450*/  HMMA.16816.F32 R24, R164.reuse, R136, R24 ;  /* 0x00000088a418723c */ /* 0x040fee0000001818 */
[----:B----4-:R-:W-:Y:S01]  /*3460*/  FMUL.FTZ R137, R239, 1.4426950216293334961 ;  /* 0x3fb8aa3bef897820 */ /* 0x010fe20000410000 */
[-C--:B------:R-:W-:Y:S04]  /*3470*/  HMMA.16816.F32 R28, R164, R138.reuse, R28 ;  /* 0x0000008aa41c723c */ /* 0x080fe8000000181c */
[----:B-----5:R-:W-:Y:S04]  /*3480*/  FMUL.FTZ R136, R252, 1.4426950216293334961 ;  /* 0x3fb8aa3bfc887820 */ /* 0x020fe80000410000 */
[----:B------:R-:W-:Y:S01]  /*3490*/  HMMA.16816.F32 R32, R140, R138, R32 ;  /* 0x0000008a8c20723c */ /* 0x000fe20000001820 */
[----:B------:R-:W4:Y:S04]  /*34a0*/  LDL R140, [R1] ;  /* 0x00000000018c7983 */ /* 0x000f280000100800 */
[----:B------:R-:W4:Y:S02]  /*34b0*/  LDL R141, [R1+0x28] ;  /* 0x00002800018d7983 */ /* 0x000f240000100800 */
[----:B------:R-:W-:Y:S01]  /*34c0*/  IMAD.U32 R138, RZ, RZ, UR18 ;  /* 0x00000012ff8a7e24 */ /* 0x000fe2000f8e00ff */
[-C--:B--2---:R-:W-:Y:S05]  /*34d0*/  HMMA.16816.F32 R4, R132, R148.reuse, R4 ;  /* 0x000000948404723c */ /* 0x084fea0000001804 */
[----:B------:R-:W-:Y:S01]  /*34e0*/  @P0 IMAD R138, R138, 0x80, R241 ;  /* 0x000000808a8a0824 */ /* 0x000fe200078e02f1 */
[----:B------:R-:W-:Y:S01]  /*34f0*/  PLOP3.LUT P0, PT, PT, PT, UP0, 0x80, 0x0 ;  /* 0x000000000000781c */ /* 0x000fe20003f0f008 */
[----:B------:R-:W-:Y:S01]  /*3500*/  FMUL.FTZ R139, R240, 1.4426950216293334961 ;  /* 0x3fb8aa3bf08b7820 */ /* 0x000fe20000410000 */
[C---:B-1----:R-:W-:Y:S04]  /*3510*/  HMMA.16816.F32 R8, R152.reuse, R148, R8 ;  /* 0x000000949808723c */ /* 0x042fe80000001808 */
[----:B------:R-:W-:Y:S02]  /*3520*/  @P5 ISETP.GE.AND P5, PT, R138, UR6, PT ;  /* 0x000000068a005c0c */ /* 0x000fe4000bfa6270 */
[----:B------:R-:W-:Y:S02]  /*3530*/  FSEL R139, R139, RZ, P2 ;  /* 0x000000ff8b8b7208 */ /* 0x000fe40001000000 */
[-C--:B------:R-:W-:Y:S03]  /*3540*/  HMMA.16816.F32 R12, R152, R150.reuse, R12 ;  /* 0x00000096980c723c */ /* 0x080fe6000000180c */
[----:B------:R-:W-:Y:S04]  /*3550*/  FSETP.NEU.FTZ.AND P2, PT, R239, -INF , PT ;  /* 0xff800000ef00780b */ /* 0x000fe80003f5d000 */
[----:B------:R-:W-:Y:S01]  /*3560*/  FSEL R137, R137, RZ, P2 ;  /* 0x000000ff89897208 */ /* 0x000fe20001000000 */
[C---:B------:R-:W-:Y:S04]  /*3570*/  HMMA.16816.F32 R16, R132.reuse, R150, R16 ;  /* 0x000000968410723c */ /* 0x040fe80000001810 */
[----:B------:R-:W-:Y:S04]  /*3580*/  FSETP.NEU.FTZ.AND P2, PT, R252, -INF , PT ;  /* 0xff800000fc00780b */ /* 0x000fe80003f5d000 */
[-C--:B---3--:R-:W-:Y:S04]  /*3590*/  HMMA.16816.F32 R20, R132, R144.reuse, R20 ;  /* 0x000000908414723c */ /* 0x088fe80000001814 */
[----:B------:R-:W-:Y:S04]  /*35a0*/  FSEL R136, R136, RZ, P2 ;  /* 0x000000ff88887208 */ /* 0x000fe80001000000 */
[C---:B------:R-:W-:Y:S08]  /*35b0*/  HMMA.16816.F32 R24, R152.reuse, R144, R24 ;  /* 0x000000909818723c */ /* 0x040ff00000001818 */
[-C--:B------:R-:W-:Y:S08]  /*35c0*/  HMMA.16816.F32 R28, R152, R146.reuse, R28 ;  /* 0x00000092981c723c */ /* 0x080ff0000000181c */
[----:B------:R-:W-:Y:S01]  /*35d0*/  HMMA.16816.F32 R32, R132, R146, R32 ;  /* 0x000000928420723c */ /* 0x000fe20000001820 */
[----:B------:R1:W2:Y:S07]  /*35e0*/  LDSM.16.M88.4 R132, [R0+0x2800] ;  /* 0x002800000084783b */ /* 0x0002ae0000000200 */
[-C--:B------:R-:W-:Y:S05]  /*35f0*/  HMMA.16816.F32 R4, R156, R160.reuse, R4 ;  /* 0x000000a09c04723c */ /* 0x080fea0000001804 */
[----:B-1----:R-:W-:Y:S02]  /*3600*/  @P1 IADD3 R0, R138, 0x1, RZ ;  /* 0x000000018a001810 */ /* 0x002fe40007ffe0ff */
[----:B------:R-:W-:Y:S02]  /*3610*/  PLOP3.LUT P1, PT, PT, PT, UP0, 0x80, 0x0 ;  /* 0x000000000000781c */ /* 0x000fe40003f2f008 */
[----:B------:R-:W-:Y:S11]  /*3620*/  @P4 ISETP.GE.AND P4, PT, R0, UR6, PT ;  /* 0x0000000600004c0c */ /* 0x000ff6000bf86270 */
[----:B------:R-:W-:Y:S04]  /*3630*/  @!UPT UIADD3 URZ, URZ, URZ, URZ ;  /* 0x0000003f3f3ff290 */ /* 0x000fe8000fffe03f */
[----:B------:R-:W-:Y:S02]  /*3640*/  @P0 FSEL R4, R4, -INF , !P5 ;  /* 0xff80000004040808 */ /* 0x000fe40006800000 */
[----:B------:R-:W-:Y:S03]  /*3650*/  PLOP3.LUT P0, PT, PT, PT, UP0, 0x80, 0x0 ;  /* 0x000000000000781c */ /* 0x000fe60003f0f008 */
[--C-:B------:R-:W-:Y:S01]  /*3660*/  FFMA.FTZ R4, R4, c[0x0][0x23c], -R139.reuse ;  /* 0x00008f0004047a23 */ /* 0x100fe2000001088b */
[C---:B--2---:R-:W-:Y:S03]  /*3670*/  HMMA.16816.F32 R8, R132.reuse, R160, R8 ;  /* 0x000000a08408723c */ /* 0x044fe60000001808 */
[----:B------:R1:W-:Y:S01]  /*3680*/  MUFU.EX2 R241, R4 ;  /* 0x0000000400f17308 */ /* 0x0003e20000000800 */
[----:B------:R-:W-:Y:S02]  /*3690*/  @P1 FSEL R5, R5, -INF , !P4 ;  /* 0xff80000005051808 */ /* 0x000fe40006000000 */
[----:B------:R-:W-:Y:S02]  /*36a0*/  PLOP3.LUT P1, PT, PT, PT, UP0, 0x80, 0x0 ;  /* 0x000000000000781c */ /* 0x000fe40003f2f008 */
[-C--:B------:R-:W-:Y:S04]  /*36b0*/  HMMA.16816.F32 R12, R132, R162.reuse, R12 ;  /* 0x000000a2840c723c */ /* 0x080fe8000000180c */
[----:B------:R-:W-:Y:S01]  /*36c0*/  @P0 FSEL R6, R6, -INF , !P5 ;  /* 0xff80000006060808 */ /* 0x000fe20006800000 */
[----:B------:R-:W-:Y:S01]  /*36d0*/  FFMA.FTZ R5, R5, c[0x0][0x23c], -R139 ;  /* 0x00008f0005057a23 */ /* 0x000fe2000001088b */
[----:B------:R-:W-:Y:S02]  /*36e0*/  PLOP3.LUT P0, PT, PT, PT, UP0, 0x80, 0x0 ;  /* 0x000000000000781c */ /* 0x000fe40003f0f008 */
[C---:B------:R-:W-:Y:S01]  /*36f0*/  HMMA.16816.F32 R16, R156.reuse, R162, R16 ;  /* 0x000000a29c10723c */ /* 0x040fe20000001810 */
[----:B------:R-:W-:Y:S03]  /*3700*/  MUFU.EX2 R165, R5 ;  /* 0x0000000500a57308 */ /* 0x000fe60000000800 */
[----:B------:R-:W-:Y:S01]  /*3710*/  @P1 FSEL R7, R7, -INF , !P4 ;  /* 0xff80000007071808 */ /* 0x000fe20006000000 */
[--C-:B------:R-:W-:Y:S01]  /*3720*/  FFMA.FTZ R6, R6, c[0x0][0x23c], -R137.reuse ;  /* 0x00008f0006067a23 */ /* 0x100fe20000010889 */
[----:B------:R-:W-:Y:S03]  /*3730*/  PLOP3.LUT P1, PT, PT, PT, UP0, 0x80, 0x0 ;  /* 0x000000000000781c */ /* 0x000fe60003f2f008 */
[----:B------:R-:W-:Y:S02]  /*3740*/  FFMA.FTZ R7, R7, c[0x0][0x23c], -R137 ;  /* 0x00008f0007077a23 */ /* 0x000fe40000010889 */
[----:B------:R-:W-:Y:S01]  /*3750*/  MUFU.EX2 R146, R6 ;  /* 0x0000000600927308 */ /* 0x000fe20000000800 */
[----:B------:R-:W-:Y:S02]  /*3760*/  @P0 FSEL R8, R8, -INF , !P5 ;  /* 0xff80000008080808 */ /* 0x000fe40006800000 */
[----:B------:R-:W-:Y:S02]  /*3770*/  PLOP3.LUT P0, PT, PT, PT, UP0, 0x80, 0x0 ;  /* 0x000000000000781c */ /* 0x000fe40003f0f008 */
[----:B-1----:R-:W-:Y:S01]  /*3780*/  @P3 IADD3 R4, R138, 0x8, RZ ;  /* 0x000000088a043810 */ /* 0x002fe20007ffe0ff */
[--C-:B------:R-:W-:Y:S01]  /*3790*/  FFMA.FTZ R8, R8, c[0x0][0x23c], -R136.reuse ;  /* 0x00008f0008087a23 */ /* 0x100fe20000010888 */
[----:B------:R-:W-:Y:S02]  /*37a0*/  PLOP3.LUT P3, PT, PT, PT, UP0, 0x80, 0x0 ;  /* 0x000000000000781c */ /* 0x000fe40003f6f008 */
[----:B------:R-:W-:Y:S01]  /*37b0*/  @P6 ISETP.GE.AND P6, PT, R4, UR6, PT ;  /* 0x0000000604006c0c */ /* 0x000fe2000bfc6270 */
[----:B------:R-:W-:Y:S01]  /*37c0*/  MUFU.EX2 R245, R7 ;  /* 0x0000000700f57308 */ /* 0x000fe20000000800 */
[----:B------:R-:W-:Y:S02]  /*37d0*/  @P1 FSEL R9, R9, -INF , !P4 ;  /* 0xff80000009091808 */ /* 0x000fe40006000000 */
[----:B------:R-:W-:Y:S03]  /*37e0*/  PLOP3.LUT P1, PT, PT, PT, UP0, 0x80, 0x0 ;  /* 0x000000000000781c */ /* 0x000fe60003f2f008 */
[----:B------:R-:W-:Y:S01]  /*37f0*/  @P0 FSEL R10, R10, -INF , !P5 ;  /* 0xff8000000a0a0808 */ /* 0x000fe20006800000 */
[--C-:B------:R-:W-:Y:S01]  /*3800*/  FFMA.FTZ R9, R9, c[0x0][0x23c], -R136.reuse ;  /* 0x00008f0009097a23 */ /* 0x100fe20000010888 */
[----:B------:R-:W-:Y:S02]  /*3810*/  PLOP3.LUT P0, PT, PT, PT, UP0, 0x80, 0x0 ;  /* 0x000000000000781c */ /* 0x000fe40003f0f008 */
[----:B------:R1:W-:Y:S01]  /*3820*/  MUFU.EX2 R249, R8 ;  /* 0x0000000800f97308 */ /* 0x0003e20000000800 */
[----:B------:R-:W-:Y:S05]  /*3830*/  PLOP3.LUT P5, PT, PT, PT, UP0, 0x80, 0x0 ;  /* 0x000000000000781c */ /* 0x000fea0003faf008 */
[----:B------:R-:W-:Y:S02]  /*3840*/  @P1 FSEL R11, R11, -INF , !P4 ;  /* 0xff8000000b0b1808 */ /* 0x000fe40006000000 */
[----:B------:R-:W-:Y:S02]  /*3850*/  PLOP3.LUT P1, PT, PT, PT, UP0, 0x80, 0x0 ;  /* 0x000000000000781c */ /* 0x000fe40003f2f008 */
[----:B------:R-:W-:Y:S01]  /*3860*/  PLOP3.LUT P4, PT, PT, PT, UP0, 0x80, 0x0 ;  /* 0x000000000000781c */ /* 0x000fe20003f8f008 */
[----:B------:R-:W-:Y:S01]  /*3870*/  MUFU.EX2 R248, R9 ;  /* 0x0000000900f87308 */ /* 0x000fe20000000800 */
[----:B------:R-:W-:Y:S02]  /*3880*/  @P0 FSEL R12, R12, -INF , !P6 ;  /* 0xff8000000c0c0808 */ /* 0x000fe40007000000 */
[----:B------:R-:W-:Y:S03]  /*3890*/  PLOP3.LUT P0, PT, PT, PT, UP0, 0x80, 0x0 ;  /* 0x000000000000781c */ /* 0x000fe60003f0f008 */
[----:B------:R-:W-:Y:S04]  /*38a0*/  FFMA.FTZ R12, R12, c[0x0][0x23c], -R136 ;  /* 0x00008f000c0c7a23 */ /* 0x000fe80000010888 */
[----:B------:R-:W-:Y:S02]  /*38b0*/  MUFU.EX2 R244, R12 ;  /* 0x0000000c00f47308 */ /* 0x000fe40000000800 */
[----:B-1----:R-:W-:Y:S02]  /*38c0*/  @P4 IADD3 R8, R138, 0x10, RZ ;  /* 0x000000108a084810 */ /* 0x002fe40007ffe0ff */
[----:B------:R-:W-:Y:S02]  /*38d0*/  PLOP3.LUT P4, PT, PT, PT, UP0, 0x80, 0x0 ;  /* 0x000000000000781c */ /* 0x000fe40003f8f008 */
[----:B------:R-:W-:Y:S02]  /*38e0*/  @P0 FSEL R14, R14, -INF , !P6 ;  /* 0xff8000000e0e0808 */ /* 0x000fe40007000000 */
[----:B------:R-:W-:Y:S02]  /*38f0*/  PLOP3.LUT P0, PT, PT, PT, UP0, 0x80, 0x0 ;  /* 0x000000000000781c */ /* 0x000fe40003f0f008 */
[----:B------:R-:W-:Y:S11]  /*3900*/  @P5 ISETP.GE.AND P5, PT, R8, UR6, PT ;  /* 0x0000000608005c0c */ /* 0x000ff6000bfa6270 */
[----:B------:R-:W-:Y:S02]  /*3910*/  @P0 FSEL R16, R16, -INF , !P6 ;  /* 0xff80000010100808 */ /* 0x000fe40007000000 */
[----:B------:R-:W-:Y:S03]  /*3920*/  PLOP3.LUT P0, PT, PT, PT, UP0, 0x80, 0x0 ;  /* 0x000000000000781c */ /* 0x000fe60003f0f008 */
[----:B------:R-:W-:Y:S04]  /*3930*/  FFMA.FTZ R16, R16, c[0x0][0x23c], -R139 ;  /* 0x00008f0010107a23 */ /* 0x000fe8000001088b */
[----:B------:R-:W-:Y:S06]  /*3940*/  MUFU.EX2 R164, R16 ;  /* 0x0000001000a47308 */ /* 0x000fec0000000800 */
[----:B------:R-:W-:Y:S02]  /*3950*/  @P0 FSEL R18, R18, -INF , !P6 ;  /* 0xff80000012120808 */ /* 0x000fe40007000000 */
[----:B------:R-:W-:Y:S02]  /*3960*/  PLOP3.LUT P6, PT, PT, PT, UP0, 0x80, 0x0 ;  /* 0x000000000000781c */ /* 0x000fe40003fcf008 */
[----:B------:R-:W-:Y:S01]  /*3970*/  PLOP3.LUT P0, PT, PT, PT, UP0, 0x80, 0x0 ;  /* 0x000000000000781c */ /* 0x000fe20003f0f008 */
[----:B------:R-:W-:Y:S04]  /*3980*/  FFMA.FTZ R18, R18, c[0x0][0x23c], -R137 ;  /* 0x00008f0012127a23 */ /* 0x000fe80000010889 */
[----:B------:R-:W-:Y:S01]  /*3990*/  MUFU.EX2 R167, R18 ;  /* 0x0000001200a77308 */ /* 0x000fe20000000800 */
[C---:B----4-:R-:W-:Y:S01]  /*39a0*/  FMUL.FTZ R0, R140.reuse, 1.4426950216293334961 ;  /* 0x3fb8aa3b8c007820 */ /* 0x050fe20000410000 */
[----:B------:R-:W-:Y:S02]  /*39b0*/  FSETP.NEU.FTZ.AND P2, PT, R140, -INF , PT ;  /* 0xff8000008c00780b */ /* 0x000fe40003f5d000 */
[----:B------:R-:W2:Y:S02]  /*39c0*/  LDL R140, [R1+0x24] ;  /* 0x00002400018c7983 */ /* 0x000ea40000100800 */
[----:B------:R-:W-:Y:S02]  /*39d0*/  FSEL R0, R0, RZ, P2 ;  /* 0x000000ff00007208 */ /* 0x000fe40001000000 */
[----:B------:R-:W-:Y:S03]  /*39e0*/  PLOP3.LUT P2, PT, PT, PT, UP0, 0x80, 0x0 ;  /* 0x000000000000781c */ /* 0x000fe60003f4f008 */
[--C-:B------:R-:W-:Y:S02]  /*39f0*/  FFMA.FTZ R10, R10, c[0x0][0x23c], -R0.reuse ;  /* 0x00008f000a0a7a23 */ /* 0x100fe40000010800 */
[--C-:B------:R-:W-:Y:S02]  /*3a00*/  FFMA.FTZ R11, R11, c[0x0][0x23c], -R0.reuse ;  /* 0x00008f000b0b7a23 */ /* 0x100fe40000010800 */
[----:B------:R-:W-:Y:S01]  /*3a10*/  FFMA.FTZ R14, R14, c[0x0][0x23c], -R0 ;  /* 0x00008f000e0e7a23 */ /* 0x000fe20000010800 */
[----:B------:R-:W-:Y:S05]  /*3a20*/  MUFU.EX2 R251, R10 ;  /* 0x0000000a00fb7308 */ /* 0x000fea0000000800 */
[----:B------:R-:W-:Y:S02]  /*3a30*/  @P2 IADD3 R4, R138, 0x9, RZ ;  /* 0x000000098a042810 */ /* 0x000fe40007ffe0ff */
[----:B------:R-:W-:Y:S02]  /*3a40*/  PLOP3.LUT P2, PT, PT, PT, UP0, 0x80, 0x0 ;  /* 0x000000000000781c */ /* 0x000fe40003f4f008 */
[----:B------:R-:W-:Y:S01]  /*3a50*/  @P3 ISETP.GE.AND P3, PT, R4, UR6, PT ;  /* 0x0000000604003c0c */ /* 0x000fe2000bf66270 */
[----:B------:R-:W1:Y:S01]  /*3a60*/  MUFU.EX2 R250, R11 ;  /* 0x0000000b00fa7308 */ /* 0x000e620000000800 */
[----:B------:R-:W3:Y:S09]  /*3a70*/  LDSM.16.M88.4 R4, [R217+0xd400] ;  /* 0x00d40000d904783b */ /* 0x000ef20000000200 */
[----:B------:R-:W-:Y:S01]  /*3a80*/  @P2 IADD3 R8, R138, 0x11, RZ ;  /* 0x000000118a082810 */ /* 0x000fe20007ffe0ff */
[----:B------:R-:W-:Y:S01]  /*3a90*/  MUFU.EX2 R247, R14 ;  /* 0x0000000e00f77308 */ /* 0x000fe20000000800 */
[----:B------:R-:W-:Y:S02]  /*3aa0*/  @P1 FSEL R13, R13, -INF , !P3 ;  /* 0xff8000000d0d1808 */ /* 0x000fe40005800000 */
[----:B------:R-:W-:Y:S02]  /*3ab0*/  PLOP3.LUT P1, PT, PT, PT, UP0, 0x80, 0x0 ;  /* 0x000000000000781c */ /* 0x000fe40003f2f008 */
[----:B------:R-:W-:Y:S01]  /*3ac0*/  @P6 ISETP.GE.AND P6, PT, R8, UR6, PT ;  /* 0x0000000608006c0c */ /* 0x000fe2000bfc6270 */
[----:B------:R-:W-:Y:S01]  /*3ad0*/  FFMA.FTZ R13, R13, c[0x0][0x23c], -R136 ;  /* 0x00008f000d0d7a23 */ /* 0x000fe20000010888 */
[----:B------:R-:W-:Y:S03]  /*3ae0*/  PLOP3.LUT P2, PT, PT, PT, UP0, 0x80, 0x0 ;  /* 0x000000000000781c */ /* 0x000fe60003f4f008 */
[----:B------:R-:W-:Y:S06]  /*3af0*/  MUFU.EX2 R243, R13 ;  /* 0x0000000d00f37308 */ /* 0x000fec0000000800 */
[----:B------:R-:W-:Y:S02]  /*3b00*/  @P1 FSEL R15, R15, -INF , !P3 ;  /* 0xff8000000f0f1808 */ /* 0x000fe40005800000 */
[----:B------:R-:W-:Y:S03]  /*3b10*/  PLOP3.LUT P1, PT, PT, PT, UP0, 0x80, 0x0 ;  /* 0x000000000000781c */ /* 0x000fe60003f2f008 */
[----:B------:R-:W-:Y:S04]  /*3b20*/  FFMA.FTZ R15, R15, c[0x0][0x23c], -R0 ;  /* 0x00008f000f0f7a23 */ /* 0x000fe80000010800 */
[----:B------:R-:W-:Y:S01]  /*3b30*/  MUFU.EX2 R246, R15 ;  /* 0x0000000f00f67308 */ /* 0x000fe20000000800 */
[-C--:B---3--:R-:W-:Y:S05]  /*3b40*/  HMMA.16816.F32 R20, R156, R4.reuse, R20 ;  /* 0x000000049c14723c */ /* 0x088fea0000001814 */
[----:B------:R-:W-:Y:S02]  /*3b50*/  @P1 FSEL R17, R17, -INF , !P3 ;  /* 0xff80000011111808 */ /* 0x000fe40005800000 */
[----:B------:R-:W-:Y:S01]  /*3b60*/  PLOP3.LUT P1, PT, PT, PT, UP0, 0x80, 0x0 ;  /* 0x000000000000781c */ /* 0x000fe20003f2f008 */
[C---:B------:R-:W-:Y:S04]  /*3b70*/  HMMA.16816.F32 R24, R132.reuse, R4, R24 ;  /* 0x000000048418723c */ /* 0x040fe80000001818 */
[----:B------:R-:W-:Y:S03]  /*3b80*/  FFMA.FTZ R17, R17, c[0x0][0x23c], -R139 ;  /* 0x00008f0011117a23 */ /* 0x000fe6000001088b */
[----:B-1----:R-:W-:Y:S01]  /*3b90*/  F2FP.PACK_AB R5, R250, R251 ;  /* 0x000000fbfa05723e */ /* 0x002fe200000000ff */
[-C--:B------:R-:W-:Y:S01]  /*3ba0*/  HMMA.16816.F32 R28, R132, R6.reuse, R28 ;  /* 0x00000006841c723c */ /* 0x080fe2000000181c */
[----:B------:R-:W1:Y:S03]  /*3bb0*/  MUFU.EX2 R162, R17 ;  /* 0x0000001100a27308 */ /* 0x000e660000000800 */
[----:B------:R-:W-:Y:S02]  /*3bc0*/  @P1 FSEL R19, R19, -INF , !P3 ;  /* 0xff80000013131808 */ /* 0x000fe40005800000 */
[----:B------:R-:W-:Y:S02]  /*3bd0*/  PLOP3.LUT P1, PT, PT, PT, UP0, 0x80, 0x0 ;  /* 0x000000000000781c */ /* 0x000fe40003f2f008 */
[----:B------:R-:W-:Y:S01]  /*3be0*/  HMMA.16816.F32 R32, R156, R6, R32 ;  /* 0x000000069c20723c */ /* 0x000fe20000001820 */
[----:B------:R-:W-:Y:S03]  /*3bf0*/  PLOP3.LUT P3, PT, PT, PT, UP0, 0x80, 0x0 ;  /* 0x000000000000781c */ /* 0x000fe60003f6f008 */
[----:B------:R-:W-:Y:S01]  /*3c00*/  @P0 FSEL R20, R20, -INF , !P5 ;  /* 0xff80000014140808 */ /* 0x000fe20006800000 */
[----:B------:R-:W-:Y:S01]  /*3c10*/  FFMA.FTZ R19, R19, c[0x0][0x23c], -R137 ;  /* 0x00008f0013137a23 */ /* 0x000fe20000010889 */
[----:B------:R-:W-:Y:S02]  /*3c20*/  PLOP3.LUT P0, PT, PT, PT, UP0, 0x80, 0x0 ;  /* 0x000000000000781c */ /* 0x000fe40003f0f008 */
[----:B------:R-:W-:Y:S01]  /*3c30*/  @P2 FSEL R24, R24, -INF , !P5 ;  /* 0xff80000018182808 */ /* 0x000fe20006800000 */
[----:B------:R-:W-:Y:S01]  /*3c40*/  MUFU.EX2 R166, R19 ;  /* 0x0000001300a67308 */ /* 0x000fe20000000800 */
[----:B------:R-:W-:Y:S02]  /*3c50*/  PLOP3.LUT P2, PT, PT, PT, UP0, 0x80, 0x0 ;  /* 0x000000000000781c */ /* 0x000fe40003f4f008 */
[----:B------:R-:W-:Y:S01]  /*3c60*/  @P1 FSEL R21, R21, -INF , !P6 ;  /* 0xff80000015151808 */ /* 0x000fe20007000000 */
[--C-:B------:R-:W-:Y:S01]  /*3c70*/  FFMA.FTZ R20, R20, c[0x0][0x23c], -R139.reuse ;  /* 0x00008f0014147a23 */ /* 0x100fe2000001088b */
[----:B------:R-:W-:Y:S01]  /*3c80*/  PLOP3.LUT P1, PT, PT, PT, UP0, 0x80, 0x0 ;  /* 0x000000000000781c */ /* 0x000fe20003f2f008 */
[--C-:B------:R-:W-:Y:S01]  /*3c90*/  FFMA.FTZ R24, R24, c[0x0][0x23c], -R136.reuse ;  /* 0x00008f0018187a23 */ /* 0x100fe20000010888 */
[C---:B------:R-:W-:Y:S01]  /*3ca0*/  @P3 IADD3 R4, R138.reuse, 0x18, RZ ;  /* 0x000000188a043810 */ /* 0x040fe20007ffe0ff */
[----:B------:R-:W-:Y:S01]  /*3cb0*/  FFMA.FTZ R21, R21, c[0x0][0x23c], -R139 ;  /* 0x00008f0015157a23 */ /* 0x000fe2000001088b */
[----:B------:R-:W-:Y:S01]  /*3cc0*/  @P4 IADD3 R138, R138, 0x19, RZ ;  /* 0x000000198a8a4810 */ /* 0x000fe20007ffe0ff */
[----:B------:R-:W-:Y:S01]  /*3cd0*/  MUFU.EX2 R143, R20 ;  /* 0x00000014008f7308 */ /* 0x000fe20000000800 */
[----:B------:R-:W-:Y:S02]  /*3ce0*/  @P0 FSEL R22, R22, -INF , !P5 ;  /* 0xff80000016160808 */ /* 0x000fe40006800000 */
[----:B------:R-:W-:Y:S02]  /*3cf0*/  PLOP3.LUT P0, PT, PT, PT, UP0, 0x80, 0x0 ;  /* 0x000000000000781c */ /* 0x000fe40003f0f008 */
[----:B------:R-:W-:Y:S01]  /*3d00*/  @P2 ISETP.GE.AND P3, PT, R4, UR6, PT ;  /* 0x0000000604002c0c */ /* 0x000fe2000bf66270 */
[--C-:B------:R-:W-:Y:S01]  /*3d10*/  FFMA.FTZ R22, R22, c[0x0][0x23c], -R137.reuse ;  /* 0x00008f0016167a23 */ /* 0x100fe20000010889 */
[----:B------:R-:W-:Y:S02]  /*3d20*/  PLOP3.LUT P2, PT, PT, PT, UP0, 0x80, 0x0 ;  /* 0x000000000000781c */ /* 0x000fe40003f4f008 */
[----:B------:R-:W-:Y:S01]  /*3d30*/  @P1 FSEL R23, R23, -INF , !P6 ;  /* 0xff80000017171808 */ /* 0x000fe20007000000 */
[----:B------:R-:W-:Y:S01]  /*3d40*/  MUFU.EX2 R154, R21 ;  /* 0x00000015009a7308 */ /* 0x000fe20000000800 */
[----:B------:R-:W-:Y:S02]  /*3d50*/  PLOP3.LUT P1, PT, PT, PT, UP0, 0x80, 0x0 ;  /* 0x000000000000781c */ /* 0x000fe40003f2f008 */
[----:B------:R-:W-:Y:S01]  /*3d60*/  F2FP.PACK_AB R4, R165, R241 ;  /* 0x000000f1a504723e */ /* 0x000fe200000000ff */
[----:B------:R-:W-:Y:S01]  /*3d70*/  FFMA.FTZ R23, R23, c[0x0][0x23c], -R137 ;  /* 0x00008f0017177a23 */ /* 0x000fe20000010889 */
[----:B------:R-:W-:Y:S02]  /*3d80*/  F2FP.PACK_AB R7, R245, R146 ;  /* 0x00000092f507723e */ /* 0x000fe400000000ff */
[----:B------:R-:W-:Y:S01]  /*3d90*/  @P0 FSEL R25, R25, -INF , !P6 ;  /* 0xff80000019190808 */ /* 0x000fe20007000000 */
[----:B------:R1:W-:Y:S01]  /*3da0*/  STS [R231+0x13000], R4 ;  /* 0x01300004e7007388 */ /* 0x0003e20000000800 */
[----:B------:R-:W-:Y:S01]  /*3db0*/  PLOP3.LUT P0, PT, PT, PT, UP0, 0x80, 0x0 ;  /* 0x000000000000781c */ /* 0x000fe20003f0f008 */
[----:B------:R-:W-:Y:S01]  /*3dc0*/  MUFU.EX2 R161, R22 ;  /* 0x0000001600a17308 */ /* 0x000fe20000000800 */
[----:B------:R-:W-:Y:S01]  /*3dd0*/  @P2 FSEL R28, R28, -INF , !P3 ;  /* 0xff8000001c1c2808 */ /* 0x000fe20005800000 */
[----:B------:R3:W-:Y:S01]  /*3de0*/  STS [R231+0x13400], R7 ;  /* 0x01340007e7007388 */ /* 0x0007e20000000800 */
[----:B------:R-:W-:Y:S01]  /*3df0*/  PLOP3.LUT P2, PT, PT, PT, UP0, 0x80, 0x0 ;  /* 0x000000000000781c */ /* 0x000fe20003f4f008 */
[--C-:B------:R-:W-:Y:S01]  /*3e00*/  FFMA.FTZ R25, R25, c[0x0][0x23c], -R136.reuse ;  /* 0x00008f0019197a23 */ /* 0x100fe20000010888 */
[----:B------:R-:W-:Y:S01]  /*3e10*/  @P1 FSEL R26, R26, -INF , !P5 ;  /* 0xff8000001a1a1808 */ /* 0x000fe20006800000 */
[----:B------:R-:W-:Y:S01]  /*3e20*/  FFMA.FTZ R28, R28, c[0x0][0x23c], -R136 ;  /* 0x00008f001c1c7a23 */ /* 0x000fe20000010888 */
[----:B------:R-:W-:Y:S02]  /*3e30*/  PLOP3.LUT P1, PT, PT, PT, UP0, 0x80, 0x0 ;  /* 0x000000000000781c */ /* 0x000fe40003f2f008 */
[----:B------:R-:W-:Y:S01]  /*3e40*/  F2FP.PACK_AB R6, R248, R249 ;  /* 0x000000f9f806723e */ /* 0x000fe200000000ff */
[--C-:B------:R-:W-:Y:S01]  /*3e50*/  FFMA.FTZ R26, R26, c[0x0][0x23c], -R0.reuse ;  /* 0x00008f001a1a7a23 */ /* 0x100fe20000010800 */
[----:B------:R-:W4:Y:S01]  /*3e60*/  MUFU.EX2 R160, R23 ;  /* 0x0000001700a07308 */ /* 0x000f220000000800 */
[----:B------:R-:W-:Y:S02]  /*3e70*/  @P0 FSEL R27, R27, -INF , !P6 ;  /* 0xff8000001b1b0808 */ /* 0x000fe40007000000 */
[----:B------:R-:W-:Y:S02]  /*3e80*/  PLOP3.LUT P0, PT, PT, PT, UP0, 0x80, 0x0 ;  /* 0x000000000000781c */ /* 0x000fe40003f0f008 */
[----:B------:R-:W-:Y:S01]  /*3e90*/  @P2 FSEL R30, R30, -INF , !P3 ;  /* 0xff8000001e1e2808 */ /* 0x000fe20005800000 */
[--C-:B------:R-:W-:Y:S01]  /*3ea0*/  FFMA.FTZ R27, R27, c[0x0][0x23c], -R0.reuse ;  /* 0x00008f001b1b7a23 */ /* 0x100fe20000010800 */
[----:B------:R-:W-:Y:S02]  /*3eb0*/  PLOP3.LUT P2, PT, PT, PT, UP0, 0x80, 0x0 ;  /* 0x000000000000781c */ /* 0x000fe40003f4f008 */
[----:B------:R-:W-:Y:S01]  /*3ec0*/  @P1 ISETP.GE.AND P1, PT, R138, UR6, PT ;  /* 0x000000068a001c0c */ /* 0x000fe2000bf26270 */
[----:B------:R-:W-:Y:S01]  /*3ed0*/  FFMA.FTZ R30, R30, c[0x0][0x23c], -R0 ;  /* 0x00008f001e1e7a23 */ /* 0x000fe20000010800 */
[----:B------:R-:W-:Y:S01]  /*3ee0*/  MUFU.EX2 R240, R24 ;  /* 0x0000001800f07308 */ /* 0x000fe20000000800 */
[----:B-1----:R-:W-:Y:S02]  /*3ef0*/  F2FP.PACK_AB R4, R162, R164 ;  /* 0x000000a4a204723e */ /* 0x002fe400000000ff */
[----:B---3--:R-:W-:Y:S03]  /*3f00*/  F2FP.PACK_AB R7, R243, R244 ;  /* 0x000000f4f307723e */ /* 0x008fe600000000ff */
[----:B------:R4:W-:Y:S04]  /*3f10*/  STS [R229+0x13000], R4 ;  /* 0x01300004e5007388 */ /* 0x0009e80000000800 */
[----:B------:R-:W-:Y:S01]  /*3f20*/  MUFU.EX2 R163, R25 ;  /* 0x0000001900a37308 */ /* 0x000fe20000000800 */
[----:B------:R-:W-:Y:S02]  /*3f30*/  @P0 FSEL R29, R29, -INF , !P1 ;  /* 0xff8000001d1d0808 */ /* 0x000fe40004800000 */
[----:B------:R-:W-:Y:S02]  /*3f40*/  PLOP3.LUT P0, PT, PT, PT, UP0, 0x80, 0x0 ;  /* 0x000000000000781c */ /* 0x000fe40003f0f008 */
[----:B------:R-:W-:Y:S01]  /*3f50*/  @P2 FSEL R33, R33, -INF , !P1 ;  /* 0xff80000021212808 */ /* 0x000fe20004800000 */
[----:B------:R-:W-:Y:S01]  /*3f60*/  FFMA.FTZ R136, R29, c[0x0][0x23c], -R136 ;  /* 0x00008f001d887a23 */ /* 0x000fe20000010888 */
[----:B------:R-:W-:Y:S03]  /*3f70*/  PLOP3.LUT P2, PT, PT, PT, UP0, 0x80, 0x0 ;  /* 0x000000000000781c */ /* 0x000fe60003f4f008 */
[----:B------:R-:W-:Y:S06]  /*3f80*/  MUFU.EX2 R242, R26 ;  /* 0x0000001a00f27308 */ /* 0x000fec0000000800 */
[----:B------:R-:W-:Y:S02]  /*3f90*/  @P0 FSEL R32, R32, -INF , !P3 ;  /* 0xff80000020200808 */ /* 0x000fe40005800000 */
[----:B------:R-:W-:Y:S02]  /*3fa0*/  PLOP3.LUT P0, PT, PT, PT, UP0, 0x80, 0x0 ;  /* 0x000000000000781c */ /* 0x000fe40003f0f008 */
[----:B------:R-:W-:Y:S01]  /*3fb0*/  @P2 FSEL R35, R35, -INF , !P1 ;  /* 0xff80000023232808 */ /* 0x000fe20004800000 */
[--C-:B------:R-:W-:Y:S01]  /*3fc0*/  FFMA.FTZ R32, R32, c[0x0][0x23c], -R139.reuse ;  /* 0x00008f0020207a23 */ /* 0x100fe2000001088b */
[----:B----4-:R-:W-:Y:S01]  /*3fd0*/  F2FP.PACK_AB R4, R160, R161 ;  /* 0x000000a1a004723e */ /* 0x010fe200000000ff */
[----:B------:R-:W-:Y:S01]  /*3fe0*/  FFMA.FTZ R139, R33, c[0x0][0x23c], -R139 ;  /* 0x00008f00218b7a23 */ /* 0x000fe2000001088b */
[----:B------:R-:W-:Y:S07]  /*3ff0*/  MUFU.EX2 R239, R27 ;  /* 0x0000001b00ef7308 */ /* 0x000fee0000000800 */
[----:B------:R-:W-:Y:S02]  /*4000*/  @P0 FSEL R34, R34, -INF , !P3 ;  /* 0xff80000022220808 */ /* 0x000fe40005800000 */
[----:B------:R-:W-:Y:S01]  /*4010*/  PLOP3.LUT P0, PT, PT, PT, UP0, 0x80, 0x0 ;  /* 0x000000000000781c */ /* 0x000fe20003f0f008 */
[----:B------:R-:W-:Y:S02]  /*4020*/  MUFU.EX2 R147, R32 ;  /* 0x0000002000937308 */ /* 0x000fe40000000800 */
[--C-:B------:R-:W-:Y:S02]  /*4030*/  FFMA.FTZ R34, R34, c[0x0][0x23c], -R137.reuse ;  /* 0x00008f0022227a23 */ /* 0x100fe40000010889 */
[----:B------:R-:W-:Y:S06]  /*4040*/  FFMA.FTZ R137, R35, c[0x0][0x23c], -R137 ;  /* 0x00008f0023897a23 */ /* 0x000fec0000010889 */
[----:B------:R-:W1:Y:S02]  /*4050*/  MUFU.EX2 R148, R139 ;  /* 0x0000008b00947308 */ /* 0x000e640000000800 */
[----:B------:R-:W-:Y:S02]  /*4060*/  @P0 FSEL R31, R31, -INF , !P1 ;  /* 0xff8000001f1f0808 */ /* 0x000fe40004800000 */
[----:B------:R-:W-:Y:S03]  /*4070*/  IADD3 R144, P0, R141, UR11, RZ ;  /* 0x0000000b8d907c10 */ /* 0x000fe6000ff1e0ff */
[----:B------:R-:W-:Y:S03]  /*4080*/  FFMA.FTZ R0, R31, c[0x0][0x23c], -R0 ;  /* 0x00008f001f007a23 */ /* 0x000fe60000010800 */
[----:B------:R-:W-:Y:S10]  /*4090*/  MUFU.EX2 R150, R34 ;  /* 0x0000002200967308 */ /* 0x000ff40000000800 */
[----:B------:R3:W-:Y:S10]  /*40a0*/  MUFU.EX2 R151, R0 ;  /* 0x0000000000977308 */ /* 0x0007f40000000800 */
[----:B------:R-:W4:Y:S10]  /*40b0*/  MUFU.EX2 R149, R137 ;  /* 0x0000008900957308 */ /* 0x000f340000000800 */
[----:B------:R-:W-:Y:S01]  /*40c0*/  MUFU.EX2 R153, R28 ;  /* 0x0000001c00997308 */ /* 0x000fe20000000800 */
[----:B---3--:R-:W-:Y:S05]  /*40d0*/  F2FP.PACK_AB R0, R166, R167 ;  /* 0x000000a7a600723e */ /* 0x008fea00000000ff */
[----:B------:R1:W-:Y:S04]  /*40e0*/  STS [R229+0x13400], R0 ;  /* 0x01340000e5007388 */ /* 0x0003e80000000800 */
[----:B------:R-:W3:Y:S01]  /*40f0*/  MUFU.EX2 R152, R136 ;  /* 0x0000008800987308 */ /* 0x000ee20000000800 */
[----:B------:R3:W-:Y:S04]  /*4100*/  STS [R231+0x14000], R6 ;  /* 0x01400006e7007388 */ /* 0x0007e80000000800 */
[----:B------:R4:W-:Y:S05]  /*4110*/  STS [R231+0x14400], R5 ;  /* 0x01440005e7007388 */ /* 0x0009ea0000000800 */
[----:B------:R-:W2:Y:S01]  /*4120*/  MUFU.EX2 R155, R30 ;  /* 0x0000001e009b7308 */ /* 0x000ea20000000800 */
[----:B------:R4:W-:Y:S01]  /*4130*/  STS [R229+0x14000], R7 ;  /* 0x01400007e5007388 */ /* 0x0009e20000000800 */
[----:B-1----:R-:W-:Y:S02]  /*4140*/  F2FP.PACK_AB R0, R148, R147 ;  /* 0x000000939400723e */ /* 0x002fe400000000ff */
[----:B---3--:R-:W-:Y:S02]  /*4150*/  F2FP.PACK_AB R6, R246, R247 ;  /* 0x000000f7f606723e */ /* 0x008fe400000000ff */
[----:B----4-:R-:W-:Y:S03]  /*4160*/  F2FP.PACK_AB R5, R154, R143 ;  /* 0x0000008f9a05723e */ /* 0x010fe600000000ff */
[----:B------:R1:W-:Y:S01]  /*4170*/  STS [R229+0x14400], R6 ;  /* 0x01440006e5007388 */ /* 0x0003e20000000800 */
[----:B------:R-:W-:Y:S03]  /*4180*/  F2FP.PACK_AB R7, R163, R240 ;  /* 0x000000f0a307723e */ /* 0x000fe600000000ff */
[----:B------:R3:W-:Y:S04]  /*4190*/  STS [R230+0x13000], R5 ;  /* 0x01300005e6007388 */ /* 0x0007e80000000800 */
[----:B------:R4:W-:Y:S04]  /*41a0*/  STS [R230+0x13400], R4 ;  /* 0x01340004e6007388 */ /* 0x0009e80000000800 */
[----:B------:R4:W-:Y:S01]  /*41b0*/  STS [R228+0x13000], R0 ;  /* 0x01300000e4007388 */ /* 0x0009e20000000800 */
[----:B--2---:R-:W-:Y:S02]  /*41c0*/  IADD3.X R145, R140, UR10, RZ, P0, !PT ;  /* 0x0000000a8c917c10 */ /* 0x004fe400087fe4ff */
[----:B------:R-:W-:Y:S03]  /*41d0*/  PLOP3.LUT P0, PT, PT, PT, UP3, 0x80, 0x0 ;  /* 0x000000000000781c */ /* 0x000fe60003f0f038 */
[----:B------:R-:W2:Y:S04]  /*41e0*/  LDG.E R142, [R144.64] ;  /* 0x00000004908e7981 */ /* 0x000ea8000c1e1900 */
[----:B------:R-:W2:Y:S01]  /*41f0*/  LDG.E R141, [R144.64+0x20] ;  /* 0x00002004908d7981 */ /* 0x000ea2000c1e1900 */
[----:B-1----:R-:W-:Y:S03]  /*4200*/  F2FP.PACK_AB R6, R239, R242 ;  /* 0x000000f2ef06723e */ /* 0x002fe600000000ff */
[----:B------:R1:W2:Y:S01]  /*4210*/  LDG.E R140, [R144.64+0x80] ;  /* 0x00008004908c7981 */ /* 0x0002a2000c1e1900 */
[----:B---3--:R-:W-:Y:S02]  /*4220*/  F2FP.PACK_AB R5, R149, R150 ;  /* 0x000000969505723e */ /* 0x008fe400000000ff */
[----:B----4-:R-:W-:Y:S03]  /*4230*/  F2FP.PACK_AB R4, R152, R153 ;  /* 0x000000999804723e */ /* 0x010fe600000000ff */
[----:B------:R-:W-:Y:S01]  /*4240*/  STS [R228+0x13400], R5 ;  /* 0x01340005e4007388 */ /* 0x000fe20000000800 */
[----:B------:R-:W-:Y:S03]  /*4250*/  F2FP.PACK_AB R0, R151, R155 ;  /* 0x0000009b9700723e */ /* 0x000fe600000000ff */
[----:B------:R-:W-:Y:S04]  /*4260*/  STS [R230+0x14000], R7 ;  /* 0x01400007e6007388 */ /* 0x000fe80000000800 */
[----:B------:R-:W-:Y:S04]  /*4270*/  STS [R230+0x14400], R6 ;  /* 0x01440006e6007388 */ /* 0x000fe80000000800 */
[----:B------:R3:W-:Y:S04]  /*4280*/  STS [R228+0x14400], R0 ;  /* 0x01440000e4007388 */ /* 0x0007e80000000800 */
[----:B------:R-:W-:Y:S04]  /*4290*/  STS [R228+0x14000], R4 ;  /* 0x01400004e4007388 */ /* 0x000fe80000000800 */
[----:B------:R-:W4:Y:S08]  /*42a0*/  LDSM.16.M88.4 R32, [R219+0x6000] ;  /* 0x00600000db20783b */ /* 0x000f300000000200 */
[----:B------:R-:W1:Y:S08]  /*42b0*/  LDSM.16.M88.4 R28, [R219+0x6800] ;  /* 0x00680000db1c783b */ /* 0x000e700000000200 */
[----:B------:R-:W1:Y:S08]  /*42c0*/  LDSM.16.M88.4 R132, [R220+0x6000] ;  /* 0x00600000dc84783b */ /* 0x000e700000000200 */
[----:B---3--:R3:W2:Y:S04]  /*42d0*/  LDG.E R0, [R144.64+0xa0] ;  /* 0x0000a00490007981 */ /* 0x0086a8000c1e1900 */
[----:B------:R-:W3:Y:S01]  /*42e0*/  LDSM.16.M88.4 R136, [R220+0x6800] ;  /* 0x00680000dc88783b */ /* 0x000ee20000000200 */
[-C--:B----4-:R-:W-:Y:S08]  /*42f0*/  HMMA.16816.F32 R4, R32, R168.reuse, RZ ;  /* 0x000000a82004723c */ /* 0x090ff000000018ff */
[C---:B-1----:R-:W-:Y:S08]  /*4300*/  HMMA.16816.F32 R8, R28.reuse, R168, RZ ;  /* 0x000000a81c08723c */ /* 0x042ff000000018ff */
[-C--:B------:R-:W-:Y:S08]  /*4310*/  HMMA.16816.F32 R12, R28, R170.reuse, RZ ;  /* 0x000000aa1c0c723c */ /* 0x080ff000000018ff */
[C---:B------:R-:W-:Y:S08]  /*4320*/  HMMA.16816.F32 R16, R32.reuse, R170, RZ ;  /* 0x000000aa2010723c */ /* 0x040ff000000018ff */
[-C--:B------:R-:W-:Y:S08]  /*4330*/  HMMA.16816.F32 R20, R32, R172.reuse, RZ ;  /* 0x000000ac2014723c */ /* 0x080ff000000018ff */
[C---:B------:R-:W-:Y:S08]  /*4340*/  HMMA.16816.F32 R24, R28.reuse, R172, RZ ;  /* 0x000000ac1c18723c */ /* 0x040ff000000018ff */
[-C--:B------:R-:W-:Y:S08]  /*4350*/  HMMA.16816.F32 R28, R28, R174.reuse, RZ ;  /* 0x000000ae1c1c723c */ /* 0x080ff000000018ff */
[----:B------:R-:W-:Y:S08]  /*4360*/  HMMA.16816.F32 R32, R32, R174, RZ ;  /* 0x000000ae2020723c */ /* 0x000ff000000018ff */
[-C--:B------:R-:W-:Y:S08]  /*4370*/  HMMA.16816.F32 R4, R132, R176.reuse, R4 ;  /* 0x000000b08404723c */ /* 0x080ff00000001804 */
[C---:B---3--:R-:W-:Y:S08]  /*4380*/  HMMA.16816.F32 R8, R136.reuse, R176, R8 ;  /* 0x000000b08808723c */ /* 0x048ff00000001808 */
[-C--:B------:R-:W-:Y:S08]  /*4390*/  HMMA.16816.F32 R12, R136, R178.reuse, R12 ;  /* 0x000000b2880c723c */ /* 0x080ff0000000180c */
[C---:B------:R-:W-:Y:S08]  /*43a0*/  HMMA.16816.F32 R16, R132.reuse, R178, R16 ;  /* 0x000000b28410723c */ /* 0x040ff00000001810 */
[-C--:B------:R-:W-:Y:S08]  /*43b0*/  HMMA.16816.F32 R20, R132, R180.reuse, R20 ;  /* 0x000000b48414723c */ /* 0x080ff00000001814 */
[C---:B------:R-:W-:Y:S08]  /*43c0*/  HMMA.16816.F32 R24, R136.reuse, R180, R24 ;  /* 0x000000b48818723c */ /* 0x040ff00000001818 */
[-C--:B------:R-:W-:Y:S01]  /*43d0*/  HMMA.16816.F32 R28, R136, R182.reuse, R28 ;  /* 0x000000b6881c723c */ /* 0x080fe2000000181c */
[----:B------:R-:W1:Y:S07]  /*43e0*/  LDSM.16.M88.4 R136, [R219+0x7000] ;  /* 0x00700000db88783b */ /* 0x000e6e0000000200 */
[----:B------:R-:W-:Y:S01]  /*43f0*/  HMMA.16816.F32 R32, R132, R182, R32 ;  /* 0x000000b68420723c */ /* 0x000fe20000001820 */
[----:B------:R-:W3:Y:S07]  /*4400*/  LDSM.16.M88.4 R132, [R219+0x7800] ;  /* 0x00780000db84783b */ /* 0x000eee0000000200 */
[-C--:B-1----:R-:W-:Y:S08]  /*4410*/  HMMA.16816.F32 R4, R136, R184.reuse, R4 ;  /* 0x000000b88804723c */ /* 0x082ff00000001804 */
        /* <DEDUP_REMOVED lines=32> */
[C---:B--2---:R-:W-:Y:S01]  /*4620*/  FADD.FTZ R5, -R142.reuse, R5 ;  /* 0x000000058e057221 */ /* 0x044fe20000010100 */
[C---:B------:R-:W-:Y:S04]  /*4630*/  HMMA.16816.F32 R16, R132.reuse, R210, R16 ;  /* 0x000000d28410723c */ /* 0x040fe80000001810 */
[C---:B------:R-:W-:Y:S02]  /*4640*/  FADD.FTZ R6, -R141.reuse, R6 ;  /* 0x000000068d067221 */ /* 0x040fe40000010100 */
[----:B------:R-:W-:Y:S02]  /*4650*/  FADD.FTZ R7, -R141, R7 ;  /* 0x000000078d077221 */ /* 0x000fe40000010100 */
[----:B------:R-:W-:Y:S01]  /*4660*/  FADD.FTZ R4, -R142, R4 ;  /* 0x000000048e047221 */ /* 0x000fe20000010100 */
[-C--:B------:R-:W-:Y:S03]  /*4670*/  HMMA.16816.F32 R20, R132, R212.reuse, R20 ;  /* 0x000000d48414723c */ /* 0x080fe60000001814 */
[----:B------:R-:W-:Y:S02]  /*4680*/  FMUL.FTZ R144, R165, R5 ;  /* 0x00000005a5907220 */ /* 0x000fe40000410000 */
[----:B------:R-:W-:Y:S02]  /*4690*/  FMUL.FTZ R146, R146, R6 ;  /* 0x0000000692927220 */ /* 0x000fe40000410000 */
[C---:B------:R-:W-:Y:S01]  /*46a0*/  FADD.FTZ R8, -R140.reuse, R8 ;  /* 0x000000088c087221 */ /* 0x040fe20000010100 */
[C---:B------:R-:W-:Y:S04]  /*46b0*/  HMMA.16816.F32 R24, R136.reuse, R212, R24 ;  /* 0x000000d48818723c */ /* 0x040fe80000001818 */
[C---:B------:R-:W-:Y:S02]  /*46c0*/  FADD.FTZ R12, -R140.reuse, R12 ;  /* 0x0000000c8c0c7221 */ /* 0x040fe40000010100 */
[----:B------:R-:W-:Y:S02]  /*46d0*/  FADD.FTZ R13, -R140, R13 ;  /* 0x0000000d8c0d7221 */ /* 0x000fe40000010100 */
[C---:B------:R-:W-:Y:S01]  /*46e0*/  FADD.FTZ R17, -R142.reuse, R17 ;  /* 0x000000118e117221 */ /* 0x040fe20000010100 */
[-C--:B------:R-:W-:Y:S03]  /*46f0*/  HMMA.16816.F32 R28, R136, R214.reuse, R28 ;  /* 0x000000d6881c723c */ /* 0x080fe6000000181c */
[C---:B------:R-:W-:Y:S02]  /*4700*/  FADD.FTZ R18, -R141.reuse, R18 ;  /* 0x000000128d127221 */ /* 0x040fe40000010100 */
[C---:B------:R-:W-:Y:S02]  /*4710*/  FADD.FTZ R19, -R141.reuse, R19 ;  /* 0x000000138d137221 */ /* 0x040fe40000010100 */
[C---:B------:R-:W-:Y:S01]  /*4720*/  FADD.FTZ R20, -R142.reuse, R20 ;  /* 0x000000148e147221 */ /* 0x040fe20000010100 */
[----:B------:R-:W-:Y:S04]  /*4730*/  HMMA.16816.F32 R32, R132, R214, R32 ;  /* 0x000000d68420723c */ /* 0x000fe80000001820 */
[----:B------:R-:W-:Y:S02]  /*4740*/  FADD.FTZ R23, -R141, R23 ;  /* 0x000000178d177221 */ /* 0x000fe40000010100 */
[C---:B------:R-:W-:Y:S02]  /*4750*/  FADD.FTZ R16, -R142.reuse, R16 ;  /* 0x000000108e107221 */ /* 0x040fe40000010100 */
[----:B------:R-:W-:Y:S04]  /*4760*/  FADD.FTZ R21, -R142, R21 ;  /* 0x000000158e157221 */ /* 0x000fe80000010100 */
[----:B------:R-:W-:Y:S02]  /*4770*/  FMUL.FTZ R135, R162, R17 ;  /* 0x00000011a2877220 */ /* 0x000fe40000410000 */
[----:B------:R-:W-:Y:S02]  /*4780*/  FMUL.FTZ R143, R143, R20 ;  /* 0x000000148f8f7220 */ /* 0x000fe40000410000 */
[----:B------:R-:W-:Y:S02]  /*4790*/  FMUL.FTZ R132, R167, R18 ;  /* 0x00000012a7847220 */ /* 0x000fe40000410000 */
[----:B------:R-:W-:Y:S02]  /*47a0*/  FADD.FTZ R22, -R141, R22 ;  /* 0x000000168d167221 */ /* 0x000fe40000010100 */
[C---:B------:R-:W-:Y:S02]  /*47b0*/  FADD.FTZ R24, -R140.reuse, R24 ;  /* 0x000000188c187221 */ /* 0x040fe40000010100 */
[----:B------:R-:W-:Y:S02]  /*47c0*/  FADD.FTZ R28, -R140, R28 ;  /* 0x0000001c8c1c7221 */ /* 0x000fe40000010100 */
[C---:B------:R-:W-:Y:S02]  /*47d0*/  FADD.FTZ R32, -R142.reuse, R32 ;  /* 0x000000208e207221 */ /* 0x040fe40000010100 */
[----:B------:R-:W-:Y:S02]  /*47e0*/  FADD.FTZ R33, -R142, R33 ;  /* 0x000000218e217221 */ /* 0x000fe40000010100 */
[----:B------:R-:W-:Y:S02]  /*47f0*/  FMUL.FTZ R138, R147, R32 ;  /* 0x00000020938a7220 */ /* 0x000fe40000410000 */
[----:B------:R-:W-:Y:S02]  /*4800*/  FMUL.FTZ R136, R148, R33 ;  /* 0x0000002194887220 */ /* 0x000fe40000410000 */
[----:B------:R-:W-:Y:S02]  /*4810*/  FMUL.FTZ R32, R245, R7 ;  /* 0x00000007f5207220 */ /* 0x000fe40000410000 */
[----:B------:R-:W-:Y:S02]  /*4820*/  FMUL.FTZ R33, R166, R19 ;  /* 0x00000013a6217220 */ /* 0x000fe40000410000 */
[C---:B------:R-:W-:Y:S02]  /*4830*/  FADD.FTZ R134, -R141.reuse, R34 ;  /* 0x000000228d867221 */ /* 0x040fe40000010100 */
[----:B------:R-:W-:Y:S02]  /*4840*/  FADD.FTZ R133, -R141, R35 ;  /* 0x000000238d857221 */ /* 0x000fe40000010100 */
[----:B------:R-:W-:Y:S02]  /*4850*/  FMUL.FTZ R34, R160, R23 ;  /* 0x00000017a0227220 */ /* 0x000fe40000410000 */
[C---:B------:R-:W-:Y:S02]  /*4860*/  FADD.FTZ R7, -R140.reuse, R9 ;  /* 0x000000098c077221 */ /* 0x040fe40000010100 */
[C---:B------:R-:W-:Y:S02]  /*4870*/  FADD.FTZ R23, -R140.reuse, R25 ;  /* 0x000000198c177221 */ /* 0x040fe40000010100 */
[----:B------:R-:W-:Y:S02]  /*4880*/  FADD.FTZ R25, -R140, R29 ;  /* 0x0000001d8c197221 */ /* 0x000fe40000010100 */
[C---:B------:R-:W-:Y:S02]  /*4890*/  FADD.FTZ R6, -R0.reuse, R10 ;  /* 0x0000000a00067221 */ /* 0x040fe40000010100 */
[C---:B------:R-:W-:Y:S02]  /*48a0*/  FADD.FTZ R11, -R0.reuse, R11 ;  /* 0x0000000b000b7221 */ /* 0x040fe40000010100 */
[C---:B------:R-:W-:Y:S02]  /*48b0*/  FADD.FTZ R5, -R0.reuse, R14 ;  /* 0x0000000e00057221 */ /* 0x040fe40000010100 */
[C---:B------:R-:W-:Y:S02]  /*48c0*/  FADD.FTZ R9, -R0.reuse, R15 ;  /* 0x0000000f00097221 */ /* 0x040fe40000010100 */
[C---:B------:R-:W-:Y:S02]  /*48d0*/  FADD.FTZ R18, -R0.reuse, R26 ;  /* 0x0000001a00127221 */ /* 0x040fe40000010100 */
[C---:B------:R-:W-:Y:S02]  /*48e0*/  FADD.FTZ R17, -R0.reuse, R27 ;  /* 0x0000001b00117221 */ /* 0x040fe40000010100 */
[C---:B------:R-:W-:Y:S02]  /*48f0*/  FADD.FTZ R20, -R0.reuse, R30 ;  /* 0x0000001e00147221 */ /* 0x040fe40000010100 */
[----:B------:R-:W-:Y:S02]  /*4900*/  FADD.FTZ R19, -R0, R31 ;  /* 0x0000001f00137221 */ /* 0x000fe40000010100 */
[----:B------:R-:W-:Y:S02]  /*4910*/  FMUL.FTZ R145, R241, R4 ;  /* 0x00000004f1917220 */ /* 0x000fe40000410000 */
        /* <DEDUP_REMOVED lines=21> */
[----:B------:R-:W-:Y:S02]  /*4a70*/  IMAD.MOV.U32 R148, RZ, RZ, R233 ;  /* 0x000000ffff947224 */ /* 0x000fe400078e00e9 */
[----:B------:R-:W-:Y:S01]  /*4a80*/  IMAD.MOV.U32 R149, RZ, RZ, R232 ;  /* 0x000000ffff957224 */ /* 0x000fe200078e00e8 */
[----:B------:R-:W-:-:S05]  /*4a90*/  @!P0 BRA `(.L_x_7) ;  /* 0x0000012000008947 */ /* 0x000fca0003800000 */
[----:B------:R-:W-:Y:S01]  /*4aa0*/  IMAD.MOV.U32 R0, RZ, RZ, c[0x0][0x190] ;  /* 0x00006400ff007624 */ /* 0x000fe200078e00ff */
[----:B------:R-:W-:Y:S03]  /*4ab0*/  ULOP3.LUT UR12, UR7, 0x1, URZ, 0xc0, !UPT ;  /* 0x00000001070c7892 */ /* 0x000fe6000f8ec03f */
[----:B------:R-:W-:Y:S01]  /*4ac0*/  IMAD.U32 R0, R0, -0x40, RZ ;  /* 0xffffffc000007824 */ /* 0x000fe200078e00ff */
[----:B------:R-:W-:Y:S04]  /*4ad0*/  UISETP.NE.U32.AND UP1, UPT, UR12, 0x1, UPT ;  /* 0x000000010c00788c */ /* 0x000fe8000bf25070 */
[C---:B------:R-:W-:Y:S01]  /*4ae0*/  LEA R4, P1, R0.reuse, R236, 0x1 ;  /* 0x000000ec00047211 */ /* 0x040fe200078208ff */
[----:B------:R-:W-:Y:S03]  /*4af0*/  USEL UR12, UR40, 0x3000, !UP1 ;  /* 0x00003000280c7887 */ /* 0x000fe6000c800000 */
[----:B------:R-:W-:Y:S01]  /*4b00*/  LEA.HI.X.SX32 R0, R0, R237, 0x1, P1 ;  /* 0x000000ed00007211 */ /* 0x000fe200008f0eff */
[----:B------:R-:W-:Y:S02]  /*4b10*/  IMAD.MOV.U32 R236, RZ, RZ, R4 ;  /* 0x000000ffffec7224 */ /* 0x000fe400078e0004 */
[----:B------:R-:W-:Y:S02]  /*4b20*/  IADD3 R238, R238, UR12, RZ ;  /* 0x0000000ceeee7c10 */ /* 0x000fe4000fffe0ff */
[----:B------:R-:W-:Y:S01]  /*4b30*/  IMAD.MOV.U32 R237, RZ, RZ, R0 ;  /* 0x000000ffffed7224 */ /* 0x000fe200078e0000 */
[----:B------:R-:W-:Y:S04]  /*4b40*/  IADD3 R216, R216, UR12, RZ ;  /* 0x0000000cd8d87c10 */ /* 0x000fe8000fffe0ff */
[----:B------:R-:W-:Y:S01]  /*4b50*/  @!PT LDS RZ, [RZ] ;  /* 0x00000000fffff984 */ /* 0x000fe20000000800 */
[----:B------:R-:W-:Y:S01]  /*4b60*/  @!PT LDS RZ, [RZ] ;  /* 0x00000000fffff984 */ /* 0x000fe20000000800 */
[----:B------:R-:W-:Y:S01]  /*4b70*/  @!PT LDS RZ, [RZ] ;  /* 0x00000000fffff984 */ /* 0x000fe20000000800 */
[----:B------:R1:W-:Y:S04]  /*4b80*/  LDGSTS.E.BYPASS.LTC128B.128 [R238], [R236.64] ;  /* 0x00000000ecee7fae */ /* 0x0003e8000b901d44 */
[----:B------:R1:W-:Y:S04]  /*4b90*/  LDGSTS.E.BYPASS.LTC128B.128 [R238+0x1000], [R236.64+0x40] ;  /* 0x01000040ecee7fae */ /* 0x0003e8000b901d44 */
[----:B------:R1:W-:Y:S04]  /*4ba0*/  LDGSTS.E.BYPASS.LTC128B.128 [R238+0x2000], [R236.64+0x80] ;  /* 0x02000080ecee7fae */ /* 0x0003e8000b901d44 */
[----:B------:R-:W0:Y:S02]  /*4bb0*/  LDGDEPBAR ;  /* 0x00000000000079af */ /* 0x000e240000000000 */
.L_x_7:
[----:B------:R-:W-:Y:S01]  /*4bc0*/  F2FP.PACK_AB R16, R144, R145 ;  /* 0x000000919010723e */ /* 0x000fe200000000ff */
[----:B------:R-:W-:Y:S01]  /*4bd0*/  IMAD.SHL.U32 R144, R225, 0x2, RZ ;  /* 0x00000002e1907824 */ /* 0x000fe200078e00ff */
[----:B------:R-:W-:Y:S01]  /*4be0*/  F2FP.PACK_AB R15, R32, R146 ;  /* 0x00000092200f723e */ /* 0x000fe200000000ff */
[----:B------:R2:W5:Y:S01]  /*4bf0*/  LDL R150, [R1+0x2c] ;  /* 0x00002c0001967983 */ /* 0x0005620000100800 */
[----:B------:R-:W-:Y:S02]  /*4c00*/  F2FP.PACK_AB R12, R135, R137 ;  /* 0x00000089870c723e */ /* 0x000fe400000000ff */
[----:B------:R-:W-:Y:S01]  /*4c10*/  F2FP.PACK_AB R11, R33, R132 ;  /* 0x00000084210b723e */ /* 0x000fe200000000ff */
[----:B------:R-:W-:Y:S01]  /*4c20*/  STS [R231+0xf000], R16 ;  /* 0x00f00010e7007388 */ /* 0x000fe20000000800 */
        /* <DEDUP_REMOVED lines=17> */
[----:B------:R-:W-:Y:S04]  /*4d40*/  STS [R229+0x10000], R10 ;  /* 0x0100000ae5007388 */ /* 0x000fe80000000800 */
        /* <DEDUP_REMOVED lines=9> */
[----:B------:R-:W-:Y:S06]  /*4de0*/  BAR.SYNC.DEFER_BLOCKING 0x0 ;  /* 0x0000000000007b1d */ /* 0x000fec0000010000 */
[----:B------:R-:W-:Y:S04]  /*4df0*/  LDSM.16.MT88.4 R4, [R2+0x13000] ;  /* 0x013000000204783b */ /* 0x000fe80000004200 */
[----:B------:R-:W3:Y:S04]  /*4e00*/  LDSM.16.MT88.4 R8, [R144+0x6000] ;  /* 0x006000009008783b */ /* 0x000ee80000004200 */
[----:B------:R-:W4:Y:S04]  /*4e10*/  LDSM.16.MT88.4 R12, [R2+0x15000] ;  /* 0x01500000020c783b */ /* 0x000f280000004200 */
[----:B------:R-:W1:Y:S04]  /*4e20*/  LDSM.16.MT88.4 R16, [R144+0x7000] ;  /* 0x007000009010783b */ /* 0x000e680000004200 */
[----:B------:R-:W1:Y:S04]  /*4e30*/  LDSM.16.MT88.4 R20, [R144+0x8000] ;  /* 0x008000009014783b */ /* 0x000e680000004200 */
[----:B------:R-:W-:Y:S04]  /*4e40*/  LDSM.16.MT88.4 R24, [R2+0x13800] ;  /* 0x013800000218783b */ /* 0x000fe80000004200 */
[----:B------:R-:W1:Y:S04]  /*4e50*/  LDSM.16.MT88.4 R28, [R144+0x6400] ;  /* 0x00640000901c783b */ /* 0x000e680000004200 */
[----:B------:R-:W1:Y:S04]  /*4e60*/  LDSM.16.MT88.4 R32, [R2+0x15800] ;  /* 0x015800000220783b */ /* 0x000e680000004200 */
[----:B------:R-:W1:Y:S04]  /*4e70*/  LDSM.16.MT88.4 R132, [R144+0x7400] ;  /* 0x007400009084783b */ /* 0x000e680000004200 */
[----:B------:R-:W-:Y:S01]  /*4e80*/  LDSM.16.MT88.4 R136, [R2+0x16800] ;  /* 0x016800000288783b */ /* 0x000fe20000004200 */
[-C--:B---3--:R-:W-:Y:S08]  /*4e90*/  HMMA.16816.F32 R36, R4, R8.reuse, R36 ;  /* 0x000000080424723c */ /* 0x088ff00000001824 */
[C---:B----4-:R-:W-:Y:S08]  /*4ea0*/  HMMA.16816.F32 R40, R12.reuse, R8, R40 ;  /* 0x000000080c28723c */ /* 0x050ff00000001828 */
[-C--:B------:R-:W-:Y:S08]  /*4eb0*/  HMMA.16816.F32 R44, R12, R10.reuse, R44 ;  /* 0x0000000a0c2c723c */ /* 0x080ff0000000182c */
[C---:B------:R-:W-:Y:S01]  /*4ec0*/  HMMA.16816.F32 R48, R4.reuse, R10, R48 ;  /* 0x0000000a0430723c */ /* 0x040fe20000001830 */
[----:B------:R-:W3:Y:S07]  /*4ed0*/  LDSM.16.MT88.4 R8, [R144+0x8400] ;  /* 0x008400009008783b */ /* 0x000eee0000004200 */
[-C--:B-1----:R-:W-:Y:S08]  /*4ee0*/  HMMA.16816.F32 R52, R4, R16.reuse, R52 ;  /* 0x000000100434723c */ /* 0x082ff00000001834 */
[C---:B------:R-:W-:Y:S08]  /*4ef0*/  HMMA.16816.F32 R56, R12.reuse, R16, R56 ;  /* 0x000000100c38723c */ /* 0x040ff00000001838 */
[-C--:B------:R-:W-:Y:S08]  /*4f00*/  HMMA.16816.F32 R60, R12, R18.reuse, R60 ;  /* 0x000000120c3c723c */ /* 0x080ff0000000183c */
[C---:B------:R-:W-:Y:S01]  /*4f10*/  HMMA.16816.F32 R64, R4.reuse, R18, R64 ;  /* 0x000000120440723c */ /* 0x040fe20000001840 */
[----:B------:R-:W-:Y:S07]  /*4f20*/  LDSM.16.MT88.4 R16, [R2+0x16000] ;  /* 0x016000000210783b */ /* 0x000fee0000004200 */
[-C--:B------:R-:W-:Y:S08]  /*4f30*/  HMMA.16816.F32 R68, R4, R20.reuse, R68 ;  /* 0x000000140444723c */ /* 0x080ff00000001844 */
[C---:B------:R-:W-:Y:S08]  /*4f40*/  HMMA.16816.F32 R72, R12.reuse, R20, R72 ;  /* 0x000000140c48723c */ /* 0x040ff00000001848 */
[-C--:B------:R-:W-:Y:S01]  /*4f50*/  HMMA.16816.F32 R76, R12, R22.reuse, R76 ;  /* 0x000000160c4c723c */ /* 0x080fe2000000184c */
[----:B------:R-:W-:Y:S07]  /*4f60*/  LDSM.16.MT88.4 R12, [R144+0x6800] ;  /* 0x00680000900c783b */ /* 0x000fee0000004200 */
[----:B------:R-:W-:Y:S01]  /*4f70*/  HMMA.16816.F32 R80, R4, R22, R80 ;  /* 0x000000160450723c */ /* 0x000fe20000001850 */
[----:B------:R-:W1:Y:S04]  /*4f80*/  LDSM.16.MT88.4 R4, [R2+0x14000] ;  /* 0x014000000204783b */ /* 0x000e680000004200 */
[----:B------:R-:W4:Y:S03]  /*4f90*/  LDSM.16.MT88.4 R20, [R144+0x7800] ;  /* 0x007800009014783b */ /* 0x000f260000004200 */
[-C--:B------:R-:W-:Y:S08]  /*4fa0*/  HMMA.16816.F32 R36, R24, R28.reuse, R36 ;  /* 0x0000001c1824723c */ /* 0x080ff00000001824 */
[C---:B------:R-:W-:Y:S08]  /*4fb0*/  HMMA.16816.F32 R40, R32.reuse, R28, R40 ;  /* 0x0000001c2028723c */ /* 0x040ff00000001828 */
[-C--:B------:R-:W-:Y:S08]  /*4fc0*/  HMMA.16816.F32 R44, R32, R30.reuse, R44 ;  /* 0x0000001e202c723c */ /* 0x080ff0000000182c */
[C---:B------:R-:W-:Y:S01]  /*4fd0*/  HMMA.16816.F32 R48, R24.reuse, R30, R48 ;  /* 0x0000001e1830723c */ /* 0x040fe20000001830 */
[----:B------:R-:W1:Y:S07]  /*4fe0*/  LDSM.16.MT88.4 R28, [R144+0x8800] ;  /* 0x00880000901c783b */ /* 0x000e6e0000004200 */
[-C--:B------:R-:W-:Y:S08]  /*4ff0*/  HMMA.16816.F32 R52, R24, R132.reuse, R52 ;  /* 0x000000841834723c */ /* 0x080ff00000001834 */
[C---:B------:R-:W-:Y:S08]  /*5000*/  HMMA.16816.F32 R56, R32.reuse, R132, R56 ;  /* 0x000000842038723c */ /* 0x040ff00000001838 */
[-C--:B------:R-:W-:Y:S08]  /*5010*/  HMMA.16816.F32 R60, R32, R134.reuse, R60 ;  /* 0x00000086203c723c */ /* 0x080ff0000000183c */
[C---:B------:R-:W-:Y:S01]  /*5020*/  HMMA.16816.F32 R64, R24.reuse, R134, R64 ;  /* 0x000000861840723c */ /* 0x040fe20000001840 */
[----:B------:R-:W-:Y:S07]  /*5030*/  LDSM.16.MT88.4 R132, [R144+0x6c00] ;  /* 0x006c00009084783b */ /* 0x000fee0000004200 */
[-C--:B---3--:R-:W-:Y:S08]  /*5040*/  HMMA.16816.F32 R68, R24, R8.reuse, R68 ;  /* 0x000000081844723c */ /* 0x088ff00000001844 */
[C---:B------:R-:W-:Y:S08]  /*5050*/  HMMA.16816.F32 R72, R32.reuse, R8, R72 ;  /* 0x000000082048723c */ /* 0x040ff00000001848 */
[-C--:B------:R-:W-:Y:S01]  /*5060*/  HMMA.16816.F32 R76, R32, R10.reuse, R76 ;  /* 0x0000000a204c723c */ /* 0x080fe2000000184c */
[----:B------:R-:W3:Y:S07]  /*5070*/  LDSM.16.MT88.4 R32, [R2+0x14800] ;  /* 0x014800000220783b */ /* 0x000eee0000004200 */
[----:B------:R-:W-:Y:S01]  /*5080*/  HMMA.16816.F32 R80, R24, R10, R80 ;  /* 0x0000000a1850723c */ /* 0x000fe20000001850 */
[----:B------:R-:W2:Y:S04]  /*5090*/  LDSM.16.MT88.4 R8, [R144+0x7c00] ;  /* 0x007c00009008783b */ /* 0x000ea80000004200 */
[----:B------:R-:W2:Y:S03]  /*50a0*/  LDSM.16.MT88.4 R24, [R144+0x8c00] ;  /* 0x008c00009018783b */ /* 0x000ea60000004200 */
[-C--:B-1----:R-:W-:Y:S01]  /*50b0*/  HMMA.16816.F32 R36, R4, R12.reuse, R36 ;  /* 0x0000000c0424723c */ /* 0x082fe20000001824 */
[----:B------:R-:W-:Y:S07]  /*50c0*/  BAR.SYNC.DEFER_BLOCKING 0x0 ;  /* 0x0000000000007b1d */ /* 0x000fee0000010000 */
[C---:B------:R-:W-:Y:S08]  /*50d0*/  HMMA.16816.F32 R40, R16.reuse, R12, R40 ;  /* 0x0000000c1028723c */ /* 0x040ff00000001828 */
[-C--:B------:R-:W-:Y:S08]  /*50e0*/  HMMA.16816.F32 R44, R16, R14.reuse, R44 ;  /* 0x0000000e102c723c */ /* 0x080ff0000000182c */
[C---:B------:R-:W-:Y:S08]  /*50f0*/  HMMA.16816.F32 R48, R4.reuse, R14, R48 ;  /* 0x0000000e0430723c */ /* 0x040ff00000001830 */
[-C--:B----4-:R-:W-:Y:S08]  /*5100*/  HMMA.16816.F32 R52, R4, R20.reuse, R52 ;  /* 0x000000140434723c */ /* 0x090ff00000001834 */
[C---:B------:R-:W-:Y:S08]  /*5110*/  HMMA.16816.F32 R56, R16.reuse, R20, R56 ;  /* 0x000000141038723c */ /* 0x040ff00000001838 */
[-C--:B------:R-:W-:Y:S08]  /*5120*/  HMMA.16816.F32 R60, R16, R22.reuse, R60 ;  /* 0x00000016103c723c */ /* 0x080ff0000000183c */
[C---:B------:R-:W-:Y:S08]  /*5130*/  HMMA.16816.F32 R64, R4.reuse, R22, R64 ;  /* 0x000000160440723c */ /* 0x040ff00000001840 */
[-C--:B------:R-:W-:Y:S08]  /*5140*/  HMMA.16816.F32 R68, R4, R28.reuse, R68 ;  /* 0x0000001c0444723c */ /* 0x080ff00000001844 */
[C---:B------:R-:W-:Y:S08]  /*5150*/  HMMA.16816.F32 R72, R16.reuse, R28, R72 ;  /* 0x0000001c1048723c */ /* 0x040ff00000001848 */
[-C--:B------:R-:W-:Y:S08]  /*5160*/  HMMA.16816.F32 R76, R16, R30.reuse, R76 ;  /* 0x0000001e104c723c */ /* 0x080ff0000000184c */
[----:B------:R-:W-:Y:S08]  /*5170*/  HMMA.16816.F32 R80, R4, R30, R80 ;  /* 0x0000001e0450723c */ /* 0x000ff00000001850 */
[-C--:B---3--:R-:W-:Y:S08]  /*5180*/  HMMA.16816.F32 R36, R32, R132.reuse, R36 ;  /* 0x000000842024723c */ /* 0x088ff00000001824 */
[C---:B------:R-:W-:Y:S08]  /*5190*/  HMMA.16816.F32 R40, R136.reuse, R132, R40 ;  /* 0x000000848828723c */ /* 0x040ff00000001828 */
[-C--:B------:R-:W-:Y:S08]  /*51a0*/  HMMA.16816.F32 R44, R136, R134.reuse, R44 ;  /* 0x00000086882c723c */ /* 0x080ff0000000182c */
[C---:B------:R-:W-:Y:S08]  /*51b0*/  HMMA.16816.F32 R48, R32.reuse, R134, R48 ;  /* 0x000000862030723c */ /* 0x040ff00000001830 */
[-C--:B--2---:R-:W-:Y:S08]  /*51c0*/  HMMA.16816.F32 R52, R32, R8.reuse, R52 ;  /* 0x000000082034723c */ /* 0x084ff00000001834 */
[C---:B------:R-:W-:Y:S08]  /*51d0*/  HMMA.16816.F32 R56, R136.reuse, R8, R56 ;  /* 0x000000088838723c */ /* 0x040ff00000001838 */
[-C--:B------:R-:W-:Y:S08]  /*51e0*/  HMMA.16816.F32 R60, R136, R10.reuse, R60 ;  /* 0x0000000a883c723c */ /* 0x080ff0000000183c */
[C---:B------:R-:W-:Y:S08]  /*51f0*/  HMMA.16816.F32 R64, R32.reuse, R10, R64 ;  /* 0x0000000a2040723c */ /* 0x040ff00000001840 */
[-C--:B------:R-:W-:Y:S08]  /*5200*/  HMMA.16816.F32 R68, R32, R24.reuse, R68 ;  /* 0x000000182044723c */ /* 0x080ff00000001844 */
[C---:B------:R-:W-:Y:S08]  /*5210*/  HMMA.16816.F32 R72, R136.reuse, R24, R72 ;  /* 0x000000188848723c */ /* 0x040ff00000001848 */
[-C--:B------:R-:W-:Y:S08]  /*5220*/  HMMA.16816.F32 R76, R136, R26.reuse, R76 ;  /* 0x0000001a884c723c */ /* 0x080ff0000000184c */
[----:B------:R-:W-:Y:S01]  /*5230*/  HMMA.16816.F32 R80, R32, R26, R80 ;  /* 0x0000001a2050723c */ /* 0x000fe20000001850 */
[----:B------:R-:W-:-:S07]  /*5240*/  @!P0 BRA `(.L_x_8) ;  /* 0x000000e000008947 */ /* 0x000fce0003800000 */
[----:B------:R-:W-:Y:S02]  /*5250*/  IMAD.MOV.U32 R4, RZ, RZ, c[0x0][0x370] ;  /* 0x0000dc00ff047624 */ /* 0x000fe400078e00ff */
[----:B-----5:R-:W-:Y:S03]  /*5260*/  IMAD.SHL.U32 R0, R150, 0x2, RZ ;  /* 0x0000000296007824 */ /* 0x020fe600078e00ff */
[----:B------:R-:W-:Y:S04]  /*5270*/  LEA R4, -R4, RZ, 0x6 ;  /* 0x000000ff04047211 */ /* 0x000fe800078e31ff */
[C---:B------:R-:W-:Y:S04]  /*5280*/  LEA R5, P1, R4.reuse, R234, 0x1 ;  /* 0x000000ea04057211 */ /* 0x040fe800078208ff */
[----:B------:R-:W-:Y:S02]  /*5290*/  LEA.HI.X.SX32 R4, R4, R235, 0x1, P1 ;  /* 0x000000eb04047211 */ /* 0x000fe400008f0eff */
[----:B------:R-:W-:Y:S03]  /*52a0*/  MOV R234, R5 ;  /* 0x0000000500ea7202 */ /* 0x000fe60000000f00 */
[----:B------:R-:W-:Y:S05]  /*52b0*/  IMAD.MOV.U32 R235, RZ, RZ, R4 ;  /* 0x000000ffffeb7224 */ /* 0x000fea00078e0004 */
[----:B------:R-:W-:Y:S01]  /*52c0*/  @!PT LDS RZ, [RZ] ;  /* 0x00000000fffff984 */ /* 0x000fe20000000800 */
[----:B------:R-:W-:Y:S01]  /*52d0*/  @!PT LDS RZ, [RZ] ;  /* 0x00000000fffff984 */ /* 0x000fe20000000800 */
[----:B------:R-:W-:Y:S01]  /*52e0*/  @!PT LDS RZ, [RZ] ;  /* 0x00000000fffff984 */ /* 0x000fe20000000800 */
[----:B------:R1:W-:Y:S04]  /*52f0*/  LDGSTS.E.BYPASS.LTC128B.128 [R0+0x6000], [R234.64] ;  /* 0x06000000ea007fae */ /* 0x0003e8000b901d44 */
[----:B------:R1:W-:Y:S04]  /*5300*/  LDGSTS.E.BYPASS.LTC128B.128 [R0+0x7000], [R234.64+0x40] ;  /* 0x07000040ea007fae */ /* 0x0003e8000b901d44 */
[----:B------:R1:W-:Y:S04]  /*5310*/  LDGSTS.E.BYPASS.LTC128B.128 [R0+0x8000], [R234.64+0x80] ;  /* 0x08000080ea007fae */ /* 0x0003e8000b901d44 */
[----:B------:R-:W0:Y:S02]  /*5320*/  LDGDEPBAR ;  /* 0x00000000000079af */ /* 0x000e240000000000 */
.L_x_8:
[----:B------:R-:W-:Y:S01]  /*5330*/  LDSM.16.M88.4 R24, [R221] ;  /* 0x00000000dd18783b */ /* 0x000fe20000000200 */
[----:B------:R-:W-:Y:S01]  /*5340*/  IMAD.MOV.U32 R151, RZ, RZ, c[0x0][0x22c] ;  /* 0x00008b00ff977624 */ /* 0x000fe200078e00ff */
[----:B------:R-:W-:Y:S02]  /*5350*/  ULOP3.LUT UR12, UR7, 0x1, URZ, 0xc0, !UPT ;  /* 0x00000001070c7892 */ /* 0x000fe4000f8ec03f */
[----:B------:R-:W2:Y:S01]  /*5360*/  LDSM.16.MT88.4 R8, [R144+0x9000] ;  /* 0x009000009008783b */ /* 0x000ea20000004200 */
[----:B------:R-:W-:Y:S01]  /*5370*/  IMAD R151, R151, c[0x0][0x1c0], RZ ;  /* 0x0000700097977a24 */ /* 0x000fe200078e02ff */
[----:B------:R-:W-:Y:S02]  /*5380*/  UISETP.NE.U32.AND UP1, UPT, UR12, 0x1, UPT ;  /* 0x000000010c00788c */ /* 0x000fe4000bf25070 */
[----:B------:R-:W3:Y:S01]  /*5390*/  LDSM.16.MT88.4 R16, [R144+0xb000] ;  /* 0x00b000009010783b */ /* 0x000ee20000004200 */
[----:B------:R-:W-:Y:S01]  /*53a0*/  IMAD.U32 R151, R151, -0x40, RZ ;  /* 0xffffffc097977824 */ /* 0x000fe200078e00ff */
[----:B------:R-:W-:Y:S02]  /*53b0*/  UIADD3 UR12, UR7, -0x1, URZ ;  /* 0xffffffff070c7890 */ /* 0x000fe4000fffe03f */
[----:B------:R-:W3:Y:S02]  /*53c0*/  LDSM.16.MT88.4 R28, [R144+0xd000] ;  /* 0x00d00000901c783b */ /* 0x000ee40000004200 */
[C---:B------:R-:W-:Y:S02]  /*53d0*/  LEA R233, P1, R151.reuse, R148, 0x2 ;  /* 0x0000009497e97211 */ /* 0x040fe400078210ff */
[----:B------:R-:W4:Y:S02]  /*53e0*/  LDL R155, [R1+0x30] ;  /* 0x00003000019b7983 */ /* 0x000f240000100800 */
[----:B------:R-:W-:Y:S01]  /*53f0*/  LEA.HI.X.SX32 R232, R151, R149, 0x2, P1 ;  /* 0x0000009597e87211 */ /* 0x000fe200008f16ff */
[----:B------:R-:W-:Y:S01]  /*5400*/  IMAD.MOV.U32 R151, RZ, RZ, c[0x0][0x22c] ;  /* 0x00008b00ff977624 */ /* 0x000fe200078e00ff */
[----:B------:R-:W-:Y:S03]  /*5410*/  LDSM.16.M88.4 R32, [R222] ;  /* 0x00000000de20783b */ /* 0x000fe60000000200 */
[----:B------:R-:W-:Y:S01]  /*5420*/  IMAD R151, R151, c[0x0][0x1c0], RZ ;  /* 0x0000700097977a24 */ /* 0x000fe200078e02ff */
[----:B------:R-:W4:Y:S03]  /*5430*/  LDL R154, [R1+0x34] ;  /* 0x00003400019a7983 */ /* 0x000f260000100800 */
[----:B------:R-:W-:Y:S01]  /*5440*/  IMAD.SHL.U32 R151, R151, 0x8, RZ ;  /* 0x0000000897977824 */ /* 0x000fe200078e00ff */
[----:B------:R-:W1:Y:S04]  /*5450*/  LDSM.16.MT88.4 R132, [R144+0x9400] ;  /* 0x009400009084783b */ /* 0x000e680000004200 */
[----:B------:R1:W4:Y:S04]  /*5460*/  LDL R152, [R1+0x8] ;  /* 0x0000080001987983 */ /* 0x0003280000100800 */
[----:B------:R-:W1:Y:S04]  /*5470*/  LDSM.16.MT88.4 R136, [R144+0xb400] ;  /* 0x00b400009088783b */ /* 0x000e680000004200 */
[----:B-1----:R1:W4:Y:S01]  /*5480*/  LDL R0, [R1] ;  /* 0x0000000001007983 */ /* 0x0023220000100800 */
[C---:B--2---:R-:W-:Y:S03]  /*5490*/  HMMA.16816.F32 R4, R24.reuse, R8, RZ ;  /* 0x000000081804723c */ /* 0x044fe600000018ff */
[----:B------:R-:W2:Y:S04]  /*54a0*/  LDSM.16.MT88.4 R140, [R144+0xd400] ;  /* 0x00d40000908c783b */ /* 0x000ea80000004200 */
[----:B------:R1:W4:Y:S01]  /*54b0*/  LDL R153, [R1+0x4] ;  /* 0x0000040001997983 */ /* 0x0003220000100800 */
[C---:B------:R-:W-:Y:S08]  /*54c0*/  HMMA.16816.F32 R8, R24.reuse, R10, RZ ;  /* 0x0000000a1808723c */ /* 0x040ff000000018ff */
[C---:B---3--:R-:W-:Y:S08]  /*54d0*/  HMMA.16816.F32 R12, R24.reuse, R16, RZ ;  /* 0x00000010180c723c */ /* 0x048ff000000018ff */
[C---:B------:R-:W-:Y:S08]  /*54e0*/  HMMA.16816.F32 R16, R24.reuse, R18, RZ ;  /* 0x000000121810723c */ /* 0x040ff000000018ff */
[C---:B------:R-:W-:Y:S08]  /*54f0*/  HMMA.16816.F32 R20, R24.reuse, R28, RZ ;  /* 0x0000001c1814723c */ /* 0x040ff000000018ff */
[----:B------:R-:W-:Y:S01]  /*5500*/  HMMA.16816.F32 R24, R24, R30, RZ ;  /* 0x0000001e1818723c */ /* 0x000fe200000018ff */
[----:B------:R-:W-:Y:S07]  /*5510*/  LDSM.16.M88.4 R28, [R224] ;  /* 0x00000000e01c783b */ /* 0x000fee0000000200 */
[C---:B------:R-:W-:Y:S08]  /*5520*/  HMMA.16816.F32 R4, R32.reuse, R132, R4 ;  /* 0x000000842004723c */ /* 0x040ff00000001804 */
[C---:B------:R-:W-:Y:S01]  /*5530*/  HMMA.16816.F32 R8, R32.reuse, R134, R8 ;  /* 0x000000862008723c */ /* 0x040fe20000001808 */
[----:B------:R-:W3:Y:S07]  /*5540*/  LDSM.16.MT88.4 R132, [R144+0x9800] ;  /* 0x009800009084783b */ /* 0x000eee0000004200 */
[C---:B------:R-:W-:Y:S08]  /*5550*/  HMMA.16816.F32 R12, R32.reuse, R136, R12 ;  /* 0x00000088200c723c */ /* 0x040ff0000000180c */
[C---:B------:R-:W-:Y:S01]  /*5560*/  HMMA.16816.F32 R16, R32.reuse, R138, R16 ;  /* 0x0000008a2010723c */ /* 0x040fe20000001810 */
[----:B------:R-:W1:Y:S07]  /*5570*/  LDSM.16.MT88.4 R136, [R144+0xb800] ;  /* 0x00b800009088783b */ /* 0x000e6e0000004200 */
[C---:B--2---:R-:W-:Y:S08]  /*5580*/  HMMA.16816.F32 R20, R32.reuse, R140, R20 ;  /* 0x0000008c2014723c */ /* 0x044ff00000001814 */
[----:B------:R-:W-:Y:S01]  /*5590*/  HMMA.16816.F32 R24, R32, R142, R24 ;  /* 0x0000008e2018723c */ /* 0x000fe20000001818 */
[----:B------:R-:W2:Y:S04]  /*55a0*/  LDSM.16.MT88.4 R32, [R144+0xd800] ;  /* 0x00d800009020783b */ /* 0x000ea80000004200 */
[----:B------:R-:W-:Y:S03]  /*55b0*/  LDSM.16.MT88.4 R140, [R144+0x9c00] ;  /* 0x009c0000908c783b */ /* 0x000fe60000004200 */
[C---:B---3--:R-:W-:Y:S08]  /*55c0*/  HMMA.16816.F32 R4, R28.reuse, R132, R4 ;  /* 0x000000841c04723c */ /* 0x048ff00000001804 */
[C---:B------:R-:W-:Y:S01]  /*55d0*/  HMMA.16816.F32 R8, R28.reuse, R134, R8 ;  /* 0x000000861c08723c */ /* 0x040fe20000001808 */
[----:B------:R-:W3:Y:S07]  /*55e0*/  LDSM.16.M88.4 R132, [R223] ;  /* 0x00000000df84783b */ /* 0x000eee0000000200 */
[C---:B-1----:R-:W-:Y:S08]  /*55f0*/  HMMA.16816.F32 R12, R28.reuse, R136, R12 ;  /* 0x000000881c0c723c */ /* 0x042ff0000000180c */
[C---:B------:R-:W-:Y:S01]  /*5600*/  HMMA.16816.F32 R16, R28.reuse, R138, R16 ;  /* 0x0000008a1c10723c */ /* 0x040fe20000001810 */
[----:B------:R-:W1:Y:S07]  /*5610*/  LDSM.16.MT88.4 R136, [R144+0xbc00] ;  /* 0x00bc00009088783b */ /* 0x000e6e0000004200 */
[C---:B--2---:R-:W-:Y:S08]  /*5620*/  HMMA.16816.F32 R20, R28.reuse, R32, R20 ;  /* 0x000000201c14723c */ /* 0x044ff00000001814 */
[----:B------:R-:W-:Y:S01]  /*5630*/  HMMA.16816.F32 R24, R28, R34, R24 ;  /* 0x000000221c18723c */ /* 0x000fe20000001818 */
[----:B------:R-:W2:Y:S04]  /*5640*/  LDSM.16.MT88.4 R28, [R144+0xdc00] ;  /* 0x00dc0000901c783b */ /* 0x000ea80000004200 */
[----:B------:R-:W-:Y:S03]  /*5650*/  LDSM.16.M88.4 R32, [R221+0x2000] ;  /* 0x00200000dd20783b */ /* 0x000fe60000000200 */
[C---:B---3--:R-:W-:Y:S08]  /*5660*/  HMMA.16816.F32 R4, R132.reuse, R140, R4 ;  /* 0x0000008c8404723c */ /* 0x048ff00000001804 */
[C---:B------:R-:W-:Y:S01]  /*5670*/  HMMA.16816.F32 R8, R132.reuse, R142, R8 ;  /* 0x0000008e8408723c */ /* 0x040fe20000001808 */
[----:B------:R-:W3:Y:S07]  /*5680*/  LDSM.16.MT88.4 R140, [R144+0xa000] ;  /* 0x00a00000908c783b */ /* 0x000eee0000004200 */
        /* <DEDUP_REMOVED lines=32> */
[----:B------:R-:W1:Y:S04]  /*5890*/  LDSM.16.MT88.4 R136, [R144+0xcc00] ;  /* 0x00cc00009088783b */ /* 0x000e680000004200 */
[----:B------:R-:W1:Y:S03]  /*58a0*/  LDSM.16.MT88.4 R144, [R144+0xec00] ;  /* 0x00ec00009090783b */ /* 0x000e660000004200 */
[C---:B--2---:R-:W-:Y:S07]  /*58b0*/  HMMA.16816.F32 R20, R32.reuse, R28, R20 ;  /* 0x0000001c2014723c */ /* 0x044fee0000001814 */
[----:B------:R-:W-:Y:S01]  /*58c0*/  IMAD.MOV.U32 R28, RZ, RZ, R233 ;  /* 0x000000ffff1c7224 */ /* 0x000fe200078e00e9 */
[----:B------:R-:W-:Y:S04]  /*58d0*/  HMMA.16816.F32 R24, R32, R30, R24 ;  /* 0x0000001e2018723c */ /* 0x000fe80000001818 */
[----:B------:R-:W-:Y:S03]  /*58e0*/  IMAD.MOV.U32 R29, RZ, RZ, R232 ;  /* 0x000000ffff1d7224 */ /* 0x000fe600078e00e8 */
[----:B----4-:R-:W-:Y:S01]  /*58f0*/  @P0 IADD3 R30, P2, R155, UR9, RZ ;  /* 0x000000099b1e0c10 */ /* 0x010fe2000ff5e0ff */
[----:B------:R-:W-:Y:S01]  /*5900*/  IMAD.MOV.U32 R155, RZ, RZ, c[0x0][0x22c] ;  /* 0x00008b00ff9b7624 */ /* 0x000fe200078e00ff */
[C---:B---3--:R-:W-:Y:S01]  /*5910*/  HMMA.16816.F32 R4, R132.reuse, R140, R4 ;  /* 0x0000008c8404723c */ /* 0x048fe20000001804 */
[----:B------:R-:W-:Y:S04]  /*5920*/  @UP3 UIADD3 UR9, UP2, UR9, -0x100, URZ ;  /* 0xffffff0009093890 */ /* 0x000fe8000ff5e03f */
[----:B------:R-:W-:Y:S01]  /*5930*/  @P0 IADD3.X R31, R154, UR8, RZ, P2, !PT ;  /* 0x000000089a1f0c10 */ /* 0x000fe200097fe4ff */
[----:B------:R-:W-:Y:S01]  /*5940*/  IMAD R155, R155, c[0x0][0x1c0], RZ ;  /* 0x000070009b9b7a24 */ /* 0x000fe200078e02ff */
[CC--:B------:R-:W-:Y:S01]  /*5950*/  LEA R32, P1, R151.reuse, R28.reuse, 0x2 ;  /* 0x0000001c97207211 */ /* 0x0c0fe200078210ff */
[C---:B------:R-:W-:Y:S01]  /*5960*/  HMMA.16816.F32 R8, R132.reuse, R142, R8 ;  /* 0x0000008e8408723c */ /* 0x040fe20000001808 */
[----:B------:R-:W-:Y:S01]  /*5970*/  IMAD.MOV.U32 R141, RZ, RZ, c[0x0][0x22c] ;  /* 0x00008b00ff8d7624 */ /* 0x000fe200078e00ff */
[----:B------:R2:W3:Y:S01]  /*5980*/  @P0 LDG.E R152, [R30.64+0x20] ;  /* 0x000020041e980981 */ /* 0x0004e2000c1e1900 */
[----:B------:R-:W-:Y:S01]  /*5990*/  @UP3 UIADD3.X UR8, UR8, -0x1, URZ, UP2, !UPT ;  /* 0xffffffff08083890 */ /* 0x000fe200097fe43f */
[-C--:B------:R-:W-:Y:S01]  /*59a0*/  LEA.HI.X.SX32 R33, R151, R29.reuse, 0x2, P1 ;  /* 0x0000001d97217211 */ /* 0x080fe200008f16ff */
[----:B------:R-:W-:Y:S01]  /*59b0*/  IMAD R141, R141, c[0x0][0x1c0], RZ ;  /* 0x000070008d8d7a24 */ /* 0x000fe200078e02ff */
[----:B------:R2:W4:Y:S01]  /*59c0*/  @P0 LDG.E R0, [R30.64+0xa0] ;  /* 0x0000a0041e000981 */ /* 0x000522000c1e1900 */
[----:B------:R-:W-:Y:S01]  /*59d0*/  IMAD.SHL.U32 R155, R155, 0x10, RZ ;  /* 0x000000109b9b7824 */ /* 0x000fe200078e00ff */
[C---:B-1----:R-:W-:Y:S01]  /*59e0*/  HMMA.16816.F32 R12, R132.reuse, R136, R12 ;  /* 0x00000088840c723c */ /* 0x042fe2000000180c */
[----:B------:R-:W-:Y:S01]  /*59f0*/  IMAD.MOV.U32 R142, RZ, RZ, c[0x0][0x22c] ;  /* 0x00008b00ff8e7624 */ /* 0x000fe200078e00ff */
[----:B------:R2:W4:Y:S02]  /*5a00*/  @P0 LDG.E R153, [R30.64] ;  /* 0x000000041e990981 */ /* 0x000524000c1e1900 */
[----:B------:R-:W-:Y:S02]  /*5a10*/  IMAD R141, R141, 0x28, RZ ;  /* 0x000000288d8d7824 */ /* 0x000fe400078e02ff */
[----:B------:R2:W5:Y:S01]  /*5a20*/  @P0 LDG.E R252, [R30.64+0x80] ;  /* 0x000080041efc0981 */ /* 0x000562000c1e1900 */
[----:B------:R-:W-:Y:S01]  /*5a30*/  IMAD R142, R142, c[0x0][0x1c0], RZ ;  /* 0x000070008e8e7a24 */ /* 0x000fe200078e02ff */
[C---:B------:R-:W-:Y:S01]  /*5a40*/  HMMA.16816.F32 R16, R132.reuse, R138, R16 ;  /* 0x0000008a8410723c */ /* 0x040fe20000001810 */
[----:B------:R-:W-:Y:S01]  /*5a50*/  IMAD.MOV.U32 R140, RZ, RZ, c[0x0][0x22c] ;  /* 0x00008b00ff8c7624 */ /* 0x000fe200078e00ff */
[----:B------:R-:W-:Y:S02]  /*5a60*/  RED.E.ADD.F32.FTZ.RN.STRONG.GPU [R28.64], R4 ;  /* 0x000000041c00798e */ /* 0x000fe4000c10e784 */
[----:B------:R-:W-:Y:S02]  /*5a70*/  IMAD.SHL.U32 R142, R142, 0x20, RZ ;  /* 0x000000208e8e7824 */ /* 0x000fe400078e00ff */
[----:B------:R-:W-:Y:S01]  /*5a80*/  RED.E.ADD.F32.FTZ.RN.STRONG.GPU [R32.64], R5 ;  /* 0x000000052000798e */ /* 0x000fe2000c10e784 */
[----:B------:R-:W-:Y:S01]  /*5a90*/  IMAD R140, R140, c[0x0][0x1c0], RZ ;  /* 0x000070008c8c7a24 */ /* 0x000fe200078e02ff */
[C---:B------:R-:W-:Y:S01]  /*5aa0*/  HMMA.16816.F32 R20, R132.reuse, R144, R20 ;  /* 0x000000908414723c */ /* 0x040fe20000001814 */
[----:B------:R-:W-:Y:S03]  /*5ab0*/  IMAD.MOV.U32 R154, RZ, RZ, c[0x0][0x22c] ;  /* 0x00008b00ff9a7624 */ /* 0x000fe600078e00ff */
[----:B------:R-:W-:Y:S02]  /*5ac0*/  IMAD R140, R140, 0x38, RZ ;  /* 0x000000388c8c7824 */ /* 0x000fe400078e02ff */
[----:B------:R-:W-:Y:S02]  /*5ad0*/  IMAD R154, R154, c[0x0][0x1c0], RZ ;  /* 0x000070009a9a7a24 */ /* 0x000fe400078e02ff */
[----:B------:R-:W-:Y:S04]  /*5ae0*/  HMMA.16816.F32 R24, R132, R146, R24 ;  /* 0x000000928418723c */ /* 0x000fe80000001818 */
[----:B------:R-:W-:Y:S01]  /*5af0*/  IMAD.SHL.U32 R154, R154, 0x10, RZ ;  /* 0x000000109a9a7824 */ /* 0x000fe200078e00ff */
[CC--:B--2---:R-:W-:Y:S04]  /*5b00*/  LEA R30, P2, R141.reuse, R28.reuse, 0x2 ;  /* 0x0000001c8d1e7211 */ /* 0x0c4fe800078410ff */
[-C--:B------:R-:W-:Y:S03]  /*5b10*/  LEA.HI.X.SX32 R31, R141, R29.reuse, 0x2, P2 ;  /* 0x0000001d8d1f7211 */ /* 0x080fe600010f16ff */
[----:B------:R-:W-:Y:S01]  /*5b20*/  IADD3 R141, R154, 0x20, RZ ;  /* 0x000000209a8d7810 */ /* 0x000fe20007ffe0ff */
[----:B---3--:R1:W-:Y:S04]  /*5b30*/  @P0 STL [R1+0x8], R152 ;  /* 0x0000089801000387 */ /* 0x0083e80000100800 */
[----:B------:R-:W2:Y:S04]  /*5b40*/  LDL R139, [R1+0x10] ;  /* 0x00001000018b7983 */ /* 0x000ea80000100800 */
[----:B------:R-:W3:Y:S04]  /*5b50*/  LDL R138, [R1+0x18] ;  /* 0x00001800018a7983 */ /* 0x000ee80000100800 */
[----:B----4-:R4:W-:Y:S04]  /*5b60*/  @P0 STL [R1], R0 ;  /* 0x0000000001000387 */ /* 0x0109e80000100800 */
[----:B------:R4:W-:Y:S01]  /*5b70*/  @P0 STL [R1+0x4], R153 ;  /* 0x0000049901000387 */ /* 0x0009e20000100800 */
[----:B-1----:R-:W-:Y:S04]  /*5b80*/  IMAD.MOV.U32 R152, RZ, RZ, c[0x0][0x22c] ;  /* 0x00008b00ff987624 */ /* 0x002fe800078e00ff */
[----:B------:R-:W-:Y:S04]  /*5b90*/  IMAD R152, R152, c[0x0][0x1c0], RZ ;  /* 0x0000700098987a24 */ /* 0x000fe800078e02ff */
[----:B------:R-:W-:Y:S02]  /*5ba0*/  IMAD.SHL.U32 R152, R152, 0x10, RZ ;  /* 0x0000001098987824 */ /* 0x000fe400078e00ff */
[----:B----4-:R-:W-:Y:S03]  /*5bb0*/  IMAD.MOV.U32 R0, RZ, RZ, c[0x0][0x22c] ;  /* 0x00008b00ff007624 */ /* 0x010fe600078e00ff */
[CC--:B------:R-:W-:Y:S02]  /*5bc0*/  LEA R136, P0, R152.reuse, R28.reuse, 0x2 ;  /* 0x0000001c98887211 */ /* 0x0c0fe400078010ff */
[----:B------:R-:W-:Y:S01]  /*5bd0*/  IADD3 R134, R152, 0x40, RZ ;  /* 0x0000004098867810 */ /* 0x000fe20007ffe0ff */
[----:B------:R-:W-:Y:S01]  /*5be0*/  IMAD R0, R0, c[0x0][0x1c0], RZ ;  /* 0x0000700000007a24 */ /* 0x000fe200078e02ff */
[-C--:B------:R-:W-:Y:S01]  /*5bf0*/  LEA.HI.X.SX32 R137, R152, R29.reuse, 0x2, P0 ;  /* 0x0000001d98897211 */ /* 0x080fe200000f16ff */
[----:B------:R-:W-:Y:S01]  /*5c00*/  IMAD.MOV.U32 R153, RZ, RZ, c[0x0][0x22c] ;  /* 0x00008b00ff997624 */ /* 0x000fe200078e00ff */
[-C--:B------:R-:W-:Y:S01]  /*5c10*/  LEA R34, P0, R142, R28.reuse, 0x2 ;  /* 0x0000001c8e227211 */ /* 0x080fe200078010ff */
[----:B------:R-:W-:Y:S02]  /*5c20*/  IMAD R0, R0, 0x18, RZ ;  /* 0x0000001800007824 */ /* 0x000fe400078e02ff */
[----:B------:R1:W-:Y:S01]  /*5c30*/  RED.E.ADD.F32.FTZ.RN.STRONG.GPU [R136.64], R6 ;  /* 0x000000068800798e */ /* 0x0003e2000c10e784 */
[-C--:B------:R-:W-:Y:S01]  /*5c40*/  LEA.HI.X.SX32 R35, R142, R29.reuse, 0x2, P0 ;  /* 0x0000001d8e237211 */ /* 0x080fe200000f16ff */
[----:B------:R-:W-:Y:S01]  /*5c50*/  IMAD R153, R153, c[0x0][0x1c0], RZ ;  /* 0x0000700099997a24 */ /* 0x000fe200078e02ff */
[-C--:B------:R-:W-:Y:S02]  /*5c60*/  LEA R132, P1, R0, R28.reuse, 0x2 ;  /* 0x0000001c00847211 */ /* 0x080fe400078210ff */
[----:B------:R-:W-:Y:S01]  /*5c70*/  IADD3 R142, R154, 0x20, RZ ;  /* 0x000000209a8e7810 */ /* 0x000fe20007ffe0ff */
[----:B------:R-:W-:Y:S01]  /*5c80*/  IMAD.SHL.U32 R153, R153, 0x8, RZ ;  /* 0x0000000899997824 */ /* 0x000fe200078e00ff */
[-C--:B------:R-:W-:Y:S01]  /*5c90*/  LEA.HI.X.SX32 R133, R0, R29.reuse, 0x2, P1 ;  /* 0x0000001d00857211 */ /* 0x080fe200008f16ff */
[----:B------:R-:W-:Y:S02]  /*5ca0*/  IMAD.MOV.U32 R0, RZ, RZ, c[0x0][0x22c] ;  /* 0x00008b00ff007624 */ /* 0x000fe400078e00ff */
[C---:B------:R-:W-:Y:S02]  /*5cb0*/  IMAD.IADD R142, R153.reuse, 0x1, R142 ;  /* 0x00000001998e7824 */ /* 0x040fe400078e028e */
[----:B------:R4:W-:Y:S01]  /*5cc0*/  RED.E.ADD.F32.FTZ.RN.STRONG.GPU [R132.64], R7 ;  /* 0x000000078400798e */ /* 0x0009e2000c10e784 */
[----:B------:R-:W-:Y:S02]  /*5cd0*/  IMAD R0, R0, c[0x0][0x1c0], RZ ;  /* 0x0000700000007a24 */ /* 0x000fe400078e02ff */
[C---:B------:R-:W-:Y:S01]  /*5ce0*/  IMAD.IADD R141, R153.reuse, 0x1, R141 ;  /* 0x00000001998d7824 */ /* 0x040fe200078e028d */
[----:B------:R4:W-:Y:S01]  /*5cf0*/  RED.E.ADD.F32.FTZ.RN.STRONG.GPU [R34.64], R8 ;  /* 0x000000082200798e */ /* 0x0009e2000c10e784 */
[----:B------:R-:W-:Y:S02]  /*5d00*/  IMAD R0, R0, 0x30, RZ ;  /* 0x0000003000007824 */ /* 0x000fe400078e02ff */
[----:B------:R-:W-:Y:S01]  /*5d10*/  IMAD.IADD R141, R153, 0x1, R141 ;  /* 0x00000001998d7824 */ /* 0x000fe200078e028d */
[----:B------:R4:W-:Y:S02]  /*5d20*/  RED.E.ADD.F32.FTZ.RN.STRONG.GPU [R30.64], R9 ;  /* 0x000000091e00798e */ /* 0x0009e4000c10e784 */
[CC--:B------:R-:W-:Y:S04]  /*5d30*/  LEA R4, P1, R0.reuse, R28.reuse, 0x2 ;  /* 0x0000001c00047211 */ /* 0x0c0fe800078210ff */
[-C--:B------:R-:W-:Y:S02]  /*5d40*/  LEA.HI.X.SX32 R5, R0, R29.reuse, 0x2, P1 ;  /* 0x0000001d00057211 */ /* 0x080fe400008f16ff */
[----:B------:R-:W3:Y:S01]  /*5d50*/  LDL R0, [R1+0x14] ;  /* 0x0000140001007983 */ /* 0x000ee20000100800 */
[CC--:B-1----:R-:W-:Y:S03]  /*5d60*/  LEA R6, P0, R140.reuse, R28.reuse, 0x2 ;  /* 0x0000001c8c067211 */ /* 0x0c2fe600078010ff */
[----:B------:R1:W-:Y:S04]  /*5d70*/  RED.E.ADD.F32.FTZ.RN.STRONG.GPU [R4.64], R10 ;  /* 0x0000000a0400798e */ /* 0x0003e8000c10e784 */
[----:B----4-:R-:W4:Y:S01]  /*5d80*/  LDL R132, [R1+0xc] ;  /* 0x00000c0001847983 */ /* 0x010f220000100800 */
[-C--:B------:R-:W-:Y:S02]  /*5d90*/  LEA.HI.X.SX32 R7, R140, R29.reuse, 0x2, P0 ;  /* 0x0000001d8c077211 */ /* 0x080fe400000f16ff */
[----:B------:R-:W-:Y:S02]  /*5da0*/  IADD3 R140, R155, 0x20, RZ ;  /* 0x000000209b8c7810 */ /* 0x000fe40007ffe0ff */
[C---:B------:R-:W-:Y:S01]  /*5db0*/  IADD3 R35, R152.reuse, 0x40, RZ ;  /* 0x0000004098237810 */ /* 0x040fe20007ffe0ff */
[----:B------:R1:W-:Y:S01]  /*5dc0*/  RED.E.ADD.F32.FTZ.RN.STRONG.GPU [R6.64], R11 ;  /* 0x0000000b0600798e */ /* 0x0003e2000c10e784 */
[----:B------:R-:W-:Y:S02]  /*5dd0*/  IADD3 R34, R152, 0x40, RZ ;  /* 0x0000004098227810 */ /* 0x000fe40007ffe0ff */
[-C--:B------:R-:W-:Y:S01]  /*5de0*/  LEA R30, P1, R142, R28.reuse, 0x2 ;  /* 0x0000001c8e1e7211 */ /* 0x080fe200078210ff */
[----:B------:R1:W-:Y:S01]  /*5df0*/  RED.E.ADD.F32.FTZ.RN.STRONG.GPU [R28.64+0x80], R12 ;  /* 0x0000800c1c00798e */ /* 0x0003e2000c10e784 */
[----:B------:R-:W-:Y:S01]  /*5e00*/  IADD3 R133, R152, 0x40, RZ ;  /* 0x0000004098857810 */ /* 0x000fe20007ffe0ff */
[C---:B------:R-:W-:Y:S01]  /*5e10*/  IMAD.IADD R35, R151.reuse, 0x1, R35 ;  /* 0x0000000197237824 */ /* 0x040fe200078e0223 */
[-C--:B------:R-:W-:Y:S01]  /*5e20*/  LEA.HI.X.SX32 R31, R142, R29.reuse, 0x2, P1 ;  /* 0x0000001d8e1f7211 */ /* 0x080fe200008f16ff */
[----:B------:R1:W-:Y:S01]  /*5e30*/  RED.E.ADD.F32.FTZ.RN.STRONG.GPU [R32.64+0x80], R13 ;  /* 0x0000800d2000798e */ /* 0x0003e2000c10e784 */
[C---:B------:R-:W-:Y:S02]  /*5e40*/  IMAD.IADD R34, R151.reuse, 0x1, R34 ;  /* 0x0000000197227824 */ /* 0x040fe400078e0222 */
[C---:B------:R-:W-:Y:S02]  /*5e50*/  IMAD.IADD R133, R151.reuse, 0x1, R133 ;  /* 0x0000000197857824 */ /* 0x040fe400078e0285 */
[C---:B------:R-:W-:Y:S01]  /*5e60*/  IMAD.IADD R34, R151.reuse, 0x1, R34 ;  /* 0x0000000197227824 */ /* 0x040fe200078e0222 */
[CC--:B-1----:R-:W-:Y:S01]  /*5e70*/  LEA R4, P0, R140.reuse, R28.reuse, 0x2 ;  /* 0x0000001c8c047211 */ /* 0x0c2fe200078010ff */
[C---:B------:R-:W-:Y:S03]  /*5e80*/  IMAD.IADD R133, R151.reuse, 0x1, R133 ;  /* 0x0000000197857824 */ /* 0x040fe600078e0285 */
[-C--:B------:R-:W-:Y:S01]  /*5e90*/  LEA.HI.X.SX32 R5, R140, R29.reuse, 0x2, P0 ;  /* 0x0000001d8c057211 */ /* 0x080fe200000f16ff */
[----:B------:R-:W-:Y:S01]  /*5ea0*/  IMAD.IADD R133, R151, 0x1, R133 ;  /* 0x0000000197857824 */ /* 0x000fe200078e0285 */
[----:B------:R-:W-:Y:S02]  /*5eb0*/  IADD3 R140, R154, 0x20, RZ ;  /* 0x000000209a8c7810 */ /* 0x000fe40007ffe0ff */
[-C--:B------:R-:W-:Y:S01]  /*5ec0*/  LEA R10, P0, R141, R28.reuse, 0x2 ;  /* 0x0000001c8d0a7211 */ /* 0x080fe200078010ff */
[----:B------:R1:W-:Y:S02]  /*5ed0*/  RED.E.ADD.F32.FTZ.RN.STRONG.GPU [R4.64], R14 ;  /* 0x0000000e0400798e */ /* 0x0003e4000c10e784 */
[----:B------:R-:W-:Y:S01]  /*5ee0*/  IMAD.IADD R140, R153, 0x1, R140 ;  /* 0x00000001998c7824 */ /* 0x000fe200078e028c */
[-C--:B------:R-:W-:Y:S01]  /*5ef0*/  LEA.HI.X.SX32 R11, R141, R29.reuse, 0x2, P0 ;  /* 0x0000001d8d0b7211 */ /* 0x080fe200000f16ff */
[----:B------:R1:W-:Y:S02]  /*5f00*/  RED.E.ADD.F32.FTZ.RN.STRONG.GPU [R30.64], R15 ;  /* 0x0000000f1e00798e */ /* 0x0003e4000c10e784 */
[----:B------:R-:W-:Y:S01]  /*5f10*/  IMAD.IADD R140, R153, 0x1, R140 ;  /* 0x00000001998c7824 */ /* 0x000fe200078e028c */
[-C--:B------:R-:W-:Y:S01]  /*5f20*/  LEA R12, P4, R35, R28.reuse, 0x2 ;  /* 0x0000001c230c7211 */ /* 0x080fe200078810ff */
[----:B------:R1:W-:Y:S02]  /*5f30*/  RED.E.ADD.F32.FTZ.RN.STRONG.GPU [R10.64], R16 ;  /* 0x000000100a00798e */ /* 0x0003e4000c10e784 */
[----:B------:R-:W-:Y:S01]  /*5f40*/  IMAD.IADD R140, R153, 0x1, R140 ;  /* 0x00000001998c7824 */ /* 0x000fe200078e028c */
[-C--:B------:R-:W-:Y:S04]  /*5f50*/  LEA.HI.X.SX32 R13, R35, R29.reuse, 0x2, P4 ;  /* 0x0000001d230d7211 */ /* 0x080fe800020f16ff */
[CC--:B------:R-:W-:Y:S04]  /*5f60*/  LEA R8, P2, R140.reuse, R28.reuse, 0x2 ;  /* 0x0000001c8c087211 */ /* 0x0c0fe800078410ff */
[-C--:B------:R-:W-:Y:S02]  /*5f70*/  LEA.HI.X.SX32 R9, R140, R29.reuse, 0x2, P2 ;  /* 0x0000001d8c097211 */ /* 0x080fe400010f16ff */
[----:B------:R-:W-:Y:S04]  /*5f80*/  LDSM.16.MT88.4 R140, [R3+0x1c00] ;  /* 0x001c0000038c783b */ /* 0x000fe80000004200 */
[----:B------:R1:W-:Y:S02]  /*5f90*/  RED.E.ADD.F32.FTZ.RN.STRONG.GPU [R8.64], R17 ;  /* 0x000000110800798e */ /* 0x0003e4000c10e784 */
[CC--:B-1----:R-:W-:Y:S04]  /*5fa0*/  LEA R14, P5, R134.reuse, R28.reuse, 0x2 ;  /* 0x0000001c860e7211 */ /* 0x0c2fe800078a10ff */
[-C--:B------:R-:W-:Y:S02]  /*5fb0*/  LEA.HI.X.SX32 R15, R134, R29.reuse, 0x2, P5 ;  /* 0x0000001d860f7211 */ /* 0x080fe400028f16ff */
[CC--:B------:R-:W-:Y:S04]  /*5fc0*/  LEA R10, P3, R34.reuse, R28.reuse, 0x2 ;  /* 0x0000001c220a7211 */ /* 0x0c0fe800078610ff */
[-C--:B------:R-:W-:Y:S02]  /*5fd0*/  LEA.HI.X.SX32 R11, R34, R29.reuse, 0x2, P3 ;  /* 0x0000001d220b7211 */ /* 0x080fe400018f16ff */
[CC--:B------:R-:W-:Y:S04]  /*5fe0*/  LEA R8, P2, R133.reuse, R28.reuse, 0x2 ;  /* 0x0000001c85087211 */ /* 0x0c0fe800078410ff */
[-C--:B------:R-:W-:Y:S02]  /*5ff0*/  LEA.HI.X.SX32 R9, R133, R29.reuse, 0x2, P2 ;  /* 0x0000001d85097211 */ /* 0x080fe400010f16ff */
[CC--:B--2---:R-:W-:Y:S02]  /*6000*/  LEA R6, P1, R139.reuse, R28.reuse, 0x2 ;  /* 0x0000001c8b067211 */ /* 0x0c4fe400078210ff */
[CC--:B---3--:R-:W-:Y:S02]  /*6010*/  LEA R4, P0, R138.reuse, R28.reuse, 0x2 ;  /* 0x0000001c8a047211 */ /* 0x0c8fe400078010ff */
[-C--:B------:R-:W-:Y:S02]  /*6020*/  LEA.HI.X.SX32 R7, R139, R29.reuse, 0x2, P1 ;  /* 0x0000001d8b077211 */ /* 0x080fe400008f16ff */
[-C--:B------:R-:W-:Y:S02]  /*6030*/  LEA.HI.X.SX32 R5, R138, R29.reuse, 0x2, P0 ;  /* 0x0000001d8a057211 */ /* 0x080fe400000f16ff */
[----:B------:R-:W-:Y:S04]  /*6040*/  LDSM.16.MT88.4 R136, [R2+0x12800] ;  /* 0x012800000288783b */ /* 0x000fe80000004200 */
[----:B------:R-:W-:Y:S04]  /*6050*/  RED.E.ADD.F32.FTZ.RN.STRONG.GPU [R6.64], R18 ;  /* 0x000000120600798e */ /* 0x000fe8000c10e784 */
[----:B------:R1:W-:Y:S04]  /*6060*/  RED.E.ADD.F32.FTZ.RN.STRONG.GPU [R4.64], R19 ;  /* 0x000000130400798e */ /* 0x0003e8000c10e784 */
[----:B------:R-:W-:Y:S04]  /*6070*/  RED.E.ADD.F32.FTZ.RN.STRONG.GPU [R28.64+0x100], R20 ;  /* 0x000100141c00798e */ /* 0x000fe8000c10e784 */
[----:B------:R-:W-:Y:S04]  /*6080*/  RED.E.ADD.F32.FTZ.RN.STRONG.GPU [R32.64+0x100], R21 ;  /* 0x000100152000798e */ /* 0x000fe8000c10e784 */
[----:B------:R-:W-:Y:S04]  /*6090*/  RED.E.ADD.F32.FTZ.RN.STRONG.GPU [R14.64], R22 ;  /* 0x000000160e00798e */ /* 0x000fe8000c10e784 */
[----:B------:R-:W-:Y:S04]  /*60a0*/  RED.E.ADD.F32.FTZ.RN.STRONG.GPU [R12.64], R23 ;  /* 0x000000170c00798e */ /* 0x000fe8000c10e784 */
[----:B------:R-:W-:Y:S04]  /*60b0*/  RED.E.ADD.F32.FTZ.RN.STRONG.GPU [R10.64], R24 ;  /* 0x000000180a00798e */ /* 0x000fe8000c10e784 */
[----:B------:R-:W-:Y:S04]  /*60c0*/  RED.E.ADD.F32.FTZ.RN.STRONG.GPU [R8.64], R25 ;  /* 0x000000190800798e */ /* 0x000fe8000c10e784 */
[----:B------:R-:W-:Y:S04]  /*60d0*/  LDSM.16.MT88.4 R8, [R3] ;  /* 0x000000000308783b */ /* 0x000fe80000004200 */
[----:B------:R-:W-:Y:S04]  /*60e0*/  LDSM.16.MT88.4 R12, [R2+0x11000] ;  /* 0x01100000020c783b */ /* 0x000fe80000004200 */
[----:B------:R-:W-:Y:S04]  /*60f0*/  LDSM.16.MT88.4 R16, [R3+0x1000] ;  /* 0x001000000310783b */ /* 0x000fe80000004200 */
[----:B------:R-:W-:Y:S04]  /*6100*/  LDSM.16.MT88.4 R32, [R2+0xf800] ;  /* 0x00f800000220783b */ /* 0x000fe80000004200 */
[----:B------:R-:W-:Y:S01]  /*6110*/  LDSM.16.MT88.4 R20, [R3+0x400] ;  /* 0x000400000314783b */ /* 0x000fe20000004200 */
[CC--:B-1----:R-:W-:Y:S04]  /*6120*/  LEA R4, P0, R0.reuse, R28.reuse, 0x2 ;  /* 0x0000001c00047211 */ /* 0x0c2fe800078010ff */
[-C--:B------:R-:W-:Y:S02]  /*6130*/  LEA.HI.X.SX32 R5, R0, R29.reuse, 0x2, P0 ;  /* 0x0000001d00057211 */ /* 0x080fe400000f16ff */
[----:B------:R-:W-:Y:S01]  /*6140*/  PLOP3.LUT P0, PT, PT, PT, UP1, 0x80, 0x0 ;  /* 0x000000000000781c */ /* 0x000fe20003f0f018 */
[----:B------:R-:W-:Y:S01]  /*6150*/  @UP3 UIADD3 UR11, UP1, UR11, -0x100, URZ ;  /* 0xffffff000b0b3890 */ /* 0x000fe2000ff3e03f */
[C---:B------:R-:W-:Y:S02]  /*6160*/  IADD3 R0, R3.reuse, -0x3000, RZ ;  /* 0xffffd00003007810 */ /* 0x040fe40007ffe0ff */
[C---:B----4-:R-:W-:Y:S01]  /*6170*/  LEA R6, P1, R132.reuse, R28, 0x2 ;  /* 0x0000001c84067211 */ /* 0x050fe200078210ff */
[----:B------:R-:W-:Y:S03]  /*6180*/  @UP3 UIADD3.X UR10, UR10, -0x1, URZ, UP1, !UPT ;  /* 0xffffffff0a0a3890 */ /* 0x000fe60008ffe43f */
[----:B------:R-:W-:Y:S02]  /*6190*/  LEA.HI.X.SX32 R7, R132, R29, 0x2, P1 ;  /* 0x0000001d84077211 */ /* 0x000fe400008f16ff */
[----:B------:R-:W-:Y:S01]  /*61a0*/  LDSM.16.MT88.4 R28, [R3+0x2000] ;  /* 0x00200000031c783b */ /* 0x000fe20000004200 */
[----:B------:R-:W-:Y:S01]  /*61b0*/  ISETP.LT.AND P1, PT, RZ, UR7, PT ;  /* 0x00000007ff007c0c */ /* 0x000fe2000bf21270 */
[----:B------:R-:W-:Y:S01]  /*61c0*/  UMOV UR7, UR12 ;  /* 0x0000000c00077c82 */ /* 0x000fe20008000000 */
[----:B------:R-:W-:Y:S01]  /*61d0*/  @P0 IADD3 R0, R3, 0x3000, RZ ;  /* 0x0000300003000810 */ /* 0x000fe20007ffe0ff */
[----:B------:R-:W-:Y:S04]  /*61e0*/  RED.E.ADD.F32.FTZ.RN.STRONG.GPU [R6.64], R26 ;  /* 0x0000001a0600798e */ /* 0x000fe8000c10e784 */
[----:B------:R-:W-:Y:S04]  /*61f0*/  RED.E.ADD.F32.FTZ.RN.STRONG.GPU [R4.64], R27 ;  /* 0x0000001b0400798e */ /* 0x000fe8000c10e784 */
[----:B------:R-:W1:Y:S04]  /*6200*/  LDSM.16.MT88.4 R4, [R2+0xf000] ;  /* 0x00f000000204783b */ /* 0x000e680000004200 */
[----:B------:R-:W2:Y:S04]  /*6210*/  LDSM.16.MT88.4 R132, [R2+0x11800] ;  /* 0x011800000284783b */ /* 0x000ea80000004200 */
[----:B------:R-:W3:Y:S01]  /*6220*/  LDSM.16.MT88.4 R24, [R3+0x1400] ;  /* 0x001400000318783b */ /* 0x000ee20000004200 */
[-C--:B-1----:R-:W-:Y:S08]  /*6230*/  HMMA.16816.F32 R84, R4, R8.reuse, R84 ;  /* 0x000000080454723c */ /* 0x082ff00000001854 */
        /* <DEDUP_REMOVED lines=14> */
[----:B------:R-:W4:Y:S04]  /*6320*/  LDSM.16.MT88.4 R4, [R2+0x10000] ;  /* 0x010000000204783b */ /* 0x000f280000004200 */
[----:B------:R-:W1:Y:S03]  /*6330*/  LDSM.16.MT88.4 R28, [R3+0x1800] ;  /* 0x00180000031c783b */ /* 0x000e660000004200 */
[-C--:B------:R-:W-:Y:S08]  /*6340*/  HMMA.16816.F32 R84, R32, R20.reuse, R84 ;  /* 0x000000142054723c */ /* 0x080ff00000001854 */
[C---:B--2---:R-:W-:Y:S08]  /*6350*/  HMMA.16816.F32 R88, R132.reuse, R20, R88 ;  /* 0x000000148458723c */ /* 0x044ff00000001858 */
[-C--:B------:R-:W-:Y:S08]  /*6360*/  HMMA.16816.F32 R92, R132, R22.reuse, R92 ;  /* 0x00000016845c723c */ /* 0x080ff0000000185c */
[C---:B------:R-:W-:Y:S01]  /*6370*/  HMMA.16816.F32 R96, R32.reuse, R22, R96 ;  /* 0x000000162060723c */ /* 0x040fe20000001860 */
[----:B------:R-:W2:Y:S07]  /*6380*/  LDSM.16.MT88.4 R20, [R3+0x2800] ;  /* 0x002800000314783b */ /* 0x000eae0000004200 */
[-C--:B---3--:R-:W-:Y:S08]  /*6390*/  HMMA.16816.F32 R100, R32, R24.reuse, R100 ;  /* 0x000000182064723c */ /* 0x088ff00000001864 */
[C---:B------:R-:W-:Y:S08]  /*63a0*/  HMMA.16816.F32 R104, R132.reuse, R24, R104 ;  /* 0x000000188468723c */ /* 0x040ff00000001868 */
[-C--:B------:R-:W-:Y:S08]  /*63b0*/  HMMA.16816.F32 R108, R132, R26.reuse, R108 ;  /* 0x0000001a846c723c */ /* 0x080ff0000000186c */
[C---:B------:R-:W-:Y:S01]  /*63c0*/  HMMA.16816.F32 R112, R32.reuse, R26, R112 ;  /* 0x0000001a2070723c */ /* 0x040fe20000001870 */
[----:B------:R-:W-:Y:S07]  /*63d0*/  LDSM.16.MT88.4 R24, [R2+0x10800] ;  /* 0x010800000218783b */ /* 0x000fee0000004200 */
[-C--:B-1----:R-:W-:Y:S08]  /*63e0*/  HMMA.16816.F32 R116, R32, R8.reuse, R116 ;  /* 0x000000082074723c */ /* 0x082ff00000001874 */
[C---:B------:R-:W-:Y:S08]  /*63f0*/  HMMA.16816.F32 R120, R132.reuse, R8, R120 ;  /* 0x000000088478723c */ /* 0x040ff00000001878 */
[-C--:B------:R-:W-:Y:S01]  /*6400*/  HMMA.16816.F32 R124, R132, R10.reuse, R124 ;  /* 0x0000000a847c723c */ /* 0x080fe2000000187c */
[----:B------:R-:W1:Y:S07]  /*6410*/  LDSM.16.MT88.4 R132, [R3+0xc00] ;  /* 0x000c00000384783b */ /* 0x000e6e0000004200 */
[----:B------:R-:W-:Y:S01]  /*6420*/  HMMA.16816.F32 R128, R32, R10, R128 ;  /* 0x0000000a2080723c */ /* 0x000fe20000001880 */
[----:B------:R3:W1:Y:S07]  /*6430*/  LDSM.16.MT88.4 R8, [R3+0x2c00] ;  /* 0x002c00000308783b */ /* 0x00066e0000004200 */
[-C--:B----4-:R-:W-:Y:S08]  /*6440*/  HMMA.16816.F32 R84, R4, R12.reuse, R84 ;  /* 0x0000000c0454723c */ /* 0x090ff00000001854 */
[C---:B------:R-:W-:Y:S08]  /*6450*/  HMMA.16816.F32 R88, R16.reuse, R12, R88 ;  /* 0x0000000c1058723c */ /* 0x040ff00000001858 */
[-C--:B------:R-:W-:Y:S04]  /*6460*/  HMMA.16816.F32 R92, R16, R14.reuse, R92 ;  /* 0x0000000e105c723c */ /* 0x080fe8000000185c */
[----:B---3--:R-:W-:Y:S04]  /*6470*/  IMAD.MOV.U32 R3, RZ, RZ, R0 ;  /* 0x000000ffff037224 */ /* 0x008fe800078e0000 */
[C---:B------:R-:W-:Y:S08]  /*6480*/  HMMA.16816.F32 R96, R4.reuse, R14, R96 ;  /* 0x0000000e0460723c */ /* 0x040ff00000001860 */
[-C--:B------:R-:W-:Y:S08]  /*6490*/  HMMA.16816.F32 R100, R4, R28.reuse, R100 ;  /* 0x0000001c0464723c */ /* 0x080ff00000001864 */
[C---:B------:R-:W-:Y:S08]  /*64a0*/  HMMA.16816.F32 R104, R16.reuse, R28, R104 ;  /* 0x0000001c1068723c */ /* 0x040ff00000001868 */
[-C--:B------:R-:W-:Y:S08]  /*64b0*/  HMMA.16816.F32 R108, R16, R30.reuse, R108 ;  /* 0x0000001e106c723c */ /* 0x080ff0000000186c */
[C---:B------:R-:W-:Y:S08]  /*64c0*/  HMMA.16816.F32 R112, R4.reuse, R30, R112 ;  /* 0x0000001e0470723c */ /* 0x040ff00000001870 */
[-C--:B--2---:R-:W-:Y:S08]  /*64d0*/  HMMA.16816.F32 R116, R4, R20.reuse, R116 ;  /* 0x000000140474723c */ /* 0x084ff00000001874 */
[C---:B------:R-:W-:Y:S08]  /*64e0*/  HMMA.16816.F32 R120, R16.reuse, R20, R120 ;  /* 0x000000141078723c */ /* 0x040ff00000001878 */
[-C--:B------:R-:W-:Y:S08]  /*64f0*/  HMMA.16816.F32 R124, R16, R22.reuse, R124 ;  /* 0x00000016107c723c */ /* 0x080ff0000000187c */
[----:B------:R-:W-:Y:S08]  /*6500*/  HMMA.16816.F32 R128, R4, R22, R128 ;  /* 0x000000160480723c */ /* 0x000ff00000001880 */
[-C--:B-1----:R-:W-:Y:S08]  /*6510*/  HMMA.16816.F32 R84, R24, R132.reuse, R84 ;  /* 0x000000841854723c */ /* 0x082ff00000001854 */
[C---:B------:R-:W-:Y:S08]  /*6520*/  HMMA.16816.F32 R88, R136.reuse, R132, R88 ;  /* 0x000000848858723c */ /* 0x040ff00000001858 */
[-C--:B------:R-:W-:Y:S08]  /*6530*/  HMMA.16816.F32 R92, R136, R134.reuse, R92 ;  /* 0x00000086885c723c */ /* 0x080ff0000000185c */
        /* <DEDUP_REMOVED lines=8> */
[----:B------:R-:W-:Y:S01]  /*65c0*/  HMMA.16816.F32 R128, R24, R10, R128 ;  /* 0x0000000a1880723c */ /* 0x000fe20000001880 */
[----:B------:R-:W-:-:S07]  /*65d0*/  @P1 BRA `(.L_x_9) ;  /* 0xffffca5000001947 */ /* 0x000fce000383ffff */
[----:B------:R-:W2:Y:S04]  /*65e0*/  LDL R145, [R1+0x1c] ;  /* 0x00001c0001917983 */ /* 0x000ea80000100800 */
[----:B------:R-:W3:Y:S01]  /*65f0*/  LDL R144, [R1+0x20] ;  /* 0x0000200001907983 */ /* 0x000ee20000100800 */
[----:B------:R-:W-:Y:S01]  /*6600*/  FMUL.FTZ R84, R84, c[0x0][0x2e0] ;  /* 0x0000b80054547a20 */ /* 0x000fe20000410000 */
[----:B------:R-:W-:Y:S01]  /*6610*/  F2FP.PACK_AB R36, R37, R36 ;  /* 0x000000242524723e */ /* 0x000fe200000000ff */
[----:B------:R-:W-:Y:S01]  /*6620*/  FMUL.FTZ R25, R85, c[0x0][0x2e0] ;  /* 0x0000b80055197a20 */ /* 0x000fe20000410000 */
[----:B------:R-:W-:Y:S01]  /*6630*/  F2FP.PACK_AB R38, R39, R38 ;  /* 0x000000262726723e */ /* 0x000fe200000000ff */
[----:B------:R-:W-:Y:S01]  /*6640*/  FMUL.FTZ R86, R86, c[0x0][0x2e0] ;  /* 0x0000b80056567a20 */ /* 0x000fe20000410000 */
[----:B------:R-:W-:Y:S01]  /*6650*/  F2FP.PACK_AB R48, R49, R48 ;  /* 0x000000303130723e */ /* 0x000fe200000000ff */
[----:B------:R-:W-:Y:S01]  /*6660*/  FMUL.FTZ R24, R87, c[0x0][0x2e0] ;  /* 0x0000b80057187a20 */ /* 0x000fe20000410000 */
[----:B------:R-:W-:Y:S01]  /*6670*/  F2FP.PACK_AB R25, R25, R84 ;  /* 0x000000541919723e */ /* 0x000fe200000000ff */
[----:B------:R-:W-:Y:S01]  /*6680*/  BAR.SYNC.DEFER_BLOCKING 0x0 ;  /* 0x0000000000007b1d */ /* 0x000fe20000010000 */
        /* <DEDUP_REMOVED lines=85> */
[----:B------:R-:W-:Y:S01]  /*6be0*/  UISETP.NE.AND UP0, UPT, UR19, -0x1, UPT ;  /* 0xffffffff1300788c */ /* 0x000fe2000bf05270 */
[----:B------:R-:W-:Y:S01]  /*6bf0*/  FMUL.FTZ R0, R127, c[0x0][0x2e0] ;  /* 0x0000b8007f007a20 */ /* 0x000fe20000410000 */
[----:B------:R-:W-:Y:S01]  /*6c00*/  F2FP.PACK_AB R3, R3, R124 ;  /* 0x0000007c0303723e */ /* 0x000fe200000000ff */
[----:B------:R-:W-:-:S03]  /*6c10*/  ULDC.64 UR10, c[0x0][0x3a0] ;  /* 0x0000e800000a7ab9 */ /* 0x000fc60000000a00 */
[----:B------:R-:W-:Y:S02]  /*6c20*/  F2FP.PACK_AB R0, R0, R126 ;  /* 0x0000007e0000723e */ /* 0x000fe400000000ff */
[----:B------:R-:W-:-:S03]  /*6c30*/  PLOP3.LUT P0, PT, PT, PT, UP0, 0x80, 0x0 ;  /* 0x000000000000781c */ /* 0x000fc60003f0f008 */
[----:B------:R-:W-:-:S04]  /*6c40*/  @UP0 UIADD3 UR7, UR16, UR19, URZ ;  /* 0x0000001310070290 */ /* 0x000fc8000fffe03f */
[----:B------:R-:W-:-:S04]  /*6c50*/  @UP0 UIMAD.WIDE.U32 UR8, UR7, UR10, URZ ;  /* 0x0000000a070802a5 */ /* 0x000fc8000f8e003f */
[----:B------:R-:W-:-:S03]  /*6c60*/  @UP0 UIMAD UR15, UR7, UR11, UR9 ;  /* 0x0000000b070f02a4 */ /* 0x000fc6000f8e0209 */
[----:B------:R-:W-:Y:S01]  /*6c70*/  @UP0 UMOV UR14, UR8 ;  /* 0x00000008000e0c82 */ /* 0x000fe20008000000 */
[----:B--2---:R1:W-:Y:S04]  /*6c80*/  STS [R145], R25 ;  /* 0x0000001991007388 */ /* 0x0043e80000000800 */
[----:B------:R1:W-:Y:S04]  /*6c90*/  STS [R145+0x200], R24 ;  /* 0x0002001891007388 */ /* 0x0003e80000000800 */
[----:B---3--:R1:W-:Y:S04]  /*6ca0*/  STS [R144], R21 ;  /* 0x0000001590007388 */ /* 0x0083e80000000800 */
[----:B------:R1:W-:Y:S04]  /*6cb0*/  STS [R144+0x200], R20 ;  /* 0x0002001490007388 */ /* 0x0003e80000000800 */
        /* <DEDUP_REMOVED lines=43> */
[----:B------:R1:W-:Y:S01]  /*6f70*/  STS [R144+0xb200], R78 ;  /* 0x00b2004e90007388 */ /* 0x0003e20000000800 */
[----:B------:R-:W-:Y:S05]  /*6f80*/  @P0 BRA `(.L_x_10) ;  /* 0x000000c000000947 */ /* 0x000fea0003800000 */
[----:B------:R-:W-:Y:S02]  /*6f90*/  USHF.R.S32.HI UR7, URZ, 0x1f, UR16 ;  /* 0x0000001f3f077899 */ /* 0x000fe40008011410 */
[----:B------:R-:W-:-:S02]  /*6fa0*/  ULDC.64 UR10, c[0x0][0x3a0] ;  /* 0x0000e800000a7ab9 */ /* 0x000fc40000000a00 */
[----:B------:R-:W-:Y:S02]  /*6fb0*/  UIMAD UR7, UR7, UR10, URZ ;  /* 0x0000000a070772a4 */ /* 0x000fe4000f8e023f */
[----:B------:R-:W-:Y:S02]  /*6fc0*/  UIMAD.WIDE.U32 UR8, UR16, UR10, URZ ;  /* 0x0000000a100872a5 */ /* 0x000fe4000f8e003f */
[----:B------:R-:W-:Y:S02]  /*6fd0*/  UIMAD UR11, UR16, UR11, UR7 ;  /* 0x0000000b100b72a4 */ /* 0x000fe4000f8e0207 */
[----:B------:R-:W-:Y:S02]  /*6fe0*/  ULDC.64 UR12, c[0x0][0x388] ;  /* 0x0000e200000c7ab9 */ /* 0x000fe40000000a00 */
[----:B------:R-:W-:Y:S02]  /*6ff0*/  UIADD3 UR9, UR9, UR11, URZ ;  /* 0x0000000b09097290 */ /* 0x000fe4000fffe03f */
[----:B------:R-:W-:-:S02]  /*7000*/  UIMAD UR7, UR60, UR12, URZ ;  /* 0x0000000c3c0772a4 */ /* 0x000fc4000f8e023f */
[----:B------:R-:W-:Y:S02]  /*7010*/  UIMAD.WIDE.U32 UR8, UR31, UR12, UR8 ;  /* 0x0000000c1f0872a5 */ /* 0x000fe4000f8e0008 */
[----:B------:R-:W-:-:S04]  /*7020*/  UIMAD UR7, UR31, UR13, UR7 ;  /* 0x0000000d1f0772a4 */ /* 0x000fc8000f8e0207 */
[----:B------:R-:W-:Y:S02]  /*7030*/  UIADD3 UR15, UR9, UR7, URZ ;  /* 0x00000007090f7290 */ /* 0x000fe4000fffe03f */
[----:B------:R-:W-:Y:S02]  /*7040*/  UMOV UR14, UR8 ;  /* 0x00000008000e7c82 */ /* 0x000fe40008000000 */
.L_x_10:
        /* <DEDUP_REMOVED lines=10> */
[----:B------:R-:W-:Y:S02]  /*70f0*/  UIMAD UR11, UR16, UR11, UR7 ;  /* 0x0000000b100b72a4 */ /* 0x000fe4000f8e0207 */
[----:B------:R-:W-:-:S02]  /*7100*/  ULDC.64 UR12, c[0x0][0x390] ;  /* 0x0000e400000c7ab9 */ /* 0x000fc40000000a00 */
[----:B------:R-:W-:Y:S02]  /*7110*/  UIADD3 UR9, UR9, UR11, URZ ;  /* 0x0000000b09097290 */ /* 0x000fe4000fffe03f */
[----:B------:R-:W-:Y:S02]  /*7120*/  UIMAD UR7, UR60, UR12, URZ ;  /* 0x0000000c3c0772a4 */ /* 0x000fe4000f8e023f */
[----:B------:R-:W-:Y:S02]  /*7130*/  UIMAD.WIDE.U32 UR8, UR31, UR12, UR8 ;  /* 0x0000000c1f0872a5 */ /* 0x000fe4000f8e0008 */
[----:B------:R-:W-:-:S04]  /*7140*/  UIMAD UR7, UR31, UR13, UR7 ;  /* 0x0000000d1f0772a4 */ /* 0x000fc8000f8e0207 */
[----:B------:R-:W-:Y:S02]  /*7150*/  UIADD3 UR12, UR9, UR7, URZ ;  /* 0x00000007090c7290 */ /* 0x000fe4000fffe03f */
[----:B------:R-:W-:Y:S02]  /*7160*/  UMOV UR11, UR8 ;  /* 0x00000008000b7c82 */ /* 0x000fe40008000000 */
.L_x_11:
[----:B-1----:R-:W1:Y:S01]  /*7170*/  S2R R4, SR_TID.X ;  /* 0x0000000000047919 */ /* 0x002e620000002100 */
[----:B-----5:R-:W-:Y:S01]  /*7180*/  IMAD.SHL.U32 R0, R150, 0x2, RZ ;  /* 0x0000000296007824 */ /* 0x020fe200078e00ff */
[----:B------:R-:W-:Y:S01]  /*7190*/  USHF.L.U32 UR7, UR18, 0x7, URZ ;  /* 0x0000000712077899 */ /* 0x000fe2000800063f */
[----:B------:R-:W-:Y:S01]  /*71a0*/  IMAD.U32 R10, RZ, RZ, UR38 ;  /* 0x00000026ff0a7e24 */ /* 0x000fe2000f8e00ff */
[----:B------:R-:W-:Y:S01]  /*71b0*/  BAR.SYNC.DEFER_BLOCKING 0x0 ;  /* 0x0000000000007b1d */ /* 0x000fe20000010000 */
[----:B------:R-:W-:Y:S02]  /*71c0*/  UIMAD UR6, UR18, -0x80, UR6 ;  /* 0xffffff80120678a4 */ /* 0x000fe4000f8e0206 */
[----:B------:R-:W-:Y:S01]  /*71d0*/  USHF.R.S32.HI UR10, URZ, 0x1f, UR7 ;  /* 0x0000001f3f0a7899 */ /* 0x000fe20008011407 */
[----:B------:R-:W-:-:S02]  /*71e0*/  IMAD.U32 R25, RZ, RZ, UR7 ;  /* 0x00000007ff197e24 */ /* 0x000fc4000f8e00ff */
[----:B------:R-:W2:Y:S01]  /*71f0*/  S2R R27, SR_TID.X ;  /* 0x00000000001b7919 */ /* 0x000ea20000002100 */
[----:B------:R-:W-:Y:S01]  /*7200*/  ULDC.64 UR8, c[0x0][0x3a0] ;  /* 0x0000e80000087ab9 */ /* 0x000fe20000000a00 */
[----:B------:R-:W-:Y:S01]  /*7210*/  BSSY B0, `(.L_x_12) ;  /* 0x0000030000007945 */ /* 0x000fe20003800000 */
[----:B------:R-:W-:Y:S01]  /*7220*/  UIMAD UR8, UR10, UR8, URZ ;  /* 0x000000080a0872a4 */ /* 0x000fe2000f8e023f */
[----:B------:R-:W3:Y:S03]  /*7230*/  S2R R64, SR_TID.X ;  /* 0x0000000000407919 */ /* 0x000ee60000002100 */
[----:B------:R-:W-:Y:S01]  /*7240*/  UIMAD UR8, UR7, UR9, UR8 ;  /* 0x00000009070872a4 */ /* 0x000fe2000f8e0208 */
[----:B-1----:R-:W-:-:S04]  /*7250*/  SHF.R.S32.HI R3, RZ, 0x1f, R4 ;  /* 0x0000001fff037819 */ /* 0x002fc80000011404 */
[----:B------:R-:W-:Y:S01]  /*7260*/  LEA.HI R3, R3, R4, RZ, 0x2 ;  /* 0x0000000403037211 */ /* 0x000fe200078f10ff */
[----:B------:R1:W4:Y:S03]  /*7270*/  LDS.128 R36, [R0+0xa000] ;  /* 0x00a0000000247984 */ /* 0x0003260000000c00 */
[----:B------:R-:W-:Y:S01]  /*7280*/  LOP3.LUT R3, R3, 0xfffffffc, RZ, 0xc0, !PT ;  /* 0xfffffffc03037812 */ /* 0x000fe200078ec0ff */
[----:B------:R1:W1:Y:S01]  /*7290*/  LDS.128 R32, [R0+0xc000] ;  /* 0x00c0000000207984 */ /* 0x0002620000000c00 */
[----:B--2---:R-:W-:-:S03]  /*72a0*/  SHF.R.S32.HI R27, RZ, 0x1f, R27 ;  /* 0x0000001fff1b7819 */ /* 0x004fc6000001141b */
[----:B------:R-:W-:Y:S01]  /*72b0*/  IMAD.IADD R3, R4, 0x1, -R3 ;  /* 0x0000000104037824 */ /* 0x000fe200078e0a03 */
[----:B------:R2:W1:Y:S01]  /*72c0*/  LDS.128 R28, [R0+0xe000] ;  /* 0x00e00000001c7984 */ /* 0x0004620000000c00 */
[----:B---3--:R-:W-:Y:S02]  /*72d0*/  LEA.HI R27, R27, R64, RZ, 0x2 ;  /* 0x000000401b1b7211 */ /* 0x008fe400078f10ff */
[----:B------:R-:W-:Y:S01]  /*72e0*/  IMAD.SHL.U32 R6, R3, 0x8, RZ ;  /* 0x0000000803067824 */ /* 0x000fe200078e00ff */
[----:B------:R2:W3:Y:S01]  /*72f0*/  LDS.128 R48, [R0+0xf000] ;  /* 0x00f0000000307984 */ /* 0x0004e20000000c00 */
[----:B------:R-:W-:Y:S01]  /*7300*/  SHF.R.S32.HI R27, RZ, 0x2, R27 ;  /* 0x00000002ff1b7819 */ /* 0x000fe2000001141b */
[----:B------:R-:W-:Y:S01]  /*7310*/  IMAD.U32 R3, RZ, RZ, UR8 ;  /* 0x00000008ff037e24 */ /* 0x000fe2000f8e00ff */
[----:B------:R-:W-:Y:S01]  /*7320*/  ULDC.64 UR8, c[0x0][0x3b8] ;  /* 0x0000ee0000087ab9 */ /* 0x000fe20000000a00 */
[----:B------:R2:W1:Y:S01]  /*7330*/  LDS.128 R60, [R0+0x10000] ;  /* 0x01000000003c7984 */ /* 0x0004620000000c00 */
[--C-:B------:R-:W-:Y:S01]  /*7340*/  SHF.R.S32.HI R7, RZ, 0x1f, R6.reuse ;  /* 0x0000001fff077819 */ /* 0x100fe20000011406 */
[----:B------:R-:W-:Y:S01]  /*7350*/  UIMAD UR8, UR59, UR8, URZ ;  /* 0x000000083b0872a4 */ /* 0x000fe2000f8e023f */
[----:B------:R-:W-:Y:S01]  /*7360*/  ISETP.GE.AND P2, PT, R27, UR6, PT ;  /* 0x000000061b007c0c */ /* 0x000fe2000bf46270 */
[----:B------:R2:W1:Y:S01]  /*7370*/  LDS.128 R44, [R0+0x11000] ;  /* 0x01100000002c7984 */ /* 0x0004620000000c00 */
[----:B------:R-:W-:Y:S01]  /*7380*/  SHF.R.S32.HI R26, RZ, 0x1f, R27 ;  /* 0x0000001fff1a7819 */ /* 0x000fe2000001141b */
[----:B------:R-:W-:Y:S01]  /*7390*/  IMAD.WIDE.U32 R4, R25, c[0x0][0x3a0], R6 ;  /* 0x0000e80019047a25 */ /* 0x000fe200078e0006 */
[----:B------:R-:W-:Y:S01]  /*73a0*/  UIMAD UR8, UR38, UR9, UR8 ;  /* 0x00000009260872a4 */ /* 0x000fe2000f8e0208 */
[----:B------:R2:W1:Y:S03]  /*73b0*/  LDS.128 R56, [R0+0x12000] ;  /* 0x0120000000387984 */ /* 0x0004660000000c00 */
[----:B------:R-:W-:Y:S01]  /*73c0*/  IADD3 R4, P0, R4, UR14, RZ ;  /* 0x0000000e04047c10 */ /* 0x000fe2000ff1e0ff */
[----:B------:R2:W1:Y:S03]  /*73d0*/  LDS.128 R40, [R0+0x13000] ;  /* 0x0130000000287984 */ /* 0x0004660000000c00 */
[----:B------:R-:W-:Y:S01]  /*73e0*/  IADD3.X R5, R5, UR15, R3, P0, !PT ;  /* 0x0000000f05057c10 */ /* 0x000fe200087fe403 */
[----:B------:R2:W1:Y:S04]  /*73f0*/  LDS.128 R52, [R0+0x14000] ;  /* 0x0140000000347984 */ /* 0x0004680000000c00 */
[----:B------:R-:W-:-:S05]  /*7400*/  IMAD.WIDE.U32 R10, R10, c[0x0][0x3b8], R4 ;  /* 0x0000ee000a0a7a25 */ /* 0x000fca00078e0004 */
[----:B------:R-:W-:Y:S01]  /*7410*/  IADD3 R24, R11, UR8, RZ ;  /* 0x000000080b187c10 */ /* 0x000fe2000fffe0ff */
[----:B------:R-:W-:Y:S05]  /*7420*/  @P2 BRA `(.L_x_13) ;  /* 0x000000e000002947 */ /* 0x000fea0003800000 */
[----:B----4-:R-:W4:Y:S01]  /*7430*/  LDS.128 R20, [R0+0xb000] ;  /* 0x00b0000000147984 */ /* 0x010f220000000c00 */
[----:B------:R-:W-:Y:S02]  /*7440*/  MOV R4, R10 ;  /* 0x0000000a00047202 */ /* 0x000fe40000000f00 */
[----:B------:R-:W-:Y:S01]  /*7450*/  MOV R5, R24 ;  /* 0x0000001800057202 */ /* 0x000fe20000000f00 */
[----:B------:R-:W5:Y:S04]  /*7460*/  LDS.128 R16, [R0+0x9000] ;  /* 0x0090000000107984 */ /* 0x000f680000000c00 */
[----:B------:R2:W3:Y:S01]  /*7470*/  LDS.128 R12, [R0+0xd000] ;  /* 0x00d00000000c7984 */ /* 0x0004e20000000c00 */
[----:B------:R-:W-:-:S05]  /*7480*/  IMAD.WIDE.U32 R8, R27, c[0x0][0x3a0], R4 ;  /* 0x0000e8001b087a25 */ /* 0x000fca00078e0004 */
[----:B------:R-:W-:Y:S01]  /*7490*/  LEA R4, P0, R8, c[0x0][0x340], 0x1 ;  /* 0x0000d00008047a11 */ /* 0x000fe200078008ff */
[----:B-12---:R-:W-:-:S04]  /*74a0*/  IMAD R0, R26, c[0x0][0x3a0], RZ ;  /* 0x0000e8001a007a24 */ /* 0x006fc800078e02ff */
[----:B------:R-:W-:-:S05]  /*74b0*/  IMAD R0, R27, c[0x0][0x3a4], R0 ;  /* 0x0000e9001b007a24 */ /* 0x000fca00078e0200 */
[----:B------:R-:W-:-:S04]  /*74c0*/  IADD3 R0, R9, R0, RZ ;  /* 0x0000000009007210 */ /* 0x000fc80007ffe0ff */
[----:B------:R-:W-:-:S05]  /*74d0*/  LEA.HI.X R5, R8, c[0x0][0x344], R0, 0x1, P0 ;  /* 0x0000d10008057a11 */ /* 0x000fca00000f0c00 */
[----:B----4-:R1:W-:Y:S04]  /*74e0*/  STG.E.128 [R4.64+0x40], R20 ;  /* 0x0000401404007986 */ /* 0x0103e8000c101d04 */
[----:B-----5:R1:W-:Y:S04]  /*74f0*/  STG.E.128 [R4.64], R16 ;  /* 0x0000001004007986 */ /* 0x0203e8000c101d04 */
[----:B---3--:R1:W-:Y:S02]  /*7500*/  STG.E.128 [R4.64+0x80], R12 ;  /* 0x0000800c04007986 */ /* 0x0083e4000c101d04 */
.L_x_13:
[----:B----4-:R-:W-:Y:S05]  /*7510*/  BSYNC B0 ;  /* 0x0000000000007941 */ /* 0x010fea0003800000 */
.L_x_12:
[----:B-12---:R-:W-:Y:S01]  /*7520*/  IADD3 R0, R27, 0x40, RZ ;  /* 0x000000401b007810 */ /* 0x006fe20007ffe0ff */
[----:B------:R-:W-:Y:S03]  /*7530*/  BSSY B0, `(.L_x_14) ;  /* 0x0000010000007945 */ /* 0x000fe60003800000 */
[----:B------:R-:W-:-:S13]  /*7540*/  ISETP.GE.AND P1, PT, R0, UR6, PT ;  /* 0x0000000600007c0c */ /* 0x000fda000bf26270 */
[----:B------:R-:W-:Y:S05]  /*7550*/  @P1 BRA `(.L_x_15) ;  /* 0x000000d000001947 */ /* 0x000fea0003800000 */
[----:B------:R-:W-:Y:S01]  /*7560*/  IADD3 R0, P0, R27, 0x40, RZ ;  /* 0x000000401b007810 */ /* 0x000fe20007f1e0ff */
[----:B------:R-:W-:Y:S01]  /*7570*/  IMAD.MOV.U32 R4, RZ, RZ, R10 ;  /* 0x000000ffff047224 */ /* 0x000fe200078e000a */
[----:B------:R-:W-:-:S03]  /*7580*/  MOV R5, R24 ;  /* 0x0000001800057202 */ /* 0x000fc60000000f00 */
[----:B------:R-:W-:Y:S02]  /*7590*/  IMAD.X R3, RZ, RZ, R26, P0 ;  /* 0x000000ffff037224 */ /* 0x000fe400000e061a */
[----:B------:R-:W-:-:S04]  /*75a0*/  IMAD.WIDE.U32 R8, R0, c[0x0][0x3a0], R4 ;  /* 0x0000e80000087a25 */ /* 0x000fc800078e0004 */
[----:B------:R-:W-:Y:S01]  /*75b0*/  IMAD R3, R3, c[0x0][0x3a0], RZ ;  /* 0x0000e80003037a24 */ /* 0x000fe200078e02ff */
[----:B------:R-:W-:-:S03]  /*75c0*/  LEA R4, P0, R8, c[0x0][0x340], 0x1 ;  /* 0x0000d00008047a11 */ /* 0x000fc600078008ff */
[----:B------:R-:W-:-:S05]  /*75d0*/  IMAD R0, R0, c[0x0][0x3a4], R3 ;  /* 0x0000e90000007a24 */ /* 0x000fca00078e0203 */
[----:B------:R-:W-:-:S04]  /*75e0*/  IADD3 R0, R9, R0, RZ ;  /* 0x0000000009007210 */ /* 0x000fc80007ffe0ff */
[----:B------:R-:W-:-:S05]  /*75f0*/  LEA.HI.X R5, R8, c[0x0][0x344], R0, 0x1, P0 ;  /* 0x0000d10008057a11 */ /* 0x000fca00000f0c00 */
[----:B------:R1:W-:Y:S04]  /*7600*/  STG.E.128 [R4.64], R36 ;  /* 0x0000002404007986 */ /* 0x0003e8000c101d04 */
[----:B------:R1:W-:Y:S04]  /*7610*/  STG.E.128 [R4.64+0x40], R32 ;  /* 0x0000402004007986 */ /* 0x0003e8000c101d04 */
[----:B------:R1:W-:Y:S02]  /*7620*/  STG.E.128 [R4.64+0x80], R28 ;  /* 0x0000801c04007986 */ /* 0x0003e4000c101d04 */
.L_x_15:
[----:B------:R-:W-:Y:S05]  /*7630*/  BSYNC B0 ;  /* 0x0000000000007941 */ /* 0x000fea0003800000 */
.L_x_14:
[----:B------:R-:W-:Y:S01]  /*7640*/  ULDC.64 UR8, c[0x0][0x3a8] ;  /* 0x0000ea0000087ab9 */ /* 0x000fe20000000a00 */
[----:B------:R-:W-:Y:S01]  /*7650*/  IMAD.WIDE.U32 R6, R25, c[0x0][0x3a8], R6 ;  /* 0x0000ea0019067a25 */ /* 0x000fe200078e0006 */
[----:B------:R-:W-:Y:S01]  /*7660*/  UIMAD UR6, UR10, UR8, URZ ;  /* 0x000000080a0672a4 */ /* 0x000fe2000f8e023f */
[----:B------:R-:W-:Y:S03]  /*7670*/  BSSY B0, `(.L_x_16) ;  /* 0x0000017000007945 */ /* 0x000fe60003800000 */
[----:B------:R-:W-:Y:S01]  /*7680*/  UIMAD UR7, UR7, UR9, UR6 ;  /* 0x00000009070772a4 */ /* 0x000fe2000f8e0206 */
[----:B------:R-:W-:-:S05]  /*7690*/  IADD3 R6, P0, R6, UR11, RZ ;  /* 0x0000000b06067c10 */ /* 0x000fca000ff1e0ff */
[----:B------:R-:W-:Y:S01]  /*76a0*/  IMAD.U32 R0, RZ, RZ, UR7 ;  /* 0x00000007ff007e24 */ /* 0x000fe2000f8e00ff */
[----:B------:R-:W-:Y:S02]  /*76b0*/  ULDC.64 UR6, c[0x0][0x3c0] ;  /* 0x0000f00000067ab9 */ /* 0x000fe40000000a00 */
[----:B------:R-:W-:Y:S02]  /*76c0*/  UIMAD UR6, UR59, UR6, URZ ;  /* 0x000000063b0672a4 */ /* 0x000fe4000f8e023f */
[----:B------:R-:W-:Y:S02]  /*76d0*/  IADD3.X R7, R7, UR12, R0, P0, !PT ;  /* 0x0000000c07077c10 */ /* 0x000fe400087fe400 */
[----:B------:R-:W-:Y:S01]  /*76e0*/  MOV R0, UR38 ;  /* 0x0000002600007c02 */ /* 0x000fe20008000f00 */
[----:B------:R-:W-:-:S04]  /*76f0*/  UIMAD UR6, UR38, UR7, UR6 ;  /* 0x00000007260672a4 */ /* 0x000fc8000f8e0206 */
[----:B------:R-:W-:-:S05]  /*7700*/  IMAD.WIDE.U32 R6, R0, c[0x0][0x3c0], R6 ;  /* 0x0000f00000067a25 */ /* 0x000fca00078e0006 */
[----:B------:R-:W-:Y:S01]  /*7710*/  IADD3 R3, R7, UR6, RZ ;  /* 0x0000000607037c10 */ /* 0x000fe2000fffe0ff */
[----:B------:R-:W-:Y:S05]  /*7720*/  @P2 BRA `(.L_x_17) ;  /* 0x000000b000002947 */ /* 0x000fea0003800000 */
[----:B-1----:R-:W-:Y:S01]  /*7730*/  MOV R4, R6 ;  /* 0x0000000600047202 */ /* 0x002fe20000000f00 */
[----:B------:R-:W-:Y:S01]  /*7740*/  IMAD R0, R26, c[0x0][0x3a8], RZ ;  /* 0x0000ea001a007a24 */ /* 0x000fe200078e02ff */
[----:B------:R-:W-:-:S03]  /*7750*/  MOV R5, R3 ;  /* 0x0000000300057202 */ /* 0x000fc60000000f00 */
[C---:B------:R-:W-:Y:S02]  /*7760*/  IMAD R0, R27.reuse, c[0x0][0x3ac], R0 ;  /* 0x0000eb001b007a24 */ /* 0x040fe400078e0200 */
[----:B------:R-:W-:-:S05]  /*7770*/  IMAD.WIDE.U32 R8, R27, c[0x0][0x3a8], R4 ;  /* 0x0000ea001b087a25 */ /* 0x000fca00078e0004 */
[----:B------:R-:W-:Y:S02]  /*7780*/  IADD3 R0, R9, R0, RZ ;  /* 0x0000000009007210 */ /* 0x000fe40007ffe0ff */
[----:B------:R-:W-:-:S04]  /*7790*/  LEA R4, P0, R8, c[0x0][0x348], 0x1 ;  /* 0x0000d20008047a11 */ /* 0x000fc800078008ff */
[----:B------:R-:W-:-:S05]  /*77a0*/  LEA.HI.X R5, R8, c[0x0][0x34c], R0, 0x1, P0 ;  /* 0x0000d30008057a11 */ /* 0x000fca00000f0c00 */
[----:B---3--:R1:W-:Y:S04]  /*77b0*/  STG.E.128 [R4.64], R48 ;  /* 0x0000003004007986 */ /* 0x0083e8000c101d04 */
[----:B------:R1:W-:Y:S04]  /*77c0*/  STG.E.128 [R4.64+0x40], R44 ;  /* 0x0000402c04007986 */ /* 0x0003e8000c101d04 */
[----:B------:R1:W-:Y:S02]  /*77d0*/  STG.E.128 [R4.64+0x80], R40 ;  /* 0x0000802804007986 */ /* 0x0003e4000c101d04 */
.L_x_17:
[----:B------:R-:W-:Y:S05]  /*77e0*/  BSYNC B0 ;  /* 0x0000000000007941 */ /* 0x000fea0003800000 */
.L_x_16:
[----:B------:R-:W-:Y:S05]  /*77f0*/  @P1 BRA `(.L_x_18) ;  /* 0x0000092000001947 */ /* 0x000fea0003800000 */
[----:B------:R-:W-:Y:S02]  /*7800*/  IADD3 R0, P0, R27, 0x40, RZ ;  /* 0x000000401b007810 */ /* 0x000fe40007f1e0ff */
[----:B------:R-:W-:-:S02]  /*7810*/  MOV R7, R3 ;  /* 0x0000000300077202 */ /* 0x000fc40000000f00 */
[----:B-1----:R-:W-:-:S03]  /*7820*/  IADD3.X R4, RZ, R26, RZ, P0, !PT ;  /* 0x0000001aff047210 */ /* 0x002fc600007fe4ff */
[----:B------:R-:W-:-:S04]  /*7830*/  IMAD.WIDE.U32 R6, R0, c[0x0][0x3a8], R6 ;  /* 0x0000ea0000067a25 */ /* 0x000fc800078e0006 */
[----:B------:R-:W-:-:S04]  /*7840*/  IMAD R4, R4, c[0x0][0x3a8], RZ ;  /* 0x0000ea0004047a24 */ /* 0x000fc800078e02ff */
[----:B------:R-:W-:Y:S01]  /*7850*/  IMAD R0, R0, c[0x0][0x3ac], R4 ;  /* 0x0000eb0000007a24 */ /* 0x000fe200078e0204 */
[----:B------:R-:W-:-:S04]  /*7860*/  LEA R4, P0, R6, c[0x0][0x348], 0x1 ;  /* 0x0000d20006047a11 */ /* 0x000fc800078008ff */
[----:B------:R-:W-:-:S04]  /*7870*/  IADD3 R0, R7, R0, RZ ;  /* 0x0000000007007210 */ /* 0x000fc80007ffe0ff */
[----:B------:R-:W-:-:S05]  /*7880*/  LEA.HI.X R5, R6, c[0x0][0x34c], R0, 0x1, P0 ;  /* 0x0000d30006057a11 */ /* 0x000fca00000f0c00 */
[----:B------:R1:W-:Y:S04]  /*7890*/  STG.E.128 [R4.64], R60 ;  /* 0x0000003c04007986 */ /* 0x0003e8000c101d04 */
[----:B------:R1:W-:Y:S04]  /*78a0*/  STG.E.128 [R4.64+0x40], R56 ;  /* 0x0000403804007986 */ /* 0x0003e8000c101d04 */
[----:B------:R1:W-:Y:S01]  /*78b0*/  STG.E.128 [R4.64+0x80], R52 ;  /* 0x0000803404007986 */ /* 0x0003e2000c101d04 */
[----:B------:R-:W-:Y:S05]  /*78c0*/  BRA `(.L_x_18) ;  /* 0x0000085000007947 */ /* 0x000fea0003800000 */
.L_x_6:
[----:B------:R-:W-:Y:S02]  /*78d0*/  UISETP.NE.AND UP0, UPT, UR19, -0x1, UPT ;  /* 0xffffffff1300788c */ /* 0x000fe4000bf05270 */
[----:B------:R-:W-:-:S04]  /*78e0*/  ULDC.64 UR10, c[0x0][0x3a0] ;  /* 0x0000e800000a7ab9 */ /* 0x000fc80000000a00 */
[----:B------:R-:W-:-:S05]  /*78f0*/  PLOP3.LUT P0, PT, PT, PT, UP0, 0x80, 0x0 ;  /* 0x000000000000781c */ /* 0x000fca0003f0f008 */
[----:B------:R-:W-:-:S04]  /*7900*/  @UP0 UIADD3 UR7, UR16, UR19, URZ ;  /* 0x0000001310070290 */ /* 0x000fc8000fffe03f */
        /* <DEDUP_REMOVED lines=16> */
.L_x_19:
        /* <DEDUP_REMOVED lines=18> */
.L_x_20:
[----:B------:R-:W1:Y:S01]  /*7b30*/  S2R R14, SR_TID.X ;  /* 0x00000000000e7919 */ /* 0x000e620000002100 */
[----:B------:R-:W-:Y:S01]  /*7b40*/  USHF.L.U32 UR7, UR18, 0x7, URZ ;  /* 0x0000000712077899 */ /* 0x000fe2000800063f */
[----:B------:R-:W-:Y:S01]  /*7b50*/  BSSY B0, `(.L_x_21) ;  /* 0x0000023000007945 */ /* 0x000fe20003800000 */
[----:B------:R-:W-:Y:S01]  /*7b60*/  ULDC.64 UR8, c[0x0][0x3a0] ;  /* 0x0000e80000087ab9 */ /* 0x000fe20000000a00 */
[----:B------:R-:W2:Y:S01]  /*7b70*/  S2R R15, SR_TID.X ;  /* 0x00000000000f7919 */ /* 0x000ea20000002100 */
[----:B------:R-:W-:Y:S02]  /*7b80*/  USHF.R.S32.HI UR10, URZ, 0x1f, UR7 ;  /* 0x0000001f3f0a7899 */ /* 0x000fe40008011407 */
[----:B------:R-:W-:Y:S01]  /*7b90*/  IMAD.U32 R12, RZ, RZ, UR7 ;  /* 0x00000007ff0c7e24 */ /* 0x000fe2000f8e00ff */
[----:B------:R-:W-:-:S02]  /*7ba0*/  UIMAD UR6, UR18, -0x80, UR6 ;  /* 0xffffff80120678a4 */ /* 0x000fc4000f8e0206 */
[----:B------:R-:W-:Y:S01]  /*7bb0*/  UIMAD UR8, UR10, UR8, URZ ;  /* 0x000000080a0872a4 */ /* 0x000fe2000f8e023f */
[----:B------:R-:W-:-:S03]  /*7bc0*/  IMAD.WIDE.U32 R6, R12, c[0x0][0x3a0], R4 ;  /* 0x0000e8000c067a25 */ /* 0x000fc600078e0004 */
[----:B------:R-:W-:Y:S02]  /*7bd0*/  UIMAD UR8, UR7, UR9, UR8 ;  /* 0x00000009070872a4 */ /* 0x000fe4000f8e0208 */
[----:B------:R-:W-:-:S04]  /*7be0*/  IADD3 R8, P0, R6, UR14, RZ ;  /* 0x0000000e06087c10 */ /* 0x000fc8000ff1e0ff */
[----:B------:R-:W-:Y:S01]  /*7bf0*/  IMAD.U32 R0, RZ, RZ, UR8 ;  /* 0x00000008ff007e24 */ /* 0x000fe2000f8e00ff */
[----:B------:R-:W-:Y:S02]  /*7c00*/  ULDC.64 UR8, c[0x0][0x3b8] ;  /* 0x0000ee0000087ab9 */ /* 0x000fe40000000a00 */
[----:B------:R-:W-:Y:S01]  /*7c10*/  UIMAD UR8, UR57, UR8, URZ ;  /* 0x00000008390872a4 */ /* 0x000fe2000f8e023f */
[----:B-1----:R-:W-:Y:S02]  /*7c20*/  SHF.R.S32.HI R14, RZ, 0x1f, R14 ;  /* 0x0000001fff0e7819 */ /* 0x002fe4000001140e */
[----:B------:R-:W-:Y:S01]  /*7c30*/  IADD3.X R9, R7, UR15, R0, P0, !PT ;  /* 0x0000000f07097c10 */ /* 0x000fe200087fe400 */
[----:B------:R-:W-:Y:S01]  /*7c40*/  IMAD.U32 R0, RZ, RZ, UR38 ;  /* 0x00000026ff007e24 */ /* 0x000fe2000f8e00ff */
[----:B--2---:R-:W-:Y:S01]  /*7c50*/  LEA.HI R14, R14, R15, RZ, 0x2 ;  /* 0x0000000f0e0e7211 */ /* 0x004fe200078f10ff */
[----:B------:R-:W-:Y:S02]  /*7c60*/  UIMAD UR8, UR38, UR9, UR8 ;  /* 0x00000009260872a4 */ /* 0x000fe4000f8e0208 */
[----:B------:R-:W-:Y:S01]  /*7c70*/  IMAD.WIDE.U32 R8, R0, c[0x0][0x3b8], R8 ;  /* 0x0000ee0000087a25 */ /* 0x000fe200078e0008 */
[----:B------:R-:W-:-:S04]  /*7c80*/  SHF.R.S32.HI R14, RZ, 0x2, R14 ;  /* 0x00000002ff0e7819 */ /* 0x000fc8000001140e */
[----:B------:R-:W-:Y:S02]  /*7c90*/  ISETP.GE.AND P2, PT, R14, UR6, PT ;  /* 0x000000060e007c0c */ /* 0x000fe4000bf46270 */
[----:B------:R-:W-:Y:S02]  /*7ca0*/  IADD3 R3, R9, UR8, RZ ;  /* 0x0000000809037c10 */ /* 0x000fe4000fffe0ff */
[----:B------:R-:W-:-:S09]  /*7cb0*/  SHF.R.S32.HI R13, RZ, 0x1f, R14 ;  /* 0x0000001fff0d7819 */ /* 0x000fd2000001140e */
[----:B------:R-:W-:Y:S05]  /*7cc0*/  @P2 BRA `(.L_x_22) ;  /* 0x000000b000002947 */ /* 0x000fea0003800000 */
[----:B------:R-:W-:Y:S01]  /*7cd0*/  MOV R6, R8 ;  /* 0x0000000800067202 */ /* 0x000fe20000000f00 */
[----:B------:R-:W-:Y:S01]  /*7ce0*/  IMAD R0, R13, c[0x0][0x3a0], RZ ;  /* 0x0000e8000d007a24 */ /* 0x000fe200078e02ff */
[----:B------:R-:W-:-:S03]  /*7cf0*/  MOV R7, R3 ;  /* 0x0000000300077202 */ /* 0x000fc60000000f00 */
[C---:B------:R-:W-:Y:S02]  /*7d00*/  IMAD R0, R14.reuse, c[0x0][0x3a4], R0 ;  /* 0x0000e9000e007a24 */ /* 0x040fe400078e0200 */
[----:B------:R-:W-:-:S05]  /*7d10*/  IMAD.WIDE.U32 R10, R14, c[0x0][0x3a0], R6 ;  /* 0x0000e8000e0a7a25 */ /* 0x000fca00078e0006 */
[----:B------:R-:W-:Y:S02]  /*7d20*/  IADD3 R0, R0, R11, RZ ;  /* 0x0000000b00007210 */ /* 0x000fe40007ffe0ff */
[----:B------:R-:W-:-:S04]  /*7d30*/  LEA R6, P0, R10, c[0x0][0x340], 0x1 ;  /* 0x0000d0000a067a11 */ /* 0x000fc800078008ff */
[----:B------:R-:W-:-:S05]  /*7d40*/  LEA.HI.X R7, R10, c[0x0][0x344], R0, 0x1, P0 ;  /* 0x0000d1000a077a11 */ /* 0x000fca00000f0c00 */
[----:B------:R1:W-:Y:S04]  /*7d50*/  STG.E.128 [R6.64], RZ ;  /* 0x000000ff06007986 */ /* 0x0003e8000c101d04 */
[----:B------:R1:W-:Y:S04]  /*7d60*/  STG.E.128 [R6.64+0x40], RZ ;  /* 0x000040ff06007986 */ /* 0x0003e8000c101d04 */
[----:B------:R1:W-:Y:S02]  /*7d70*/  STG.E.128 [R6.64+0x80], RZ ;  /* 0x000080ff06007986 */ /* 0x0003e4000c101d04 */
.L_x_22:
[----:B------:R-:W-:Y:S05]  /*7d80*/  BSYNC B0 ;  /* 0x0000000000007941 */ /* 0x000fea0003800000 */
.L_x_21:
[----:B------:R-:W-:Y:S01]  /*7d90*/  IADD3 R0, R14, 0x40, RZ ;  /* 0x000000400e007810 */ /* 0x000fe20007ffe0ff */
[----:B------:R-:W-:Y:S03]  /*7da0*/  BSSY B0, `(.L_x_23) ;  /* 0x000000f000007945 */ /* 0x000fe60003800000 */
[----:B------:R-:W-:-:S13]  /*7db0*/  ISETP.GE.AND P1, PT, R0, UR6, PT ;  /* 0x0000000600007c0c */ /* 0x000fda000bf26270 */
[----:B------:R-:W-:Y:S05]  /*7dc0*/  @P1 BRA `(.L_x_24) ;  /* 0x000000c000001947 */ /* 0x000fea0003800000 */
[----:B------:R-:W-:Y:S02]  /*7dd0*/  IADD3 R0, P0, R14, 0x40, RZ ;  /* 0x000000400e007810 */ /* 0x000fe40007f1e0ff */
[----:B------:R-:W-:Y:S02]  /*7de0*/  MOV R9, R3 ;  /* 0x0000000300097202 */ /* 0x000fe40000000f00 */
[----:B-1----:R-:W-:-:S03]  /*7df0*/  IADD3.X R6, RZ, R13, RZ, P0, !PT ;  /* 0x0000000dff067210 */ /* 0x002fc600007fe4ff */
[----:B------:R-:W-:-:S04]  /*7e00*/  IMAD.WIDE.U32 R8, R0, c[0x0][0x3a0], R8 ;  /* 0x0000e80000087a25 */ /* 0x000fc800078e0008 */
[----:B------:R-:W-:-:S04]  /*7e10*/  IMAD R6, R6, c[0x0][0x3a0], RZ ;  /* 0x0000e80006067a24 */ /* 0x000fc800078e02ff */
[----:B------:R-:W-:Y:S01]  /*7e20*/  IMAD R0, R0, c[0x0][0x3a4], R6 ;  /* 0x0000e90000007a24 */ /* 0x000fe200078e0206 */
[----:B------:R-:W-:-:S04]  /*7e30*/  LEA R6, P0, R8, c[0x0][0x340], 0x1 ;  /* 0x0000d00008067a11 */ /* 0x000fc800078008ff */
[----:B------:R-:W-:-:S04]  /*7e40*/  IADD3 R0, R0, R9, RZ ;  /* 0x0000000900007210 */ /* 0x000fc80007ffe0ff */
[----:B------:R-:W-:-:S05]  /*7e50*/  LEA.HI.X R7, R8, c[0x0][0x344], R0, 0x1, P0 ;  /* 0x0000d10008077a11 */ /* 0x000fca00000f0c00 */
[----:B------:R1:W-:Y:S04]  /*7e60*/  STG.E.128 [R6.64], RZ ;  /* 0x000000ff06007986 */ /* 0x0003e8000c101d04 */
[----:B------:R1:W-:Y:S04]  /*7e70*/  STG.E.128 [R6.64+0x40], RZ ;  /* 0x000040ff06007986 */ /* 0x0003e8000c101d04 */
[----:B------:R1:W-:Y:S02]  /*7e80*/  STG.E.128 [R6.64+0x80], RZ ;  /* 0x000080ff06007986 */ /* 0x0003e4000c101d04 */
.L_x_24:
[----:B------:R-:W-:Y:S05]  /*7e90*/  BSYNC B0 ;  /* 0x0000000000007941 */ /* 0x000fea0003800000 */
.L_x_23:
[----:B------:R-:W-:Y:S01]  /*7ea0*/  ULDC.64 UR8, c[0x0][0x3a8] ;  /* 0x0000ea0000087ab9 */ /* 0x000fe20000000a00 */
[----:B------:R-:W-:Y:S01]  /*7eb0*/  IMAD.WIDE.U32 R4, R12, c[0x0][0x3a8], R4 ;  /* 0x0000ea000c047a25 */ /* 0x000fe200078e0004 */
[----:B------:R-:W-:Y:S01]  /*7ec0*/  UIMAD UR6, UR10, UR8, URZ ;  /* 0x000000080a0672a4 */ /* 0x000fe2000f8e023f */
[----:B------:R-:W-:Y:S03]  /*7ed0*/  BSSY B0, `(.L_x_25) ;  /* 0x0000017000007945 */ /* 0x000fe60003800000 */
[----:B------:R-:W-:Y:S01]  /*7ee0*/  UIMAD UR7, UR7, UR9, UR6 ;  /* 0x00000009070772a4 */ /* 0x000fe2000f8e0206 */
[----:B-1----:R-:W-:-:S05]  /*7ef0*/  IADD3 R6, P0, R4, UR11, RZ ;  /* 0x0000000b04067c10 */ /* 0x002fca000ff1e0ff */
        /* <DEDUP_REMOVED lines=20> */
.L_x_26:
[----:B------:R-:W-:Y:S05]  /*8040*/  BSYNC B0 ;  /* 0x0000000000007941 */ /* 0x000fea0003800000 */
.L_x_25:
        /* <DEDUP_REMOVED lines=13> */
.L_x_18:
[----:B------:R-:W-:Y:S05]  /*8120*/  BSYNC B1 ;  /* 0x0000000000017941 */ /* 0x000fea0003800000 */
.L_x_1:
[----:B------:R-:W-:Y:S02]  /*8130*/  ULDC UR7, c[0x0][0x218] ;  /* 0x0000860000077ab9 */ /* 0x000fe40000000800 */
[----:B------:R-:W-:-:S04]  /*8140*/  UIADD3 UR7, UR7, 0x7f, URZ ;  /* 0x0000007f07077890 */ /* 0x000fc8000fffe03f */
[----:B------:R-:W-:-:S04]  /*8150*/  USHF.R.S32.HI UR6, URZ, 0x1f, UR7 ;  /* 0x0000001f3f067899 */ /* 0x000fc80008011407 */
[----:B------:R-:W-:-:S03]  /*8160*/  ULEA.HI UR6, UR6, UR7, URZ, 0x7 ;  /* 0x0000000706067291 */ /* 0x000fc6000f8f383f */
[----:B------:R-:W-:Y:S02]  /*8170*/  ULDC UR7, c[0x0][0xc] ;  /* 0x0000030000077ab9 */ /* 0x000fe40000000800 */
[----:B------:R-:W-:Y:S02]  /*8180*/  UIADD3 UR18, UR18, UR7, URZ ;  /* 0x0000000712127290 */ /* 0x000fe4000fffe03f */
[----:B------:R-:W-:-:S04]  /*8190*/  USHF.R.S32.HI UR6, URZ, 0x7, UR6 ;  /* 0x000000073f067899 */ /* 0x000fc80008011406 */
[----:B------:R-:W-:-:S06]  /*81a0*/  UISETP.GE.AND UP0, UPT, UR18, UR6, UPT ;  /* 0x000000061200728c */ /* 0x000fcc000bf06270 */
[----:B------:R-:W-:-:S13]  /*81b0*/  PLOP3.LUT P0, PT, PT, PT, UP0, 0x80, 0x0 ;  /* 0x000000000000781c */ /* 0x000fda0003f0f008 */
[----:B------:R-:W-:Y:S01]  /*81c0*/  @P0 CALL.REL.NOINC `(.L_x_27) ;  /* 0x0000001000000944 */ /* 0x000fe20003c00000 */
[----:B------:R-:W-:Y:S05]  /*81d0*/  BRA `(.L_x_28) ;  /* 0xffff8c4000007947 */ /* 0x000fea000383ffff */
.L_x_27:
[----:B------:R-:W-:Y:S05]  /*81e0*/  EXIT ;  /* 0x000000000000794d */ /* 0x000fea0003800000 */
.L_x_29:
[----:B------:R-:W-:-:S00]  /*81f0*/  BRA `(.L_x_29) ;  /* 0xfffffff000007947 */ /* 0x000fc0000383ffff */
[----:B------:R-:W-:-:S00]  /*8200*/  NOP ;  /* 0x0000000000007918 */ /* 0x000fc00000000000 */
[----:B------:R-:W-:-:S00]  /*8210*/  NOP ;  /* 0x0000000000007918 */ /* 0x000fc00000000000 */
[----:B------:R-:W-:-:S00]  /*8220*/  NOP ;  /* 0x0000000000007918 */ /* 0x000fc00000000000 */
[----:B------:R-:W-:-:S00]  /*8230*/  NOP ;  /* 0x0000000000007918 */ /* 0x000fc00000000000 */
[----:B------:R-:W-:-:S00]  /*8240*/  NOP ;  /* 0x0000000000007918 */ /* 0x000fc00000000000 */
[----:B------:R-:W-:-:S00]  /*8250*/  NOP ;  /* 0x0000000000007918 */ /* 0x000fc00000000000 */
[----:B------:R-:W-:-:S00]  /*8260*/  NOP ;  /* 0x0000000000007918 */ /* 0x000fc00000000000 */
[----:B------:R-:W-:-:S00]  /*8270*/  NOP ;  /* 0x0000000000007918 */ /* 0x000fc00000000000 */
.L_x_1274:


//--------------------- .text._ZN5flash44flash_bwd_dq_dk_dv_loop_seqk_parallel_kernelI23Flash_bwd_kernel_traitsILi96ELi64ELi128ELi8ELi2ELi4ELi4ELb1ELb0EN7cutlass6half_tE19Flash_kernel_traitsILi96ELi64ELi128ELi8ES3_EELb0ELb0ELb0ELb0ELb0ELb0ELb0EEEvNS_16Flash_bwd_paramsE --------------------------
	.section	.text._ZN5flash44flash_bwd_dq_dk_dv_loop_seqk_parallel_kernelI23Flash_bwd_kernel_traitsILi96ELi64ELi128ELi8ELi2ELi4ELi4ELb1ELb0EN7cutlass6half_tE19Flash_kernel_traitsILi96ELi64ELi128ELi8ES3_EELb0ELb0ELb0ELb0ELb0ELb0ELb0EEEvNS_16Flash_bwd_paramsE,"ax",@progbits
	.sectioninfo	@"SHI_REGISTERS=255"
	.align	128
        .global         _ZN5flash44flash_bwd_dq_dk_dv_loop_seqk_parallel_kernelI23Flash_bwd_kernel_traitsILi96ELi64ELi128ELi8ELi2ELi4ELi4ELb1ELb0EN7cutlass6half_tE19Flash_kernel_traitsILi96ELi64ELi128ELi8ES3_EELb0ELb0ELb0ELb0ELb0ELb0ELb0EEEvNS_16Flash_bwd_paramsE
        .type           _ZN5flash44flash_bwd_dq_dk_dv_loop_seqk_parallel_kernelI23Flash_bwd_kernel_traitsILi96ELi64ELi128ELi8ELi2ELi4ELi4ELb1ELb0EN7cutlass6half_tE19Flash_kernel_traitsILi96ELi64ELi128ELi8ES3_EELb0ELb0ELb0ELb0ELb0ELb0ELb0EEEvNS_16Flash_bwd_paramsE,@function
        .size           _ZN5flash44flash_bwd_dq_dk_dv_loop_seqk_parallel_kernelI23Flash_bwd_kernel_traitsILi96ELi64ELi128ELi8ELi2ELi4ELi4ELb1ELb0EN7cutlass6half_tE19Flash_kernel_traitsILi96ELi64ELi128ELi8ES3_EELb0ELb0ELb0ELb0ELb0ELb0ELb0EEEvNS_16Flash_bwd_paramsE,(.L_x_1275 - _ZN5flash44flash_bwd_dq_dk_dv_loop_seqk_parallel_kernelI23Flash_bwd_kernel_traitsILi96ELi64ELi128ELi8ELi2ELi4ELi4ELb1ELb0EN7cutlass6half_tE19Flash_kernel_traitsILi96ELi64ELi128ELi8ES3_EELb0ELb0ELb0ELb0ELb0ELb0ELb0EEEvNS_16Flash_bwd_paramsE)
        .other          _ZN5flash44flash_bwd_dq_dk_dv_loop_seqk_parallel_kernelI23Flash_bwd_kernel_traitsILi96ELi64ELi128ELi8ELi2ELi4ELi4ELb1ELb0EN7cutlass6half_tE19Flash_kernel_traitsILi96ELi64ELi128ELi8ES3_EELb0ELb0ELb0ELb0ELb0ELb0ELb0EEEvNS_16Flash_bwd_paramsE,@"STO_CUDA_ENTRY STV_DEFAULT"
_ZN5flash44flash_bwd_dq_dk_dv_loop_seqk_parallel_kernelI23Flash_bwd_kernel_traitsILi96ELi64ELi128ELi8ELi2ELi4ELi4ELb1ELb0EN7cutlass6half_tE19Flash_kernel_traitsILi96ELi64ELi128ELi8ES3_EELb0ELb0ELb0ELb0ELb0ELb0ELb0EEEvNS_16Flash_bwd_paramsE:
.text._ZN5flash44flash_bwd_dq_dk_dv_loop_seqk_parallel_kernelI23Flash_bwd_kernel_traitsILi96ELi64ELi128ELi8ELi2ELi4ELi4ELb1ELb0EN7cutlass6half_tE19Flash_kernel_traitsILi96ELi64ELi128ELi8ES3_EELb0ELb0ELb0ELb0ELb0ELb0ELb0EEEvNS_16Flash_bwd_paramsE:
        /* <DEDUP_REMOVED lines=33> */
[CC--:B------:R-:W-:Y:S01]  /*0210*/  LEA.HI R11, R19.reuse, R20.reuse, RZ, 0x5 ;  /* 0x00000014130b7211 */ /* 0x0c0fe200078f28ff */
[----:B------:R-:W-:Y:S01]  /*0220*/  ULDC UR11, c[0x0][0x1c0] ;  /* 0x00007000000b7ab9 */ /* 0x000fe20000000800 */
[----:B------:R-:W-:Y:S01]  /*0230*/  LEA.HI R6, R19, R20, RZ, 0x4 ;  /* 0x0000001413067211 */ /* 0x000fe200078f20ff */
[----:B---3--:R-:W-:Y:S01]  /*0240*/  UIMAD UR47, UR38, UR46, URZ ;  /* 0x0000002e262f72a4 */ /* 0x008fe2000f8e023f */
[--C-:B------:R-:W-:Y:S01]  /*0250*/  SHF.R.S32.HI R7, RZ, 0x2, R5.reuse ;  /* 0x00000002ff077819 */ /* 0x100fe20000011405 */
[----:B------:R-:W-:Y:S01]  /*0260*/  UIMAD UR46, UR46, UR12, URZ ;  /* 0x0000000c2e2e72a4 */ /* 0x000fe2000f8e023f */
[----:B------:R-:W-:Y:S01]  /*0270*/  SHF.R.S32.HI R0, RZ, 0x1f, R5 ;  /* 0x0000001fff007819 */ /* 0x000fe20000011405 */
[----:B------:R-:W-:Y:S01]  /*0280*/  UIMAD UR55, UR8, UR6, UR55 ;  /* 0x00000006083772a4 */ /* 0x000fe2000f8e0237 */
[----:B------:R-:W-:Y:S01]  /*0290*/  LOP3.LUT R3, R11, 0xffffffe0, RZ, 0xc0, !PT ;  /* 0xffffffe00b037812 */ /* 0x000fe200078ec0ff */
[----:B------:R-:W-:Y:S01]  /*02a0*/  UIMAD UR52, UR7, UR33, URZ ;  /* 0x00000021073472a4 */ /* 0x000fe2000f8e023f */
[----:B------:R-:W-:Y:S01]  /*02b0*/  SHF.R.S32.HI R8, RZ, 0x4, R6 ;  /* 0x00000004ff087819 */ /* 0x000fe20000011406 */
[----:B------:R-:W-:Y:S01]  /*02c0*/  UIMAD UR6, UR33, UR11, UR38 ;  /* 0x0000000b210672a4 */ /* 0x000fe2000f8e0226 */
[-C--:B------:R-:W-:Y:S01]  /*02d0*/  LEA.HI R2, R0, R7.reuse, RZ, 0x3 ;  /* 0x0000000700027211 */ /* 0x080fe200078f18ff */
[----:B------:R-:W-:Y:S01]  /*02e0*/  IMAD.IADD R0, R20, 0x1, -R3 ;  /* 0x0000000114007824 */ /* 0x000fe200078e0a03 */
[----:B------:R-:W-:Y:S01]  /*02f0*/  LEA.HI R4, R6, R8, RZ, 0x1 ;  /* 0x0000000806047211 */ /* 0x000fe200078f08ff */
[----:B------:R-:W-:Y:S01]  /*0300*/  @!UP2 UIMAD UR7, UR33, UR13, UR38 ;  /* 0x0000000d2107a2a4 */ /* 0x000fe2000f8e0226 */
[----:B------:R-:W-:Y:S01]  /*0310*/  LEA.HI R9, R5, R7, RZ, 0x1 ;  /* 0x0000000705097211 */ /* 0x000fe200078f08ff */
[----:B------:R-:W-:Y:S01]  /*0320*/  USHF.L.U32 UR41, UR46, 0x6, URZ ;  /* 0x000000062e297899 */ /* 0x000fe2000800063f */
[----:B------:R-:W-:Y:S01]  /*0330*/  LOP3.LUT R2, R2, 0xfffffff8, RZ, 0xc0, !PT ;  /* 0xfffffff802027812 */ /* 0x000fe200078ec0ff */
[----:B------:R-:W-:Y:S01]  /*0340*/  ULDC UR49, c[0x0][0x214] ;  /* 0x0000850000317ab9 */ /* 0x000fe20000000800 */
[----:B------:R-:W-:Y:S01]  /*0350*/  LOP3.LUT R3, R4, 0xfffffffe, RZ, 0xc0, !PT ;  /* 0xfffffffe04037812 */ /* 0x000fe200078ec0ff */
[----:B------:R-:W-:Y:S01]  /*0360*/  ULDC UR56, c[0x0][0x1c8] ;  /* 0x0000720000387ab9 */ /* 0x000fe20000000800 */
[----:B------:R-:W-:Y:S01]  /*0370*/  SHF.R.S32.HI R10, RZ, 0x1f, R0 ;  /* 0x0000001fff0a7819 */ /* 0x000fe20000011400 */
[----:B------:R-:W-:Y:S01]  /*0380*/  ULDC.U8 UR10, c[0x0][0x3d0] ;  /* 0x0000f400000a7ab9 */ /* 0x000fe20000000000 */
[----:B------:R-:W-:Y:S01]  /*0390*/  LOP3.LUT R4, R9, 0x7fffffe, RZ, 0xc0, !PT ;  /* 0x07fffffe09047812 */ /* 0x000fe200078ec0ff */
[----:B------:R-:W-:Y:S01]  /*03a0*/  IMAD.IADD R9, R7, 0x1, -R2 ;  /* 0x0000000107097824 */ /* 0x000fe200078e0a02 */
[----:B------:R-:W-:Y:S01]  /*03b0*/  LEA.HI R21, R19, R20, RZ, 0x3 ;  /* 0x0000001413157211 */ /* 0x000fe200078f18ff */
[----:B------:R-:W-:Y:S01]  /*03c0*/  IMAD.IADD R15, R8, 0x1, -R3 ;  /* 0x00000001080f7824 */ /* 0x000fe200078e0a03 */
[----:B------:R-:W-:Y:S01]  /*03d0*/  LEA.HI R22, R10, R0, RZ, 0x2 ;  /* 0x000000000a167211 */ /* 0x000fe200078f10ff */
[----:B------:R-:W-:Y:S01]  /*03e0*/  IMAD.IADD R8, R7, 0x1, -R4 ;  /* 0x0000000107087824 */ /* 0x000fe200078e0a04 */
[--C-:B------:R-:W-:Y:S01]  /*03f0*/  SHF.R.S32.HI R2, RZ, 0x5, R11.reuse ;  /* 0x00000005ff027819 */ /* 0x100fe2000001140b */
[----:B------:R-:W-:Y:S01]  /*0400*/  ULDC UR50, c[0x0][0x224] ;  /* 0x0000890000327ab9 */ /* 0x000fe20000000800 */
[----:B------:R-:W-:Y:S01]  /*0410*/  LOP3.LUT R0, R6, 0xfffffff0, RZ, 0xc0, !PT ;  /* 0xfffffff006007812 */ /* 0x000fe200078ec0ff */
[----:B------:R-:W-:Y:S01]  /*0420*/  @UP2 UIMAD UR54, UR33, UR49, URZ ;  /* 0x00000031213622a4 */ /* 0x000fe2000f8e023f */
[----:B------:R-:W-:Y:S01]  /*0430*/  SHF.R.S32.HI R3, RZ, 0x1f, R11 ;  /* 0x0000001fff037819 */ /* 0x000fe2000001140b */
[----:B------:R-:W-:Y:S01]  /*0440*/  IMAD R8, R2, 0x8, R8 ;  /* 0x0000000802087824 */ /* 0x000fe200078e0208 */
[----:B------:R-:W-:Y:S01]  /*0450*/  LOP3.LUT R6, R5, 0xfffffffc, RZ, 0xc0, !PT ;  /* 0xfffffffc05067812 */ /* 0x000fe200078ec0ff */
[C---:B------:R-:W-:Y:S01]  /*0460*/  IMAD.IADD R0, R20.reuse, 0x1, -R0 ;  /* 0x0000000114007824 */ /* 0x040fe200078e0a00 */
[----:B------:R-:W-:Y:S01]  /*0470*/  SHF.R.S32.HI R4, RZ, 0x3, R21 ;  /* 0x00000003ff047819 */ /* 0x000fe20000011415 */
[----:B------:R-:W-:Y:S01]  /*0480*/  ULDC.64 UR4, c[0x0][0x118] ;  /* 0x0000460000047ab9 */ /* 0x000fe20000000a00 */
[-C--:B------:R-:W-:Y:S01]  /*0490*/  LEA.HI R5, R11, R2.reuse, RZ, 0x1 ;  /* 0x000000020b057211 */ /* 0x080fe200078f08ff */
[----:B------:R-:W-:Y:S01]  /*04a0*/  IMAD.IADD R16, R20, 0x1, -R6 ;  /* 0x0000000114107824 */ /* 0x000fe200078e0a06 */
[----:B------:R-:W-:Y:S01]  /*04b0*/  LEA.HI R3, R3, R2, RZ, 0x2 ;  /* 0x0000000203037211 */ /* 0x000fe200078f10ff */
[----:B------:R-:W-:Y:S01]  /*04c0*/  IMAD.SHL.U32 R4, R4, 0x40, RZ ;  /* 0x0000004004047824 */ /* 0x000fe200078e00ff */
[----:B------:R-:W-:Y:S01]  /*04d0*/  LOP3.LUT R6, R5, 0xfffffffe, RZ, 0xc0, !PT ;  /* 0xfffffffe05067812 */ /* 0x000fe200078ec0ff */
[----:B------:R-:W-:Y:S01]  /*04e0*/  IMAD.SHL.U32 R250, R16, 0x8, RZ ;  /* 0x0000000810fa7824 */ /* 0x000fe200078e00ff */
[----:B------:R-:W-:Y:S01]  /*04f0*/  LOP3.LUT R5, R3, 0xfffffffc, RZ, 0xc0, !PT ;  /* 0xfffffffc03057812 */ /* 0x000fe200078ec0ff */
[----:B------:R-:W-:Y:S01]  /*0500*/  ULOP3.LUT UR56, UR38, UR56, URZ, 0x3c, !UPT ;  /* 0x0000003826387292 */ /* 0x000fe2000f8e3c3f */
[----:B------:R-:W-:Y:S01]  /*0510*/  LOP3.LUT R3, R4, 0xc0, RZ, 0xc0, !PT ;  /* 0x000000c004037812 */ /* 0x000fe200078ec0ff */
[C---:B------:R-:W-:Y:S01]  /*0520*/  IMAD.IADD R227, R2.reuse, 0x1, -R6 ;  /* 0x0000000102e37824 */ /* 0x040fe200078e0a06 */
[----:B------:R-:W-:Y:S01]  /*0530*/  SHF.R.S32.HI R6, RZ, 0x1f, R0 ;  /* 0x0000001fff067819 */ /* 0x000fe20000011400 */
[----:B------:R-:W-:Y:S01]  /*0540*/  IMAD.IADD R11, R2, 0x1, -R5 ;  /* 0x00000001020b7824 */ /* 0x000fe200078e0a05 */
[----:B------:R-:W-:Y:S01]  /*0550*/  LOP3.LUT R5, R21, 0xfffffff8, RZ, 0xc0, !PT ;  /* 0xfffffff815057812 */ /* 0x000fe200078ec0ff */
[----:B------:R-:W-:Y:S01]  /*0560*/  USHF.R.S32.HI UR61, URZ, 0x1f, UR38 ;  /* 0x0000001f3f3d7899 */ /* 0x000fe20008011426 */
[----:B------:R-:W-:Y:S01]  /*0570*/  LOP3.LUT R4, R3, 0x18, R250, 0xf8, !PT ;  /* 0x0000001803047812 */ /* 0x000fe200078ef8fa */
[----:B------:R-:W-:Y:S01]  /*0580*/  UISETP.NE.AND UP3, UPT, UR10, URZ, UPT ;  /* 0x0000003f0a00728c */ /* 0x000fe2000bf65270 */
[----:B------:R-:W-:Y:S01]  /*0590*/  SHF.R.U32.HI R3, RZ, 0x3, R3 ;  /* 0x00000003ff037819 */ /* 0x000fe20000011603 */
[----:B------:R-:W-:Y:S01]  /*05a0*/  IMAD.IADD R5, R20, 0x1, -R5 ;  /* 0x0000000114057824 */ /* 0x000fe200078e0a05 */
[-C--:B------:R-:W-:Y:S01]  /*05b0*/  LEA.HI R2, R0, R0.reuse, RZ, 0x1 ;  /* 0x0000000000027211 */ /* 0x080fe200078f08ff */
[----:B------:R-:W-:Y:S01]  /*05c0*/  USHF.R.S32.HI UR60, URZ, 0x1f, UR33 ;  /* 0x0000001f3f3c7899 */ /* 0x000fe20008011421 */
[----:B------:R-:W-:Y:S01]  /*05d0*/  LEA.HI R14, R6, R0, RZ, 0x3 ;  /* 0x00000000060e7211 */ /* 0x000fe200078f18ff */
[----:B------:R-:W-:Y:S01]  /*05e0*/  USHF.R.S32.HI UR59, URZ, 0x1f, UR38 ;  /* 0x0000001f3f3b7899 */ /* 0x000fe20008011426 */
[----:B------:R-:W-:Y:S01]  /*05f0*/  LOP3.LUT R7, R4, R3, RZ, 0x3c, !PT ;  /* 0x0000000304077212 */ /* 0x000fe200078e3cff */
[----:B------:R-:W-:Y:S01]  /*0600*/  USHF.R.S32.HI UR58, URZ, 0x1f, UR33 ;  /* 0x0000001f3f3a7899 */ /* 0x000fe20008011421 */
[----:B------:R-:W-:Y:S01]  /*0610*/  LOP3.LUT R4, R2, 0x7fffffe, RZ, 0xc0, !PT ;  /* 0x07fffffe02047812 */ /* 0x000fe200078ec0ff */
[----:B------:R-:W-:Y:S01]  /*0620*/  USHF.R.S32.HI UR57, URZ, 0x1f, UR38 ;  /* 0x0000001f3f397899 */ /* 0x000fe20008011426 */
[----:B------:R-:W-:Y:S01]  /*0630*/  LOP3.LUT R3, R14, 0xfffffff8, RZ, 0xc0, !PT ;  /* 0xfffffff80e037812 */ /* 0x000fe200078ec0ff */
[----:B------:R-:W-:Y:S01]  /*0640*/  UIMAD.WIDE.U32 UR42, UR36, UR44, URZ ;  /* 0x0000002c242a72a5 */ /* 0x000fe2000f8e003f */
[----:B------:R-:W-:Y:S01]  /*0650*/  LEA.HI R6, R5, R5, RZ, 0x1 ;  /* 0x0000000505067211 */ /* 0x000fe200078f08ff */
[C---:B------:R-:W-:Y:S01]  /*0660*/  IMAD.IADD R18, R0.reuse, 0x1, -R4 ;  /* 0x0000000100127824 */ /* 0x040fe200078e0a04 */
[----:B------:R-:W-:Y:S01]  /*0670*/  LEA.HI R10, R19, R20, RZ, 0x6 ;  /* 0x00000014130a7211 */ /* 0x000fe200078f30ff */
[----:B------:R-:W-:Y:S01]  /*0680*/  IMAD.IADD R12, R0, 0x1, -R3 ;  /* 0x00000001000c7824 */ /* 0x000fe200078e0a03 */
[----:B------:R-:W-:Y:S01]  /*0690*/  LOP3.LUT R0, R6, 0x3fffffe, RZ, 0xc0, !PT ;  /* 0x03fffffe06007812 */ /* 0x000fe200078ec0ff */
[----:B------:R-:W-:Y:S01]  /*06a0*/  IMAD.U32 R3, R8, 0x20, R7 ;  /* 0x0000002008037824 */ /* 0x000fe200078e0007 */
[----:B------:R-:W-:Y:S01]  /*06b0*/  SHF.R.S32.HI R10, RZ, 0x6, R10 ;  /* 0x00000006ff0a7819 */ /* 0x000fe2000001140a */
[----:B------:R-:W-:Y:S01]  /*06c0*/  UIMAD UR51, UR37, UR44, URZ ;  /* 0x0000002c253372a4 */ /* 0x000fe2000f8e023f */
[----:B------:R-:W-:Y:S01]  /*06d0*/  SHF.R.S32.HI R7, RZ, 0x1, R2 ;  /* 0x00000001ff077819 */ /* 0x000fe20000011402 */
[----:B------:R-:W-:Y:S01]  /*06e0*/  IMAD.IADD R4, R5, 0x1, -R0 ;  /* 0x0000000105047824 */ /* 0x000fe200078e0a00 */
[----:B------:R1:W-:Y:S01]  /*06f0*/  STL [R1+0x28], R3 ;  /* 0x0000280301007387 */ /* 0x0003e20000100800 */
[----:B------:R-:W-:Y:S01]  /*0700*/  IMAD R0, R10, 0x4, R15 ;  /* 0x000000040a007824 */ /* 0x000fe200078e020f */
[----:B------:R-:W-:Y:S01]  /*0710*/  SHF.R.S32.HI R2, RZ, 0x1f, R2 ;  /* 0x0000001fff027819 */ /* 0x000fe20000011402 */
[----:B------:R-:W-:Y:S01]  /*0720*/  USHF.R.S32.HI UR53, URZ, 0x1f, UR47 ;  /* 0x0000001f3f357899 */ /* 0x000fe2000801142f */
[----:B------:R-:W-:Y:S01]  /*0730*/  LOP3.LUT P2, RZ, R9, 0x2, RZ, 0xc0, !PT ;  /* 0x0000000209ff7812 */ /* 0x000fe2000784c0ff */
[----:B------:R-:W-:Y:S01]  /*0740*/  IMAD R17, R0, 0x8, R4 ;  /* 0x0000000800117824 */ /* 0x000fe200078e0204 */
[----:B------:R-:W-:Y:S01]  /*0750*/  SHF.R.S32.HI R0, RZ, 0x1, R6 ;  /* 0x00000001ff007819 */ /* 0x000fe20000011406 */
[----:B------:R-:W-:Y:S01]  /*0760*/  UIMAD UR50, UR6, UR50, URZ ;  /* 0x00000032063272a4 */ /* 0x000fe2000f8e023f */
[----:B------:R-:W-:Y:S01]  /*0770*/  LOP3.LUT P5, RZ, R12, 0x2, RZ, 0xc0, !PT ;  /* 0x000000020cff7812 */ /* 0x000fe200078ac0ff */
[----:B------:R-:W-:Y:S01]  /*0780*/  @!UP2 UIMAD UR49, UR7, UR49, URZ ;  /* 0x000000310731a2a4 */ /* 0x000fe2000f8e023f */
[C---:B------:R-:W-:Y:S01]  /*0790*/  LOP3.LUT P4, RZ, R0.reuse, 0x2, RZ, 0xc0, !PT ;  /* 0x0000000200ff7812 */ /* 0x040fe2000788c0ff */
[----:B------:R-:W-:Y:S01]  /*07a0*/  IMAD.SHL.U32 R0, R0, 0x40, RZ ;  /* 0x0000004000007824 */ /* 0x000fe200078e00ff */
[----:B------:R-:W-:Y:S01]  /*07b0*/  LOP3.LUT P6, RZ, R12, 0x4, RZ, 0xc0, !PT ;  /* 0x000000040cff7812 */ /* 0x000fe200078cc0ff */
[----:B------:R-:W-:Y:S01]  /*07c0*/  USHF.R.S32.HI UR48, URZ, 0x1f, UR41 ;  /* 0x0000001f3f307899 */ /* 0x000fe20008011429 */
[----:B------:R-:W-:Y:S01]  /*07d0*/  SEL R222, R226, 0xffffffe0, !P5 ;  /* 0xffffffe0e2de7807 */ /* 0x000fe20006800000 */
[----:B------:R-:W-:Y:S01]  /*07e0*/  UMOV UR40, 0xffffd000 ;  /* 0xffffd00000287882 */ /* 0x000fe20000000000 */
[----:B------:R-:W-:-:S02]  /*07f0*/  LOP3.LUT R0, R0, 0xc0, RZ, 0xc0, !PT ;  /* 0x000000c000007812 */ /* 0x000fc400078ec0ff */
[----:B------:R-:W-:Y:S02]  /*0800*/  SEL R217, R226, 0xffffffe0, !P4 ;  /* 0xffffffe0e2d97807 */ /* 0x000fe40006000000 */
[----:B------:R-:W-:Y:S02]  /*0810*/  SEL R223, R223, 0x40, P6 ;  /* 0x00000040dfdf7807 */ /* 0x000fe40003000000 */
[----:B-1----:R-:W-:-:S04]  /*0820*/  LOP3.LUT R3, R9, 0x1, RZ, 0xc0, !PT ;  /* 0x0000000109037812 */ /* 0x002fc800078ec0ff */
[----:B------:R-:W-:Y:S02]  /*0830*/  ISETP.NE.U32.AND P3, PT, R3, 0x1, PT ;  /* 0x000000010300780c */ /* 0x000fe40003f65070 */
[----:B------:R-:W-:Y:S01]  /*0840*/  LEA.HI R3, R2, R7, RZ, 0x2 ;  /* 0x0000000702037211 */ /* 0x000fe200078f10ff */
[----:B------:R-:W-:Y:S01]  /*0850*/  IMAD.SHL.U32 R2, R5, 0x40, RZ ;  /* 0x0000004005027824 */ /* 0x000fe200078e00ff */
[----:B------:R-:W-:Y:S02]  /*0860*/  LEA.HI R5, R9, R9, RZ, 0x1 ;  /* 0x0000000909057211 */ /* 0x000fe400078f08ff */
[----:B------:R-:W-:Y:S02]  /*0870*/  LOP3.LUT R3, R3, 0xfffffffc, RZ, 0xc0, !PT ;  /* 0xfffffffc03037812 */ /* 0x000fe400078ec0ff */
[----:B------:R-:W-:Y:S01]  /*0880*/  LOP3.LUT R4, R2, 0x1c0, RZ, 0xc0, !PT ;  /* 0x000001c002047812 */ /* 0x000fe200078ec0ff */
[----:B------:R-:W-:Y:S01]  /*0890*/  IMAD.SHL.U32 R2, R11, 0x10, RZ ;  /* 0x000000100b027824 */ /* 0x000fe200078e00ff */
[----:B------:R-:W-:Y:S01]  /*08a0*/  SEL R229, R229, 0x10, !P3 ;  /* 0x00000010e5e57807 */ /* 0x000fe20005800000 */
[----:B------:R-:W-:Y:S01]  /*08b0*/  IMAD.IADD R13, R7, 0x1, -R3 ;  /* 0x00000001070d7824 */ /* 0x000fe200078e0a03 */
[----:B------:R-:W-:-:S02]  /*08c0*/  LOP3.LUT R3, R0, 0x8, R21, 0xf8, !PT ;  /* 0x0000000800037812 */ /* 0x000fc400078ef815 */
[----:B------:R-:W-:Y:S02]  /*08d0*/  SHF.R.U32.HI R0, RZ, 0x3, R0 ;  /* 0x00000003ff007819 */ /* 0x000fe40000011600 */
[----:B------:R-:W-:Y:S02]  /*08e0*/  LOP3.LUT R2, R4, 0x30, R2, 0xf8, !PT ;  /* 0x0000003004027812 */ /* 0x000fe400078ef802 */
[----:B------:R-:W-:Y:S02]  /*08f0*/  LOP3.LUT R218, R3, R0, RZ, 0x3c, !PT ;  /* 0x0000000003da7212 */ /* 0x000fe400078e3cff */
[----:B------:R-:W-:Y:S02]  /*0900*/  LOP3.LUT R0, R5, 0x3fffffe, RZ, 0xc0, !PT ;  /* 0x03fffffe05007812 */ /* 0x000fe400078ec0ff */
[----:B------:R-:W-:Y:S01]  /*0910*/  LOP3.LUT R6, R2, 0x8, R21, 0xf8, !PT ;  /* 0x0000000802067812 */ /* 0x000fe200078ef815 */
[----:B------:R-:W-:Y:S01]  /*0920*/  IMAD.SHL.U32 R2, R9, 0x40, RZ ;  /* 0x0000004009027824 */ /* 0x000fe200078e00ff */
[----:B------:R-:W-:Y:S01]  /*0930*/  LEA.HI R7, R19, R20, RZ, 0x7 ;  /* 0x0000001413077211 */ /* 0x000fe200078f38ff */
[----:B------:R-:W-:Y:S01]  /*0940*/  IMAD.IADD R8, R9, 0x1, -R0 ;  /* 0x0000000109087824 */ /* 0x000fe200078e0a00 */
[----:B------:R-:W-:Y:S01]  /*0950*/  SHF.R.U32.HI R4, RZ, 0x3, R4 ;  /* 0x00000003ff047819 */ /* 0x000fe20000011604 */
[----:B------:R-:W-:Y:S01]  /*0960*/  IMAD.SHL.U32 R20, R20, 0x2, RZ ;  /* 0x0000000214147824 */ /* 0x000fe200078e00ff */
[----:B------:R-:W-:Y:S01]  /*0970*/  LOP3.LUT R2, R2, 0x1c0, RZ, 0xc0, !PT ;  /* 0x000001c002027812 */ /* 0x000fe200078ec0ff */
[----:B------:R-:W-:Y:S01]  /*0980*/  IMAD.SHL.U32 R0, R10, 0x20, RZ ;  /* 0x000000200a007824 */ /* 0x000fe200078e00ff */
[----:B------:R-:W-:Y:S01]  /*0990*/  LOP3.LUT P0, RZ, R13, 0x2, RZ, 0xc0, !PT ;  /* 0x000000020dff7812 */ /* 0x000fe2000780c0ff */
[----:B------:R-:W-:-:S03]  /*09a0*/  IMAD.U32 R218, R17, 0x20, R218 ;  /* 0x0000002011da7824 */ /* 0x000fc600078e00da */
[----:B------:R-:W-:Y:S01]  /*09b0*/  LOP3.LUT R9, R0, 0x6, R20, 0xf8, !PT ;  /* 0x0000000600097812 */ /* 0x000fe200078ef814 */
[----:B------:R-:W-:Y:S01]  /*09c0*/  IMAD R217, R218, 0x2, R217 ;  /* 0x00000002dad97824 */ /* 0x000fe200078e02d9 */
[----:B------:R-:W-:Y:S01]  /*09d0*/  LOP3.LUT R3, R2, 0x20, R0, 0xf8, !PT ;  /* 0x0000002002037812 */ /* 0x000fe200078ef800 */
[----:B------:R-:W-:Y:S01]  /*09e0*/  IMAD.SHL.U32 R218, R218, 0x2, RZ ;  /* 0x00000002dada7824 */ /* 0x000fe200078e00ff */
[----:B------:R-:W-:Y:S01]  /*09f0*/  SHF.R.U32.HI R0, RZ, 0x3, R2 ;  /* 0x00000003ff007819 */ /* 0x000fe20000011602 */
[----:B------:R1:W-:Y:S01]  /*0a00*/  STL [R1+0x44], R9 ;  /* 0x0000440901007387 */ /* 0x0003e20000100800 */
[----:B------:R-:W-:Y:S02]  /*0a10*/  SHF.R.S32.HI R2, RZ, 0x3, R14 ;  /* 0x00000003ff027819 */ /* 0x000fe4000001140e */
[----:B------:R-:W-:-:S03]  /*0a20*/  SEL R226, R226, 0xffffffe0, !P0 ;  /* 0xffffffe0e2e27807 */ /* 0x000fc60004000000 */
[----:B------:R-:W-:Y:S02]  /*0a30*/  IMAD R14, R2, 0x8, R18 ;  /* 0x00000008020e7824 */ /* 0x000fe400078e0212 */
[----:B------:R-:W-:Y:S01]  /*0a40*/  IMAD R221, R11, 0x2, R2 ;  /* 0x000000020bdd7824 */ /* 0x000fe200078e0202 */
[----:B-1----:R-:W-:Y:S02]  /*0a50*/  LOP3.LUT R9, R6, R4, RZ, 0x3c, !PT ;  /* 0x0000000406097212 */ /* 0x002fe400078e3cff */
[----:B------:R-:W-:Y:S01]  /*0a60*/  LOP3.LUT R4, R3, R0, RZ, 0x3c, !PT ;  /* 0x0000000003047212 */ /* 0x000fe200078e3cff */
[----:B------:R-:W-:Y:S01]  /*0a70*/  IMAD.SHL.U32 R0, R16, 0x2, RZ ;  /* 0x0000000210007824 */ /* 0x000fe200078e00ff */
[----:B------:R-:W-:-:S03]  /*0a80*/  SHF.R.S32.HI R3, RZ, 0x7, R7 ;  /* 0x00000007ff037819 */ /* 0x000fc60000011407 */
[--C-:B------:R-:W-:Y:S02]  /*0a90*/  IMAD R2, R11, 0x200, R0.reuse ;  /* 0x000002000b027824 */ /* 0x100fe400078e0200 */
[----:B------:R-:W-:Y:S02]  /*0aa0*/  IMAD R0, R3, 0x1000, R0 ;  /* 0x0000100003007824 */ /* 0x000fe400078e0200 */
[----:B------:R-:W-:Y:S01]  /*0ab0*/  IMAD R10, R8, 0x20, R2 ;  /* 0x00000020080a7824 */ /* 0x000fe200078e0202 */
[----:B------:R-:W-:Y:S01]  /*0ac0*/  SHF.R.S32.HI R2, RZ, 0x2, R22 ;  /* 0x00000002ff027819 */ /* 0x000fe20000011416 */
[----:B------:R-:W-:Y:S02]  /*0ad0*/  IMAD R0, R227, 0x400, R0 ;  /* 0x00000400e3007824 */ /* 0x000fe400078e0200 */
[----:B------:R-:W-:Y:S02]  /*0ae0*/  IMAD.SHL.U32 R3, R3, 0x8, RZ ;  /* 0x0000000803037824 */ /* 0x000fe400078e00ff */
[----:B------:R-:W-:Y:S01]  /*0af0*/  IMAD.IADD R232, R4, 0x1, R0 ;  /* 0x0000000104e87824 */ /* 0x000fe200078e0200 */
[----:B------:R-:W-:Y:S01]  /*0b00*/  SHF.R.S32.HI R0, RZ, 0x1, R5 ;  /* 0x00000001ff007819 */ /* 0x000fe20000011405 */
[----:B------:R-:W-:Y:S01]  /*0b10*/  IMAD R2, R227, 0x10, R2 ;  /* 0x00000010e3027824 */ /* 0x000fe200078e0202 */
[----:B------:R-:W-:Y:S01]  /*0b20*/  LOP3.LUT R3, R3, 0x8, RZ, 0xc0, !PT ;  /* 0x0000000803037812 */ /* 0x000fe200078ec0ff */
[----:B------:R-:W-:Y:S01]  /*0b30*/  IMAD.U32 R4, RZ, RZ, UR14 ;  /* 0x0000000eff047e24 */ /* 0x000fe2000f8e00ff */
[C---:B------:R-:W-:Y:S01]  /*0b40*/  LOP3.LUT P1, RZ, R0.reuse, 0x2, RZ, 0xc0, !PT ;  /* 0x0000000200ff7812 */ /* 0x040fe2000782c0ff */
[----:B------:R-:W-:Y:S01]  /*0b50*/  IMAD.SHL.U32 R0, R0, 0x40, RZ ;  /* 0x0000004000007824 */ /* 0x000fe200078e00ff */
[----:B------:R1:W-:Y:S01]  /*0b60*/  STL [R1+0x48], R2 ;  /* 0x0000480201007387 */ /* 0x0003e20000100800 */
[----:B------:R-:W-:-:S02]  /*0b70*/  IMAD.SHL.U32 R5, R15, 0x10, RZ ;  /* 0x000000100f057824 */ /* 0x000fc400078e00ff */
[----:B------:R-:W-:Y:S01]  /*0b80*/  IMAD.SHL.U32 R232, R232, 0x2, RZ ;  /* 0x00000002e8e87824 */ /* 0x000fe200078e00ff */
[----:B------:R-:W-:Y:S02]  /*0b90*/  LOP3.LUT R0, R0, 0xc0, RZ, 0xc0, !PT ;  /* 0x000000c000007812 */ /* 0x000fe400078ec0ff */
[----:B------:R-:W-:Y:S01]  /*0ba0*/  LOP3.LUT R7, R3, 0x10, R5, 0xf8, !PT ;  /* 0x0000001003077812 */ /* 0x000fe200078ef805 */
[----:B------:R-:W-:Y:S01]  /*0bb0*/  IMAD.SHL.U32 R5, R15, 0x8, RZ ;  /* 0x000000080f057824 */ /* 0x000fe200078e00ff */
[----:B------:R-:W-:Y:S01]  /*0bc0*/  SHF.R.U32.HI R4, RZ, 0x3, R0 ;  /* 0x00000003ff047819 */ /* 0x000fe20000011600 */
[C---:B------:R-:W-:Y:S01]  /*0bd0*/  IMAD.IADD R230, R232.reuse, 0x1, R229 ;  /* 0x00000001e8e67824 */ /* 0x040fe200078e02e5 */
[----:B------:R-:W-:Y:S02]  /*0be0*/  IADD3 R231, R232, 0x20, RZ ;  /* 0x00000020e8e77810 */ /* 0x000fe40007ffe0ff */
[----:B------:R-:W-:Y:S01]  /*0bf0*/  LOP3.LUT R8, R4, R0, R3, 0x1e, !PT ;  /* 0x0000000004087212 */ /* 0x000fe200078e1e03 */
[----:B------:R-:W-:Y:S01]  /*0c00*/  IMAD.SHL.U32 R0, R12, 0x40, RZ ;  /* 0x000000400c007824 */ /* 0x000fe200078e00ff */
[----:B------:R-:W-:Y:S01]  /*0c10*/  LOP3.LUT R5, R5, 0x8, RZ, 0xc0, !PT ;  /* 0x0000000805057812 */ /* 0x000fe200078ec0ff */
[----:B------:R-:W-:Y:S01]  /*0c20*/  IMAD R3, R15, 0x200, R9 ;  /* 0x000002000f037824 */ /* 0x000fe200078e0209 */
[----:B------:R-:W-:Y:S01]  /*0c30*/  @P2 IADD3 R231, R232, -0x20, RZ ;  /* 0xffffffe0e8e72810 */ /* 0x000fe20007ffe0ff */
[----:B------:R-:W-:Y:S01]  /*0c40*/  IMAD.IADD R8, R8, 0x1, R10 ;  /* 0x0000000108087824 */ /* 0x000fe200078e020a */
[----:B------:R-:W-:-:S03]  /*0c50*/  LOP3.LUT R0, R0, 0x1c0, RZ, 0xc0, !PT ;  /* 0x000001c000007812 */ /* 0x000fc600078ec0ff */
[----:B------:R-:W-:Y:S01]  /*0c60*/  IMAD.IADD R229, R229, 0x1, R231 ;  /* 0x00000001e5e57824 */ /* 0x000fe200078e02e7 */
[----:B-1----:R-:W-:-:S04]  /*0c70*/  IADD3 R2, R2, -0x40, RZ ;  /* 0xffffffc002027810 */ /* 0x002fc80007ffe0ff */
[----:B------:R-:W-:-:S04]  /*0c80*/  SHF.R.S32.HI R6, RZ, 0x1f, R2 ;  /* 0x0000001fff067819 */ /* 0x000fc80000011402 */
[----:B------:R-:W-:Y:S02]  /*0c90*/  SHF.L.U64.HI R2, R2, 0x2, R6 ;  /* 0x0000000202027819 */ /* 0x000fe40000010206 */
[----:B------:R-:W-:-:S03]  /*0ca0*/  SHF.R.U32.HI R6, RZ, 0x3, R0 ;  /* 0x00000003ff067819 */ /* 0x000fc60000011600 */
[----:B------:R1:W-:Y:S01]  /*0cb0*/  STL [R1+0x40], R2 ;  /* 0x0000400201007387 */ /* 0x0003e20000100800 */
[----:B------:R-:W-:Y:S01]  /*0cc0*/  LOP3.LUT R6, R6, R0, R5, 0x1e, !PT ;  /* 0x0000000006067212 */ /* 0x000fe200078e1e05 */
[----:B------:R-:W-:-:S04]  /*0cd0*/  IMAD.SHL.U32 R0, R14, 0x20, RZ ;  /* 0x000000200e007824 */ /* 0x000fc800078e00ff */
[----:B------:R-:W-:Y:S02]  /*0ce0*/  IMAD R227, R227, 0x200, R0 ;  /* 0x00000200e3e37824 */ /* 0x000fe400078e0200 */
[----:B------:R-:W-:-:S05]  /*0cf0*/  IMAD.U32 R221, R221, 0x200, R6 ;  /* 0x00000200dddd7824 */ /* 0x000fca00078e0006 */
[----:B------:R-:W-:-:S05]  /*0d00*/  LEA R221, R221, 0xf000, 0x1 ;  /* 0x0000f000dddd7811 */ /* 0x000fca00078e08ff */
[C---:B------:R-:W-:Y:S02]  /*0d10*/  IMAD.IADD R222, R221.reuse, 0x1, R222 ;  /* 0x00000001ddde7824 */ /* 0x040fe400078e02de */
[--C-:B------:R-:W-:Y:S02]  /*0d20*/  IMAD.IADD R224, R221, 0x1, R223.reuse ;  /* 0x00000001dde07824 */ /* 0x100fe400078e02df */
[----:B------:R-:W-:Y:S02]  /*0d30*/  IMAD.IADD R223, R222, 0x1, R223 ;  /* 0x00000001dedf7824 */ /* 0x000fe400078e02df */
[----:B-1----:R-:W-:-:S05]  /*0d40*/  IMAD.SHL.U32 R2, R13, 0x40, RZ ;  /* 0x000000400d027824 */ /* 0x002fca00078e00ff */
[----:B------:R-:W-:-:S04]  /*0d50*/  LOP3.LUT R2, R2, 0xc0, RZ, 0xc0, !PT ;  /* 0x000000c002027812 */ /* 0x000fc800078ec0ff */
[----:B------:R-:W-:-:S04]  /*0d60*/  SHF.R.U32.HI R4, RZ, 0x3, R2 ;  /* 0x00000003ff047819 */ /* 0x000fc80000011602 */
[C---:B------:R-:W-:Y:S02]  /*0d70*/  LOP3.LUT R5, R4.reuse, R2, R5, 0x1e, !PT ;  /* 0x0000000204057212 */ /* 0x040fe400078e1e05 */
[----:B------:R-:W-:Y:S02]  /*0d80*/  LOP3.LUT R2, R4, R7, R2, 0x1e, !PT ;  /* 0x0000000704027212 */ /* 0x000fe400078e1e02 */
[----:B------:R-:W-:Y:S01]  /*0d90*/  LEA R4, R8, 0x9000, 0x1 ;  /* 0x0000900008047811 */ /* 0x000fe200078e08ff */
[----:B------:R-:W-:Y:S02]  /*0da0*/  IMAD.IADD R227, R227, 0x1, R5 ;  /* 0x00000001e3e37824 */ /* 0x000fe400078e0205 */
[----:B------:R-:W-:Y:S01]  /*0db0*/  IMAD.IADD R225, R0, 0x1, R2 ;  /* 0x0000000100e17824 */ /* 0x000fe200078e0202 */
[C---:B------:R-:W-:Y:S02]  /*0dc0*/  IADD3 R2, R250.reuse, 0x20, RZ ;  /* 0x00000020fa027810 */ /* 0x040fe40007ffe0ff */
[----:B------:R-:W-:-:S03]  /*0dd0*/  IADD3 R0, R250, 0x40, RZ ;  /* 0x00000040fa007810 */ /* 0x000fc60007ffe0ff */
[----:B------:R1:W-:Y:S04]  /*0de0*/  STL [R1+0x10], R2 ;  /* 0x0000100201007387 */ /* 0x0003e80000100800 */
[----:B------:R2:W-:Y:S04]  /*0df0*/  STL [R1+0x14], R0 ;  /* 0x0000140001007387 */ /* 0x0005e80000100800 */
[----:B------:R3:W-:Y:S01]  /*0e00*/  STL [R1+0x2c], R4 ;  /* 0x00002c0401007387 */ /* 0x0007e20000100800 */
[----:B-1----:R-:W-:Y:S01]  /*0e10*/  IMAD.SHL.U32 R2, R3, 0x2, RZ ;  /* 0x0000000203027824 */ /* 0x002fe200078e00ff */
[----:B--2---:R-:W-:-:S02]  /*0e20*/  IADD3 R0, R4, 0x20, RZ ;  /* 0x0000002004007810 */ /* 0x004fc40007ffe0ff */
[----:B------:R-:W-:-:S05]  /*0e30*/  @P1 IADD3 R0, R4, -0x20, RZ ;  /* 0xffffffe004001810 */ /* 0x000fca0007ffe0ff */
[----:B------:R3:W-:Y:S02]  /*0e40*/  STL [R1+0x30], R0 ;  /* 0x0000300001007387 */ /* 0x0007e40000100800 */
.L_x_71:
        /* <DEDUP_REMOVED lines=12> */
[----:B-123--:R-:W-:Y:S01]  /*0f10*/  IMAD.U32 R4, RZ, RZ, UR6 ;  /* 0x00000006ff047e24 */ /* 0x00efe2000f8e00ff */
        /* <DEDUP_REMOVED lines=14> */
[----:B----4-:R-:W4:Y:S01]  /*1000*/  @P0 LDG.E R6, [R6.64] ;  /* 0x0000000406060981 */ /* 0x010f22000c1e1900 */
[----:B------:R-:W-:Y:S01]  /*1010*/  PLOP3.LUT P1, PT, PT, PT, UP1, 0x80, 0x0 ;  /* 0x000000000000781c */ /* 0x000fe20003f2f018 */
[----:B------:R-:W-:Y:S01]  /*1020*/  UIADD3.X UR9, UR12, UR9, URZ, UP0, !UPT ;  /* 0x000000090c097290 */ /* 0x000fe200087fe43f */
[----:B-1----:R-:W-:-:S05]  /*1030*/  IMAD.U32 R4, RZ, RZ, UR8 ;  /* 0x00000008ff047e24 */ /* 0x002fca000f8e00ff */
[----:B------:R-:W-:-:S06]  /*1040*/  MOV R5, UR9 ;  /* 0x0000000900057c02 */ /* 0x000fcc0008000f00 */
[----:B-----5:R-:W5:Y:S01]  /*1050*/  @!P1 LDG.E R0, [R4.64] ;  /* 0x0000000404009981 */ /* 0x020f62000c1e1900 */
        /* <DEDUP_REMOVED lines=20> */
.L_x_30:
        /* <DEDUP_REMOVED lines=58> */
.L_x_32:
        /* <DEDUP_REMOVED lines=18> */
.L_x_33:
[----:B------:R-:W-:Y:S01]  /*1660*/  IABS R6, c[0x0][0x1c8] ;  /* 0x0000720000067a13 */ /* 0x000fe20000000000 */
[----:B------:R-:W-:Y:S01]  /*1670*/  ULDC.64 UR10, c[0x0][0x370] ;  /* 0x0000dc00000a7ab9 */ /* 0x000fe20000000a00 */
[----:B------:R-:W-:Y:S01]  /*1680*/  IABS R3, UR38 ;  /* 0x0000002600037c13 */ /* 0x000fe20008000000 */
[----:B------:R-:W-:Y:S01]  /*1690*/  @UP1 UIMAD.WIDE.U32 UR8, UR16, UR10, URZ ;  /* 0x0000000a100812a5 */ /* 0x000fe2000f8e003f */
[----:B------:R-:W1:Y:S01]  /*16a0*/  I2F.RP R4, R6 ;  /* 0x0000000600047306 */ /* 0x000e620000209400 */
[----:B------:R-:W-:Y:S01]  /*16b0*/  ULDC UR12, c[0x0][0x224] ;  /* 0x00008900000c7ab9 */ /* 0x000fe20000000800 */
[----:B------:R-:W-:Y:S01]  /*16c0*/  ISETP.NE.AND P1, PT, RZ, c[0x0][0x1c8], PT ;  /* 0x00007200ff007a0c */ /* 0x000fe20003f25270 */
[----:B------:R-:W-:-:S03]  /*16d0*/  @UP1 UIMAD UR28, UR16, UR11, UR9 ;  /* 0x0000000b101c12a4 */ /* 0x000fc6000f8e0209 */
[----:B------:R-:W-:Y:S02]  /*16e0*/  @UP1 UMOV UR22, UR8 ;  /* 0x0000000800161c82 */ /* 0x000fe40008000000 */
[----:B------:R-:W-:Y:S02]  /*16f0*/  ULDC.64 UR8, c[0x0][0x368] ;  /* 0x0000da0000087ab9 */ /* 0x000fe40000000a00 */
[----:B------:R-:W-:Y:S02]  /*1700*/  @!UP1 UIMAD UR7, UR19, UR8, URZ ;  /* 0x00000008130792a4 */ /* 0x000fe4000f8e023f */
[----:B------:R-:W-:Y:S02]  /*1710*/  ULDC.64 UR10, c[0x0][0x3d8] ;  /* 0x0000f600000a7ab9 */ /* 0x000fe40000000a00 */
[----:B------:R-:W-:Y:S01]  /*1720*/  @!UP1 UIMAD UR7, UR33, UR9, UR7 ;  /* 0x00000009210792a4 */ /* 0x000fe2000f8e0207 */
[----:B-1----:R-:W1:Y:S01]  /*1730*/  MUFU.RCP R4, R4 ;  /* 0x0000000400047308 */ /* 0x002e620000001000 */
[----:B------:R-:W-:-:S04]  /*1740*/  @!UP1 UIMAD.WIDE.U32 UR8, UR33, UR8, URZ ;  /* 0x00000008210892a5 */ /* 0x000fc8000f8e003f */
[----:B------:R-:W-:Y:S02]  /*1750*/  @!UP1 UIADD3 UR28, UR9, UR7, URZ ;  /* 0x00000007091c9290 */ /* 0x000fe4000fffe03f */
[----:B------:R-:W-:Y:S01]  /*1760*/  UIMAD UR7, UR19, UR12, UR52 ;  /* 0x0000000c130772a4 */ /* 0x000fe2000f8e0234 */
[----:B------:R-:W2:Y:S01]  /*1770*/  S2UR UR12, SR_CTAID.X ;  /* 0x00000000000c79c3 */ /* 0x000ea20000002500 */
[----:B------:R-:W-:Y:S02]  /*1780*/  @!UP1 UMOV UR22, UR8 ;  /* 0x0000000800169c82 */ /* 0x000fe40008000000 */
[----:B------:R-:W-:Y:S02]  /*1790*/  UIADD3 UR7, UR45, UR7, URZ ;  /* 0x000000072d077290 */ /* 0x000fe4000fffe03f */
[----:B------:R-:W-:Y:S02]  /*17a0*/  UIMAD.WIDE.U32 UR8, UR36, UR16, URZ ;  /* 0x00000010240872a5 */ /* 0x000fe4000f8e003f */
[----:B------:R-:W-:Y:S01]  /*17b0*/  UIMAD UR7, UR36, UR7, UR51 ;  /* 0x00000007240772a4 */ /* 0x000fe2000f8e0233 */
[----:B-1----:R-:W-:Y:S01]  /*17c0*/  IADD3 R4, R4, 0xffffffe, RZ ;  /* 0x0ffffffe04047810 */ /* 0x002fe20007ffe0ff */
[----:B------:R-:W-:-:S02]  /*17d0*/  USEL UR15, UR42, UR8, !UP1 ;  /* 0x000000082a0f7287 */ /* 0x000fc4000c800000 */
[----:B------:R-:W-:Y:S01]  /*17e0*/  UIADD3 UR17, UR43, UR7, URZ ;  /* 0x000000072b117290 */ /* 0x000fe2000fffe03f */
[----:B------:R-:W1:Y:S01]  /*17f0*/  F2I.FTZ.U32.TRUNC.NTZ R5, R4 ;  /* 0x0000000400057305 */ /* 0x000e62000021f000 */
[----:B------:R-:W-:-:S04]  /*1800*/  UIMAD UR7, UR37, UR16, URZ ;  /* 0x00000010250772a4 */ /* 0x000fc8000f8e023f */
[----:B------:R-:W-:Y:S02]  /*1810*/  @UP1 UIADD3 UR17, UR9, UR7, URZ ;  /* 0x0000000709111290 */ /* 0x000fe4000fffe03f */
[----:B------:R-:W-:Y:S02]  /*1820*/  USHF.L.U64.HI UR7, UR33, 0x7, UR19 ;  /* 0x0000000721077899 */ /* 0x000fe40008010213 */
[----:B------:R-:W-:Y:S02]  /*1830*/  USHF.R.S32.HI UR19, URZ, 0x1f, UR24 ;  /* 0x0000001f3f137899 */ /* 0x000fe40008011418 */
[----:B------:R-:W-:Y:S02]  /*1840*/  USEL UR7, UR7, URZ, UP6 ;  /* 0x0000003f07077287 */ /* 0x000fe4000b000000 */
[----:B--2---:R-:W-:Y:S01]  /*1850*/  UIMAD.WIDE.U32 UR8, UR12, UR10, URZ ;  /* 0x0000000a0c0872a5 */ /* 0x004fe2000f8e003f */
[----:B-1----:R-:W-:-:S03]  /*1860*/  IMAD.MOV R0, RZ, RZ, -R5 ;  /* 0x000000ffff007224 */ /* 0x002fc600078e0a05 */
[----:B------:R-:W-:Y:S01]  /*1870*/  UIMAD UR11, UR12, UR11, UR9 ;  /* 0x0000000b0c0b72a4 */ /* 0x000fe2000f8e0209 */
[----:B------:R-:W-:Y:S01]  /*1880*/  IMAD.MOV.U32 R4, RZ, RZ, RZ ;  /* 0x000000ffff047224 */ /* 0x000fe200078e00ff */
[----:B------:R-:W-:Y:S01]  /*1890*/  USHF.L.U32 UR12, UR33, 0x7, URZ ;  /* 0x00000007210c7899 */ /* 0x000fe2000800063f */
[----:B------:R-:W-:Y:S01]  /*18a0*/  IMAD R0, R0, R6, RZ ;  /* 0x0000000600007224 */ /* 0x000fe200078e02ff */
[----:B------:R-:W-:Y:S02]  /*18b0*/  USEL UR13, UR8, URZ, UP3 ;  /* 0x0000003f080d7287 */ /* 0x000fe40009800000 */
[----:B------:R-:W-:Y:S01]  /*18c0*/  USEL UR8, UR12, URZ, UP6 ;  /* 0x0000003f0c087287 */ /* 0x000fe2000b000000 */
[----:B------:R-:W-:Y:S01]  /*18d0*/  IMAD.HI.U32 R0, R5, R0, R4 ;  /* 0x0000000005007227 */ /* 0x000fe200078e0004 */
[----:B------:R-:W-:Y:S02]  /*18e0*/  USEL UR29, UR11, URZ, UP3 ;  /* 0x0000003f0b1d7287 */ /* 0x000fe40009800000 */
[----:B------:R-:W-:-:S02]  /*18f0*/  UIADD3 UR8, UP0, UR14, UR8, URZ ;  /* 0x000000080e087290 */ /* 0x000fc4000ff1e03f */
[----:B------:R-:W-:Y:S01]  /*1900*/  ULDC UR12, c[0x0][0x234] ;  /* 0x00008d00000c7ab9 */ /* 0x000fe20000000800 */
[----:B------:R-:W-:Y:S01]  /*1910*/  IMAD.HI.U32 R0, R0, R3, RZ ;  /* 0x0000000300007227 */ /* 0x000fe200078e00ff */
[----:B------:R-:W-:Y:S02]  /*1920*/  UIADD3.X UR9, UR30, UR7, URZ, UP0, !UPT ;  /* 0x000000071e097290 */ /* 0x000fe400087fe43f */
[----:B------:R-:W-:Y:S01]  /*1930*/  UIMAD UR7, UR37, UR8, URZ ;  /* 0x00000008250772a4 */ /* 0x000fe2000f8e023f */
[----:B------:R-:W-:-:S03]  /*1940*/  IMAD.MOV R4, RZ, RZ, -R0 ;  /* 0x000000ffff047224 */ /* 0x000fc600078e0a00 */
[----:B------:R-:W-:Y:S01]  /*1950*/  UIMAD UR10, UR36, UR9, UR7 ;  /* 0x00000009240a72a4 */ /* 0x000fe2000f8e0207 */
[C---:B------:R-:W-:Y:S01]  /*1960*/  IMAD R3, R6.reuse, R4, R3 ;  /* 0x0000000406037224 */ /* 0x040fe200078e0203 */
[----:B------:R-:W-:Y:S02]  /*1970*/  @UP2 USEL UR7, UR54, UR16, !UP1 ;  /* 0x0000001036072287 */ /* 0x000fe4000c800000 */
[----:B------:R-:W-:Y:S02]  /*1980*/  UIMAD.WIDE.U32 UR8, UR36, UR8, URZ ;  /* 0x00000008240872a5 */ /* 0x000fe4000f8e003f */
[----:B------:R-:W-:Y:S01]  /*1990*/  ISETP.GT.U32.AND P0, PT, R6, R3, PT ;  /* 0x000000030600720c */ /* 0x000fe20003f04070 */
[----:B------:R-:W-:Y:S02]  /*19a0*/  @UP2 UIMAD UR12, UR38, UR12, UR7 ;  /* 0x0000000c260c22a4 */ /* 0x000fe4000f8e0207 */
[----:B------:R-:W-:-:S05]  /*19b0*/  UIADD3 UR25, UR9, UR10, URZ ;  /* 0x0000000a09197290 */ /* 0x000fca000fffe03f */
[----:B------:R-:W-:-:S05]  /*19c0*/  @!UP2 UMOV UR12, UR49 ;  /* 0x00000031000cac82 */ /* 0x000fca0008000000 */
[----:B------:R-:W-:Y:S01]  /*19d0*/  @!P0 IMAD.IADD R3, R3, 0x1, -R6 ;  /* 0x0000000103038824 */ /* 0x000fe200078e0a06 */
[----:B------:R-:W-:Y:S02]  /*19e0*/  @!P0 IADD3 R0, R0, 0x1, RZ ;  /* 0x0000000100008810 */ /* 0x000fe40007ffe0ff */
[----:B------:R-:W-:Y:S02]  /*19f0*/  ISETP.LE.AND P0, PT, RZ, UR56, PT ;  /* 0x00000038ff007c0c */ /* 0x000fe4000bf03270 */
[----:B------:R-:W-:-:S13]  /*1a00*/  ISETP.GE.U32.AND P2, PT, R3, R6, PT ;  /* 0x000000060300720c */ /* 0x000fda0003f46070 */
[----:B------:R-:W-:-:S05]  /*1a10*/  @P2 IADD3 R0, R0, 0x1, RZ ;  /* 0x0000000100002810 */ /* 0x000fca0007ffe0ff */
[----:B------:R-:W-:-:S04]  /*1a20*/  IMAD.MOV.U32 R14, RZ, RZ, R0 ;  /* 0x000000ffff0e7224 */ /* 0x000fc800078e0000 */
        /* <DEDUP_REMOVED lines=10> */
.L_x_34:
[----:B------:R-:W-:Y:S02]  /*1ad0*/  UMOV UR11, UR50 ;  /* 0x00000032000b7c82 */ /* 0x000fe40008000000 */
.L_x_35:
[----:B------:R-:W1:Y:S01]  /*1ae0*/  S2R R8, SR_TID.X ;  /* 0x0000000000087919 */ /* 0x000e620000002100 */
[----:B------:R-:W-:Y:S01]  /*1af0*/  UIADD3 UR8, UP5, UP4, UR8, UR41, UR47 ;  /* 0x0000002908087290 */ /* 0x000fe2000fcbe02f */
[----:B------:R-:W-:Y:S01]  /*1b00*/  SHF.R.S32.HI R251, RZ, 0x1f, R250 ;  /* 0x0000001ffffb7819 */ /* 0x000fe200000114fa */
[----:B------:R-:W-:Y:S01]  /*1b10*/  BSSY B1, `(.L_x_31) ;  /* 0x000074b000017945 */ /* 0x000fe20003800000 */
[----:B------:R-:W-:Y:S01]  /*1b20*/  IADD3 R4, P0, R250, UR22, RZ ;  /* 0x00000016fa047c10 */ /* 0x000fe2000ff1e0ff */
[----:B------:R-:W-:Y:S02]  /*1b30*/  UIADD3 UR15, UP1, UP0, UR13, UR8, UR15 ;  /* 0x000000080d0f7290 */ /* 0x000fe4000f83e00f */
[----:B------:R-:W-:Y:S02]  /*1b40*/  UMOV UR22, 0x4 ;  /* 0x0000000400167882 */ /* 0x000fe40000000000 */
        /* <DEDUP_REMOVED lines=8> */
[----:B------:R-:W-:Y:S02]  /*1bd0*/  ULDC.64 UR8, c[0x0][0x370] ;  /* 0x0000dc0000087ab9 */ /* 0x000fe40000000a00 */
[----:B------:R-:W-:Y:S01]  /*1be0*/  UIMAD UR7, UR30, UR8, URZ ;  /* 0x000000081e0772a4 */ /* 0x000fe2000f8e023f */
[----:B------:R-:W-:Y:S01]  /*1bf0*/  SHF.R.S32.HI R3, RZ, 0x2, R3 ;  /* 0x00000002ff037819 */ /* 0x000fe20000011403 */
[----:B------:R-:W-:Y:S02]  /*1c00*/  UIADD3 UR8, UR14, UR12, URZ ;  /* 0x0000000c0e087290 */ /* 0x000fe4000fffe03f */
[----:B------:R-:W-:Y:S01]  /*1c10*/  UIMAD UR7, UR14, UR9, UR7 ;  /* 0x000000090e0772a4 */ /* 0x000fe2000f8e0207 */
[----:B------:R-:W-:Y:S01]  /*1c20*/  SHF.R.S32.HI R18, RZ, 0x1f, R3 ;  /* 0x0000001fff127819 */ /* 0x000fe20000011403 */
[----:B------:R-:W-:Y:S01]  /*1c30*/  UIADD3 UR9, UR14, UR11, URZ ;  /* 0x0000000b0e097290 */ /* 0x000fe2000fffe03f */
[----:B------:R-:W-:Y:S01]  /*1c40*/  IADD3 R0, P1, R3, UR14, RZ ;  /* 0x0000000e03007c10 */ /* 0x000fe2000ff3e0ff */
[----:B------:R-:W-:-:S03]  /*1c50*/  ULEA.HI.SX32 UR11, UR34, 0xffffffff, 0x1a ;  /* 0xffffffff220b7891 */ /* 0x000fc6000f8fd23f */
[----:B------:R-:W-:Y:S01]  /*1c60*/  IADD3.X R5, R18, UR30, RZ, P1, !PT ;  /* 0x0000001e12057c10 */ /* 0x000fe20008ffe4ff */
[----:B------:R-:W-:-:S04]  /*1c70*/  IMAD.WIDE.U32 R6, R0, c[0x0][0x190], R250 ;  /* 0x0000640000067a25 */ /* 0x000fc800078e00fa */
[----:B------:R-:W-:Y:S01]  /*1c80*/  IMAD R5, R5, c[0x0][0x190], RZ ;  /* 0x0000640005057a24 */ /* 0x000fe200078e02ff */
[----:B------:R-:W-:-:S03]  /*1c90*/  IADD3 R6, P1, R6, UR39, RZ ;  /* 0x0000002706067c10 */ /* 0x000fc6000ff3e0ff */
[----:B------:R-:W-:Y:S01]  /*1ca0*/  IMAD R0, R0, c[0x0][0x194], R5 ;  /* 0x0000650000007a24 */ /* 0x000fe200078e0205 */
[----:B------:R-:W-:-:S04]  /*1cb0*/  IADD3.X R5, R251, UR28, RZ, P0, !PT ;  /* 0x0000001cfb057c10 */ /* 0x000fc800087fe4ff */
[----:B------:R-:W-:Y:S01]  /*1cc0*/  IADD3.X R7, R7, UR35, R0, P1, !PT ;  /* 0x0000002307077c10 */ /* 0x000fe20008ffe400 */
[----:B------:R-:W-:Y:S01]  /*1cd0*/  IMAD.U32 R0, RZ, RZ, UR14 ;  /* 0x0000000eff007e24 */ /* 0x000fe2000f8e00ff */
[----:B------:R-:W-:-:S03]  /*1ce0*/  ULDC.64 UR34, c[0x0][0x200] ;  /* 0x0000800000227ab9 */ /* 0x000fc60000000a00 */
[----:B------:R-:W-:-:S04]  /*1cf0*/  IMAD.WIDE.U32 R4, R0, c[0x0][0x370], R4 ;  /* 0x0000dc0000047a25 */ /* 0x000fc800078e0004 */
[----:B------:R-:W-:Y:S01]  /*1d00*/  IMAD.U32 R0, RZ, RZ, UR38 ;  /* 0x00000026ff007e24 */ /* 0x000fe2000f8e00ff */
[----:B------:R-:W-:Y:S01]  /*1d10*/  IADD3 R5, R5, UR7, RZ ;  /* 0x0000000705057c10 */ /* 0x000fe2000fffe0ff */
[----:B------:R-:W-:Y:S02]  /*1d20*/  UIADD3.X UR7, UR25, UR48, UR53, UP5, UP4 ;  /* 0x0000003019077290 */ /* 0x000fe4000afe8435 */
[----:B------:R-:W-:Y:S02]  /*1d30*/  UISETP.GE.AND UP4, UPT, UR26, 0x1, UPT ;  /* 0x000000011a00788c */ /* 0x000fe4000bf86270 */
[----:B------:R-:W-:Y:S01]  /*1d40*/  IMAD.WIDE.U32 R4, R0, c[0x0][0x378], R4 ;  /* 0x0000de0000047a25 */ /* 0x000fe200078e0004 */
[----:B------:R-:W-:Y:S01]  /*1d50*/  LEA.HI R0, R9, R8, RZ, 0x5 ;  /* 0x0000000809007211 */ /* 0x000fe200078f28ff */
[----:B------:R-:W-:Y:S02]  /*1d60*/  UIADD3.X UR7, UR29, UR7, UR17, UP1, UP0 ;  /* 0x000000071d077290 */ /* 0x000fe40008fe0411 */
[----:B------:R-:W-:Y:S01]  /*1d70*/  PLOP3.LUT P0, PT, PT, PT, UP4, 0x80, 0x0 ;  /* 0x000000000000781c */ /* 0x000fe20003f0f048 */
[----:B------:R-:W-:Y:S01]  /*1d80*/  ULDC.64 UR16, c[0x0][0x3c8] ;  /* 0x0000f20000107ab9 */ /* 0x000fe20000000a00 */
[----:B------:R-:W-:Y:S01]  /*1d90*/  LOP3.LUT R9, R0, 0xffffffe0, RZ, 0xc0, !PT ;  /* 0xffffffe000097812 */ /* 0x000fe200078ec0ff */
[----:B------:R-:W-:Y:S01]  /*1da0*/  UIMAD.WIDE UR16, UR9, UR22, UR16 ;  /* 0x00000016091072a5 */ /* 0x000fe2000f8e0210 */
[----:B------:R-:W-:Y:S01]  /*1db0*/  IADD3 R5, R5, UR10, RZ ;  /* 0x0000000a05057c10 */ /* 0x000fe2000fffe0ff */
[----:B------:R-:W-:-:S02]  /*1dc0*/  UIMAD.WIDE UR8, UR8, UR22, UR34 ;  /* 0x00000016080872a5 */ /* 0x000fc4000f8e0222 */
[----:B------:R-:W-:Y:S01]  /*1dd0*/  IMAD.IADD R9, R8, 0x1, -R9 ;  /* 0x0000000108097824 */ /* 0x000fe200078e0a09 */
[----:B------:R-:W-:Y:S01]  /*1de0*/  SHF.R.S32.HI R8, RZ, 0x5, R0 ;  /* 0x00000005ff087819 */ /* 0x000fe20000011400 */
[----:B------:R-:W-:Y:S02]  /*1df0*/  IMAD.U32 R0, RZ, RZ, UR38 ;  /* 0x00000026ff007e24 */ /* 0x000fe4000f8e00ff */
[----:B------:R-:W-:-:S04]  /*1e00*/  IMAD.WIDE.U32 R4, R3, c[0x0][0x370], R4 ;  /* 0x0000dc0003047a25 */ /* 0x000fc800078e0004 */
[----:B------:R-:W-:Y:S01]  /*1e10*/  IMAD R8, R8, UR46, R9 ;  /* 0x0000002e08087c24 */ /* 0x000fe2000f8e0209 */
[----:B------:R-:W-:Y:S01]  /*1e20*/  LEA R11, P2, R4, c[0x0][0x330], 0x1 ;  /* 0x0000cc00040b7a11 */ /* 0x000fe200078408ff */
[----:B------:R-:W-:Y:S02]  /*1e30*/  IMAD R9, R18, c[0x0][0x370], RZ ;  /* 0x0000dc0012097a24 */ /* 0x000fe400078e02ff */
[----:B------:R-:W-:Y:S01]  /*1e40*/  IMAD.WIDE.U32 R6, R0, c[0x0][0x1a8], R6 ;  /* 0x00006a0000067a25 */ /* 0x000fe200078e0006 */
[----:B------:R-:W-:-:S03]  /*1e50*/  IADD3 R0, P1, R8, UR15, RZ ;  /* 0x0000000f08007c10 */ /* 0x000fc6000ff3e0ff */
[----:B------:R-:W-:Y:S01]  /*1e60*/  IMAD R9, R3, c[0x0][0x374], R9 ;  /* 0x0000dd0003097a24 */ /* 0x000fe200078e0209 */
[----:B------:R-:W-:Y:S02]  /*1e70*/  LEA.HI.X.SX32 R8, R8, UR7, 0x1, P1 ;  /* 0x0000000708087c11 */ /* 0x000fe400088f0eff */
[----:B------:R-:W-:Y:S01]  /*1e80*/  LEA R234, P1, R0, c[0x0][0x350], 0x2 ;  /* 0x0000d40000ea7a11 */ /* 0x000fe200078210ff */
[----:B------:R-:W-:Y:S01]  /*1e90*/  IMAD.IADD R5, R5, 0x1, R9 ;  /* 0x0000000105057824 */ /* 0x000fe200078e0209 */
[----:B------:R-:W-:Y:S02]  /*1ea0*/  LEA R10, P3, R6, c[0x0][0x160], 0x1 ;  /* 0x00005800060a7a11 */ /* 0x000fe400078608ff */
[----:B------:R-:W-:Y:S02]  /*1eb0*/  IADD3 R7, R7, UR13, RZ ;  /* 0x0000000d07077c10 */ /* 0x000fe4000fffe0ff */
[----:B------:R-:W-:Y:S02]  /*1ec0*/  LEA.HI.X R233, R0, c[0x0][0x354], R8, 0x2, P1 ;  /* 0x0000d50000e97a11 */ /* 0x000fe400008f1408 */
[----:B------:R-:W-:-:S02]  /*1ed0*/  LEA.HI.X R9, R4, c[0x0][0x334], R5, 0x1, P2 ;  /* 0x0000cd0004097a11 */ /* 0x000fc400010f0c05 */
[----:B------:R-:W-:Y:S01]  /*1ee0*/  LEA.HI.X R8, R6, c[0x0][0x164], R7, 0x1, P3 ;  /* 0x0000590006087a11 */ /* 0x000fe200018f0c07 */
[----:B------:R-:W-:Y:S05]  /*1ef0*/  @!P0 BRA `(.L_x_36) ;  /* 0x000067a000008947 */ /* 0x000fea0003800000 */
[----:B------:R-:W2:Y:S01]  /*1f00*/  LDL R17, [R1+0x28] ;  /* 0x0000280001117983 */ /* 0x000ea20000100800 */
[----:B------:R-:W-:Y:S01]  /*1f10*/  PLOP3.LUT P0, PT, PT, PT, UP3, 0x80, 0x0 ;  /* 0x000000000000781c */ /* 0x000fe20003f0f038 */
[----:B------:R-:W-:Y:S01]  /*1f20*/  UIMAD UR13, UR20, -0x80, UR6 ;  /* 0xffffff80140d78a4 */ /* 0x000fe2000f8e0206 */
[----:B------:R-:W-:Y:S01]  /*1f30*/  IMAD.U32 R15, RZ, RZ, UR24 ;  /* 0x00000018ff0f7e24 */ /* 0x000fe2000f8e00ff */
[----:B------:R-:W-:Y:S01]  /*1f40*/  ULDC.64 UR14, c[0x0][0x1a0] ;  /* 0x00006800000e7ab9 */ /* 0x000fe20000000a00 */
[----:B------:R-:W-:Y:S01]  /*1f50*/  BSSY B0, `(.L_x_37) ;  /* 0x0000043000007945 */ /* 0x000fe20003800000 */
[----:B------:R-:W-:Y:S01]  /*1f60*/  UIMAD UR7, UR19, UR14, URZ ;  /* 0x0000000e130772a4 */ /* 0x000fe2000f8e023f */
[----:B------:R-:W-:Y:S01]  /*1f70*/  IMAD.WIDE.U32 R4, R15, c[0x0][0x1a0], R250 ;  /* 0x000068000f047a25 */ /* 0x000fe200078e00fa */
[----:B------:R-:W-:Y:S01]  /*1f80*/  ISETP.GE.AND P1, PT, R3, UR13, PT ;  /* 0x0000000d03007c0c */ /* 0x000fe2000bf26270 */
[----:B------:R-:W-:Y:S01]  /*1f90*/  UMOV UR10, UR8 ;  /* 0x00000008000a7c82 */ /* 0x000fe20008000000 */
[----:B------:R-:W-:Y:S01]  /*1fa0*/  MOV R237, R8 ;  /* 0x0000000800ed7202 */ /* 0x000fe20000000f00 */
[----:B------:R-:W-:Y:S01]  /*1fb0*/  UIMAD UR8, UR24, UR15, UR7 ;  /* 0x0000000f180872a4 */ /* 0x000fe2000f8e0207 */
[----:B------:R-:W-:Y:S01]  /*1fc0*/  IMAD.MOV.U32 R238, RZ, RZ, R10 ;  /* 0x000000ffffee7224 */ /* 0x000fe200078e000a */
[----:B------:R-:W-:Y:S01]  /*1fd0*/  UMOV UR12, UR16 ;  /* 0x00000010000c7c82 */ /* 0x000fe20008000000 */
[----:B------:R-:W-:Y:S01]  /*1fe0*/  @P0 BAR.SYNC.DEFER_BLOCKING 0x0 ;  /* 0x0000000000000b1d */ /* 0x000fe20000010000 */
[----:B------:R-:W-:Y:S01]  /*1ff0*/  IADD3 R6, P0, R4, UR31, RZ ;  /* 0x0000001f04067c10 */ /* 0x000fe2000ff1e0ff */
[----:B------:R-:W-:Y:S01]  /*2000*/  IMAD.MOV.U32 R236, RZ, RZ, R11 ;  /* 0x000000ffffec7224 */ /* 0x000fe200078e000b */
[----:B------:R-:W-:-:S02]  /*2010*/  MOV R4, UR8 ;  /* 0x0000000800047c02 */ /* 0x000fc40008000f00 */
[----:B------:R-:W-:Y:S01]  /*2020*/  MOV R235, R9 ;  /* 0x0000000900eb7202 */ /* 0x000fe20000000f00 */
[----:B------:R-:W-:Y:S01]  /*2030*/  UMOV UR7, UR11 ;  /* 0x0000000b00077c82 */ /* 0x000fe20008000000 */
[----:B------:R-:W-:Y:S01]  /*2040*/  IADD3.X R7, R5, UR32, R4, P0, !PT ;  /* 0x0000002005077c10 */ /* 0x000fe200087fe404 */
[----:B------:R-:W-:Y:S01]  /*2050*/  ULEA.HI UR11, UR7, UR7, URZ, 0x1 ;  /* 0x00000007070b7291 */ /* 0x000fe2000f8f083f */
[----:B------:R-:W-:-:S03]  /*2060*/  IMAD R4, R16, c[0x0][0x1b8], RZ ;  /* 0x00006e0010047a24 */ /* 0x000fc600078e02ff */
[----:B------:R-:W-:Y:S01]  /*2070*/  ULOP3.LUT UR8, UR11, 0xfffffffe, URZ, 0xc0, !UPT ;  /* 0xfffffffe0b087892 */ /* 0x000fe2000f8ec03f */
[C---:B------:R-:W-:Y:S02]  /*2080*/  IMAD R4, R14.reuse, c[0x0][0x1bc], R4 ;  /* 0x00006f000e047a24 */ /* 0x040fe400078e0204 */
[----:B------:R-:W-:Y:S01]  /*2090*/  IMAD.WIDE.U32 R6, R14, c[0x0][0x1b8], R6 ;  /* 0x00006e000e067a25 */ /* 0x000fe200078e0006 */
[----:B------:R-:W-:Y:S02]  /*20a0*/  UIADD3 UR8, UR7, -UR8, URZ ;  /* 0x8000000807087290 */ /* 0x000fe4000fffe03f */
[----:B------:R-:W-:Y:S02]  /*20b0*/  UMOV UR11, UR17 ;  /* 0x00000011000b7c82 */ /* 0x000fe40008000000 */
[----:B------:R-:W-:Y:S01]  /*20c0*/  UISETP.NE.AND UP0, UPT, UR8, 0x1, UPT ;  /* 0x000000010800788c */ /* 0x000fe2000bf05270 */
[----:B------:R-:W-:Y:S01]  /*20d0*/  IADD3 R13, R7, R4, RZ ;  /* 0x00000004070d7210 */ /* 0x000fe20007ffe0ff */
[----:B--2---:R-:W-:-:S05]  /*20e0*/  IMAD.SHL.U32 R0, R17, 0x2, RZ ;  /* 0x0000000211007824 */ /* 0x004fca00078e00ff */
[----:B------:R1:W-:Y:S04]  /*20f0*/  @P1 STS [R0+0xf000], RZ ;  /* 0x00f000ff00001388 */ /* 0x0003e80000000800 */
[----:B------:R1:W-:Y:S04]  /*2100*/  @P1 STS [R0+0xf004], RZ ;  /* 0x00f004ff00001388 */ /* 0x0003e80000000800 */
[----:B------:R1:W-:Y:S04]  /*2110*/  @P1 STS.64 [R0+0xf008], RZ ;  /* 0x00f008ff00001388 */ /* 0x0003e80000000a00 */
[----:B------:R1:W-:Y:S04]  /*2120*/  @P1 STS.128 [R0+0x11000], RZ ;  /* 0x011000ff00001388 */ /* 0x0003e80000000c00 */
[----:B------:R1:W-:Y:S01]  /*2130*/  @P1 STS.128 [R0+0x13000], RZ ;  /* 0x013000ff00001388 */ /* 0x0003e20000000c00 */
[----:B------:R-:W-:Y:S05]  /*2140*/  @P1 BRA `(.L_x_38) ;  /* 0x0000023000001947 */ /* 0x000fea0003800000 */
[----:B------:R-:W2:Y:S04]  /*2150*/  LDL R12, [R1+0x10] ;  /* 0x00001000010c7983 */ /* 0x000ea80000100800 */
[----:B------:R-:W3:Y:S01]  /*2160*/  LDL R19, [R1+0x14] ;  /* 0x0000140001137983 */ /* 0x000ee20000100800 */
[----:B------:R-:W-:Y:S01]  /*2170*/  ISETP.GE.AND P5, PT, R250, c[0x0][0x220], PT ;  /* 0x00008800fa007a0c */ /* 0x000fe20003fa6270 */
[----:B------:R-:W-:-:S02]  /*2180*/  IMAD.MOV.U32 R4, RZ, RZ, R6 ;  /* 0x000000ffff047224 */ /* 0x000fc400078e0006 */
[----:B------:R-:W-:-:S04]  /*2190*/  IMAD.MOV.U32 R5, RZ, RZ, R13 ;  /* 0x000000ffff057224 */ /* 0x000fc800078e000d */
[----:B------:R-:W-:-:S06]  /*21a0*/  IMAD.WIDE.U32 R4, R3, c[0x0][0x1a0], R4 ;  /* 0x0000680003047a25 */ /* 0x000fcc00078e0004 */
[----:B------:R-:W-:Y:S01]  /*21b0*/  @!P5 LEA R10, P2, R4, c[0x0][0x170], 0x1 ;  /* 0x00005c00040ada11 */ /* 0x000fe200078408ff */
[----:B------:R4:W-:Y:S04]  /*21c0*/  @P5 STS [R0+0xf000], RZ ;  /* 0x00f000ff00005388 */ /* 0x0009e80000000800 */
[----:B------:R4:W-:Y:S04]  /*21d0*/  @P5 STS [R0+0xf004], RZ ;  /* 0x00f004ff00005388 */ /* 0x0009e80000000800 */
[----:B------:R4:W-:Y:S01]  /*21e0*/  @P5 STS.64 [R0+0xf008], RZ ;  /* 0x00f008ff00005388 */ /* 0x0009e20000000a00 */
[----:B--2---:R-:W-:Y:S01]  /*21f0*/  ISETP.GE.AND P4, PT, R12, c[0x0][0x220], PT ;  /* 0x000088000c007a0c */ /* 0x004fe20003f86270 */
[----:B------:R-:W-:Y:S01]  /*2200*/  IMAD R12, R18, c[0x0][0x1a0], RZ ;  /* 0x00006800120c7a24 */ /* 0x000fe200078e02ff */
[----:B---3--:R-:W-:-:S03]  /*2210*/  ISETP.GE.AND P3, PT, R19, c[0x0][0x220], PT ;  /* 0x0000880013007a0c */ /* 0x008fc60003f66270 */
[----:B------:R-:W-:-:S04]  /*2220*/  IMAD R12, R3, c[0x0][0x1a4], R12 ;  /* 0x00006900030c7a24 */ /* 0x000fc800078e020c */
[----:B------:R-:W-:-:S04]  /*2230*/  IMAD.IADD R12, R5, 0x1, R12 ;  /* 0x00000001050c7824 */ /* 0x000fc800078e020c */
[C---:B------:R-:W-:Y:S02]  /*2240*/  @!P4 LEA R8, P0, R4.reuse, c[0x0][0x170], 0x1 ;  /* 0x00005c000408ca11 */ /* 0x040fe400078008ff */
[C-C-:B------:R-:W-:Y:S02]  /*2250*/  @!P5 LEA.HI.X R11, R4.reuse, c[0x0][0x174], R12.reuse, 0x1, P2 ;  /* 0x00005d00040bda11 */ /* 0x140fe400010f0c0c */
[----:B------:R-:W-:-:S03]  /*2260*/  @!P4 LEA.HI.X R9, R4, c[0x0][0x174], R12, 0x1, P0 ;  /* 0x00005d000409ca11 */ /* 0x000fc600000f0c0c */
[----:B------:R-:W-:Y:S01]  /*2270*/  @!PT LDS RZ, [RZ] ;  /* 0x00000000fffff984 */ /* 0x000fe20000000800 */
[----:B------:R-:W-:Y:S01]  /*2280*/  @!PT LDS RZ, [RZ] ;  /* 0x00000000fffff984 */ /* 0x000fe20000000800 */
[----:B------:R-:W-:Y:S01]  /*2290*/  @!PT LDS RZ, [RZ] ;  /* 0x00000000fffff984 */ /* 0x000fe20000000800 */
[----:B------:R4:W-:Y:S04]  /*22a0*/  @!P5 LDGSTS.E.BYPASS.LTC128B.128 [R0+0xf000], [R10.64] ;  /* 0x0f0000000a00dfae */ /* 0x0009e8000b901d44 */
[----:B------:R4:W-:Y:S04]  /*22b0*/  @P4 STS.128 [R0+0x11000], RZ ;  /* 0x011000ff00004388 */ /* 0x0009e80000000c00 */
[----:B------:R-:W-:Y:S01]  /*22c0*/  @!PT LDS RZ, [RZ] ;  /* 0x00000000fffff984 */ /* 0x000fe20000000800 */
[----:B------:R-:W-:Y:S01]  /*22d0*/  @!PT LDS RZ, [RZ] ;  /* 0x00000000fffff984 */ /* 0x000fe20000000800 */
[----:B------:R-:W-:Y:S01]  /*22e0*/  @!PT LDS RZ, [RZ] ;  /* 0x00000000fffff984 */ /* 0x000fe20000000800 */
[----:B------:R4:W-:Y:S04]  /*22f0*/  @!P4 LDGSTS.E.BYPASS.LTC128B.128 [R0+0x11000], [R8.64+0x40] ;  /* 0x110000400800cfae */ /* 0x0009e8000b901d44 */
[----:B------:R4:W-:Y:S01]  /*2300*/  @P3 STS.128 [R0+0x13000], RZ ;  /* 0x013000ff00003388 */ /* 0x0009e20000000c00 */
[----:B------:R-:W-:Y:S05]  /*2310*/  @P3 BRA `(.L_x_38) ;  /* 0x0000006000003947 */ /* 0x000fea0003800000 */
[----:B----4-:R-:W-:-:S04]  /*2320*/  LEA R8, P0, R4, c[0x0][0x170], 0x1 ;  /* 0x00005c0004087a11 */ /* 0x010fc800078008ff */
[----:B------:R-:W-:-:S05]  /*2330*/  LEA.HI.X R9, R4, c[0x0][0x174], R12, 0x1, P0 ;  /* 0x00005d0004097a11 */ /* 0x000fca00000f0c0c */
[----:B------:R-:W-:Y:S01]  /*2340*/  @!PT LDS RZ, [RZ] ;  /* 0x00000000fffff984 */ /* 0x000fe20000000800 */
[----:B------:R-:W-:Y:S01]  /*2350*/  @!PT LDS RZ, [RZ] ;  /* 0x00000000fffff984 */ /* 0x000fe20000000800 */
[----:B------:R-:W-:Y:S01]  /*2360*/  @!PT LDS RZ, [RZ] ;  /* 0x00000000fffff984 */ /* 0x000fe20000000800 */
[----:B------:R2:W-:Y:S04]  /*2370*/  LDGSTS.E.BYPASS.LTC128B.128 [R0+0x13000], [R8.64+0x80] ;  /* 0x1300008008007fae */ /* 0x0005e8000b901d44 */
.L_x_38:
[----:B------:R-:W-:Y:S05]  /*2380*/  BSYNC B0 ;  /* 0x0000000000007941 */ /* 0x000fea0003800000 */
.L_x_37:
[----:B------:R-:W-:Y:S01]  /*2390*/  IADD3 R4, R3, 0x40, RZ ;  /* 0x0000004003047810 */ /* 0x000fe20007ffe0ff */
[----:B------:R-:W-:Y:S03]  /*23a0*/  BSSY B0, `(.L_x_39) ;  /* 0x0000028000007945 */ /* 0x000fe60003800000 */
[----:B------:R-:W-:-:S13]  /*23b0*/  ISETP.GE.AND P5, PT, R4, UR13, PT ;  /* 0x0000000d04007c0c */ /* 0x000fda000bfa6270 */
[----:B------:R3:W-:Y:S04]  /*23c0*/  @P5 STS.128 [R0+0x10000], RZ ;  /* 0x010000ff00005388 */ /* 0x0007e80000000c00 */
[----:B------:R3:W-:Y:S04]  /*23d0*/  @P5 STS.128 [R0+0x12000], RZ ;  /* 0x012000ff00005388 */ /* 0x0007e80000000c00 */
[----:B------:R3:W-:Y:S01]  /*23e0*/  @P5 STS.128 [R0+0x14000], RZ ;  /* 0x014000ff00005388 */ /* 0x0007e20000000c00 */
[----:B------:R-:W-:Y:S05]  /*23f0*/  @P5 BRA `(.L_x_40) ;  /* 0x0000022000005947 */ /* 0x000fea0003800000 */
[----:B--2-4-:R-:W2:Y:S04]  /*2400*/  LDL R9, [R1+0x10] ;  /* 0x0000100001097983 */ /* 0x014ea80000100800 */
[----:B------:R-:W4:Y:S01]  /*2410*/  LDL R8, [R1+0x14] ;  /* 0x0000140001087983 */ /* 0x000f220000100800 */
[----:B------:R-:W-:Y:S01]  /*2420*/  IADD3 R4, P0, R3, 0x40, RZ ;  /* 0x0000004003047810 */ /* 0x000fe20007f1e0ff */
[----:B------:R-:W-:Y:S01]  /*2430*/  IMAD.MOV.U32 R7, RZ, RZ, R13 ;  /* 0x000000ffff077224 */ /* 0x000fe200078e000d */
[----:B------:R-:W-:-:S03]  /*2440*/  ISETP.GE.AND P4, PT, R250, c[0x0][0x220], PT ;  /* 0x00008800fa007a0c */ /* 0x000fc60003f86270 */
[----:B------:R-:W-:Y:S02]  /*2450*/  IMAD.X R5, RZ, RZ, R18, P0 ;  /* 0x000000ffff057224 */ /* 0x000fe400000e0612 */
[----:B------:R-:W-:-:S04]  /*2460*/  IMAD.WIDE.U32 R10, R4, c[0x0][0x1a0], R6 ;  /* 0x00006800040a7a25 */ /* 0x000fc800078e0006 */
[----:B------:R-:W-:-:S04]  /*2470*/  IMAD R5, R5, c[0x0][0x1a0], RZ ;  /* 0x0000680005057a24 */ /* 0x000fc800078e02ff */
[----:B------:R-:W-:Y:S01]  /*2480*/  IMAD R4, R4, c[0x0][0x1a4], R5 ;  /* 0x0000690004047a24 */ /* 0x000fe200078e0205 */
[----:B------:R1:W-:Y:S03]  /*2490*/  @P4 STS.128 [R0+0x10000], RZ ;  /* 0x010000ff00004388 */ /* 0x0003e60000000c00 */
[----:B------:R-:W-:Y:S01]  /*24a0*/  IMAD.IADD R4, R11, 0x1, R4 ;  /* 0x000000010b047824 */ /* 0x000fe200078e0204 */
[----:B--2---:R-:W-:Y:S02]  /*24b0*/  ISETP.GE.AND P3, PT, R9, c[0x0][0x220], PT ;  /* 0x0000880009007a0c */ /* 0x004fe40003f66270 */
[----:B----4-:R-:W-:Y:S02]  /*24c0*/  ISETP.GE.AND P0, PT, R8, c[0x0][0x220], PT ;  /* 0x0000880008007a0c */ /* 0x010fe40003f06270 */
[----:B------:R-:W-:-:S04]  /*24d0*/  @!P4 LEA R8, P6, R10, c[0x0][0x170], 0x1 ;  /* 0x00005c000a08ca11 */ /* 0x000fc800078c08ff */
[----:B------:R-:W-:-:S05]  /*24e0*/  @!P4 LEA.HI.X R9, R10, c[0x0][0x174], R4, 0x1, P6 ;  /* 0x00005d000a09ca11 */ /* 0x000fca00030f0c04 */
[C---:B------:R-:W-:Y:S01]  /*24f0*/  @!P3 LEA R6, P2, R10.reuse, c[0x0][0x170], 0x1 ;  /* 0x00005c000a06ba11 */ /* 0x040fe200078408ff */
[----:B------:R-:W-:Y:S01]  /*2500*/  @!PT LDS RZ, [RZ] ;  /* 0x00000000fffff984 */ /* 0x000fe20000000800 */
[----:B------:R-:W-:Y:S01]  /*2510*/  @!PT LDS RZ, [RZ] ;  /* 0x00000000fffff984 */ /* 0x000fe20000000800 */
[----:B------:R-:W-:Y:S01]  /*2520*/  @!PT LDS RZ, [RZ] ;  /* 0x00000000fffff984 */ /* 0x000fe20000000800 */
[----:B------:R1:W-:Y:S03]  /*2530*/  @!P4 LDGSTS.E.BYPASS.LTC128B.128 [R0+0x10000], [R8.64] ;  /* 0x100000000800cfae */ /* 0x0003e6000b901d44 */
[----:B------:R-:W-:Y:S01]  /*2540*/  @!P3 LEA.HI.X R7, R10, c[0x0][0x174], R4, 0x1, P2 ;  /* 0x00005d000a07ba11 */ /* 0x000fe200010f0c04 */
[----:B------:R1:W-:Y:S04]  /*2550*/  @P3 STS.128 [R0+0x12000], RZ ;  /* 0x012000ff00003388 */ /* 0x0003e80000000c00 */
[----:B------:R-:W-:Y:S01]  /*2560*/  @!PT LDS RZ, [RZ] ;  /* 0x00000000fffff984 */ /* 0x000fe20000000800 */
[----:B------:R-:W-:Y:S01]  /*2570*/  @!PT LDS RZ, [RZ] ;  /* 0x00000000fffff984 */ /* 0x000fe20000000800 */
[----:B------:R-:W-:Y:S01]  /*2580*/  @!PT LDS RZ, [RZ] ;  /* 0x00000000fffff984 */ /* 0x000fe20000000800 */
[----:B------:R1:W-:Y:S04]  /*2590*/  @!P3 LDGSTS.E.BYPASS.LTC128B.128 [R0+0x12000], [R6.64+0x40] ;  /* 0x120000400600bfae */ /* 0x0003e8000b901d44 */
[----:B------:R1:W-:Y:S01]  /*25a0*/  @P0 STS.128 [R0+0x14000], RZ ;  /* 0x014000ff00000388 */ /* 0x0003e20000000c00 */
[----:B------:R-:W-:Y:S05]  /*25b0*/  @P0 BRA `(.L_x_40) ;  /* 0x0000006000000947 */ /* 0x000fea0003800000 */
[----:B-1----:R-:W-:-:S04]  /*25c0*/  LEA R6, P0, R10, c[0x0][0x170], 0x1 ;  /* 0x00005c000a067a11 */ /* 0x002fc800078008ff */
[----:B------:R-:W-:-:S05]  /*25d0*/  LEA.HI.X R7, R10, c[0x0][0x174], R4, 0x1, P0 ;  /* 0x00005d000a077a11 */ /* 0x000fca00000f0c04 */
[----:B------:R-:W-:Y:S01]  /*25e0*/  @!PT LDS RZ, [RZ] ;  /* 0x00000000fffff984 */ /* 0x000fe20000000800 */
[----:B------:R-:W-:Y:S01]  /*25f0*/  @!PT LDS RZ, [RZ] ;  /* 0x00000000fffff984 */ /* 0x000fe20000000800 */
[----:B------:R-:W-:Y:S01]  /*2600*/  @!PT LDS RZ, [RZ] ;  /* 0x00000000fffff984 */ /* 0x000fe20000000800 */
[----:B------:R1:W-:Y:S04]  /*2610*/  LDGSTS.E.BYPASS.LTC128B.128 [R0+0x14000], [R6.64+0x80] ;  /* 0x1400008006007fae */ /* 0x0003e8000b901d44 */
.L_x_40:
[----:B------:R-:W-:Y:S05]  /*2620*/  BSYNC B0 ;  /* 0x0000000000007941 */ /* 0x000fea0003800000 */
.L_x_39:
[----:B------:R-:W-:Y:S01]  /*2630*/  UIMAD UR8, UR7, -0x40, UR26 ;  /* 0xffffffc0070878a4 */ /* 0x000fe2000f8e021a */
[----:B------:R-:W0:Y:S01]  /*2640*/  LDGDEPBAR ;  /* 0x00000000000079af */ /* 0x000e220000000000 */
[----:B------:R-:W-:Y:S04]  /*2650*/  BSSY B0, `(.L_x_41) ;  /* 0x0000025000007945 */ /* 0x000fe80003800000 */
[----:B------:R-:W-:-:S13]  /*2660*/  ISETP.GE.AND P2, PT, R3, UR8, PT ;  /* 0x0000000803007c0c */ /* 0x000fda000bf46270 */
[----:B------:R1:W-:Y:S04]  /*2670*/  @P2 STS [R0+0x6000], RZ ;  /* 0x006000ff00002388 */ /* 0x0003e80000000800 */
[----:B------:R1:W-:Y:S04]  /*2680*/  @P2 STS [R0+0x6004], RZ ;  /* 0x006004ff00002388 */ /* 0x0003e80000000800 */
[----:B------:R1:W-:Y:S04]  /*2690*/  @P2 STS.64 [R0+0x6008], RZ ;  /* 0x006008ff00002388 */ /* 0x0003e80000000a00 */
[----:B------:R1:W-:Y:S04]  /*26a0*/  @P2 STS.128 [R0+0x7000], RZ ;  /* 0x007000ff00002388 */ /* 0x0003e80000000c00 */
[----:B------:R1:W-:Y:S01]  /*26b0*/  @P2 STS.128 [R0+0x8000], RZ ;  /* 0x008000ff00002388 */ /* 0x0003e20000000c00 */
[----:B------:R-:W-:Y:S05]  /*26c0*/  @P2 BRA `(.L_x_42) ;  /* 0x000001d000002947 */ /* 0x000fea0003800000 */
[----:B------:R-:W5:Y:S04]  /*26d0*/  LDL R5, [R1+0x10] ;  /* 0x0000100001057983 */ /* 0x000f680000100800 */
[----:B--2---:R-:W2:Y:S01]  /*26e0*/  LDL R4, [R1+0x14] ;  /* 0x0000140001047983 */ /* 0x004ea20000100800 */
[----:B------:R-:W-:-:S13]  /*26f0*/  ISETP.GE.AND P4, PT, R250, c[0x0][0x220], PT ;  /* 0x00008800fa007a0c */ /* 0x000fda0003f86270 */
[----:B-1----:R-:W-:Y:S01]  /*2700*/  @!P4 IMAD.MOV.U32 R6, RZ, RZ, R236 ;  /* 0x000000ffff06c224 */ /* 0x002fe200078e00ec */
[----:B------:R1:W-:Y:S01]  /*2710*/  @P4 STS [R0+0x6000], RZ ;  /* 0x006000ff00004388 */ /* 0x0003e20000000800 */
[----:B------:R-:W-:-:S03]  /*2720*/  @!P4 IMAD.MOV.U32 R7, RZ, RZ, R235 ;  /* 0x000000ffff07c224 */ /* 0x000fc600078e00eb */
[----:B------:R1:W-:Y:S04]  /*2730*/  @P4 STS [R0+0x6004], RZ ;  /* 0x006004ff00004388 */ /* 0x0003e80000000800 */
[----:B------:R1:W-:Y:S04]  /*2740*/  @P4 STS.64 [R0+0x6008], RZ ;  /* 0x006008ff00004388 */ /* 0x0003e80000000a00 */
[----:B------:R-:W-:Y:S01]  /*2750*/  @!PT LDS RZ, [RZ] ;  /* 0x00000000fffff984 */ /* 0x000fe20000000800 */
[----:B------:R-:W-:Y:S01]  /*2760*/  @!PT LDS RZ, [RZ] ;  /* 0x00000000fffff984 */ /* 0x000fe20000000800 */
[----:B------:R-:W-:Y:S01]  /*2770*/  @!PT LDS RZ, [RZ] ;  /* 0x00000000fffff984 */ /* 0x000fe20000000800 */
[----:B------:R1:W-:Y:S01]  /*2780*/  @!P4 LDGSTS.E.BYPASS.LTC128B.128 [R0+0x6000], [R6.64] ;  /* 0x060000000600cfae */ /* 0x0003e2000b901d44 */
[----:B-----5:R-:W-:Y:S02]  /*2790*/  ISETP.GE.AND P3, PT, R5, c[0x0][0x220], PT ;  /* 0x0000880005007a0c */ /* 0x020fe40003f66270 */
[----:B--2---:R-:W-:-:S11]  /*27a0*/  ISETP.GE.AND P0, PT, R4, c[0x0][0x220], PT ;  /* 0x0000880004007a0c */ /* 0x004fd60003f06270 */
[----:B------:R-:W-:Y:S01]  /*27b0*/  @!P3 MOV R4, R236 ;  /* 0x000000ec0004b202 */ /* 0x000fe20000000f00 */
[----:B------:R-:W-:Y:S01]  /*27c0*/  @!P3 IMAD.MOV.U32 R5, RZ, RZ, R235 ;  /* 0x000000ffff05b224 */ /* 0x000fe200078e00eb */
[----:B------:R1:W-:Y:S04]  /*27d0*/  @P3 STS.128 [R0+0x7000], RZ ;  /* 0x007000ff00003388 */ /* 0x0003e80000000c00 */
[----:B------:R-:W-:Y:S01]  /*27e0*/  @!PT LDS RZ, [RZ] ;  /* 0x00000000fffff984 */ /* 0x000fe20000000800 */
[----:B------:R-:W-:Y:S01]  /*27f0*/  @!PT LDS RZ, [RZ] ;  /* 0x00000000fffff984 */ /* 0x000fe20000000800 */
[----:B------:R-:W-:Y:S01]  /*2800*/  @!PT LDS RZ, [RZ] ;  /* 0x00000000fffff984 */ /* 0x000fe20000000800 */
[----:B------:R1:W-:Y:S04]  /*2810*/  @!P3 LDGSTS.E.BYPASS.LTC128B.128 [R0+0x7000], [R4.64+0x40] ;  /* 0x070000400400bfae */ /* 0x0003e8000b901d44 */
[----:B------:R1:W-:Y:S01]  /*2820*/  @P0 STS.128 [R0+0x8000], RZ ;  /* 0x008000ff00000388 */ /* 0x0003e20000000c00 */
[----:B------:R-:W-:Y:S05]  /*2830*/  @P0 BRA `(.L_x_42) ;  /* 0x0000006000000947 */ /* 0x000fea0003800000 */
[----:B-1----:R-:W-:Y:S02]  /*2840*/  MOV R4, R236 ;  /* 0x000000ec00047202 */ /* 0x002fe40000000f00 */
[----:B------:R-:W-:-:S05]  /*2850*/  MOV R5, R235 ;  /* 0x000000eb00057202 */ /* 0x000fca0000000f00 */
[----:B------:R-:W-:Y:S01]  /*2860*/  @!PT LDS RZ, [RZ] ;  /* 0x00000000fffff984 */ /* 0x000fe20000000800 */
[----:B------:R-:W-:Y:S01]  /*2870*/  @!PT LDS RZ, [RZ] ;  /* 0x00000000fffff984 */ /* 0x000fe20000000800 */
[----:B------:R-:W-:Y:S01]  /*2880*/  @!PT LDS RZ, [RZ] ;  /* 0x00000000fffff984 */ /* 0x000fe20000000800 */
[----:B------:R1:W-:Y:S02]  /*2890*/  LDGSTS.E.BYPASS.LTC128B.128 [R0+0x8000], [R4.64+0x80] ;  /* 0x0800008004007fae */ /* 0x0003e4000b901d44 */
.L_x_42:
[----:B------:R-:W-:Y:S05]  /*28a0*/  BSYNC B0 ;  /* 0x0000000000007941 */ /* 0x000fea0003800000 */
.L_x_41:
[----:B------:R-:W-:Y:S01]  /*28b0*/  PLOP3.LUT P0, PT, PT, PT, UP0, 0x80, 0x0 ;  /* 0x000000000000781c */ /* 0x000fe20003f0f008 */
[----:B------:R-:W-:Y:S01]  /*28c0*/  BSSY B0, `(.L_x_43) ;  /* 0x0000036000007945 */ /* 0x000fe20003800000 */
[----:B-1----:R-:W-:-:S04]  /*28d0*/  IADD3 R4, R17, 0x1800, RZ ;  /* 0x0000180011047810 */ /* 0x002fc80007ffe0ff */
[----:B------:R-:W-:-:S05]  /*28e0*/  SEL R4, R4, R17, !P0 ;  /* 0x0000001104047207 */ /* 0x000fca0004000000 */
[----:B------:R-:W-:Y:S01]  /*28f0*/  IMAD.SHL.U32 R228, R4, 0x2, RZ ;  /* 0x0000000204e47824 */ /* 0x000fe200078e00ff */
[----:B------:R-:W-:Y:S05]  /*2900*/  @!P2 BRA `(.L_x_44) ;  /* 0x000000d00000a947 */ /* 0x000fea0003800000 */
[----:B------:R1:W-:Y:S04]  /*2910*/  STS [R228], RZ ;  /* 0x000000ffe4007388 */ /* 0x0003e80000000800 */
[----:B------:R1:W-:Y:S04]  /*2920*/  STS [R228+0x4], RZ ;  /* 0x000004ffe4007388 */ /* 0x0003e80000000800 */
        /* <DEDUP_REMOVED lines=9> */
[----:B------:R1:W-:Y:S01]  /*29c0*/  STS [R228+0x200c], RZ ;  /* 0x00200cffe4007388 */ /* 0x0003e20000000800 */
[----:B------:R-:W-:Y:S05]  /*29d0*/  BRA `(.L_x_45) ;  /* 0x0000024000007947 */ /* 0x000fea0003800000 */
.L_x_44:
[----:B------:R-:W5:Y:S04]  /*29e0*/  LDL R5, [R1+0x10] ;  /* 0x0000100001057983 */ /* 0x000f680000100800 */
[----:B--2---:R-:W2:Y:S01]  /*29f0*/  LDL R4, [R1+0x14] ;  /* 0x0000140001047983 */ /* 0x004ea20000100800 */
[----:B------:R-:W-:-:S13]  /*2a00*/  ISETP.GE.AND P4, PT, R250, c[0x0][0x220], PT ;  /* 0x00008800fa007a0c */ /* 0x000fda0003f86270 */
[----:B------:R-:W-:Y:S01]  /*2a10*/  @!P4 IMAD.MOV.U32 R6, RZ, RZ, R238 ;  /* 0x000000ffff06c224 */ /* 0x000fe200078e00ee */
[----:B------:R1:W-:Y:S01]  /*2a20*/  @P4 STS [R228], RZ ;  /* 0x000000ffe4004388 */ /* 0x0003e20000000800 */
[----:B------:R-:W-:-:S03]  /*2a30*/  @!P4 IMAD.MOV.U32 R7, RZ, RZ, R237 ;  /* 0x000000ffff07c224 */ /* 0x000fc600078e00ed */
[----:B------:R1:W-:Y:S04]  /*2a40*/  @P4 STS [R228+0x4], RZ ;  /* 0x000004ffe4004388 */ /* 0x0003e80000000800 */
[----:B------:R1:W-:Y:S04]  /*2a50*/  @P4 STS [R228+0x8], RZ ;  /* 0x000008ffe4004388 */ /* 0x0003e80000000800 */
[----:B------:R1:W-:Y:S04]  /*2a60*/  @P4 STS [R228+0xc], RZ ;  /* 0x00000cffe4004388 */ /* 0x0003e80000000800 */
[----:B------:R-:W-:Y:S01]  /*2a70*/  @!PT LDS RZ, [RZ] ;  /* 0x00000000fffff984 */ /* 0x000fe20000000800 */
[----:B------:R-:W-:Y:S01]  /*2a80*/  @!PT LDS RZ, [RZ] ;  /* 0x00000000fffff984 */ /* 0x000fe20000000800 */
[----:B------:R-:W-:Y:S01]  /*2a90*/  @!PT LDS RZ, [RZ] ;  /* 0x00000000fffff984 */ /* 0x000fe20000000800 */
[----:B------:R1:W-:Y:S01]  /*2aa0*/  @!P4 LDGSTS.E.BYPASS.LTC128B.128 [R228], [R6.64] ;  /* 0x0000000006e4cfae */ /* 0x0003e2000b901d44 */
[----:B-----5:R-:W-:-:S02]  /*2ab0*/  ISETP.GE.AND P3, PT, R5, c[0x0][0x220], PT ;  /* 0x0000880005007a0c */ /* 0x020fc40003f66270 */
[----:B--2---:R-:W-:-:S11]  /*2ac0*/  ISETP.GE.AND P2, PT, R4, c[0x0][0x220], PT ;  /* 0x0000880004007a0c */ /* 0x004fd60003f46270 */
[----:B------:R-:W-:Y:S01]  /*2ad0*/  @!P3 MOV R4, R238 ;  /* 0x000000ee0004b202 */ /* 0x000fe20000000f00 */
[----:B------:R-:W-:Y:S01]  /*2ae0*/  @!P3 IMAD.MOV.U32 R5, RZ, RZ, R237 ;  /* 0x000000ffff05b224 */ /* 0x000fe200078e00ed */
[----:B------:R1:W-:Y:S04]  /*2af0*/  @P3 STS [R228+0x1000], RZ ;  /* 0x001000ffe4003388 */ /* 0x0003e80000000800 */
[----:B------:R1:W-:Y:S04]  /*2b00*/  @P3 STS [R228+0x1004], RZ ;  /* 0x001004ffe4003388 */ /* 0x0003e80000000800 */
[----:B------:R1:W-:Y:S04]  /*2b10*/  @P3 STS [R228+0x1008], RZ ;  /* 0x001008ffe4003388 */ /* 0x0003e80000000800 */
[----:B------:R1:W-:Y:S04]  /*2b20*/  @P3 STS [R228+0x100c], RZ ;  /* 0x00100cffe4003388 */ /* 0x0003e80000000800 */
[----:B------:R-:W-:Y:S01]  /*2b30*/  @!PT LDS RZ, [RZ] ;  /* 0x00000000fffff984 */ /* 0x000fe20000000800 */
[----:B------:R-:W-:Y:S01]  /*2b40*/  @!PT LDS RZ, [RZ] ;  /* 0x00000000fffff984 */ /* 0x000fe20000000800 */
[----:B------:R-:W-:Y:S01]  /*2b50*/  @!PT LDS RZ, [RZ] ;  /* 0x00000000fffff984 */ /* 0x000fe20000000800 */
[----:B------:R1:W-:Y:S04]  /*2b60*/  @!P3 LDGSTS.E.BYPASS.LTC128B.128 [R228+0x1000], [R4.64+0x40] ;  /* 0x0100004004e4bfae */ /* 0x0003e8000b901d44 */
[----:B------:R1:W-:Y:S04]  /*2b70*/  @P2 STS [R228+0x2000], RZ ;  /* 0x002000ffe4002388 */ /* 0x0003e80000000800 */
[----:B------:R1:W-:Y:S04]  /*2b80*/  @P2 STS [R228+0x2004], RZ ;  /* 0x002004ffe4002388 */ /* 0x0003e80000000800 */
[----:B------:R1:W-:Y:S04]  /*2b90*/  @P2 STS [R228+0x2008], RZ ;  /* 0x002008ffe4002388 */ /* 0x0003e80000000800 */
[----:B------:R1:W-:Y:S01]  /*2ba0*/  @P2 STS [R228+0x200c], RZ ;  /* 0x00200cffe4002388 */ /* 0x0003e20000000800 */
[----:B------:R-:W-:Y:S05]  /*2bb0*/  @P2 BRA `(.L_x_45) ;  /* 0x0000006000002947 */ /* 0x000fea0003800000 */
[----:B-1----:R-:W-:Y:S02]  /*2bc0*/  MOV R4, R238 ;  /* 0x000000ee00047202 */ /* 0x002fe40000000f00 */
[----:B------:R-:W-:-:S05]  /*2bd0*/  MOV R5, R237 ;  /* 0x000000ed00057202 */ /* 0x000fca0000000f00 */
[----:B------:R-:W-:Y:S01]  /*2be0*/  @!PT LDS RZ, [RZ] ;  /* 0x00000000fffff984 */ /* 0x000fe20000000800 */
[----:B------:R-:W-:Y:S01]  /*2bf0*/  @!PT LDS RZ, [RZ] ;  /* 0x00000000fffff984 */ /* 0x000fe20000000800 */
[----:B------:R-:W-:Y:S01]  /*2c00*/  @!PT LDS RZ, [RZ] ;  /* 0x00000000fffff984 */ /* 0x000fe20000000800 */
[----:B------:R1:W-:Y:S02]  /*2c10*/  LDGSTS.E.BYPASS.LTC128B.128 [R228+0x2000], [R4.64+0x80] ;  /* 0x0200008004e47fae */ /* 0x0003e4000b901d44 */
.L_x_45:
[----:B------:R-:W-:Y:S05]  /*2c20*/  BSYNC B0 ;  /* 0x0000000000007941 */ /* 0x000fea0003800000 */
.L_x_43:
[----:B------:R-:W5:Y:S01]  /*2c30*/  LDL R19, [R1+0x48] ;  /* 0x0000480001137983 */ /* 0x000f620000100800 */
[----:B------:R-:W-:Y:S01]  /*2c40*/  IMAD.MOV.U32 R13, RZ, RZ, 0x7f800000 ;  /* 0x7f800000ff0d7424 */ /* 0x000fe200078e00ff */
[----:B------:R-:W-:Y:S01]  /*2c50*/  ULDC.64 UR14, c[0x0][0x198] ;  /* 0x00006600000e7ab9 */ /* 0x000fe20000000a00 */
[----:B----4-:R-:W-:Y:S02]  /*2c60*/  IMAD.MOV.U32 R11, RZ, RZ, 0x7f800000 ;  /* 0x7f800000ff0b7424 */ /* 0x010fe400078e00ff */
[----:B------:R-:W-:Y:S02]  /*2c70*/  IMAD.MOV.U32 R12, RZ, RZ, 0x7f800000 ;  /* 0x7f800000ff0c7424 */ /* 0x000fe400078e00ff */
[----:B------:R-:W-:Y:S01]  /*2c80*/  IMAD.MOV.U32 R20, RZ, RZ, 0x7f800000 ;  /* 0x7f800000ff147424 */ /* 0x000fe200078e00ff */
[C---:B-1---5:R-:W-:Y:S01]  /*2c90*/  IADD3 R5, R19.reuse, 0x28, RZ ;  /* 0x0000002813057810 */ /* 0x062fe20007ffe0ff */
[C---:B------:R-:W-:Y:S01]  /*2ca0*/  IMAD.SHL.U32 R7, R19.reuse, 0x4, RZ ;  /* 0x0000000413077824 */ /* 0x040fe200078e00ff */
[----:B------:R-:W-:-:S02]  /*2cb0*/  IADD3 R4, R19, 0x8, RZ ;  /* 0x0000000813047810 */ /* 0x000fc40007ffe0ff */
[----:B------:R-:W-:Y:S02]  /*2cc0*/  ISETP.GE.AND P4, PT, R5, UR8, PT ;  /* 0x0000000805007c0c */ /* 0x000fe4000bf86270 */
[----:B------:R-:W-:Y:S02]  /*2cd0*/  SHF.R.S32.HI R17, RZ, 0x1f, R19 ;  /* 0x0000001fff117819 */ /* 0x000fe40000011413 */
[----:B------:R-:W-:Y:S02]  /*2ce0*/  ISETP.GE.AND P6, PT, R4, UR8, PT ;  /* 0x0000000804007c0c */ /* 0x000fe4000bfc6270 */
[----:B------:R-:W-:Y:S02]  /*2cf0*/  SHF.R.S32.HI R10, RZ, 0x1f, R5 ;  /* 0x0000001fff0a7819 */ /* 0x000fe40000011405 */
[----:B------:R-:W-:Y:S02]  /*2d00*/  IADD3 R4, P3, R7, UR10, RZ ;  /* 0x0000000a07047c10 */ /* 0x000fe4000ff7e0ff */
[----:B--2---:R-:W-:-:S02]  /*2d10*/  SHF.L.U64.HI R9, R19, 0x2, R17 ;  /* 0x0000000213097819 */ /* 0x004fc40000010211 */
[----:B------:R-:W-:Y:S02]  /*2d20*/  IADD3 R8, R19, 0x20, RZ ;  /* 0x0000002013087810 */ /* 0x000fe40007ffe0ff */
[----:B------:R-:W-:-:S04]  /*2d30*/  @!P4 LEA R6, P2, R5, UR10, 0x2 ;  /* 0x0000000a0506cc11 */ /* 0x000fc8000f8410ff */
[----:B------:R-:W-:Y:S02]  /*2d40*/  @!P4 LEA.HI.X R7, R5, UR9, R10, 0x2, P2 ;  /* 0x000000090507cc11 */ /* 0x000fe400090f140a */
[----:B------:R-:W-:Y:S02]  /*2d50*/  IADD3.X R5, R9, UR9, RZ, P3, !PT ;  /* 0x0000000909057c10 */ /* 0x000fe40009ffe4ff */
[----:B------:R-:W-:Y:S01]  /*2d60*/  ISETP.GE.AND P3, PT, R8, UR8, PT ;  /* 0x0000000808007c0c */ /* 0x000fe2000bf66270 */
[----:B------:R1:W2:Y:S01]  /*2d70*/  @!P4 LDG.E R11, [R6.64] ;  /* 0x00000004060bc981 */ /* 0x0002a2000c1e1900 */
[----:B------:R-:W-:-:S03]  /*2d80*/  ISETP.GE.AND P2, PT, R19, UR8, PT ;  /* 0x0000000813007c0c */ /* 0x000fc6000bf46270 */
[----:B------:R4:W5:Y:S08]  /*2d90*/  @!P6 LDG.E R13, [R4.64+0x20] ;  /* 0x00002004040de981 */ /* 0x000970000c1e1900 */
[----:B---3--:R4:W3:Y:S04]  /*2da0*/  @!P3 LDG.E R12, [R4.64+0x80] ;  /* 0x00008004040cb981 */ /* 0x0088e8000c1e1900 */
[----:B------:R4:W3:Y:S01]  /*2db0*/  @!P2 LDG.E R20, [R4.64] ;  /* 0x000000040414a981 */ /* 0x0008e2000c1e1900 */
[----:B------:R-:W-:-:S03]  /*2dc0*/  UIMAD UR8, UR19, UR14, URZ ;  /* 0x0000000e130872a4 */ /* 0x000fc6000f8e023f */
[----:B------:R-:W-:Y:S01]  /*2dd0*/  @P1 STS [R0+0x9000], RZ ;  /* 0x009000ff00001388 */ /* 0x000fe20000000800 */
[----:B------:R-:W-:-:S03]  /*2de0*/  UIMAD UR8, UR24, UR15, UR8 ;  /* 0x0000000f180872a4 */ /* 0x000fc6000f8e0208 */
[----:B------:R-:W-:Y:S04]  /*2df0*/  @P1 STS [R0+0x9004], RZ ;  /* 0x009004ff00001388 */ /* 0x000fe80000000800 */
[----:B------:R-:W-:Y:S04]  /*2e00*/  @P1 STS.64 [R0+0x9008], RZ ;  /* 0x009008ff00001388 */ /* 0x000fe80000000a00 */
[----:B------:R-:W-:Y:S04]  /*2e10*/  @P1 STS.128 [R0+0xb000], RZ ;  /* 0x00b000ff00001388 */ /* 0x000fe80000000c00 */
[----:B------:R-:W-:Y:S01]  /*2e20*/  @P1 STS.128 [R0+0xd000], RZ ;  /* 0x00d000ff00001388 */ /* 0x000fe20000000c00 */
[----:B----4-:R-:W-:-:S05]  /*2e30*/  IMAD.WIDE.U32 R4, R15, c[0x0][0x198], R250 ;  /* 0x000066000f047a25 */ /* 0x010fca00078e00fa */
[----:B-1----:R-:W-:Y:S01]  /*2e40*/  IADD3 R6, P2, R4, UR23, RZ ;  /* 0x0000001704067c10 */ /* 0x002fe2000ff5e0ff */
[----:B------:R-:W-:-:S05]  /*2e50*/  IMAD.U32 R4, RZ, RZ, UR8 ;  /* 0x00000008ff047e24 */ /* 0x000fca000f8e00ff */
[----:B------:R-:W-:Y:S01]  /*2e60*/  IADD3.X R7, R5, UR27, R4, P2, !PT ;  /* 0x0000001b05077c10 */ /* 0x000fe200097fe404 */
[----:B------:R-:W-:Y:S01]  /*2e70*/  IMAD R4, R16, c[0x0][0x1b0], RZ ;  /* 0x00006c0010047a24 */ /* 0x000fe200078e02ff */
[----:B------:R-:W-:Y:S03]  /*2e80*/  BSSY B0, `(.L_x_46) ;  /* 0x000002c000007945 */ /* 0x000fe60003800000 */
[C---:B------:R-:W-:Y:S02]  /*2e90*/  IMAD R4, R14.reuse, c[0x0][0x1b4], R4 ;  /* 0x00006d000e047a24 */ /* 0x040fe400078e0204 */
[----:B------:R-:W-:Y:S01]  /*2ea0*/  IMAD.WIDE.U32 R6, R14, c[0x0][0x1b0], R6 ;  /* 0x00006c000e067a25 */ /* 0x000fe200078e0006 */
[----:B-----5:R1:W-:Y:S04]  /*2eb0*/  STL [R1+0xc], R13 ;  /* 0x00000c0d01007387 */ /* 0x0203e80000100800 */
[----:B--2---:R2:W-:Y:S04]  /*2ec0*/  STL [R1+0x4], R11 ;  /* 0x0000040b01007387 */ /* 0x0045e80000100800 */
[----:B---3--:R2:W-:Y:S04]  /*2ed0*/  STL [R1], R12 ;  /* 0x0000000c01007387 */ /* 0x0085e80000100800 */
[----:B------:R2:W-:Y:S01]  /*2ee0*/  STL [R1+0x8], R20 ;  /* 0x0000081401007387 */ /* 0x0005e20000100800 */
[----:B-1----:R-:W-:Y:S01]  /*2ef0*/  IMAD.IADD R13, R7, 0x1, R4 ;  /* 0x00000001070d7824 */ /* 0x002fe200078e0204 */
[----:B------:R-:W-:Y:S05]  /*2f00*/  @P1 BRA `(.L_x_47) ;  /* 0x0000023000001947 */ /* 0x000fea0003800000 */
[----:B--2---:R-:W2:Y:S04]  /*2f10*/  LDL R12, [R1+0x10] ;  /* 0x00001000010c7983 */ /* 0x004ea80000100800 */
        /* <DEDUP_REMOVED lines=34> */
.L_x_47:
[----:B------:R-:W-:Y:S05]  /*3140*/  BSYNC B0 ;  /* 0x0000000000007941 */ /* 0x000fea0003800000 */
.L_x_46:
[----:B------:R3:W-:Y:S01]  /*3150*/  @P5 STS.128 [R0+0xa000], RZ ;  /* 0x00a000ff00005388 */ /* 0x0007e20000000c00 */
[----:B------:R-:W-:Y:S03]  /*3160*/  BSSY B0, `(.L_x_48) ;  /* 0x0000026000007945 */ /* 0x000fe60003800000 */
[----:B------:R3:W-:Y:S04]  /*3170*/  @P5 STS.128 [R0+0xc000], RZ ;  /* 0x00c000ff00005388 */ /* 0x0007e80000000c00 */
[----:B------:R3:W-:Y:S01]  /*3180*/  @P5 STS.128 [R0+0xe000], RZ ;  /* 0x00e000ff00005388 */ /* 0x0007e20000000c00 */
[----:B------:R-:W-:Y:S05]  /*3190*/  @P5 BRA `(.L_x_49) ;  /* 0x0000022000005947 */ /* 0x000fea0003800000 */
[----:B-1----:R-:W4:Y:S04]  /*31a0*/  LDL R8, [R1+0x10] ;  /* 0x0000100001087983 */ /* 0x002f280000100800 */
[----:B------:R-:W5:Y:S01]  /*31b0*/  LDL R5, [R1+0x14] ;  /* 0x0000140001057983 */ /* 0x000f620000100800 */
[----:B------:R-:W-:Y:S01]  /*31c0*/  IADD3 R3, P1, R3, 0x40, RZ ;  /* 0x0000004003037810 */ /* 0x000fe20007f3e0ff */
[----:B------:R-:W-:Y:S01]  /*31d0*/  IMAD.MOV.U32 R7, RZ, RZ, R13 ;  /* 0x000000ffff077224 */ /* 0x000fe200078e000d */
[----:B------:R-:W-:-:S03]  /*31e0*/  ISETP.GE.AND P4, PT, R250, c[0x0][0x220], PT ;  /* 0x00008800fa007a0c */ /* 0x000fc60003f86270 */
[----:B------:R-:W-:-:S04]  /*31f0*/  IMAD.X R4, RZ, RZ, R18, P1 ;  /* 0x000000ffff047224 */ /* 0x000fc800008e0612 */
[----:B------:R-:W-:-:S06]  /*3200*/  IMAD R4, R4, c[0x0][0x198], RZ ;  /* 0x0000660004047a24 */ /* 0x000fcc00078e02ff */
[----:B------:R1:W-:Y:S01]  /*3210*/  @P4 STS.128 [R0+0xa000], RZ ;  /* 0x00a000ff00004388 */ /* 0x0003e20000000c00 */
[----:B----4-:R-:W-:Y:S01]  /*3220*/  ISETP.GE.AND P3, PT, R8, c[0x0][0x220], PT ;  /* 0x0000880008007a0c */ /* 0x010fe20003f66270 */
[----:B------:R-:W-:Y:S01]  /*3230*/  IMAD.WIDE.U32 R8, R3, c[0x0][0x198], R6 ;  /* 0x0000660003087a25 */ /* 0x000fe200078e0006 */
[----:B-----5:R-:W-:-:S03]  /*3240*/  ISETP.GE.AND P1, PT, R5, c[0x0][0x220], PT ;  /* 0x0000880005007a0c */ /* 0x020fc60003f26270 */
[----:B------:R-:W-:Y:S01]  /*3250*/  IMAD R3, R3, c[0x0][0x19c], R4 ;  /* 0x0000670003037a24 */ /* 0x000fe200078e0204 */
[----:B------:R-:W-:-:S03]  /*3260*/  @!P4 LEA R6, P5, R8, c[0x0][0x168], 0x1 ;  /* 0x00005a000806ca11 */ /* 0x000fc600078a08ff */
        /* <DEDUP_REMOVED lines=21> */
.L_x_49:
[----:B------:R-:W-:Y:S05]  /*33c0*/  BSYNC B0 ;  /* 0x0000000000007941 */ /* 0x000fea0003800000 */
.L_x_48:
[----:B------:R-:W0:Y:S01]  /*33d0*/  LDGDEPBAR ;  /* 0x00000000000079af */ /* 0x000e220000000000 */
[----:B-1----:R-:W-:Y:S01]  /*33e0*/  IMAD.MOV.U32 R4, RZ, RZ, c[0x0][0x22c] ;  /* 0x00008b00ff047624 */ /* 0x002fe200078e00ff */
[C---:B---3--:R-:W-:Y:S01]  /*33f0*/  IADD3 R0, R227.reuse, 0x1800, RZ ;  /* 0x00001800e3007810 */ /* 0x048fe20007ffe0ff */
[----:B------:R-:W-:Y:S01]  /*3400*/  IMAD.SHL.U32 R219, R227, 0x2, RZ ;  /* 0x00000002e3db7824 */ /* 0x000fe200078e00ff */
[----:B------:R-:W-:Y:S01]  /*3410*/  SHF.L.U64.HI R6, R19, 0x2, R17 ;  /* 0x0000000213067819 */ /* 0x000fe20000010211 */
[----:B------:R-:W-:Y:S01]  /*3420*/  IMAD R4, R4, c[0x0][0x1c0], RZ ;  /* 0x0000700004047a24 */ /* 0x000fe200078e02ff */
[----:B------:R-:W-:Y:S01]  /*3430*/  SEL R0, R0, R227, !P0 ;  /* 0x000000e300007207 */ /* 0x000fe20004000000 */
[----:B------:R-:W-:Y:S01]  /*3440*/  UIADD3 UR8, UR24, 0x80, URZ ;  /* 0x0000008018087890 */ /* 0x000fe2000fffe03f */
[----:B------:R-:W-:Y:S01]  /*3450*/  IADD3 R3, R225, 0x1800, RZ ;  /* 0x00001800e1037810 */ /* 0x000fe20007ffe0ff */
[C---:B------:R-:W-:Y:S01]  /*3460*/  IMAD.SHL.U32 R7, R4.reuse, 0x10, RZ ;  /* 0x0000001004077824 */ /* 0x040fe200078e00ff */
[----:B------:R-:W-:Y:S01]  /*3470*/  SHF.L.U32 R5, R4, 0x3, RZ ;  /* 0x0000000304057819 */ /* 0x000fe200000006ff */
[----:B------:R-:W-:Y:S01]  /*3480*/  IMAD.SHL.U32 R216, R0, 0x2, RZ ;  /* 0x0000000200d87824 */ /* 0x000fe200078e00ff */
[----:B------:R-:W-:Y:S01]  /*3490*/  IADD3 R0, R19, -0x40, RZ ;  /* 0xffffffc013007810 */ /* 0x000fe20007ffe0ff */
[----:B------:R1:W-:Y:S01]  /*34a0*/  STL [R1+0x38], R6 ;  /* 0x0000380601007387 */ /* 0x0003e20000100800 */
[----:B------:R-:W-:Y:S01]  /*34b0*/  IADD3 R4, R7, 0x40, RZ ;  /* 0x0000004007047810 */ /* 0x000fe20007ffe0ff */
[----:B------:R-:W-:Y:S01]  /*34c0*/  IMAD.MOV.U32 R239, RZ, RZ, R228 ;  /* 0x000000ffffef7224 */ /* 0x000fe200078e00e4 */
[----:B------:R-:W-:Y:S01]  /*34d0*/  SEL R3, R3, R225, !P0 ;  /* 0x000000e103037207 */ /* 0x000fe20004000000 */
[----:B------:R-:W-:Y:S01]  /*34e0*/  IMAD.SHL.U32 R0, R0, 0x4, RZ ;  /* 0x0000000400007824 */ /* 0x000fe200078e00ff */
[----:B------:R-:W-:Y:S01]  /*34f0*/  CS2R R126, SRZ ;  /* 0x00000000007e7805 */ /* 0x000fe2000001ff00 */
[----:B------:R-:W-:Y:S01]  /*3500*/  IMAD.IADD R4, R5, 0x1, R4 ;  /* 0x0000000105047824 */ /* 0x000fe200078e0204 */
[----:B------:R-:W-:Y:S01]  /*3510*/  CS2R R124, SRZ ;  /* 0x00000000007c7805 */ /* 0x000fe2000001ff00 */
[----:B------:R-:W-:Y:S01]  /*3520*/  CS2R R130, SRZ ;  /* 0x0000000000827805 */ /* 0x000fe2000001ff00 */
[----:B------:R-:W-:Y:S01]  /*3530*/  CS2R R128, SRZ ;  /* 0x0000000000807805 */ /* 0x000fe2000001ff00 */
[----:B------:R-:W-:Y:S01]  /*3540*/  CS2R R122, SRZ ;  /* 0x00000000007a7805 */ /* 0x000fe2000001ff00 */
[----:B------:R-:W-:-:S04]  /*3550*/  DEPBAR.LE SB0, 0x1 ;  /* 0x000080400000791a */ /* 0x000fc80000000000 */
[----:B------:R-:W-:Y:S01]  /*3560*/  BAR.SYNC.DEFER_BLOCKING 0x0 ;  /* 0x0000000000007b1d */ /* 0x000fe20000010000 */
        /* <DEDUP_REMOVED lines=9> */
[----:B-1----:R-:W-:Y:S01]  /*3600*/  IADD3 R6, R7, 0x20, RZ ;  /* 0x0000002007067810 */ /* 0x002fe20007ffe0ff */
[----:B------:R-:W-:Y:S01]  /*3610*/  IMAD.SHL.U32 R7, R19, 0x4, RZ ;  /* 0x0000000413077824 */ /* 0x000fe200078e00ff */
[----:B------:R-:W-:Y:S01]  /*3620*/  CS2R R102, SRZ ;  /* 0x0000000000667805 */ /* 0x000fe2000001ff00 */
[----:B------:R-:W-:Y:S01]  /*3630*/  CS2R R100, SRZ ;  /* 0x0000000000647805 */ /* 0x000fe2000001ff00 */
[C---:B------:R-:W-:Y:S01]  /*3640*/  IADD3 R6, R5.reuse, R6, RZ ;  /* 0x0000000605067210 */ /* 0x040fe20007ffe0ff */
[----:B------:R-:W-:Y:S01]  /*3650*/  CS2R R94, SRZ ;  /* 0x00000000005e7805 */ /* 0x000fe2000001ff00 */
[----:B------:R-:W-:Y:S01]  /*3660*/  STL [R1+0x3c], R7 ;  /* 0x00003c0701007387 */ /* 0x000fe20000100800 */
[----:B------:R-:W-:Y:S01]  /*3670*/  CS2R R92, SRZ ;  /* 0x00000000005c7805 */ /* 0x000fe2000001ff00 */
[----:B------:R-:W-:Y:S01]  /*3680*/  CS2R R98, SRZ ;  /* 0x0000000000627805 */ /* 0x000fe2000001ff00 */
[C---:B------:R-:W-:Y:S01]  /*3690*/  IMAD.IADD R6, R5.reuse, 0x1, R6 ;  /* 0x0000000105067824 */ /* 0x040fe200078e0206 */
[----:B------:R1:W-:Y:S01]  /*36a0*/  STL [R1+0x34], R0 ;  /* 0x0000340001007387 */ /* 0x0003e20000100800 */
[----:B------:R-:W-:Y:S01]  /*36b0*/  CS2R R96, SRZ ;  /* 0x0000000000607805 */ /* 0x000fe2000001ff00 */
[----:B------:R-:W-:Y:S01]  /*36c0*/  CS2R R90, SRZ ;  /* 0x00000000005a7805 */ /* 0x000fe2000001ff00 */
[C---:B------:R-:W-:Y:S01]  /*36d0*/  IMAD.IADD R6, R5.reuse, 0x1, R6 ;  /* 0x0000000105067824 */ /* 0x040fe200078e0206 */
[----:B------:R-:W3:Y:S01]  /*36e0*/  LDSM.16.M88.4 R168, [R218+0xf000] ;  /* 0x00f00000daa8783b */ /* 0x000ee20000000200 */
[----:B------:R-:W-:Y:S01]  /*36f0*/  CS2R R88, SRZ ;  /* 0x0000000000587805 */ /* 0x000fe2000001ff00 */
[----:B------:R-:W-:Y:S01]  /*3700*/  CS2R R86, SRZ ;  /* 0x0000000000567805 */ /* 0x000fe2000001ff00 */
[C---:B------:R-:W-:Y:S01]  /*3710*/  IMAD.IADD R6, R5.reuse, 0x1, R6 ;  /* 0x0000000105067824 */ /* 0x040fe200078e0206 */
[----:B------:R-:W4:Y:S01]  /*3720*/  LDSM.16.M88.4 R172, [R218+0xf400] ;  /* 0x00f40000daac783b */ /* 0x000f220000000200 */
[----:B------:R-:W-:Y:S01]  /*3730*/  CS2R R84, SRZ ;  /* 0x0000000000547805 */ /* 0x000fe2000001ff00 */
[----:B------:R-:W-:Y:S01]  /*3740*/  CS2R R78, SRZ ;  /* 0x00000000004e7805 */ /* 0x000fe2000001ff00 */
[----:B------:R-:W-:Y:S01]  /*3750*/  CS2R R76, SRZ ;  /* 0x00000000004c7805 */ /* 0x000fe2000001ff00 */
[----:B------:R-:W2:Y:S01]  /*3760*/  LDSM.16.M88.4 R176, [R217+0xf000] ;  /* 0x00f00000d9b0783b */ /* 0x000ea20000000200 */
        /* <DEDUP_REMOVED lines=12> */
[C---:B-1----:R-:W-:Y:S01]  /*3830*/  IADD3 R0, R5.reuse, R4, RZ ;  /* 0x0000000405007210 */ /* 0x042fe20007ffe0ff */
[C---:B------:R-:W-:Y:S01]  /*3840*/  IMAD.IADD R4, R5.reuse, 0x1, R6 ;  /* 0x0000000105047824 */ /* 0x040fe200078e0206 */
[----:B------:R-:W-:Y:S01]  /*3850*/  CS2R R64, SRZ ;  /* 0x0000000000407805 */ /* 0x000fe2000001ff00 */
[----:B------:R-:W1:Y:S01]  /*3860*/  LDSM.16.M88.4 R192, [R217+0x11000] ;  /* 0x01100000d9c0783b */ /* 0x000e620000000200 */
[C---:B------:R-:W-:Y:S01]  /*3870*/  IADD3 R0, R5.reuse, R0, RZ ;  /* 0x0000000005007210 */ /* 0x040fe20007ffe0ff */
[----:B------:R-:W-:Y:S01]  /*3880*/  CS2R R58, SRZ ;  /* 0x00000000003a7805 */ /* 0x000fe2000001ff00 */
[----:B------:R-:W-:Y:S01]  /*3890*/  CS2R R56, SRZ ;  /* 0x0000000000387805 */ /* 0x000fe2000001ff00 */
[----:B------:R-:W1:Y:S01]  /*38a0*/  LDSM.16.M88.4 R196, [R217+0x11400] ;  /* 0x01140000d9c4783b */ /* 0x000e620000000200 */
[----:B------:R-:W-:Y:S01]  /*38b0*/  IADD3 R0, R5, R0, RZ ;  /* 0x0000000005007210 */ /* 0x000fe20007ffe0ff */
[----:B------:R-:W-:Y:S01]  /*38c0*/  CS2R R54, SRZ ;  /* 0x0000000000367805 */ /* 0x000fe2000001ff00 */
[----:B------:R-:W-:Y:S01]  /*38d0*/  CS2R R52, SRZ ;  /* 0x0000000000347805 */ /* 0x000fe2000001ff00 */
[----:B------:R-:W1:Y:S01]  /*38e0*/  LDSM.16.M88.4 R200, [R218+0x13000] ;  /* 0x01300000dac8783b */ /* 0x000e620000000200 */
[----:B------:R-:W-:Y:S01]  /*38f0*/  CS2R R46, SRZ ;  /* 0x00000000002e7805 */ /* 0x000fe2000001ff00 */
        /* <DEDUP_REMOVED lines=9> */
[----:B------:R-:W-:Y:S01]  /*3990*/  SHF.L.U32 R3, R3, 0x1, RZ ;  /* 0x0000000103037819 */ /* 0x000fe200000006ff */
[----:B------:R-:W1:Y:S01]  /*39a0*/  LDSM.16.M88.4 R212, [R217+0x13400] ;  /* 0x01340000d9d4783b */ /* 0x000e620000000200 */
[----:B------:R-:W-:Y:S01]  /*39b0*/  IADD3 R220, R219, R226, RZ ;  /* 0x000000e2dbdc7210 */ /* 0x000fe20007ffe0ff */
[----:B------:R-:W-:-:S02]  /*39c0*/  UISETP.GE.AND UP0, UPT, UR8, UR6, UPT ;  /* 0x000000060800728c */ /* 0x000fc4000bf06270 */
[----:B------:R-:W-:Y:S04]  /*39d0*/  STL [R1+0x1c], R6 ;  /* 0x00001c0601007387 */ /* 0x000fe80000100800 */
[----:B------:R5:W-:Y:S04]  /*39e0*/  STL [R1+0x18], R0 ;  /* 0x0000180001007387 */ /* 0x000be80000100800 */
[----:B------:R1:W-:Y:S01]  /*39f0*/  STL [R1+0x24], R4 ;  /* 0x0000240401007387 */ /* 0x0003e20000100800 */
[----:B-----5:R-:W-:-:S05]  /*3a00*/  IADD3 R0, R5, R0, RZ ;  /* 0x0000000005007210 */ /* 0x020fca0007ffe0ff */
[----:B--234-:R1:W-:Y:S02]  /*3a10*/  STL [R1+0x20], R0 ;  /* 0x0000200001007387 */ /* 0x01c3e40000100800 */
.L_x_52:
[----:B------:R-:W0:Y:S01]  /*3a20*/  LDGDEPBAR ;  /* 0x00000000000079af */ /* 0x000e220000000000 */
[----:B-1----:R-:W-:Y:S01]  /*3a30*/  IMAD.IADD R0, R226, 0x1, R216 ;  /* 0x00000001e2007824 */ /* 0x002fe200078e02d8 */
        /* <DEDUP_REMOVED lines=9> */
[----:B------:R-:W4:Y:S04]  /*3ad0*/  LDL R241, [R1+0xc] ;  /* 0x00000c0001f17983 */ /* 0x000f280000100800 */
[----:B------:R-:W2:Y:S01]  /*3ae0*/  LDL R240, [R1] ;  /* 0x0000000001f07983 */ /* 0x000ea20000100800 */
        /* <DEDUP_REMOVED lines=57> */
[----:B--2---:R-:W-:Y:S04]  /*3e80*/  FMUL.FTZ R136, R240, 1.4426950216293334961 ;  /* 0x3fb8aa3bf0887820 */ /* 0x004fe80000410000 */
[----:B------:R-:W-:Y:S01]  /*3e90*/  HMMA.16816.F32 R32, R140, R138, R32 ;  /* 0x0000008a8c20723c */ /* 0x000fe20000001820 */
[----:B------:R-:W2:Y:S04]  /*3ea0*/  LDL R140, [R1+0x4] ;  /* 0x00000400018c7983 */ /* 0x000ea80000100800 */
[----:B------:R-:W2:Y:S02]  /*3eb0*/  LDL R141, [R1+0x3c] ;  /* 0x00003c00018d7983 */ /* 0x000ea40000100800 */
[----:B------:R-:W-:Y:S01]  /*3ec0*/  IMAD.U32 R138, RZ, RZ, UR20 ;  /* 0x00000014ff8a7e24 */ /* 0x000fe2000f8e00ff */
[-C--:B------:R-:W-:Y:S05]  /*3ed0*/  HMMA.16816.F32 R4, R132, R148.reuse, R4 ;  /* 0x000000948404723c */ /* 0x080fea0000001804 */
        /* <DEDUP_REMOVED lines=16> */
[----:B------:R1:W3:Y:S07]  /*3fe0*/  LDSM.16.M88.4 R132, [R0+0x2800] ;  /* 0x002800000084783b */ /* 0x0002ee0000000200 */
        /* <DEDUP_REMOVED lines=8> */
[C---:B---3--:R-:W-:Y:S03]  /*4070*/  HMMA.16816.F32 R8, R132.reuse, R160, R8 ;  /* 0x000000a08408723c */ /* 0x048fe60000001808 */
        /* <DEDUP_REMOVED lines=50> */
[C---:B--2---:R-:W-:Y:S01]  /*43a0*/  FMUL.FTZ R0, R140.reuse, 1.4426950216293334961 ;  /* 0x3fb8aa3b8c007820 */ /* 0x044fe20000410000 */
[----:B------:R-:W-:Y:S04]  /*43b0*/  FSETP.NEU.FTZ.AND P2, PT, R140, -INF , PT ;  /* 0xff8000008c00780b */ /* 0x000fe80003f5d000 */
[----:B------:R-:W-:Y:S02]  /*43c0*/  FSEL R0, R0, RZ, P2 ;  /* 0x000000ff00007208 */ /* 0x000fe40001000000 */
[----:B------:R-:W-:Y:S03]  /*43d0*/  PLOP3.LUT P2, PT, PT, PT, UP0, 0x80, 0x0 ;  /* 0x000000000000781c */ /* 0x000fe60003f4f008 */
[--C-:B------:R-:W-:Y:S02]  /*43e0*/  FFMA.FTZ R10, R10, c[0x0][0x23c], -R0.reuse ;  /* 0x00008f000a0a7a23 */ /* 0x100fe40000010800 */
[--C-:B------:R-:W-:Y:S02]  /*43f0*/  FFMA.FTZ R11, R11, c[0x0][0x23c], -R0.reuse ;  /* 0x00008f000b0b7a23 */ /* 0x100fe40000010800 */
[----:B------:R-:W-:Y:S01]  /*4400*/  FFMA.FTZ R14, R14, c[0x0][0x23c], -R0 ;  /* 0x00008f000e0e7a23 */ /* 0x000fe20000010800 */
[----:B------:R-:W1:Y:S05]  /*4410*/  MUFU.EX2 R140, R10 ;  /* 0x0000000a008c7308 */ /* 0x000e6a0000000800 */
[----:B------:R-:W-:Y:S02]  /*4420*/  @P2 IADD3 R4, R138, 0x9, RZ ;  /* 0x000000098a042810 */ /* 0x000fe40007ffe0ff */
[----:B------:R-:W-:Y:S02]  /*4430*/  PLOP3.LUT P2, PT, PT, PT, UP0, 0x80, 0x0 ;  /* 0x000000000000781c */ /* 0x000fe40003f4f008 */
[----:B------:R-:W-:Y:S01]  /*4440*/  @P3 ISETP.GE.AND P3, PT, R4, UR6, PT ;  /* 0x0000000604003c0c */ /* 0x000fe2000bf66270 */
[----:B------:R-:W2:Y:S01]  /*4450*/  MUFU.EX2 R252, R11 ;  /* 0x0000000b00fc7308 */ /* 0x000ea20000000800 */
        /* <DEDUP_REMOVED lines=17> */
[----:B------:R-:W-:Y:S04]  /*4570*/  FFMA.FTZ R17, R17, c[0x0][0x23c], -R139 ;  /* 0x00008f0011117a23 */ /* 0x000fe8000001088b */
[-C--:B------:R-:W-:Y:S01]  /*4580*/  HMMA.16816.F32 R28, R132, R6.reuse, R28 ;  /* 0x00000006841c723c */ /* 0x080fe2000000181c */
[----:B------:R-:W3:Y:S03]  /*4590*/  MUFU.EX2 R164, R17 ;  /* 0x0000001100a47308 */ /* 0x000ee60000000800 */
[----:B------:R-:W-:Y:S02]  /*45a0*/  @P1 FSEL R19, R19, -INF , !P3 ;  /* 0xff80000013131808 */ /* 0x000fe40005800000 */
[----:B------:R-:W-:Y:S02]  /*45b0*/  PLOP3.LUT P1, PT, PT, PT, UP0, 0x80, 0x0 ;  /* 0x000000000000781c */ /* 0x000fe40003f2f008 */
[----:B------:R-:W-:Y:S01]  /*45c0*/  HMMA.16816.F32 R32, R156, R6, R32 ;  /* 0x000000069c20723c */ /* 0x000fe20000001820 */
[----:B------:R-:W-:Y:S03]  /*45d0*/  PLOP3.LUT P3, PT, PT, PT, UP0, 0x80, 0x0 ;  /* 0x000000000000781c */ /* 0x000fe60003f6f008 */
[----:B------:R-:W-:Y:S01]  /*45e0*/  @P0 FSEL R20, R20, -INF , !P5 ;  /* 0xff80000014140808 */ /* 0x000fe20006800000 */
[----:B------:R-:W-:Y:S01]  /*45f0*/  FFMA.FTZ R19, R19, c[0x0][0x23c], -R137 ;  /* 0x00008f0013137a23 */ /* 0x000fe20000010889 */
[----:B------:R-:W-:Y:S01]  /*4600*/  PLOP3.LUT P0, PT, PT, PT, UP0, 0x80, 0x0 ;  /* 0x000000000000781c */ /* 0x000fe20003f0f008 */
[----:B-1----:R-:W-:Y:S01]  /*4610*/  IMAD.MOV.U32 R159, RZ, RZ, R140 ;  /* 0x000000ffff9f7224 */ /* 0x002fe200078e008c */
[----:B------:R-:W-:Y:S01]  /*4620*/  @P2 FSEL R24, R24, -INF , !P5 ;  /* 0xff80000018182808 */ /* 0x000fe20006800000 */
[----:B------:R-:W-:Y:S01]  /*4630*/  MUFU.EX2 R166, R19 ;  /* 0x0000001300a67308 */ /* 0x000fe20000000800 */
[----:B------:R-:W-:Y:S01]  /*4640*/  PLOP3.LUT P2, PT, PT, PT, UP0, 0x80, 0x0 ;  /* 0x000000000000781c */ /* 0x000fe20003f4f008 */
[----:B------:R-:W4:Y:S01]  /*4650*/  LDL R140, [R1+0x38] ;  /* 0x00003800018c7983 */ /* 0x000f220000100800 */
        /* <DEDUP_REMOVED lines=32> */
[----:B--2---:R-:W-:Y:S01]  /*4860*/  F2FP.PACK_AB R5, R252, R159 ;  /* 0x0000009ffc05723e */ /* 0x004fe200000000ff */
[----:B------:R-:W2:Y:S01]  /*4870*/  MUFU.EX2 R162, R23 ;  /* 0x0000001700a27308 */ /* 0x000ea20000000800 */
[----:B------:R-:W-:Y:S02]  /*4880*/  @P0 FSEL R27, R27, -INF , !P6 ;  /* 0xff8000001b1b0808 */ /* 0x000fe40007000000 */
[----:B------:R-:W-:Y:S02]  /*4890*/  PLOP3.LUT P0, PT, PT, PT, UP0, 0x80, 0x0 ;  /* 0x000000000000781c */ /* 0x000fe40003f0f008 */
[----:B------:R-:W-:Y:S01]  /*48a0*/  @P2 FSEL R30, R30, -INF , !P3 ;  /* 0xff8000001e1e2808 */ /* 0x000fe20005800000 */
[--C-:B------:R-:W-:Y:S01]  /*48b0*/  FFMA.FTZ R27, R27, c[0x0][0x23c], -R0.reuse ;  /* 0x00008f001b1b7a23 */ /* 0x100fe20000010800 */
[----:B------:R-:W-:Y:S02]  /*48c0*/  PLOP3.LUT P2, PT, PT, PT, UP0, 0x80, 0x0 ;  /* 0x000000000000781c */ /* 0x000fe40003f4f008 */
[----:B------:R-:W-:Y:S01]  /*48d0*/  @P1 ISETP.GE.AND P1, PT, R138, UR6, PT ;  /* 0x000000068a001c0c */ /* 0x000fe2000bf26270 */
[----:B------:R-:W-:Y:S01]  /*48e0*/  FFMA.FTZ R30, R30, c[0x0][0x23c], -R0 ;  /* 0x00008f001e1e7a23 */ /* 0x000fe20000010800 */
[----:B---3--:R-:W-:Y:S01]  /*48f0*/  F2FP.PACK_AB R4, R164, R143 ;  /* 0x0000008fa404723e */ /* 0x008fe200000000ff */
[----:B------:R-:W-:Y:S01]  /*4900*/  MUFU.EX2 R241, R24 ;  /* 0x0000001800f17308 */ /* 0x000fe20000000800 */
[----:B-1----:R-:W-:Y:S03]  /*4910*/  F2FP.PACK_AB R7, R243, R244 ;  /* 0x000000f4f307723e */ /* 0x002fe600000000ff */
[----:B------:R2:W-:Y:S06]  /*4920*/  STS [R230+0x13000], R4 ;  /* 0x01300004e6007388 */ /* 0x0005ec0000000800 */
[----:B------:R-:W-:Y:S01]  /*4930*/  @P0 FSEL R29, R29, -INF , !P1 ;  /* 0xff8000001d1d0808 */ /* 0x000fe20004800000 */
[----:B------:R-:W-:Y:S01]  /*4940*/  MUFU.EX2 R165, R25 ;  /* 0x0000001900a57308 */ /* 0x000fe20000000800 */
[----:B------:R-:W-:Y:S02]  /*4950*/  PLOP3.LUT P0, PT, PT, PT, UP0, 0x80, 0x0 ;  /* 0x000000000000781c */ /* 0x000fe40003f0f008 */
[----:B------:R-:W-:Y:S01]  /*4960*/  @P2 FSEL R33, R33, -INF , !P1 ;  /* 0xff80000021212808 */ /* 0x000fe20004800000 */
[----:B------:R-:W-:Y:S01]  /*4970*/  FFMA.FTZ R136, R29, c[0x0][0x23c], -R136 ;  /* 0x00008f001d887a23 */ /* 0x000fe20000010888 */
[----:B------:R-:W-:Y:S05]  /*4980*/  PLOP3.LUT P2, PT, PT, PT, UP0, 0x80, 0x0 ;  /* 0x000000000000781c */ /* 0x000fea0003f4f008 */
[----:B------:R-:W-:Y:S04]  /*4990*/  MUFU.EX2 R242, R26 ;  /* 0x0000001a00f27308 */ /* 0x000fe80000000800 */
[----:B------:R-:W-:Y:S02]  /*49a0*/  @P0 FSEL R32, R32, -INF , !P3 ;  /* 0xff80000020200808 */ /* 0x000fe40005800000 */
[----:B------:R-:W-:Y:S02]  /*49b0*/  PLOP3.LUT P0, PT, PT, PT, UP0, 0x80, 0x0 ;  /* 0x000000000000781c */ /* 0x000fe40003f0f008 */
[----:B------:R-:W-:Y:S01]  /*49c0*/  @P2 FSEL R35, R35, -INF , !P1 ;  /* 0xff80000023232808 */ /* 0x000fe20004800000 */
[--C-:B------:R-:W-:Y:S01]  /*49d0*/  FFMA.FTZ R32, R32, c[0x0][0x23c], -R139.reuse ;  /* 0x00008f0020207a23 */ /* 0x100fe2000001088b */
[----:B--2---:R-:W-:Y:S01]  /*49e0*/  F2FP.PACK_AB R4, R162, R163 ;  /* 0x000000a3a204723e */ /* 0x004fe200000000ff */
        /* <DEDUP_REMOVED lines=13> */
[----:B------:R-:W3:Y:S10]  /*4ac0*/  MUFU.EX2 R151, R137 ;  /* 0x0000008900977308 */ /* 0x000ef40000000800 */
[----:B------:R-:W-:Y:S01]  /*4ad0*/  MUFU.EX2 R155, R28 ;  /* 0x0000001c009b7308 */ /* 0x000fe20000000800 */
[----:B--2---:R-:W-:Y:S05]  /*4ae0*/  F2FP.PACK_AB R0, R166, R167 ;  /* 0x000000a7a600723e */ /* 0x004fea00000000ff */
[----:B------:R1:W-:Y:S04]  /*4af0*/  STS [R230+0x13400], R0 ;  /* 0x01340000e6007388 */ /* 0x0003e80000000800 */
[----:B------:R-:W2:Y:S01]  /*4b00*/  MUFU.EX2 R154, R136 ;  /* 0x00000088009a7308 */ /* 0x000ea20000000800 */
[----:B------:R2:W-:Y:S04]  /*4b10*/  STS [R232+0x14000], R6 ;  /* 0x01400006e8007388 */ /* 0x0005e80000000800 */
[----:B------:R3:W-:Y:S05]  /*4b20*/  STS [R232+0x14400], R5 ;  /* 0x01440005e8007388 */ /* 0x0007ea0000000800 */
[----:B------:R-:W3:Y:S01]  /*4b30*/  MUFU.EX2 R156, R30 ;  /* 0x0000001e009c7308 */ /* 0x000ee20000000800 */
[----:B------:R3:W-:Y:S01]  /*4b40*/  STS [R230+0x14000], R7 ;  /* 0x01400007e6007388 */ /* 0x0007e20000000800 */
[----:B-1----:R-:W-:Y:S02]  /*4b50*/  F2FP.PACK_AB R0, R150, R149 ;  /* 0x000000959600723e */ /* 0x002fe400000000ff */
[----:B--2---:R-:W-:Y:S02]  /*4b60*/  F2FP.PACK_AB R6, R246, R247 ;  /* 0x000000f7f606723e */ /* 0x004fe400000000ff */
[----:B---3--:R-:W-:Y:S03]  /*4b70*/  F2FP.PACK_AB R5, R160, R161 ;  /* 0x000000a1a005723e */ /* 0x008fe600000000ff */
[----:B------:R1:W-:Y:S01]  /*4b80*/  STS [R230+0x14400], R6 ;  /* 0x01440006e6007388 */ /* 0x0003e20000000800 */
[----:B------:R-:W-:Y:S03]  /*4b90*/  F2FP.PACK_AB R7, R165, R241 ;  /* 0x000000f1a507723e */ /* 0x000fe600000000ff */
[----:B------:R2:W-:Y:S04]  /*4ba0*/  STS [R231+0x13000], R5 ;  /* 0x01300005e7007388 */ /* 0x0005e80000000800 */
[----:B------:R3:W-:Y:S04]  /*4bb0*/  STS [R231+0x13400], R4 ;  /* 0x01340004e7007388 */ /* 0x0007e80000000800 */
[----:B------:R3:W-:Y:S01]  /*4bc0*/  STS [R229+0x13000], R0 ;  /* 0x01300000e5007388 */ /* 0x0007e20000000800 */
[----:B-1----:R-:W-:Y:S02]  /*4bd0*/  F2FP.PACK_AB R6, R240, R242 ;  /* 0x000000f2f006723e */ /* 0x002fe400000000ff */
[----:B--2---:R-:W-:Y:S02]  /*4be0*/  F2FP.PACK_AB R5, R151, R152 ;  /* 0x000000989705723e */ /* 0x004fe400000000ff */
[----:B---3--:R-:W-:Y:S03]  /*4bf0*/  F2FP.PACK_AB R4, R154, R155 ;  /* 0x0000009b9a04723e */ /* 0x008fe600000000ff */
[----:B------:R-:W-:Y:S01]  /*4c00*/  STS [R229+0x13400], R5 ;  /* 0x01340005e5007388 */ /* 0x000fe20000000800 */
[----:B------:R-:W-:Y:S03]  /*4c10*/  F2FP.PACK_AB R0, R153, R156 ;  /* 0x0000009c9900723e */ /* 0x000fe600000000ff */
[----:B------:R-:W-:Y:S04]  /*4c20*/  STS [R231+0x14000], R7 ;  /* 0x01400007e7007388 */ /* 0x000fe80000000800 */
[----:B------:R-:W-:Y:S04]  /*4c30*/  STS [R231+0x14400], R6 ;  /* 0x01440006e7007388 */ /* 0x000fe80000000800 */
[----:B------:R-:W-:Y:S04]  /*4c40*/  STS [R229+0x14400], R0 ;  /* 0x01440000e5007388 */ /* 0x000fe80000000800 */
[----:B------:R-:W-:Y:S04]  /*4c50*/  STS [R229+0x14000], R4 ;  /* 0x01400004e5007388 */ /* 0x000fe80000000800 */
[----:B------:R-:W1:Y:S08]  /*4c60*/  LDSM.16.M88.4 R32, [R219+0x6000] ;  /* 0x00600000db20783b */ /* 0x000e700000000200 */
[----:B------:R-:W2:Y:S08]  /*4c70*/  LDSM.16.M88.4 R28, [R219+0x6800] ;  /* 0x00680000db1c783b */ /* 0x000eb00000000200 */
[----:B------:R-:W3:Y:S08]  /*4c80*/  LDSM.16.M88.4 R132, [R220+0x6000] ;  /* 0x00600000dc84783b */ /* 0x000ef00000000200 */
[----:B------:R-:W3:Y:S01]  /*4c90*/  LDSM.16.M88.4 R136, [R220+0x6800] ;  /* 0x00680000dc88783b */ /* 0x000ee20000000200 */
[-C--:B-1----:R-:W-:Y:S08]  /*4ca0*/  HMMA.16816.F32 R4, R32, R168.reuse, RZ ;  /* 0x000000a82004723c */ /* 0x082ff000000018ff */
[C---:B--2---:R-:W-:Y:S08]  /*4cb0*/  HMMA.16816.F32 R8, R28.reuse, R168, RZ ;  /* 0x000000a81c08723c */ /* 0x044ff000000018ff */
[-C--:B------:R-:W-:Y:S01]  /*4cc0*/  HMMA.16816.F32 R12, R28, R170.reuse, RZ ;  /* 0x000000aa1c0c723c */ /* 0x080fe200000018ff */
[----:B----4-:R-:W-:Y:S02]  /*4cd0*/  IADD3.X R145, R140, UR11, RZ, P0, !PT ;  /* 0x0000000b8c917c10 */ /* 0x010fe400087fe4ff */
[----:B------:R-:W-:Y:S05]  /*4ce0*/  PLOP3.LUT P0, PT, PT, PT, UP5, 0x80, 0x0 ;  /* 0x000000000000781c */ /* 0x000fea0003f0f058 */
[C---:B------:R-:W-:Y:S01]  /*4cf0*/  HMMA.16816.F32 R16, R32.reuse, R170, RZ ;  /* 0x000000aa2010723c */ /* 0x040fe200000018ff */
[----:B------:R-:W2:Y:S04]  /*4d00*/  LDG.E R142, [R144.64] ;  /* 0x00000004908e7981 */ /* 0x000ea8000c1e1900 */
[----:B------:R-:W4:Y:S03]  /*4d10*/  LDG.E R141, [R144.64+0x20] ;  /* 0x00002004908d7981 */ /* 0x000f26000c1e1900 */
[-C--:B------:R-:W-:Y:S01]  /*4d20*/  HMMA.16816.F32 R20, R32, R172.reuse, RZ ;  /* 0x000000ac2014723c */ /* 0x080fe200000018ff */
[----:B------:R-:W2:Y:S04]  /*4d30*/  LDG.E R140, [R144.64+0x80] ;  /* 0x00008004908c7981 */ /* 0x000ea8000c1e1900 */
[----:B------:R1:W2:Y:S03]  /*4d40*/  LDG.E R0, [R144.64+0xa0] ;  /* 0x0000a00490007981 */ /* 0x0002a6000c1e1900 */
[C---:B------:R-:W-:Y:S08]  /*4d50*/  HMMA.16816.F32 R24, R28.reuse, R172, RZ ;  /* 0x000000ac1c18723c */ /* 0x040ff000000018ff */
[-C--:B------:R-:W-:Y:S08]  /*4d60*/  HMMA.16816.F32 R28, R28, R174.reuse, RZ ;  /* 0x000000ae1c1c723c */ /* 0x080ff000000018ff */
[----:B------:R-:W-:Y:S08]  /*4d70*/  HMMA.16816.F32 R32, R32, R174, RZ ;  /* 0x000000ae2020723c */ /* 0x000ff000000018ff */
[-C--:B---3--:R-:W-:Y:S08]  /*4d80*/  HMMA.16816.F32 R4, R132, R176.reuse, R4 ;  /* 0x000000b08404723c */ /* 0x088ff00000001804 */
[C---:B------:R-:W-:Y:S08]  /*4d90*/  HMMA.16816.F32 R8, R136.reuse, R176, R8 ;  /* 0x000000b08808723c */ /* 0x040ff00000001808 */
[-C--:B------:R-:W-:Y:S08]  /*4da0*/  HMMA.16816.F32 R12, R136, R178.reuse, R12 ;  /* 0x000000b2880c723c */ /* 0x080ff0000000180c */
[C---:B------:R-:W-:Y:S08]  /*4db0*/  HMMA.16816.F32 R16, R132.reuse, R178, R16 ;  /* 0x000000b28410723c */ /* 0x040ff00000001810 */
[-C--:B------:R-:W-:Y:S08]  /*4dc0*/  HMMA.16816.F32 R20, R132, R180.reuse, R20 ;  /* 0x000000b48414723c */ /* 0x080ff00000001814 */
[C---:B------:R-:W-:Y:S08]  /*4dd0*/  HMMA.16816.F32 R24, R136.reuse, R180, R24 ;  /* 0x000000b48818723c */ /* 0x040ff00000001818 */
[-C--:B------:R-:W-:Y:S01]  /*4de0*/  HMMA.16816.F32 R28, R136, R182.reuse, R28 ;  /* 0x000000b6881c723c */ /* 0x080fe2000000181c */
[----:B------:R-:W3:Y:S07]  /*4df0*/  LDSM.16.M88.4 R136, [R219+0x7000] ;  /* 0x00700000db88783b */ /* 0x000eee0000000200 */
[----:B------:R-:W-:Y:S01]  /*4e00*/  HMMA.16816.F32 R32, R132, R182, R32 ;  /* 0x000000b68420723c */ /* 0x000fe20000001820 */
[----:B------:R-:W1:Y:S07]  /*4e10*/  LDSM.16.M88.4 R132, [R219+0x7800] ;  /* 0x00780000db84783b */ /* 0x000e6e0000000200 */
[-C--:B---3--:R-:W-:Y:S08]  /*4e20*/  HMMA.16816.F32 R4, R136, R184.reuse, R4 ;  /* 0x000000b88804723c */ /* 0x088ff00000001804 */
[C---:B-1----:R-:W-:Y:S08]  /*4e30*/  HMMA.16816.F32 R8, R132.reuse, R184, R8 ;  /* 0x000000b88408723c */ /* 0x042ff00000001808 */
        /* <DEDUP_REMOVED lines=33> */
[----:B------:R-:W-:Y:S02]  /*5050*/  FADD.FTZ R5, -R142, R5 ;  /* 0x000000058e057221 */ /* 0x000fe40000010100 */
[----:B----4-:R-:W-:Y:S02]  /*5060*/  FADD.FTZ R6, -R141, R6 ;  /* 0x000000068d067221 */ /* 0x010fe40000010100 */
[----:B------:R-:W-:Y:S01]  /*5070*/  FMUL.FTZ R147, R147, R4 ;  /* 0x0000000493937220 */ /* 0x000fe20000410000 */
[-C--:B------:R-:W-:Y:S03]  /*5080*/  HMMA.16816.F32 R20, R132, R212.reuse, R20 ;  /* 0x000000d48414723c */ /* 0x080fe60000001814 */
[----:B------:R-:W-:Y:S02]  /*5090*/  FMUL.FTZ R146, R146, R5 ;  /* 0x0000000592927220 */ /* 0x000fe40000410000 */
[C---:B------:R-:W-:Y:S02]  /*50a0*/  FADD.FTZ R7, -R141.reuse, R7 ;  /* 0x000000078d077221 */ /* 0x040fe40000010100 */
        /* <DEDUP_REMOVED lines=11> */
[----:B------:R-:W-:Y:S02]  /*5160*/  FADD.FTZ R22, -R141, R22 ;  /* 0x000000168d167221 */ /* 0x000fe40000010100 */
[----:B------:R-:W-:Y:S04]  /*5170*/  FMUL.FTZ R145, R161, R20 ;  /* 0x00000014a1917220 */ /* 0x000fe80000410000 */
[----:B------:R-:W-:Y:S02]  /*5180*/  FMUL.FTZ R144, R160, R21 ;  /* 0x00000015a0907220 */ /* 0x000fe40000410000 */
[C---:B------:R-:W-:Y:S02]  /*5190*/  FADD.FTZ R18, -R141.reuse, R18 ;  /* 0x000000128d127221 */ /* 0x040fe40000010100 */
[----:B------:R-:W-:Y:S02]  /*51a0*/  FMUL.FTZ R133, R166, R19 ;  /* 0x00000013a6857220 */ /* 0x000fe40000410000 */
[----:B------:R-:W-:Y:S02]  /*51b0*/  FADD.FTZ R23, -R141, R23 ;  /* 0x000000178d177221 */ /* 0x000fe40000010100 */
[----:B------:R-:W-:Y:S02]  /*51c0*/  FMUL.FTZ R135, R163, R22 ;  /* 0x00000016a3877220 */ /* 0x000fe40000410000 */
[----:B------:R-:W-:Y:S02]  /*51d0*/  FADD.FTZ R13, -R140, R13 ;  /* 0x0000000d8c0d7221 */ /* 0x000fe40000010100 */
[C---:B------:R-:W-:Y:S02]  /*51e0*/  FADD.FTZ R32, -R142.reuse, R32 ;  /* 0x000000208e207221 */ /* 0x040fe40000010100 */
[----:B------:R-:W-:Y:S02]  /*51f0*/  FADD.FTZ R34, -R141, R34 ;  /* 0x000000228d227221 */ /* 0x000fe40000010100 */
[----:B------:R-:W-:Y:S02]  /*5200*/  FADD.FTZ R33, -R142, R33 ;  /* 0x000000218e217221 */ /* 0x000fe40000010100 */
[----:B------:R-:W-:Y:S02]  /*5210*/  FMUL.FTZ R142, R149, R32 ;  /* 0x00000020958e7220 */ /* 0x000fe40000410000 */
[----:B------:R-:W-:Y:S01]  /*5220*/  FMUL.FTZ R137, R152, R34 ;  /* 0x0000002298897220 */ /* 0x000fe20000410000 */
[----:B------:R1:W5:Y:S01]  /*5230*/  LDL R149, [R1+0x14] ;  /* 0x0000140001957983 */ /* 0x0003620000100800 */
[----:B------:R-:W-:Y:S02]  /*5240*/  FADD.FTZ R136, -R141, R35 ;  /* 0x000000238d887221 */ /* 0x000fe40000010100 */
[C---:B------:R-:W-:Y:S01]  /*5250*/  FADD.FTZ R4, -R140.reuse, R24 ;  /* 0x000000188c047221 */ /* 0x040fe20000010100 */
[----:B------:R1:W5:Y:S01]  /*5260*/  LDL R152, [R1+0x10] ;  /* 0x0000100001987983 */ /* 0x0003620000100800 */
        /* <DEDUP_REMOVED lines=38> */
[----:B-1----:R-:W-:Y:S01]  /*54d0*/  ULOP3.LUT UR8, UR7, 0x1, URZ, 0xc0, !UPT ;  /* 0x0000000107087892 */ /* 0x002fe2000f8ec03f */
[----:B------:R-:W-:Y:S01]  /*54e0*/  IMAD.MOV.U32 R0, RZ, RZ, c[0x0][0x190] ;  /* 0x00006400ff007624 */ /* 0x000fe200078e00ff */
[----:B------:R-:W-:Y:S02]  /*54f0*/  ISETP.GE.AND P3, PT, R250, c[0x0][0x220], PT ;  /* 0x00008800fa007a0c */ /* 0x000fe40003f66270 */
[----:B------:R-:W-:Y:S01]  /*5500*/  UISETP.NE.U32.AND UP1, UPT, UR8, 0x1, UPT ;  /* 0x000000010800788c */ /* 0x000fe2000bf25070 */
[----:B------:R-:W-:Y:S01]  /*5510*/  IMAD.U32 R0, R0, -0x40, RZ ;  /* 0xffffffc000007824 */ /* 0x000fe200078e00ff */
[----:B-----5:R-:W-:Y:S02]  /*5520*/  ISETP.GE.AND P2, PT, R152, c[0x0][0x220], PT ;  /* 0x0000880098007a0c */ /* 0x020fe40003f46270 */
[----:B------:R-:W-:Y:S01]  /*5530*/  USEL UR8, UR40, 0x3000, !UP1 ;  /* 0x0000300028087887 */ /* 0x000fe2000c800000 */
[----:B------:R-:W-:Y:S02]  /*5540*/  ISETP.GE.AND P1, PT, R149, c[0x0][0x220], PT ;  /* 0x0000880095007a0c */ /* 0x000fe40003f26270 */
[----:B------:R-:W-:Y:S02]  /*5550*/  LEA R238, P4, R0, R238, 0x1 ;  /* 0x000000ee00ee7211 */ /* 0x000fe400078808ff */
[----:B------:R-:W-:Y:S02]  /*5560*/  SHF.R.S32.HI R4, RZ, 0x1f, R0 ;  /* 0x0000001fff047819 */ /* 0x000fe40000011400 */
[----:B------:R-:W-:Y:S02]  /*5570*/  IADD3 R228, R228, UR8, RZ ;  /* 0x00000008e4e47c10 */ /* 0x000fe4000fffe0ff */
[----:B------:R-:W-:Y:S01]  /*5580*/  LEA.HI.X R237, R0, R237, R4, 0x1, P4 ;  /* 0x000000ed00ed7211 */ /* 0x000fe200020f0c04 */
[--C-:B------:R-:W-:Y:S01]  /*5590*/  @!P3 IMAD.MOV.U32 R4, RZ, RZ, R238.reuse ;  /* 0x000000ffff04b224 */ /* 0x100fe200078e00ee */
[C---:B------:R-:W-:Y:S01]  /*55a0*/  IADD3 R0, R239.reuse, UR8, RZ ;  /* 0x00000008ef007c10 */ /* 0x040fe2000fffe0ff */
[----:B------:R1:W-:Y:S01]  /*55b0*/  @P3 STS [R228], RZ ;  /* 0x000000ffe4003388 */ /* 0x0003e20000000800 */
[C---:B------:R-:W-:Y:S01]  /*55c0*/  @!P2 IADD3 R9, R239.reuse, UR8, RZ ;  /* 0x00000008ef09ac10 */ /* 0x040fe2000fffe0ff */
[--C-:B------:R-:W-:Y:S01]  /*55d0*/  @!P3 IMAD.MOV.U32 R5, RZ, RZ, R237.reuse ;  /* 0x000000ffff05b224 */ /* 0x100fe200078e00ed */
[----:B------:R-:W-:Y:S01]  /*55e0*/  @!P1 IADD3 R8, R239, UR8, RZ ;  /* 0x00000008ef089c10 */ /* 0x000fe2000fffe0ff */
[----:B------:R1:W-:Y:S01]  /*55f0*/  @P3 STS [R228+0x4], RZ ;  /* 0x000004ffe4003388 */ /* 0x0003e20000000800 */
[----:B------:R-:W-:Y:S01]  /*5600*/  @!P2 IMAD.MOV.U32 R6, RZ, RZ, R238 ;  /* 0x000000ffff06a224 */ /* 0x000fe200078e00ee */
[----:B------:R-:W-:Y:S01]  /*5610*/  IADD3 R216, R216, UR8, RZ ;  /* 0x00000008d8d87c10 */ /* 0x000fe2000fffe0ff */
[--C-:B------:R-:W-:Y:S01]  /*5620*/  @!P2 IMAD.MOV.U32 R7, RZ, RZ, R237.reuse ;  /* 0x000000ffff07a224 */ /* 0x100fe200078e00ed */
[----:B------:R1:W-:Y:S01]  /*5630*/  @P3 STS [R228+0x8], RZ ;  /* 0x000008ffe4003388 */ /* 0x0003e20000000800 */
[----:B------:R-:W-:Y:S03]  /*5640*/  IMAD.MOV.U32 R239, RZ, RZ, R0 ;  /* 0x000000ffffef7224 */ /* 0x000fe600078e0000 */
[----:B------:R1:W-:Y:S04]  /*5650*/  @P3 STS [R228+0xc], RZ ;  /* 0x00000cffe4003388 */ /* 0x0003e80000000800 */
[----:B------:R-:W-:Y:S01]  /*5660*/  @!PT LDS RZ, [RZ] ;  /* 0x00000000fffff984 */ /* 0x000fe20000000800 */
[----:B------:R-:W-:Y:S01]  /*5670*/  @!PT LDS RZ, [RZ] ;  /* 0x00000000fffff984 */ /* 0x000fe20000000800 */
[----:B------:R-:W-:Y:S01]  /*5680*/  @!PT LDS RZ, [RZ] ;  /* 0x00000000fffff984 */ /* 0x000fe20000000800 */
[----:B------:R2:W-:Y:S04]  /*5690*/  @!P3 LDGSTS.E.BYPASS.LTC128B.128 [R0], [R4.64] ;  /* 0x000000000400bfae */ /* 0x0005e8000b901d44 */
        /* <DEDUP_REMOVED lines=8> */
[----:B------:R1:W-:Y:S01]  /*5720*/  @P1 STS [R228+0x2000], RZ ;  /* 0x002000ffe4001388 */ /* 0x0003e20000000800 */
[----:B--2---:R-:W-:Y:S03]  /*5730*/  @!P1 IMAD.MOV.U32 R4, RZ, RZ, R238 ;  /* 0x000000ffff049224 */ /* 0x004fe600078e00ee */
[----:B------:R1:W-:Y:S01]  /*5740*/  @P1 STS [R228+0x2004], RZ ;  /* 0x002004ffe4001388 */ /* 0x0003e20000000800 */
[----:B------:R-:W-:Y:S03]  /*5750*/  @!P1 IMAD.MOV.U32 R5, RZ, RZ, R237 ;  /* 0x000000ffff059224 */ /* 0x000fe600078e00ed */
[----:B------:R1:W-:Y:S04]  /*5760*/  @P1 STS [R228+0x2008], RZ ;  /* 0x002008ffe4001388 */ /* 0x0003e80000000800 */
[----:B------:R1:W-:Y:S04]  /*5770*/  @P1 STS [R228+0x200c], RZ ;  /* 0x00200cffe4001388 */ /* 0x0003e80000000800 */
[----:B------:R-:W-:Y:S01]  /*5780*/  @!PT LDS RZ, [RZ] ;  /* 0x00000000fffff984 */ /* 0x000fe20000000800 */
[----:B------:R-:W-:Y:S01]  /*5790*/  @!PT LDS RZ, [RZ] ;  /* 0x00000000fffff984 */ /* 0x000fe20000000800 */
[----:B------:R-:W-:Y:S01]  /*57a0*/  @!PT LDS RZ, [RZ] ;  /* 0x00000000fffff984 */ /* 0x000fe20000000800 */
[----:B------:R1:W-:Y:S04]  /*57b0*/  @!P1 LDGSTS.E.BYPASS.LTC128B.128 [R8+0x2000], [R4.64+0x80] ;  /* 0x0200008004089fae */ /* 0x0003e8000b901d44 */
[----:B------:R-:W0:Y:S02]  /*57c0*/  LDGDEPBAR ;  /* 0x00000000000079af */ /* 0x000e240000000000 */
.L_x_50:
[----:B-1----:R-:W-:Y:S01]  /*57d0*/  F2FP.PACK_AB R16, R146, R147 ;  /* 0x000000939210723e */ /* 0x002fe200000000ff */
        /* <DEDUP_REMOVED lines=22> */
[----:B------:R-:W-:Y:S03]  /*5940*/  F2FP.PACK_AB R17, R21, R22 ;  /* 0x000000161511723e */ /* 0x000fe600000000ff */
[----:B------:R-:W-:Y:S04]  /*5950*/  STS [R230+0x10400], R9 ;  /* 0x01040009e6007388 */ /* 0x000fe80000000800 */
[----:B------:R-:W-:Y:S04]  /*5960*/  STS [R231+0xf000], R8 ;  /* 0x00f00008e7007388 */ /* 0x000fe80000000800 */
[----:B------:R-:W-:Y:S04]  /*5970*/  STS [R231+0xf400], R7 ;  /* 0x00f40007e7007388 */ /* 0x000fe80000000800 */
[----:B------:R-:W-:Y:S04]  /*5980*/  STS [R229+0xf000], R4 ;  /* 0x00f00004e5007388 */ /* 0x000fe80000000800 */
[----:B------:R2:W-:Y:S04]  /*5990*/  STS [R229+0xf400], R0 ;  /* 0x00f40000e5007388 */ /* 0x0005e80000000800 */
[----:B------:R-:W-:Y:S04]  /*59a0*/  STS [R231+0x10000], R6 ;  /* 0x01000006e7007388 */ /* 0x000fe80000000800 */
[----:B------:R-:W-:Y:S04]  /*59b0*/  STS [R231+0x10400], R5 ;  /* 0x01040005e7007388 */ /* 0x000fe80000000800 */
[----:B------:R-:W-:Y:S04]  /*59c0*/  STS [R229+0x10000], R18 ;  /* 0x01000012e5007388 */ /* 0x000fe80000000800 */
[----:B------:R-:W-:Y:S04]  /*59d0*/  STS [R229+0x10400], R17 ;  /* 0x01040011e5007388 */ /* 0x000fe80000000800 */
[----:B------:R-:W-:Y:S01]  /*59e0*/  BAR.SYNC.DEFER_BLOCKING 0x0 ;  /* 0x0000000000007b1d */ /* 0x000fe20000010000 */
[----:B--2---:R-:W-:Y:S05]  /*59f0*/  IMAD.SHL.U32 R0, R225, 0x2, RZ ;  /* 0x00000002e1007824 */ /* 0x004fea00078e00ff */
[----:B------:R-:W-:Y:S04]  /*5a00*/  LDSM.16.MT88.4 R4, [R2+0x13000] ;  /* 0x013000000204783b */ /* 0x000fe80000004200 */
[----:B------:R-:W2:Y:S04]  /*5a10*/  LDSM.16.MT88.4 R8, [R0+0x6000] ;  /* 0x006000000008783b */ /* 0x000ea80000004200 */
[----:B------:R-:W3:Y:S04]  /*5a20*/  LDSM.16.MT88.4 R12, [R2+0x15000] ;  /* 0x01500000020c783b */ /* 0x000ee80000004200 */
[----:B------:R-:W4:Y:S04]  /*5a30*/  LDSM.16.MT88.4 R16, [R0+0x7000] ;  /* 0x007000000010783b */ /* 0x000f280000004200 */
[----:B------:R-:W1:Y:S04]  /*5a40*/  LDSM.16.MT88.4 R20, [R0+0x8000] ;  /* 0x008000000014783b */ /* 0x000e680000004200 */
[----:B------:R-:W-:Y:S04]  /*5a50*/  LDSM.16.MT88.4 R24, [R2+0x13800] ;  /* 0x013800000218783b */ /* 0x000fe80000004200 */
[----:B------:R-:W1:Y:S04]  /*5a60*/  LDSM.16.MT88.4 R28, [R0+0x6400] ;  /* 0x00640000001c783b */ /* 0x000e680000004200 */
[----:B------:R-:W1:Y:S04]  /*5a70*/  LDSM.16.MT88.4 R32, [R2+0x15800] ;  /* 0x015800000220783b */ /* 0x000e680000004200 */
[----:B------:R-:W1:Y:S04]  /*5a80*/  LDSM.16.MT88.4 R132, [R0+0x7400] ;  /* 0x007400000084783b */ /* 0x000e680000004200 */
[----:B------:R-:W-:Y:S01]  /*5a90*/  LDSM.16.MT88.4 R136, [R2+0x16800] ;  /* 0x016800000288783b */ /* 0x000fe20000004200 */
[-C--:B--2---:R-:W-:Y:S08]  /*5aa0*/  HMMA.16816.F32 R36, R4, R8.reuse, R36 ;  /* 0x000000080424723c */ /* 0x084ff00000001824 */
[C---:B---3--:R-:W-:Y:S08]  /*5ab0*/  HMMA.16816.F32 R40, R12.reuse, R8, R40 ;  /* 0x000000080c28723c */ /* 0x048ff00000001828 */
[-C--:B------:R-:W-:Y:S08]  /*5ac0*/  HMMA.16816.F32 R44, R12, R10.reuse, R44 ;  /* 0x0000000a0c2c723c */ /* 0x080ff0000000182c */
[C---:B------:R-:W-:Y:S01]  /*5ad0*/  HMMA.16816.F32 R48, R4.reuse, R10, R48 ;  /* 0x0000000a0430723c */ /* 0x040fe20000001830 */
[----:B------:R-:W2:Y:S07]  /*5ae0*/  LDSM.16.MT88.4 R8, [R0+0x8400] ;  /* 0x008400000008783b */ /* 0x000eae0000004200 */
[-C--:B----4-:R-:W-:Y:S08]  /*5af0*/  HMMA.16816.F32 R52, R4, R16.reuse, R52 ;  /* 0x000000100434723c */ /* 0x090ff00000001834 */
[C---:B------:R-:W-:Y:S08]  /*5b00*/  HMMA.16816.F32 R56, R12.reuse, R16, R56 ;  /* 0x000000100c38723c */ /* 0x040ff00000001838 */
[-C--:B------:R-:W-:Y:S08]  /*5b10*/  HMMA.16816.F32 R60, R12, R18.reuse, R60 ;  /* 0x000000120c3c723c */ /* 0x080ff0000000183c */
[C---:B------:R-:W-:Y:S01]  /*5b20*/  HMMA.16816.F32 R64, R4.reuse, R18, R64 ;  /* 0x000000120440723c */ /* 0x040fe20000001840 */
[----:B------:R-:W-:Y:S07]  /*5b30*/  LDSM.16.MT88.4 R16, [R2+0x16000] ;  /* 0x016000000210783b */ /* 0x000fee0000004200 */
[-C--:B-1----:R-:W-:Y:S08]  /*5b40*/  HMMA.16816.F32 R68, R4, R20.reuse, R68 ;  /* 0x000000140444723c */ /* 0x082ff00000001844 */
[C---:B------:R-:W-:Y:S08]  /*5b50*/  HMMA.16816.F32 R72, R12.reuse, R20, R72 ;  /* 0x000000140c48723c */ /* 0x040ff00000001848 */
[-C--:B------:R-:W-:Y:S01]  /*5b60*/  HMMA.16816.F32 R76, R12, R22.reuse, R76 ;  /* 0x000000160c4c723c */ /* 0x080fe2000000184c */
[----:B------:R-:W-:Y:S07]  /*5b70*/  LDSM.16.MT88.4 R12, [R0+0x6800] ;  /* 0x00680000000c783b */ /* 0x000fee0000004200 */
[----:B------:R-:W-:Y:S01]  /*5b80*/  HMMA.16816.F32 R80, R4, R22, R80 ;  /* 0x000000160450723c */ /* 0x000fe20000001850 */
[----:B------:R-:W1:Y:S04]  /*5b90*/  LDSM.16.MT88.4 R4, [R2+0x14000] ;  /* 0x014000000204783b */ /* 0x000e680000004200 */
[----:B------:R-:W3:Y:S03]  /*5ba0*/  LDSM.16.MT88.4 R20, [R0+0x7800] ;  /* 0x007800000014783b */ /* 0x000ee60000004200 */
[-C--:B------:R-:W-:Y:S08]  /*5bb0*/  HMMA.16816.F32 R36, R24, R28.reuse, R36 ;  /* 0x0000001c1824723c */ /* 0x080ff00000001824 */
[C---:B------:R-:W-:Y:S08]  /*5bc0*/  HMMA.16816.F32 R40, R32.reuse, R28, R40 ;  /* 0x0000001c2028723c */ /* 0x040ff00000001828 */
[-C--:B------:R-:W-:Y:S08]  /*5bd0*/  HMMA.16816.F32 R44, R32, R30.reuse, R44 ;  /* 0x0000001e202c723c */ /* 0x080ff0000000182c */
[C---:B------:R-:W-:Y:S01]  /*5be0*/  HMMA.16816.F32 R48, R24.reuse, R30, R48 ;  /* 0x0000001e1830723c */ /* 0x040fe20000001830 */
[----:B------:R-:W4:Y:S07]  /*5bf0*/  LDSM.16.MT88.4 R28, [R0+0x8800] ;  /* 0x00880000001c783b */ /* 0x000f2e0000004200 */
[-C--:B------:R-:W-:Y:S08]  /*5c00*/  HMMA.16816.F32 R52, R24, R132.reuse, R52 ;  /* 0x000000841834723c */ /* 0x080ff00000001834 */
[C---:B------:R-:W-:Y:S08]  /*5c10*/  HMMA.16816.F32 R56, R32.reuse, R132, R56 ;  /* 0x000000842038723c */ /* 0x040ff00000001838 */
[-C--:B------:R-:W-:Y:S08]  /*5c20*/  HMMA.16816.F32 R60, R32, R134.reuse, R60 ;  /* 0x00000086203c723c */ /* 0x080ff0000000183c */
[C---:B------:R-:W-:Y:S01]  /*5c30*/  HMMA.16816.F32 R64, R24.reuse, R134, R64 ;  /* 0x000000861840723c */ /* 0x040fe20000001840 */
[----:B------:R-:W-:Y:S07]  /*5c40*/  LDSM.16.MT88.4 R132, [R0+0x6c00] ;  /* 0x006c00000084783b */ /* 0x000fee0000004200 */
[-C--:B--2---:R-:W-:Y:S08]  /*5c50*/  HMMA.16816.F32 R68, R24, R8.reuse, R68 ;  /* 0x000000081844723c */ /* 0x084ff00000001844 */
[C---:B------:R-:W-:Y:S08]  /*5c60*/  HMMA.16816.F32 R72, R32.reuse, R8, R72 ;  /* 0x000000082048723c */ /* 0x040ff00000001848 */
[-C--:B------:R-:W-:Y:S01]  /*5c70*/  HMMA.16816.F32 R76, R32, R10.reuse, R76 ;  /* 0x0000000a204c723c */ /* 0x080fe2000000184c */
[----:B------:R-:W2:Y:S07]  /*5c80*/  LDSM.16.MT88.4 R32, [R2+0x14800] ;  /* 0x014800000220783b */ /* 0x000eae0000004200 */
        /* <DEDUP_REMOVED lines=8> */
[-C--:B---3--:R-:W-:Y:S08]  /*5d10*/  HMMA.16816.F32 R52, R4, R20.reuse, R52 ;  /* 0x000000140434723c */ /* 0x088ff00000001834 */
[C---:B------:R-:W-:Y:S08]  /*5d20*/  HMMA.16816.F32 R56, R16.reuse, R20, R56 ;  /* 0x000000141038723c */ /* 0x040ff00000001838 */
[-C--:B------:R-:W-:Y:S08]  /*5d30*/  HMMA.16816.F32 R60, R16, R22.reuse, R60 ;  /* 0x00000016103c723c */ /* 0x080ff0000000183c */
[C---:B------:R-:W-:Y:S08]  /*5d40*/  HMMA.16816.F32 R64, R4.reuse, R22, R64 ;  /* 0x000000160440723c */ /* 0x040ff00000001840 */
[-C--:B----4-:R-:W-:Y:S08]  /*5d50*/  HMMA.16816.F32 R68, R4, R28.reuse, R68 ;  /* 0x0000001c0444723c */ /* 0x090ff00000001844 */
[C---:B------:R-:W-:Y:S08]  /*5d60*/  HMMA.16816.F32 R72, R16.reuse, R28, R72 ;  /* 0x0000001c1048723c */ /* 0x040ff00000001848 */
[-C--:B------:R-:W-:Y:S08]  /*5d70*/  HMMA.16816.F32 R76, R16, R30.reuse, R76 ;  /* 0x0000001e104c723c */ /* 0x080ff0000000184c */
[----:B------:R-:W-:Y:S08]  /*5d80*/  HMMA.16816.F32 R80, R4, R30, R80 ;  /* 0x0000001e0450723c */ /* 0x000ff00000001850 */
[-C--:B--2---:R-:W-:Y:S08]  /*5d90*/  HMMA.16816.F32 R36, R32, R132.reuse, R36 ;  /* 0x000000842024723c */ /* 0x084ff00000001824 */
        /* <DEDUP_REMOVED lines=12> */
[----:B------:R-:W-:Y:S01]  /*5e60*/  IMAD.MOV.U32 R5, RZ, RZ, c[0x0][0x370] ;  /* 0x0000dc00ff057624 */ /* 0x000fe200078e00ff */
[----:B------:R-:W-:Y:S01]  /*5e70*/  ISETP.GE.AND P3, PT, R250, c[0x0][0x220], PT ;  /* 0x00008800fa007a0c */ /* 0x000fe20003f66270 */
[----:B-----5:R-:W-:Y:S01]  /*5e80*/  IMAD.SHL.U32 R4, R153, 0x2, RZ ;  /* 0x0000000299047824 */ /* 0x020fe200078e00ff */
[----:B------:R-:W-:Y:S01]  /*5e90*/  ISETP.GE.AND P2, PT, R152, c[0x0][0x220], PT ;  /* 0x0000880098007a0c */ /* 0x000fe20003f46270 */
[----:B------:R-:W-:Y:S01]  /*5ea0*/  IMAD.U32 R5, R5, -0x40, RZ ;  /* 0xffffffc005057824 */ /* 0x000fe200078e00ff */
[----:B------:R-:W-:Y:S04]  /*5eb0*/  ISETP.GE.AND P1, PT, R149, c[0x0][0x220], PT ;  /* 0x0000880095007a0c */ /* 0x000fe80003f26270 */
[C---:B------:R-:W-:Y:S02]  /*5ec0*/  LEA R236, P4, R5.reuse, R236, 0x1 ;  /* 0x000000ec05ec7211 */ /* 0x040fe400078808ff */
[----:B------:R-:W-:Y:S03]  /*5ed0*/  SHF.R.S32.HI R6, RZ, 0x1f, R5 ;  /* 0x0000001fff067819 */ /* 0x000fe60000011405 */
[----:B------:R1:W-:Y:S01]  /*5ee0*/  @P3 STS [R4+0x6000], RZ ;  /* 0x006000ff04003388 */ /* 0x0003e20000000800 */
[----:B------:R-:W-:Y:S01]  /*5ef0*/  LEA.HI.X R235, R5, R235, R6, 0x1, P4 ;  /* 0x000000eb05eb7211 */ /* 0x000fe200020f0c06 */
[--C-:B------:R-:W-:Y:S01]  /*5f00*/  @!P2 IMAD.MOV.U32 R8, RZ, RZ, R236.reuse ;  /* 0x000000ffff08a224 */ /* 0x100fe200078e00ec */
[----:B------:R-:W-:Y:S01]  /*5f10*/  @!P3 MOV R10, R236 ;  /* 0x000000ec000ab202 */ /* 0x000fe20000000f00 */
[----:B------:R1:W-:Y:S01]  /*5f20*/  @P3 STS [R4+0x6004], RZ ;  /* 0x006004ff04003388 */ /* 0x0003e20000000800 */
[-C--:B------:R-:W-:Y:S01]  /*5f30*/  @!P2 MOV R9, R235.reuse ;  /* 0x000000eb0009a202 */ /* 0x080fe20000000f00 */
[----:B------:R-:W-:Y:S01]  /*5f40*/  @!P3 IMAD.MOV.U32 R11, RZ, RZ, R235 ;  /* 0x000000ffff0bb224 */ /* 0x000fe200078e00eb */
[----:B------:R-:W-:Y:S01]  /*5f50*/  @!P1 MOV R7, R235 ;  /* 0x000000eb00079202 */ /* 0x000fe20000000f00 */
[----:B------:R1:W-:Y:S01]  /*5f60*/  @P3 STS.64 [R4+0x6008], RZ ;  /* 0x006008ff04003388 */ /* 0x0003e20000000a00 */
[----:B------:R-:W-:Y:S03]  /*5f70*/  @!P1 IMAD.MOV.U32 R6, RZ, RZ, R236 ;  /* 0x000000ffff069224 */ /* 0x000fe600078e00ec */
        /* <DEDUP_REMOVED lines=9> */
[----:B------:R1:W-:Y:S04]  /*6010*/  @P1 STS.128 [R4+0x8000], RZ ;  /* 0x008000ff04001388 */ /* 0x0003e80000000c00 */
[----:B------:R-:W-:Y:S01]  /*6020*/  @!PT LDS RZ, [RZ] ;  /* 0x00000000fffff984 */ /* 0x000fe20000000800 */
[----:B------:R-:W-:Y:S01]  /*6030*/  @!PT LDS RZ, [RZ] ;  /* 0x00000000fffff984 */ /* 0x000fe20000000800 */
[----:B------:R-:W-:Y:S01]  /*6040*/  @!PT LDS RZ, [RZ] ;  /* 0x00000000fffff984 */ /* 0x000fe20000000800 */
[----:B------:R1:W-:Y:S04]  /*6050*/  @!P1 LDGSTS.E.BYPASS.LTC128B.128 [R4+0x8000], [R6.64+0x80] ;  /* 0x0800008006049fae */ /* 0x0003e8000b901d44 */
[----:B------:R-:W0:Y:S02]  /*6060*/  LDGDEPBAR ;  /* 0x00000000000079af */ /* 0x000e240000000000 */
.L_x_51:
[----:B------:R-:W-:Y:S01]  /*6070*/  LDSM.16.M88.4 R24, [R221] ;  /* 0x00000000dd18783b */ /* 0x000fe20000000200 */
[----:B------:R-:W-:Y:S01]  /*6080*/  IMAD.MOV.U32 R144, RZ, RZ, c[0x0][0x22c] ;  /* 0x00008b00ff907624 */ /* 0x000fe200078e00ff */
[----:B------:R-:W-:Y:S02]  /*6090*/  ULOP3.LUT UR8, UR7, 0x1, URZ, 0xc0, !UPT ;  /* 0x0000000107087892 */ /* 0x000fe4000f8ec03f */
[----:B-1----:R-:W1:Y:S01]  /*60a0*/  LDSM.16.MT88.4 R8, [R0+0x9000] ;  /* 0x009000000008783b */ /* 0x002e620000004200 */
[----:B------:R-:W-:Y:S01]  /*60b0*/  IMAD R144, R144, c[0x0][0x1c0], RZ ;  /* 0x0000700090907a24 */ /* 0x000fe200078e02ff */
[----:B------:R-:W-:Y:S02]  /*60c0*/  UISETP.NE.U32.AND UP1, UPT, UR8, 0x1, UPT ;  /* 0x000000010800788c */ /* 0x000fe4000bf25070 */
[----:B------:R-:W2:Y:S01]  /*60d0*/  LDSM.16.MT88.4 R16, [R0+0xb000] ;  /* 0x00b000000010783b */ /* 0x000ea20000004200 */
        /* <DEDUP_REMOVED lines=11> */
[----:B------:R-:W3:Y:S04]  /*6190*/  LDSM.16.MT88.4 R132, [R0+0x9400] ;  /* 0x009400000084783b */ /* 0x000ee80000004200 */
[----:B------:R2:W4:Y:S04]  /*61a0*/  LDL R145, [R1+0xc] ;  /* 0x00000c0001917983 */ /* 0x0005280000100800 */
[----:B------:R-:W3:Y:S04]  /*61b0*/  LDSM.16.MT88.4 R136, [R0+0xb400] ;  /* 0x00b400000088783b */ /* 0x000ee80000004200 */
[----:B------:R3:W4:Y:S01]  /*61c0*/  LDL R146, [R1+0x4] ;  /* 0x0000040001927983 */ /* 0x0007220000100800 */
[C---:B-1----:R-:W-:Y:S03]  /*61d0*/  HMMA.16816.F32 R4, R24.reuse, R8, RZ ;  /* 0x000000081804723c */ /* 0x042fe600000018ff */
[----:B------:R-:W1:Y:S04]  /*61e0*/  LDSM.16.MT88.4 R140, [R0+0xd400] ;  /* 0x00d40000008c783b */ /* 0x000e680000004200 */
[----:B------:R1:W4:Y:S01]  /*61f0*/  LDL R147, [R1] ;  /* 0x0000000001937983 */ /* 0x0003220000100800 */
[C---:B------:R-:W-:Y:S03]  /*6200*/  HMMA.16816.F32 R8, R24.reuse, R10, RZ ;  /* 0x0000000a1808723c */ /* 0x040fe600000018ff */
[----:B------:R1:W4:Y:S05]  /*6210*/  LDL R148, [R1+0x8] ;  /* 0x0000080001947983 */ /* 0x00032a0000100800 */
[C---:B--2---:R-:W-:Y:S08]  /*6220*/  HMMA.16816.F32 R12, R24.reuse, R16, RZ ;  /* 0x00000010180c723c */ /* 0x044ff000000018ff */
[C---:B------:R-:W-:Y:S08]  /*6230*/  HMMA.16816.F32 R16, R24.reuse, R18, RZ ;  /* 0x000000121810723c */ /* 0x040ff000000018ff */
[C---:B---3--:R-:W-:Y:S08]  /*6240*/  HMMA.16816.F32 R20, R24.reuse, R28, RZ ;  /* 0x0000001c1814723c */ /* 0x048ff000000018ff */
[----:B------:R-:W-:Y:S01]  /*6250*/  HMMA.16816.F32 R24, R24, R30, RZ ;  /* 0x0000001e1818723c */ /* 0x000fe200000018ff */
[----:B------:R-:W-:Y:S07]  /*6260*/  LDSM.16.M88.4 R28, [R224] ;  /* 0x00000000e01c783b */ /* 0x000fee0000000200 */
[C---:B------:R-:W-:Y:S08]  /*6270*/  HMMA.16816.F32 R4, R32.reuse, R132, R4 ;  /* 0x000000842004723c */ /* 0x040ff00000001804 */
[C---:B------:R-:W-:Y:S01]  /*6280*/  HMMA.16816.F32 R8, R32.reuse, R134, R8 ;  /* 0x000000862008723c */ /* 0x040fe20000001808 */
[----:B------:R-:W2:Y:S07]  /*6290*/  LDSM.16.MT88.4 R132, [R0+0x9800] ;  /* 0x009800000084783b */ /* 0x000eae0000004200 */
[C---:B------:R-:W-:Y:S08]  /*62a0*/  HMMA.16816.F32 R12, R32.reuse, R136, R12 ;  /* 0x00000088200c723c */ /* 0x040ff0000000180c */
[C---:B------:R-:W-:Y:S01]  /*62b0*/  HMMA.16816.F32 R16, R32.reuse, R138, R16 ;  /* 0x0000008a2010723c */ /* 0x040fe20000001810 */
[----:B------:R-:W3:Y:S07]  /*62c0*/  LDSM.16.MT88.4 R136, [R0+0xb800] ;  /* 0x00b800000088783b */ /* 0x000eee0000004200 */
[C---:B-1----:R-:W-:Y:S08]  /*62d0*/  HMMA.16816.F32 R20, R32.reuse, R140, R20 ;  /* 0x0000008c2014723c */ /* 0x042ff00000001814 */
[----:B------:R-:W-:Y:S01]  /*62e0*/  HMMA.16816.F32 R24, R32, R142, R24 ;  /* 0x0000008e2018723c */ /* 0x000fe20000001818 */
[----:B------:R-:W1:Y:S04]  /*62f0*/  LDSM.16.MT88.4 R32, [R0+0xd800] ;  /* 0x00d800000020783b */ /* 0x000e680000004200 */
[----:B------:R-:W-:Y:S03]  /*6300*/  LDSM.16.MT88.4 R140, [R0+0xbc00] ;  /* 0x00bc0000008c783b */ /* 0x000fe60000004200 */
[C---:B--2---:R-:W-:Y:S08]  /*6310*/  HMMA.16816.F32 R4, R28.reuse, R132, R4 ;  /* 0x000000841c04723c */ /* 0x044ff00000001804 */
[C---:B------:R-:W-:Y:S01]  /*6320*/  HMMA.16816.F32 R8, R28.reuse, R134, R8 ;  /* 0x000000861c08723c */ /* 0x040fe20000001808 */
[----:B------:R-:W-:Y:S07]  /*6330*/  LDSM.16.M88.4 R132, [R223] ;  /* 0x00000000df84783b */ /* 0x000fee0000000200 */
[C---:B---3--:R-:W-:Y:S08]  /*6340*/  HMMA.16816.F32 R12, R28.reuse, R136, R12 ;  /* 0x000000881c0c723c */ /* 0x048ff0000000180c */
[C---:B------:R-:W-:Y:S01]  /*6350*/  HMMA.16816.F32 R16, R28.reuse, R138, R16 ;  /* 0x0000008a1c10723c */ /* 0x040fe20000001810 */
[----:B------:R-:W2:Y:S07]  /*6360*/  LDSM.16.MT88.4 R136, [R0+0x9c00] ;  /* 0x009c00000088783b */ /* 0x000eae0000004200 */
[C---:B-1----:R-:W-:Y:S08]  /*6370*/  HMMA.16816.F32 R20, R28.reuse, R32, R20 ;  /* 0x000000201c14723c */ /* 0x042ff00000001814 */
[----:B------:R-:W-:Y:S01]  /*6380*/  HMMA.16816.F32 R24, R28, R34, R24 ;  /* 0x000000221c18723c */ /* 0x000fe20000001818 */
[----:B------:R-:W1:Y:S04]  /*6390*/  LDSM.16.MT88.4 R28, [R0+0xdc00] ;  /* 0x00dc0000001c783b */ /* 0x000e680000004200 */
[----:B------:R-:W-:Y:S03]  /*63a0*/  LDSM.16.M88.4 R32, [R221+0x2000] ;  /* 0x00200000dd20783b */ /* 0x000fe60000000200 */
[C---:B--2---:R-:W-:Y:S08]  /*63b0*/  HMMA.16816.F32 R4, R132.reuse, R136, R4 ;  /* 0x000000888404723c */ /* 0x044ff00000001804 */
        /* <DEDUP_REMOVED lines=8> */
[----:B------:R-:W-:Y:S03]  /*6440*/  LDSM.16.M88.4 R132, [R222+0x2000] ;  /* 0x00200000de84783b */ /* 0x000fe60000000200 */
[C---:B--2---:R-:W-:Y:S08]  /*6450*/  HMMA.16816.F32 R4, R32.reuse, R136, R4 ;  /* 0x000000882004723c */ /* 0x044ff00000001804 */
[C---:B------:R-:W-:Y:S01]  /*6460*/  HMMA.16816.F32 R8, R32.reuse, R138, R8 ;  /* 0x0000008a2008723c */ /* 0x040fe20000001808 */
[----:B------:R-:W2:Y:S07]  /*6470*/  LDSM.16.MT88.4 R136, [R0+0xa400] ;  /* 0x00a400000088783b */ /* 0x000eae0000004200 */
[C---:B---3--:R-:W-:Y:S08]  /*6480*/  HMMA.16816.F32 R12, R32.reuse, R140, R12 ;  /* 0x0000008c200c723c */ /* 0x048ff0000000180c */
        /* <DEDUP_REMOVED lines=24> */
[----:B------:R1:W3:Y:S06]  /*6610*/  LDSM.16.MT88.4 R28, [R0+0xec00] ;  /* 0x00ec0000001c783b */ /* 0x0002ec0000004200 */
[----:B----4-:R-:W-:Y:S01]  /*6620*/  @P0 IADD3 R34, P2, R155, UR10, RZ ;  /* 0x0000000a9b220c10 */ /* 0x010fe2000ff5e0ff */
[----:B------:R-:W-:Y:S01]  /*6630*/  IMAD.MOV.U32 R32, RZ, RZ, R234 ;  /* 0x000000ffff207224 */ /* 0x000fe200078e00ea */
[C---:B--2---:R-:W-:Y:S01]  /*6640*/  HMMA.16816.F32 R4, R132.reuse, R136, R4 ;  /* 0x000000888404723c */ /* 0x044fe20000001804 */
[----:B------:R-:W-:Y:S04]  /*6650*/  @UP5 UIADD3 UR10, UP4, UR10, -0x100, URZ ;  /* 0xffffff000a0a5890 */ /* 0x000fe8000ff9e03f */
[----:B------:R-:W-:Y:S01]  /*6660*/  @P0 IADD3.X R35, R154, UR9, RZ, P2, !PT ;  /* 0x000000099a230c10 */ /* 0x000fe200097fe4ff */
[----:B------:R-:W-:Y:S01]  /*6670*/  IMAD.MOV.U32 R33, RZ, RZ, R233 ;  /* 0x000000ffff217224 */ /* 0x000fe200078e00e9 */
[----:B------:R-:W-:Y:S01]  /*6680*/  @UP5 UIADD3.X UR9, UR9, -0x1, URZ, UP4, !UPT ;  /* 0xffffffff09095890 */ /* 0x000fe2000a7fe43f */
[C---:B------:R-:W-:Y:S02]  /*6690*/  HMMA.16816.F32 R8, R132.reuse, R138, R8 ;  /* 0x0000008a8408723c */ /* 0x040fe40000001808 */
[----:B------:R-:W2:Y:S04]  /*66a0*/  @P0 LDG.E R145, [R34.64+0x20] ;  /* 0x0000200422910981 */ /* 0x000ea8000c1e1900 */
[----:B------:R-:W4:Y:S01]  /*66b0*/  @P0 LDG.E R146, [R34.64+0xa0] ;  /* 0x0000a00422920981 */ /* 0x000f22000c1e1900 */
[----:B-1----:R-:W-:Y:S01]  /*66c0*/  IMAD.MOV.U32 R0, RZ, RZ, c[0x0][0x22c] ;  /* 0x00008b00ff007624 */ /* 0x002fe200078e00ff */
[C---:B---3--:R-:W-:Y:S02]  /*66d0*/  HMMA.16816.F32 R12, R132.reuse, R140, R12 ;  /* 0x0000008c840c723c */ /* 0x048fe4000000180c */
[----:B------:R-:W3:Y:S02]  /*66e0*/  @P0 LDG.E R147, [R34.64+0x80] ;  /* 0x0000800422930981 */ /* 0x000ee4000c1e1900 */
[----:B------:R-:W-:Y:S02]  /*66f0*/  IMAD R0, R0, c[0x0][0x1c0], RZ ;  /* 0x0000700000007a24 */ /* 0x000fe400078e02ff */
[----:B------:R-:W3:Y:S01]  /*6700*/  @P0 LDG.E R148, [R34.64] ;  /* 0x0000000422940981 */ /* 0x000ee2000c1e1900 */
[----:B------:R-:W-:Y:S01]  /*6710*/  IMAD.MOV.U32 R141, RZ, RZ, c[0x0][0x22c] ;  /* 0x00008b00ff8d7624 */ /* 0x000fe200078e00ff */
[C---:B------:R-:W-:Y:S01]  /*6720*/  HMMA.16816.F32 R16, R132.reuse, R142, R16 ;  /* 0x0000008e8410723c */ /* 0x040fe20000001810 */
[----:B------:R-:W-:Y:S01]  /*6730*/  IMAD.MOV.U32 R140, RZ, RZ, c[0x0][0x22c] ;  /* 0x00008b00ff8c7624 */ /* 0x000fe200078e00ff */
[----:B------:R-:W-:Y:S02]  /*6740*/  RED.E.ADD.F32.FTZ.RN.STRONG.GPU [R32.64], R4 ;  /* 0x000000042000798e */ /* 0x000fe4000c10e784 */
[----:B------:R-:W-:Y:S02]  /*6750*/  IMAD R0, R0, 0x30, RZ ;  /* 0x0000003000007824 */ /* 0x000fe400078e02ff */
[----:B------:R-:W-:Y:S02]  /*6760*/  IMAD R141, R141, c[0x0][0x1c0], RZ ;  /* 0x000070008d8d7a24 */ /* 0x000fe400078e02ff */
[C---:B------:R-:W-:Y:S04]  /*6770*/  HMMA.16816.F32 R20, R132.reuse, R28, R20 ;  /* 0x0000001c8414723c */ /* 0x040fe80000001814 */
[----:B------:R-:W-:Y:S02]  /*6780*/  IMAD R141, R141, 0x28, RZ ;  /* 0x000000288d8d7824 */ /* 0x000fe400078e02ff */
[----:B------:R-:W-:Y:S01]  /*6790*/  IMAD R140, R140, c[0x0][0x1c0], RZ ;  /* 0x000070008c8c7a24 */ /* 0x000fe200078e02ff */
[CC--:B------:R-:W-:Y:S01]  /*67a0*/  LEA R28, P1, R144.reuse, R32.reuse, 0x2 ;  /* 0x00000020901c7211 */ /* 0x0c0fe200078210ff */
[----:B------:R-:W-:Y:S04]  /*67b0*/  HMMA.16816.F32 R24, R132, R30, R24 ;  /* 0x0000001e8418723c */ /* 0x000fe80000001818 */
[-C--:B------:R-:W-:Y:S01]  /*67c0*/  LEA.HI.X.SX32 R29, R144, R33.reuse, 0x2, P1 ;  /* 0x00000021901d7211 */ /* 0x080fe200008f16ff */
[----:B------:R-:W-:Y:S02]  /*67d0*/  IMAD R140, R140, 0x38, RZ ;  /* 0x000000388c8c7824 */ /* 0x000fe400078e02ff */
[CC--:B------:R-:W-:Y:S02]  /*67e0*/  LEA R30, P2, R141.reuse, R32.reuse, 0x2 ;  /* 0x000000208d1e7211 */ /* 0x0c0fe400078410ff */
[----:B------:R-:W-:Y:S03]  /*67f0*/  RED.E.ADD.F32.FTZ.RN.STRONG.GPU [R28.64], R5 ;  /* 0x000000051c00798e */ /* 0x000fe6000c10e784 */
[-C--:B------:R-:W-:Y:S01]  /*6800*/  LEA.HI.X.SX32 R31, R141, R33.reuse, 0x2, P2 ;  /* 0x000000218d1f7211 */ /* 0x080fe200010f16ff */
[----:B--2---:R1:W-:Y:S04]  /*6810*/  @P0 STL [R1+0xc], R145 ;  /* 0x00000c9101000387 */ /* 0x0043e80000100800 */
[----:B------:R-:W2:Y:S04]  /*6820*/  LDL R139, [R1+0x1c] ;  /* 0x00001c00018b7983 */ /* 0x000ea80000100800 */
[----:B------:R-:W2:Y:S04]  /*6830*/  LDL R138, [R1+0x24] ;  /* 0x00002400018a7983 */ /* 0x000ea80000100800 */
[----:B----4-:R4:W-:Y:S04]  /*6840*/  @P0 STL [R1+0x4], R146 ;  /* 0x0000049201000387 */ /* 0x0109e80000100800 */
[----:B---3--:R3:W-:Y:S04]  /*6850*/  @P0 STL [R1], R147 ;  /* 0x0000009301000387 */ /* 0x0087e80000100800 */
[----:B------:R3:W-:Y:S01]  /*6860*/  @P0 STL [R1+0x8], R148 ;  /* 0x0000089401000387 */ /* 0x0007e20000100800 */
[----:B-1----:R-:W-:Y:S04]  /*6870*/  IMAD.MOV.U32 R145, RZ, RZ, c[0x0][0x22c] ;  /* 0x00008b00ff917624 */ /* 0x002fe800078e00ff */
[----:B------:R-:W-:Y:S04]  /*6880*/  IMAD R145, R145, c[0x0][0x1c0], RZ ;  /* 0x0000700091917a24 */ /* 0x000fe800078e02ff */
[----:B------:R-:W-:Y:S02]  /*6890*/  IMAD.SHL.U32 R145, R145, 0x10, RZ ;  /* 0x0000001091917824 */ /* 0x000fe400078e00ff */
[----:B----4-:R-:W-:Y:S03]  /*68a0*/  IMAD.MOV.U32 R146, RZ, RZ, c[0x0][0x22c] ;  /* 0x00008b00ff927624 */ /* 0x010fe600078e00ff */
[CC--:B------:R-:W-:Y:S02]  /*68b0*/  LEA R136, P0, R145.reuse, R32.reuse, 0x2 ;  /* 0x0000002091887211 */ /* 0x0c0fe400078010ff */
[C---:B------:R-:W-:Y:S01]  /*68c0*/  IADD3 R134, R145.reuse, 0x40, RZ ;  /* 0x0000004091867810 */ /* 0x040fe20007ffe0ff */
[----:B---3--:R-:W-:Y:S01]  /*68d0*/  IMAD.MOV.U32 R147, RZ, RZ, c[0x0][0x22c] ;  /* 0x00008b00ff937624 */ /* 0x008fe200078e00ff */
[-C--:B------:R-:W-:Y:S01]  /*68e0*/  LEA.HI.X.SX32 R137, R145, R33.reuse, 0x2, P0 ;  /* 0x0000002191897211 */ /* 0x080fe200000f16ff */
[----:B------:R-:W-:Y:S02]  /*68f0*/  IMAD R146, R146, c[0x0][0x1c0], RZ ;  /* 0x0000700092927a24 */ /* 0x000fe400078e02ff */
[----:B------:R-:W-:Y:S02]  /*6900*/  IMAD R147, R147, c[0x0][0x1c0], RZ ;  /* 0x0000700093937a24 */ /* 0x000fe400078e02ff */
[----:B------:R1:W-:Y:S01]  /*6910*/  RED.E.ADD.F32.FTZ.RN.STRONG.GPU [R136.64], R6 ;  /* 0x000000068800798e */ /* 0x0003e2000c10e784 */
[----:B------:R-:W-:Y:S02]  /*6920*/  IMAD.SHL.U32 R146, R146, 0x20, RZ ;  /* 0x0000002092927824 */ /* 0x000fe400078e00ff */
[----:B------:R-:W-:Y:S02]  /*6930*/  IMAD R147, R147, 0x18, RZ ;  /* 0x0000001893937824 */ /* 0x000fe400078e02ff */
[----:B------:R-:W-:Y:S01]  /*6940*/  IMAD.MOV.U32 R148, RZ, RZ, c[0x0][0x22c] ;  /* 0x00008b00ff947624 */ /* 0x000fe200078e00ff */
[-C--:B------:R-:W-:Y:S02]  /*6950*/  LEA R34, P0, R146, R32.reuse, 0x2 ;  /* 0x0000002092227211 */ /* 0x080fe400078010ff */
[CC--:B------:R-:W-:Y:S01]  /*6960*/  LEA R132, P1, R147.reuse, R32.reuse, 0x2 ;  /* 0x0000002093847211 */ /* 0x0c0fe200078210ff */
[----:B------:R-:W-:Y:S01]  /*6970*/  IMAD R148, R148, c[0x0][0x1c0], RZ ;  /* 0x0000700094947a24 */ /* 0x000fe200078e02ff */
[-C--:B------:R-:W-:Y:S01]  /*6980*/  LEA.HI.X.SX32 R35, R146, R33.reuse, 0x2, P0 ;  /* 0x0000002192237211 */ /* 0x080fe200000f16ff */
[----:B------:R-:W-:Y:S01]  /*6990*/  IMAD.MOV.U32 R146, RZ, RZ, c[0x0][0x22c] ;  /* 0x00008b00ff927624 */ /* 0x000fe200078e00ff */
[-C--:B------:R-:W-:Y:S01]  /*69a0*/  LEA.HI.X.SX32 R133, R147, R33.reuse, 0x2, P1 ;  /* 0x0000002193857211 */ /* 0x080fe200008f16ff */
[----:B------:R-:W-:Y:S01]  /*69b0*/  IMAD.SHL.U32 R148, R148, 0x10, RZ ;  /* 0x0000001094947824 */ /* 0x000fe200078e00ff */
[CC--:B------:R-:W-:Y:S01]  /*69c0*/  LEA R4, P1, R0.reuse, R32.reuse, 0x2 ;  /* 0x0000002000047211 */ /* 0x0c0fe200078210ff */
[----:B------:R-:W-:Y:S02]  /*69d0*/  IMAD.MOV.U32 R147, RZ, RZ, c[0x0][0x22c] ;  /* 0x00008b00ff937624 */ /* 0x000fe400078e00ff */
[----:B------:R3:W-:Y:S01]  /*69e0*/  RED.E.ADD.F32.FTZ.RN.STRONG.GPU [R132.64], R7 ;  /* 0x000000078400798e */ /* 0x0007e2000c10e784 */
[-C--:B------:R-:W-:Y:S01]  /*69f0*/  LEA.HI.X.SX32 R5, R0, R33.reuse, 0x2, P1 ;  /* 0x0000002100057211 */ /* 0x080fe200008f16ff */
[----:B------:R-:W-:Y:S02]  /*6a00*/  IMAD R147, R147, c[0x0][0x1c0], RZ ;  /* 0x0000700093937a24 */ /* 0x000fe400078e02ff */
[----:B------:R-:W4:Y:S01]  /*6a10*/  LDL R0, [R1+0x20] ;  /* 0x0000200001007983 */ /* 0x000f220000100800 */
[----:B------:R-:W-:Y:S02]  /*6a20*/  IMAD R146, R146, c[0x0][0x1c0], RZ ;  /* 0x0000700092927a24 */ /* 0x000fe400078e02ff */
[----:B------:R-:W-:Y:S01]  /*6a30*/  IMAD.SHL.U32 R147, R147, 0x10, RZ ;  /* 0x0000001093937824 */ /* 0x000fe200078e00ff */
[----:B------:R3:W-:Y:S01]  /*6a40*/  RED.E.ADD.F32.FTZ.RN.STRONG.GPU [R34.64], R8 ;  /* 0x000000082200798e */ /* 0x0007e2000c10e784 */
[----:B------:R-:W-:Y:S01]  /*6a50*/  IMAD.SHL.U32 R146, R146, 0x8, RZ ;  /* 0x0000000892927824 */ /* 0x000fe200078e00ff */
[-C--:B-1----:R-:W-:Y:S02]  /*6a60*/  LEA R6, P0, R140, R32.reuse, 0x2 ;  /* 0x000000208c067211 */ /* 0x082fe400078010ff */
[----:B------:R1:W-:Y:S01]  /*6a70*/  RED.E.ADD.F32.FTZ.RN.STRONG.GPU [R30.64], R9 ;  /* 0x000000091e00798e */ /* 0x0003e2000c10e784 */
[C---:B------:R-:W-:Y:S02]  /*6a80*/  IADD3 R142, R147.reuse, 0x20, RZ ;  /* 0x00000020938e7810 */ /* 0x040fe40007ffe0ff */
[----:B------:R-:W-:Y:S01]  /*6a90*/  IADD3 R141, R147, 0x20, RZ ;  /* 0x00000020938d7810 */ /* 0x000fe20007ffe0ff */
[----:B------:R1:W-:Y:S02]  /*6aa0*/  RED.E.ADD.F32.FTZ.RN.STRONG.GPU [R4.64], R10 ;  /* 0x0000000a0400798e */ /* 0x0003e4000c10e784 */
[C---:B------:R-:W-:Y:S02]  /*6ab0*/  IMAD.IADD R142, R146.reuse, 0x1, R142 ;  /* 0x00000001928e7824 */ /* 0x040fe400078e028e */
[C---:B------:R-:W-:Y:S04]  /*6ac0*/  IMAD.IADD R141, R146.reuse, 0x1, R141 ;  /* 0x00000001928d7824 */ /* 0x040fe800078e028d */
[----:B------:R-:W-:Y:S01]  /*6ad0*/  IMAD.IADD R141, R146, 0x1, R141 ;  /* 0x00000001928d7824 */ /* 0x000fe200078e028d */
[----:B---3--:R-:W3:Y:S01]  /*6ae0*/  LDL R132, [R1+0x18] ;  /* 0x0000180001847983 */ /* 0x008ee20000100800 */
[-C--:B------:R-:W-:Y:S02]  /*6af0*/  LEA.HI.X.SX32 R7, R140, R33.reuse, 0x2, P0 ;  /* 0x000000218c077211 */ /* 0x080fe400000f16ff */
[----:B------:R-:W-:Y:S02]  /*6b00*/  IADD3 R140, R148, 0x20, RZ ;  /* 0x00000020948c7810 */ /* 0x000fe40007ffe0ff */
[C---:B------:R-:W-:Y:S01]  /*6b10*/  IADD3 R133, R145.reuse, 0x40, RZ ;  /* 0x0000004091857810 */ /* 0x040fe20007ffe0ff */
[----:B------:R1:W-:Y:S01]  /*6b20*/  RED.E.ADD.F32.FTZ.RN.STRONG.GPU [R6.64], R11 ;  /* 0x0000000b0600798e */ /* 0x0003e2000c10e784 */
[C---:B------:R-:W-:Y:S03]  /*6b30*/  IADD3 R35, R145.reuse, 0x40, RZ ;  /* 0x0000004091237810 */ /* 0x040fe60007ffe0ff */
[----:B------:R1:W-:Y:S01]  /*6b40*/  RED.E.ADD.F32.FTZ.RN.STRONG.GPU [R32.64+0x80], R12 ;  /* 0x0000800c2000798e */ /* 0x0003e2000c10e784 */
[----:B------:R-:W-:Y:S01]  /*6b50*/  IADD3 R34, R145, 0x40, RZ ;  /* 0x0000004091227810 */ /* 0x000fe20007ffe0ff */
[----:B------:R-:W-:Y:S01]  /*6b60*/  IMAD.IADD R133, R144, 0x1, R133 ;  /* 0x0000000190857824 */ /* 0x000fe200078e0285 */
[-C--:B-1----:R-:W-:Y:S01]  /*6b70*/  LEA R30, P1, R142, R32.reuse, 0x2 ;  /* 0x000000208e1e7211 */ /* 0x082fe200078210ff */
[----:B------:R1:W-:Y:S01]  /*6b80*/  RED.E.ADD.F32.FTZ.RN.STRONG.GPU [R28.64+0x80], R13 ;  /* 0x0000800d1c00798e */ /* 0x0003e2000c10e784 */
[----:B------:R-:W-:Y:S01]  /*6b90*/  IMAD.IADD R35, R144, 0x1, R35 ;  /* 0x0000000190237824 */ /* 0x000fe200078e0223 */
[-C--:B------:R-:W-:Y:S01]  /*6ba0*/  LEA R4, P0, R140, R32.reuse, 0x2 ;  /* 0x000000208c047211 */ /* 0x080fe200078010ff */
[----:B------:R-:W-:Y:S01]  /*6bb0*/  IMAD.IADD R34, R144, 0x1, R34 ;  /* 0x0000000190227824 */ /* 0x000fe200078e0222 */
[-C--:B------:R-:W-:Y:S01]  /*6bc0*/  LEA.HI.X.SX32 R31, R142, R33.reuse, 0x2, P1 ;  /* 0x000000218e1f7211 */ /* 0x080fe200008f16ff */
[----:B------:R-:W-:Y:S01]  /*6bd0*/  IMAD.IADD R133, R144, 0x1, R133 ;  /* 0x0000000190857824 */ /* 0x000fe200078e0285 */
[-C--:B------:R-:W-:Y:S01]  /*6be0*/  LEA.HI.X.SX32 R5, R140, R33.reuse, 0x2, P0 ;  /* 0x000000218c057211 */ /* 0x080fe200000f16ff */
[C---:B------:R-:W-:Y:S01]  /*6bf0*/  IMAD.IADD R34, R144.reuse, 0x1, R34 ;  /* 0x0000000190227824 */ /* 0x040fe200078e0222 */
[----:B------:R-:W-:Y:S01]  /*6c00*/  IADD3 R140, R147, 0x20, RZ ;  /* 0x00000020938c7810 */ /* 0x000fe20007ffe0ff */
[----:B------:R-:W-:Y:S01]  /*6c10*/  IMAD.IADD R133, R144, 0x1, R133 ;  /* 0x0000000190857824 */ /* 0x000fe200078e0285 */
[CC--:B------:R-:W-:Y:S01]  /*6c20*/  LEA R10, P0, R141.reuse, R32.reuse, 0x2 ;  /* 0x000000208d0a7211 */ /* 0x0c0fe200078010ff */
[----:B------:R1:W-:Y:S02]  /*6c30*/  RED.E.ADD.F32.FTZ.RN.STRONG.GPU [R4.64], R14 ;  /* 0x0000000e0400798e */ /* 0x0003e4000c10e784 */
[C---:B------:R-:W-:Y:S02]  /*6c40*/  IMAD.IADD R140, R146.reuse, 0x1, R140 ;  /* 0x00000001928c7824 */ /* 0x040fe400078e028c */
[----:B------:R1:W-:Y:S02]  /*6c50*/  RED.E.ADD.F32.FTZ.RN.STRONG.GPU [R30.64], R15 ;  /* 0x0000000f1e00798e */ /* 0x0003e4000c10e784 */
[C---:B------:R-:W-:Y:S01]  /*6c60*/  IMAD.IADD R140, R146.reuse, 0x1, R140 ;  /* 0x00000001928c7824 */ /* 0x040fe200078e028c */
[-C--:B------:R-:W-:Y:S03]  /*6c70*/  LEA.HI.X.SX32 R11, R141, R33.reuse, 0x2, P0 ;  /* 0x000000218d0b7211 */ /* 0x080fe600000f16ff */
[----:B------:R-:W-:Y:S01]  /*6c80*/  IMAD.IADD R140, R146, 0x1, R140 ;  /* 0x00000001928c7824 */ /* 0x000fe200078e028c */
[CC--:B------:R-:W-:Y:S01]  /*6c90*/  LEA R12, P4, R35.reuse, R32.reuse, 0x2 ;  /* 0x00000020230c7211 */ /* 0x0c0fe200078810ff */
[----:B------:R1:W-:Y:S03]  /*6ca0*/  RED.E.ADD.F32.FTZ.RN.STRONG.GPU [R10.64], R16 ;  /* 0x000000100a00798e */ /* 0x0003e6000c10e784 */
[CC--:B------:R-:W-:Y:S02]  /*6cb0*/  LEA R8, P2, R140.reuse, R32.reuse, 0x2 ;  /* 0x000000208c087211 */ /* 0x0c0fe400078410ff */
[-C--:B-1----:R-:W-:Y:S02]  /*6cc0*/  LEA.HI.X.SX32 R13, R35, R33.reuse, 0x2, P4 ;  /* 0x00000021230d7211 */ /* 0x082fe400020f16ff */
[-C--:B------:R-:W-:Y:S02]  /*6cd0*/  LEA.HI.X.SX32 R9, R140, R33.reuse, 0x2, P2 ;  /* 0x000000218c097211 */ /* 0x080fe400010f16ff */
[----:B------:R-:W-:Y:S04]  /*6ce0*/  LDSM.16.MT88.4 R140, [R3+0x1c00] ;  /* 0x001c0000038c783b */ /* 0x000fe80000004200 */
[----:B------:R1:W-:Y:S01]  /*6cf0*/  RED.E.ADD.F32.FTZ.RN.STRONG.GPU [R8.64], R17 ;  /* 0x000000110800798e */ /* 0x0003e2000c10e784 */
[CC--:B------:R-:W-:Y:S04]  /*6d00*/  LEA R14, P5, R134.reuse, R32.reuse, 0x2 ;  /* 0x00000020860e7211 */ /* 0x0c0fe800078a10ff */
[-C--:B------:R-:W-:Y:S02]  /*6d10*/  LEA.HI.X.SX32 R15, R134, R33.reuse, 0x2, P5 ;  /* 0x00000021860f7211 */ /* 0x080fe400028f16ff */
[CC--:B------:R-:W-:Y:S04]  /*6d20*/  LEA R10, P3, R34.reuse, R32.reuse, 0x2 ;  /* 0x00000020220a7211 */ /* 0x0c0fe800078610ff */
[-C--:B------:R-:W-:Y:S02]  /*6d30*/  LEA.HI.X.SX32 R11, R34, R33.reuse, 0x2, P3 ;  /* 0x00000021220b7211 */ /* 0x080fe400018f16ff */
[CC--:B-1----:R-:W-:Y:S04]  /*6d40*/  LEA R8, P2, R133.reuse, R32.reuse, 0x2 ;  /* 0x0000002085087211 */ /* 0x0c2fe800078410ff */
[-C--:B------:R-:W-:Y:S02]  /*6d50*/  LEA.HI.X.SX32 R9, R133, R33.reuse, 0x2, P2 ;  /* 0x0000002185097211 */ /* 0x080fe400010f16ff */
[CC--:B--2---:R-:W-:Y:S02]  /*6d60*/  LEA R6, P1, R139.reuse, R32.reuse, 0x2 ;  /* 0x000000208b067211 */ /* 0x0c4fe400078210ff */
[CC--:B------:R-:W-:Y:S02]  /*6d70*/  LEA R4, P0, R138.reuse, R32.reuse, 0x2 ;  /* 0x000000208a047211 */ /* 0x0c0fe400078010ff */
        /* <DEDUP_REMOVED lines=16> */
[CC--:B----4-:R-:W-:Y:S04]  /*6e80*/  LEA R4, P0, R0.reuse, R32.reuse, 0x2 ;  /* 0x0000002000047211 */ /* 0x0d0fe800078010ff */
[-C--:B------:R-:W-:Y:S02]  /*6e90*/  LEA.HI.X.SX32 R5, R0, R33.reuse, 0x2, P0 ;  /* 0x0000002100057211 */ /* 0x080fe400000f16ff */
[----:B------:R-:W-:Y:S01]  /*6ea0*/  PLOP3.LUT P0, PT, PT, PT, UP1, 0x80, 0x0 ;  /* 0x000000000000781c */ /* 0x000fe20003f0f018 */
[----:B------:R-:W-:Y:S01]  /*6eb0*/  @UP5 UIADD3 UR12, UP1, UR12, -0x100, URZ ;  /* 0xffffff000c0c5890 */ /* 0x000fe2000ff3e03f */
[C---:B------:R-:W-:Y:S03]  /*6ec0*/  IADD3 R0, R3.reuse, -0x3000, RZ ;  /* 0xffffd00003007810 */ /* 0x040fe60007ffe0ff */
[----:B------:R-:W-:Y:S08]  /*6ed0*/  @UP5 UIADD3.X UR11, UR11, -0x1, URZ, UP1, !UPT ;  /* 0xffffffff0b0b5890 */ /* 0x000ff00008ffe43f */
[----:B------:R-:W-:Y:S02]  /*6ee0*/  @P0 IADD3 R0, R3, 0x3000, RZ ;  /* 0x0000300003000810 */ /* 0x000fe40007ffe0ff */
[C---:B---3--:R-:W-:Y:S04]  /*6ef0*/  LEA R6, P1, R132.reuse, R32, 0x2 ;  /* 0x0000002084067211 */ /* 0x048fe800078210ff */
[----:B------:R-:W-:Y:S02]  /*6f00*/  LEA.HI.X.SX32 R7, R132, R33, 0x2, P1 ;  /* 0x0000002184077211 */ /* 0x000fe400008f16ff */
[----:B------:R-:W-:Y:S01]  /*6f10*/  LDSM.16.MT88.4 R32, [R2+0xf800] ;  /* 0x00f800000220783b */ /* 0x000fe20000004200 */
[----:B------:R-:W-:Y:S01]  /*6f20*/  ISETP.LT.AND P1, PT, RZ, UR7, PT ;  /* 0x00000007ff007c0c */ /* 0x000fe2000bf21270 */
[----:B------:R-:W-:Y:S02]  /*6f30*/  UMOV UR7, UR8 ;  /* 0x0000000800077c82 */ /* 0x000fe40008000000 */
        /* <DEDUP_REMOVED lines=231> */
.L_x_53:
        /* <DEDUP_REMOVED lines=18> */
.L_x_54:
[----:B------:R-:W-:Y:S01]  /*7ed0*/  BAR.SYNC.DEFER_BLOCKING 0x0 ;  /* 0x0000000000007b1d */ /* 0x000fe20000010000 */
[----:B-1---5:R-:W-:Y:S01]  /*7ee0*/  IMAD.SHL.U32 R3, R153, 0x2, RZ ;  /* 0x0000000299037824 */ /* 0x022fe200078e00ff */
[----:B------:R-:W-:Y:S01]  /*7ef0*/  USHF.L.U32 UR7, UR20, 0x7, URZ ;  /* 0x0000000714077899 */ /* 0x000fe2000800063f */
[--C-:B------:R-:W-:Y:S01]  /*7f00*/  SHF.R.S32.HI R7, RZ, 0x1f, R250.reuse ;  /* 0x0000001fff077819 */ /* 0x100fe200000114fa */
[----:B------:R-:W-:Y:S01]  /*7f10*/  IMAD.MOV.U32 R6, RZ, RZ, R250 ;  /* 0x000000ffff067224 */ /* 0x000fe200078e00fa */
[----:B------:R-:W-:Y:S01]  /*7f20*/  UIMAD UR6, UR20, -0x80, UR6 ;  /* 0xffffff80140678a4 */ /* 0x000fe2000f8e0206 */
[----:B------:R-:W1:Y:S01]  /*7f30*/  S2R R9, SR_TID.X ;  /* 0x0000000000097919 */ /* 0x000e620000002100 */
[----:B------:R-:W-:Y:S01]  /*7f40*/  USHF.R.S32.HI UR10, URZ, 0x1f, UR7 ;  /* 0x0000001f3f0a7899 */ /* 0x000fe20008011407 */
[----:B------:R-:W-:Y:S01]  /*7f50*/  IMAD.U32 R25, RZ, RZ, UR7 ;  /* 0x00000007ff197e24 */ /* 0x000fe2000f8e00ff */
[----:B------:R-:W-:Y:S01]  /*7f60*/  ULDC.64 UR8, c[0x0][0x3a0] ;  /* 0x0000e80000087ab9 */ /* 0x000fe20000000a00 */
[----:B------:R-:W-:Y:S01]  /*7f70*/  BSSY B0, `(.L_x_55) ;  /* 0x000002d000007945 */ /* 0x000fe20003800000 */
[----:B------:R-:W-:Y:S01]  /*7f80*/  UIMAD UR8, UR10, UR8, URZ ;  /* 0x000000080a0872a4 */ /* 0x000fe2000f8e023f */
[----:B------:R-:W-:-:S03]  /*7f90*/  IMAD.WIDE.U32 R4, R25, c[0x0][0x3a0], R6 ;  /* 0x0000e80019047a25 */ /* 0x000fc600078e0006 */
[----:B------:R-:W-:Y:S02]  /*7fa0*/  UIMAD UR8, UR7, UR9, UR8 ;  /* 0x00000009070872a4 */ /* 0x000fe4000f8e0208 */
[----:B------:R-:W-:-:S04]  /*7fb0*/  IADD3 R4, P0, R4, UR14, RZ ;  /* 0x0000000e04047c10 */ /* 0x000fc8000ff1e0ff */
[----:B------:R-:W-:Y:S01]  /*7fc0*/  IMAD.U32 R8, RZ, RZ, UR8 ;  /* 0x00000008ff087e24 */ /* 0x000fe2000f8e00ff */
[----:B------:R-:W-:Y:S01]  /*7fd0*/  ULDC.64 UR8, c[0x0][0x3b8] ;  /* 0x0000ee0000087ab9 */ /* 0x000fe20000000a00 */
[----:B------:R2:W3:Y:S01]  /*7fe0*/  LDS.128 R36, [R3+0xa000] ;  /* 0x00a0000003247984 */ /* 0x0004e20000000c00 */
[----:B------:R-:W-:Y:S02]  /*7ff0*/  UIMAD UR8, UR59, UR8, URZ ;  /* 0x000000083b0872a4 */ /* 0x000fe4000f8e023f */
[----:B------:R-:W-:Y:S01]  /*8000*/  IADD3.X R5, R5, UR15, R8, P0, !PT ;  /* 0x0000000f05057c10 */ /* 0x000fe200087fe408 */
[----:B------:R-:W-:Y:S01]  /*8010*/  IMAD.U32 R8, RZ, RZ, UR38 ;  /* 0x00000026ff087e24 */ /* 0x000fe2000f8e00ff */
[----:B------:R2:W4:Y:S01]  /*8020*/  LDS.128 R32, [R3+0xc000] ;  /* 0x00c0000003207984 */ /* 0x0005220000000c00 */
[----:B------:R-:W-:Y:S01]  /*8030*/  UIMAD UR8, UR38, UR9, UR8 ;  /* 0x00000009260872a4 */ /* 0x000fe2000f8e0208 */
[----:B-1----:R-:W-:Y:S02]  /*8040*/  SHF.R.S32.HI R0, RZ, 0x1f, R9 ;  /* 0x0000001fff007819 */ /* 0x002fe40000011409 */
[----:B------:R2:W1:Y:S02]  /*8050*/  LDS.128 R28, [R3+0xe000] ;  /* 0x00e00000031c7984 */ /* 0x0004640000000c00 */
[----:B------:R-:W-:Y:S01]  /*8060*/  LEA.HI R0, R0, R9, RZ, 0x2 ;  /* 0x0000000900007211 */ /* 0x000fe200078f10ff */
[----:B------:R-:W-:Y:S01]  /*8070*/  IMAD.WIDE.U32 R8, R8, c[0x0][0x3b8], R4 ;  /* 0x0000ee0008087a25 */ /* 0x000fe200078e0004 */
[----:B------:R2:W1:Y:S02]  /*8080*/  LDS.128 R48, [R3+0xf000] ;  /* 0x00f0000003307984 */ /* 0x0004640000000c00 */
[----:B------:R-:W-:-:S02]  /*8090*/  SHF.R.S32.HI R0, RZ, 0x2, R0 ;  /* 0x00000002ff007819 */ /* 0x000fc40000011400 */
[----:B------:R2:W1:Y:S01]  /*80a0*/  LDS.128 R60, [R3+0x10000] ;  /* 0x01000000033c7984 */ /* 0x0004620000000c00 */
[----:B------:R-:W-:Y:S02]  /*80b0*/  IADD3 R24, R9, UR8, RZ ;  /* 0x0000000809187c10 */ /* 0x000fe4000fffe0ff */
[----:B------:R-:W-:Y:S01]  /*80c0*/  ISETP.GE.AND P4, PT, R0, UR6, PT ;  /* 0x0000000600007c0c */ /* 0x000fe2000bf86270 */
[----:B------:R2:W1:Y:S01]  /*80d0*/  LDS.128 R44, [R3+0x11000] ;  /* 0x01100000032c7984 */ /* 0x0004620000000c00 */
[----:B------:R-:W-:-:S03]  /*80e0*/  SHF.R.S32.HI R26, RZ, 0x1f, R0 ;  /* 0x0000001fff1a7819 */ /* 0x000fc60000011400 */
[----:B------:R2:W1:Y:S04]  /*80f0*/  LDS.128 R56, [R3+0x12000] ;  /* 0x0120000003387984 */ /* 0x0004680000000c00 */
[----:B------:R2:W1:Y:S04]  /*8100*/  LDS.128 R40, [R3+0x13000] ;  /* 0x0130000003287984 */ /* 0x0004680000000c00 */
[----:B------:R2:W1:Y:S01]  /*8110*/  LDS.128 R52, [R3+0x14000] ;  /* 0x0140000003347984 */ /* 0x0004620000000c00 */
[----:B------:R-:W-:Y:S05]  /*8120*/  @P4 BRA `(.L_x_56) ;  /* 0x0000011000004947 */ /* 0x000fea0003800000 */
[----:B------:R-:W-:Y:S01]  /*8130*/  ISETP.GE.AND P3, PT, R250, c[0x0][0x220], PT ;  /* 0x00008800fa007a0c */ /* 0x000fe20003f66270 */
[----:B------:R-:W5:Y:S01]  /*8140*/  LDS.128 R20, [R3+0xb000] ;  /* 0x00b0000003147984 */ /* 0x000f620000000c00 */
[----:B------:R-:W-:Y:S01]  /*8150*/  MOV R5, R24 ;  /* 0x0000001800057202 */ /* 0x000fe20000000f00 */
[----:B------:R-:W-:Y:S01]  /*8160*/  IMAD.MOV.U32 R4, RZ, RZ, R8 ;  /* 0x000000ffff047224 */ /* 0x000fe200078e0008 */
[----:B------:R-:W-:Y:S01]  /*8170*/  ISETP.GE.AND P2, PT, R152, c[0x0][0x220], PT ;  /* 0x0000880098007a0c */ /* 0x000fe20003f46270 */
[----:B------:R-:W-:Y:S01]  /*8180*/  LDS.128 R12, [R3+0xd000] ;  /* 0x00d00000030c7984 */ /* 0x000fe20000000c00 */
[----:B------:R-:W-:Y:S01]  /*8190*/  ISETP.GE.AND P1, PT, R149, c[0x0][0x220], PT ;  /* 0x0000880095007a0c */ /* 0x000fe20003f26270 */
[----:B------:R-:W-:-:S05]  /*81a0*/  IMAD.WIDE.U32 R10, R0, c[0x0][0x3a0], R4 ;  /* 0x0000e800000a7a25 */ /* 0x000fca00078e0004 */
[----:B------:R-:W-:Y:S01]  /*81b0*/  LEA R4, P0, R10, c[0x0][0x340], 0x1 ;  /* 0x0000d0000a047a11 */ /* 0x000fe200078008ff */
[----:B------:R2:W4:Y:S02]  /*81c0*/  @!P3 LDS.128 R16, [R3+0x9000] ;  /* 0x009000000310b984 */ /* 0x0005240000000c00 */
[----:B--2---:R-:W-:-:S04]  /*81d0*/  IMAD R3, R26, c[0x0][0x3a0], RZ ;  /* 0x0000e8001a037a24 */ /* 0x004fc800078e02ff */
[----:B------:R-:W-:-:S04]  /*81e0*/  IMAD R3, R0, c[0x0][0x3a4], R3 ;  /* 0x0000e90000037a24 */ /* 0x000fc800078e0203 */
[----:B------:R-:W-:-:S05]  /*81f0*/  IMAD.IADD R3, R11, 0x1, R3 ;  /* 0x000000010b037824 */ /* 0x000fca00078e0203 */
[----:B------:R-:W-:-:S05]  /*8200*/  LEA.HI.X R5, R10, c[0x0][0x344], R3, 0x1, P0 ;  /* 0x0000d1000a057a11 */ /* 0x000fca00000f0c03 */
[----:B-----5:R2:W-:Y:S04]  /*8210*/  @!P2 STG.E.128 [R4.64+0x40], R20 ;  /* 0x000040140400a986 */ /* 0x0205e8000c101d04 */
[----:B----4-:R2:W-:Y:S04]  /*8220*/  @!P3 STG.E.128 [R4.64], R16 ;  /* 0x000000100400b986 */ /* 0x0105e8000c101d04 */
[----:B------:R2:W-:Y:S02]  /*8230*/  @!P1 STG.E.128 [R4.64+0x80], R12 ;  /* 0x0000800c04009986 */ /* 0x0005e4000c101d04 */
.L_x_56:
[----:B------:R-:W-:Y:S05]  /*8240*/  BSYNC B0 ;  /* 0x0000000000007941 */ /* 0x000fea0003800000 */
.L_x_55:
[----:B--2---:R-:W-:Y:S01]  /*8250*/  IADD3 R3, R0, 0x40, RZ ;  /* 0x0000004000037810 */ /* 0x004fe20007ffe0ff */
[----:B------:R-:W-:Y:S03]  /*8260*/  BSSY B0, `(.L_x_57) ;  /* 0x0000013000007945 */ /* 0x000fe60003800000 */
[----:B------:R-:W-:-:S13]  /*8270*/  ISETP.GE.AND P3, PT, R3, UR6, PT ;  /* 0x0000000603007c0c */ /* 0x000fda000bf66270 */
[----:B------:R-:W-:Y:S05]  /*8280*/  @P3 BRA `(.L_x_58) ;  /* 0x0000010000003947 */ /* 0x000fea0003800000 */
[----:B------:R-:W-:Y:S02]  /*8290*/  IADD3 R3, P0, R0, 0x40, RZ ;  /* 0x0000004000037810 */ /* 0x000fe40007f1e0ff */
[----:B------:R-:W-:Y:S02]  /*82a0*/  MOV R5, R24 ;  /* 0x0000001800057202 */ /* 0x000fe40000000f00 */
[----:B------:R-:W-:Y:S01]  /*82b0*/  ISETP.GE.AND P2, PT, R250, c[0x0][0x220], PT ;  /* 0x00008800fa007a0c */ /* 0x000fe20003f46270 */
[----:B------:R-:W-:Y:S01]  /*82c0*/  IMAD.X R4, RZ, RZ, R26, P0 ;  /* 0x000000ffff047224 */ /* 0x000fe200000e061a */
[----:B------:R-:W-:Y:S02]  /*82d0*/  ISETP.GE.AND P1, PT, R152, c[0x0][0x220], PT ;  /* 0x0000880098007a0c */ /* 0x000fe40003f26270 */
[----:B------:R-:W-:Y:S01]  /*82e0*/  ISETP.GE.AND P0, PT, R149, c[0x0][0x220], PT ;  /* 0x0000880095007a0c */ /* 0x000fe20003f06270 */
[----:B------:R-:W-:Y:S02]  /*82f0*/  IMAD R9, R4, c[0x0][0x3a0], RZ ;  /* 0x0000e80004097a24 */ /* 0x000fe400078e02ff */
[----:B------:R-:W-:-:S04]  /*8300*/  IMAD.MOV.U32 R4, RZ, RZ, R8 ;  /* 0x000000ffff047224 */ /* 0x000fc800078e0008 */
[----:B------:R-:W-:-:S04]  /*8310*/  IMAD.WIDE.U32 R10, R3, c[0x0][0x3a0], R4 ;  /* 0x0000e800030a7a25 */ /* 0x000fc800078e0004 */
[----:B------:R-:W-:Y:S01]  /*8320*/  IMAD R3, R3, c[0x0][0x3a4], R9 ;  /* 0x0000e90003037a24 */ /* 0x000fe200078e0209 */
[----:B------:R-:W-:-:S03]  /*8330*/  LEA R4, P5, R10, c[0x0][0x340], 0x1 ;  /* 0x0000d0000a047a11 */ /* 0x000fc600078a08ff */
[----:B------:R-:W-:-:S05]  /*8340*/  IMAD.IADD R3, R11, 0x1, R3 ;  /* 0x000000010b037824 */ /* 0x000fca00078e0203 */
[----:B------:R-:W-:-:S05]  /*8350*/  LEA.HI.X R5, R10, c[0x0][0x344], R3, 0x1, P5 ;  /* 0x0000d1000a057a11 */ /* 0x000fca00028f0c03 */
[----:B---3--:R2:W-:Y:S04]  /*8360*/  @!P2 STG.E.128 [R4.64], R36 ;  /* 0x000000240400a986 */ /* 0x0085e8000c101d04 */
[----:B----4-:R2:W-:Y:S04]  /*8370*/  @!P1 STG.E.128 [R4.64+0x40], R32 ;  /* 0x0000402004009986 */ /* 0x0105e8000c101d04 */
[----:B-1----:R2:W-:Y:S02]  /*8380*/  @!P0 STG.E.128 [R4.64+0x80], R28 ;  /* 0x0000801c04008986 */ /* 0x0025e4000c101d04 */
.L_x_58:
[----:B------:R-:W-:Y:S05]  /*8390*/  BSYNC B0 ;  /* 0x0000000000007941 */ /* 0x000fea0003800000 */
.L_x_57:
        /* <DEDUP_REMOVED lines=15> */
[----:B--2---:R-:W-:Y:S01]  /*8490*/  MOV R5, R3 ;  /* 0x0000000300057202 */ /* 0x004fe20000000f00 */
[----:B------:R-:W-:Y:S01]  /*84a0*/  IMAD.MOV.U32 R4, RZ, RZ, R6 ;  /* 0x000000ffff047224 */ /* 0x000fe200078e0006 */
[----:B------:R-:W-:Y:S01]  /*84b0*/  ISETP.GE.AND P2, PT, R250, c[0x0][0x220], PT ;  /* 0x00008800fa007a0c */ /* 0x000fe20003f46270 */
[----:B------:R-:W-:Y:S01]  /*84c0*/  IMAD R10, R26, c[0x0][0x3a8], RZ ;  /* 0x0000ea001a0a7a24 */ /* 0x000fe200078e02ff */
[----:B------:R-:W-:Y:S01]  /*84d0*/  ISETP.GE.AND P1, PT, R152, c[0x0][0x220], PT ;  /* 0x0000880098007a0c */ /* 0x000fe20003f26270 */
[----:B------:R-:W-:Y:S01]  /*84e0*/  IMAD.WIDE.U32 R8, R0, c[0x0][0x3a8], R4 ;  /* 0x0000ea0000087a25 */ /* 0x000fe200078e0004 */
[----:B------:R-:W-:-:S03]  /*84f0*/  ISETP.GE.AND P0, PT, R149, c[0x0][0x220], PT ;  /* 0x0000880095007a0c */ /* 0x000fc60003f06270 */
[----:B------:R-:W-:-:S04]  /*8500*/  IMAD R4, R0, c[0x0][0x3ac], R10 ;  /* 0x0000eb0000047a24 */ /* 0x000fc800078e020a */
[----:B------:R-:W-:Y:S01]  /*8510*/  IMAD.IADD R5, R9, 0x1, R4 ;  /* 0x0000000109057824 */ /* 0x000fe200078e0204 */
[----:B------:R-:W-:-:S04]  /*8520*/  LEA R4, P4, R8, c[0x0][0x348], 0x1 ;  /* 0x0000d20008047a11 */ /* 0x000fc800078808ff */
[----:B------:R-:W-:-:S05]  /*8530*/  LEA.HI.X R5, R8, c[0x0][0x34c], R5, 0x1, P4 ;  /* 0x0000d30008057a11 */ /* 0x000fca00020f0c05 */
[----:B-1----:R1:W-:Y:S04]  /*8540*/  @!P2 STG.E.128 [R4.64], R48 ;  /* 0x000000300400a986 */ /* 0x0023e8000c101d04 */
[----:B------:R1:W-:Y:S04]  /*8550*/  @!P1 STG.E.128 [R4.64+0x40], R44 ;  /* 0x0000402c04009986 */ /* 0x0003e8000c101d04 */
[----:B------:R1:W-:Y:S02]  /*8560*/  @!P0 STG.E.128 [R4.64+0x80], R40 ;  /* 0x0000802804008986 */ /* 0x0003e4000c101d04 */
.L_x_60:
[----:B------:R-:W-:Y:S05]  /*8570*/  BSYNC B0 ;  /* 0x0000000000007941 */ /* 0x000fea0003800000 */
.L_x_59:
[----:B------:R-:W-:Y:S05]  /*8580*/  @P3 BRA `(.L_x_61) ;  /* 0x00000a3000003947 */ /* 0x000fea0003800000 */
[----:B------:R-:W-:Y:S01]  /*8590*/  IADD3 R0, P0, R0, 0x40, RZ ;  /* 0x0000004000007810 */ /* 0x000fe20007f1e0ff */
[----:B------:R-:W-:Y:S01]  /*85a0*/  IMAD.MOV.U32 R7, RZ, RZ, R3 ;  /* 0x000000ffff077224 */ /* 0x000fe200078e0003 */
[----:B------:R-:W-:-:S03]  /*85b0*/  ISETP.GE.AND P1, PT, R250, c[0x0][0x220], PT ;  /* 0x00008800fa007a0c */ /* 0x000fc60003f26270 */
[----:B-12---:R-:W-:Y:S01]  /*85c0*/  IMAD.X R4, RZ, RZ, R26, P0 ;  /* 0x000000ffff047224 */ /* 0x006fe200000e061a */
[----:B------:R-:W-:Y:S01]  /*85d0*/  ISETP.GE.AND P0, PT, R152, c[0x0][0x220], PT ;  /* 0x0000880098007a0c */ /* 0x000fe20003f06270 */
[----:B------:R-:W-:-:S04]  /*85e0*/  IMAD.WIDE.U32 R6, R0, c[0x0][0x3a8], R6 ;  /* 0x0000ea0000067a25 */ /* 0x000fc800078e0006 */
[----:B------:R-:W-:-:S04]  /*85f0*/  IMAD R4, R4, c[0x0][0x3a8], RZ ;  /* 0x0000ea0004047a24 */ /* 0x000fc800078e02ff */
[----:B------:R-:W-:Y:S01]  /*8600*/  IMAD R0, R0, c[0x0][0x3ac], R4 ;  /* 0x0000eb0000007a24 */ /* 0x000fe200078e0204 */
[----:B------:R-:W-:-:S03]  /*8610*/  LEA R4, P2, R6, c[0x0][0x348], 0x1 ;  /* 0x0000d20006047a11 */ /* 0x000fc600078408ff */
[----:B------:R-:W-:-:S05]  /*8620*/  IMAD.IADD R0, R7, 0x1, R0 ;  /* 0x0000000107007824 */ /* 0x000fca00078e0200 */
[----:B------:R-:W-:-:S05]  /*8630*/  LEA.HI.X R5, R6, c[0x0][0x34c], R0, 0x1, P2 ;  /* 0x0000d30006057a11 */ /* 0x000fca00010f0c00 */
[----:B------:R1:W-:Y:S04]  /*8640*/  @!P1 STG.E.128 [R4.64], R60 ;  /* 0x0000003c04009986 */ /* 0x0003e8000c101d04 */
[----:B------:R1:W-:Y:S01]  /*8650*/  @!P0 STG.E.128 [R4.64+0x40], R56 ;  /* 0x0000403804008986 */ /* 0x0003e2000c101d04 */
[----:B------:R-:W-:-:S13]  /*8660*/  ISETP.GE.AND P0, PT, R149, c[0x0][0x220], PT ;  /* 0x0000880095007a0c */ /* 0x000fda0003f06270 */
[----:B------:R-:W-:Y:S05]  /*8670*/  @P0 BRA `(.L_x_61) ;  /* 0x0000094000000947 */ /* 0x000fea0003800000 */
[----:B------:R2:W-:Y:S01]  /*8680*/  STG.E.128 [R4.64+0x80], R52 ;  /* 0x0000803404007986 */ /* 0x0005e2000c101d04 */
[----:B------:R-:W-:Y:S05]  /*8690*/  BRA `(.L_x_61) ;  /* 0x0000092000007947 */ /* 0x000fea0003800000 */
.L_x_36:
        /* <DEDUP_REMOVED lines=20> */
.L_x_62:
        /* <DEDUP_REMOVED lines=18> */
.L_x_63:
[----:B------:R1:W5:Y:S04]  /*8900*/  LDL R13, [R1+0x14] ;  /* 0x00001400010d7983 */ /* 0x0003680000100800 */
[----:B------:R1:W5:Y:S01]  /*8910*/  LDL R14, [R1+0x10] ;  /* 0x00001000010e7983 */ /* 0x0003620000100800 */
[----:B------:R-:W-:Y:S01]  /*8920*/  USHF.L.U32 UR7, UR20, 0x7, URZ ;  /* 0x0000000714077899 */ /* 0x000fe2000800063f */
[----:B------:R-:W-:Y:S01]  /*8930*/  BSSY B0, `(.L_x_64) ;  /* 0x0000026000007945 */ /* 0x000fe20003800000 */
[----:B------:R-:W-:Y:S01]  /*8940*/  ULDC.64 UR8, c[0x0][0x3a0] ;  /* 0x0000e80000087ab9 */ /* 0x000fe20000000a00 */
[----:B------:R-:W2:Y:S01]  /*8950*/  S2R R7, SR_TID.X ;  /* 0x0000000000077919 */ /* 0x000ea20000002100 */
[----:B------:R-:W-:-:S02]  /*8960*/  USHF.R.S32.HI UR10, URZ, 0x1f, UR7 ;  /* 0x0000001f3f0a7899 */ /* 0x000fc40008011407 */
[----:B------:R-:W-:Y:S01]  /*8970*/  IMAD.U32 R11, RZ, RZ, UR7 ;  /* 0x00000007ff0b7e24 */ /* 0x000fe2000f8e00ff */
[----:B------:R-:W-:Y:S02]  /*8980*/  UIMAD UR6, UR20, -0x80, UR6 ;  /* 0xffffff80140678a4 */ /* 0x000fe4000f8e0206 */
[----:B------:R-:W-:Y:S01]  /*8990*/  UIMAD UR8, UR10, UR8, URZ ;  /* 0x000000080a0872a4 */ /* 0x000fe2000f8e023f */
[----:B------:R-:W-:-:S03]  /*89a0*/  IMAD.WIDE.U32 R4, R11, c[0x0][0x3a0], R250 ;  /* 0x0000e8000b047a25 */ /* 0x000fc600078e00fa */
[----:B------:R-:W-:Y:S02]  /*89b0*/  UIMAD UR8, UR7, UR9, UR8 ;  /* 0x00000009070872a4 */ /* 0x000fe4000f8e0208 */
[----:B------:R-:W-:-:S04]  /*89c0*/  IADD3 R6, P0, R4, UR14, RZ ;  /* 0x0000000e04067c10 */ /* 0x000fc8000ff1e0ff */
[----:B------:R-:W-:Y:S01]  /*89d0*/  IMAD.U32 R3, RZ, RZ, UR8 ;  /* 0x00000008ff037e24 */ /* 0x000fe2000f8e00ff */
[----:B------:R-:W-:Y:S02]  /*89e0*/  ULDC.64 UR8, c[0x0][0x3b8] ;  /* 0x0000ee0000087ab9 */ /* 0x000fe40000000a00 */
[----:B------:R-:W-:-:S04]  /*89f0*/  UIMAD UR8, UR57, UR8, URZ ;  /* 0x00000008390872a4 */ /* 0x000fc8000f8e023f */
[----:B------:R-:W-:Y:S01]  /*8a00*/  UIMAD UR8, UR38, UR9, UR8 ;  /* 0x00000009260872a4 */ /* 0x000fe2000f8e0208 */
[----:B--2---:R-:W-:-:S04]  /*8a10*/  SHF.R.S32.HI R0, RZ, 0x1f, R7 ;  /* 0x0000001fff007819 */ /* 0x004fc80000011407 */
[----:B------:R-:W-:Y:S02]  /*8a20*/  LEA.HI R0, R0, R7, RZ, 0x2 ;  /* 0x0000000700007211 */ /* 0x000fe400078f10ff */
[----:B------:R-:W-:Y:S01]  /*8a30*/  IADD3.X R7, R5, UR15, R3, P0, !PT ;  /* 0x0000000f05077c10 */ /* 0x000fe200087fe403 */
[----:B------:R-:W-:Y:S01]  /*8a40*/  IMAD.U32 R3, RZ, RZ, UR38 ;  /* 0x00000026ff037e24 */ /* 0x000fe2000f8e00ff */
[----:B------:R-:W-:-:S03]  /*8a50*/  SHF.R.S32.HI R0, RZ, 0x2, R0 ;  /* 0x00000002ff007819 */ /* 0x000fc60000011400 */
[----:B------:R-:W-:Y:S01]  /*8a60*/  IMAD.WIDE.U32 R6, R3, c[0x0][0x3b8], R6 ;  /* 0x0000ee0003067a25 */ /* 0x000fe200078e0006 */
[----:B------:R-:W-:Y:S02]  /*8a70*/  ISETP.GE.AND P4, PT, R0, UR6, PT ;  /* 0x0000000600007c0c */ /* 0x000fe4000bf86270 */
[----:B------:R-:W-:Y:S02]  /*8a80*/  SHF.R.S32.HI R12, RZ, 0x1f, R0 ;  /* 0x0000001fff0c7819 */ /* 0x000fe40000011400 */
[----:B------:R-:W-:-:S09]  /*8a90*/  IADD3 R10, R7, UR8, RZ ;  /* 0x00000008070a7c10 */ /* 0x000fd2000fffe0ff */
[----:B------:R-:W-:Y:S05]  /*8aa0*/  @P4 BRA `(.L_x_65) ;  /* 0x000000e000004947 */ /* 0x000fea0003800000 */
[----:B-1----:R-:W-:Y:S01]  /*8ab0*/  MOV R5, R10 ;  /* 0x0000000a00057202 */ /* 0x002fe20000000f00 */
[----:B------:R-:W-:Y:S01]  /*8ac0*/  IMAD R3, R12, c[0x0][0x3a0], RZ ;  /* 0x0000e8000c037a24 */ /* 0x000fe200078e02ff */
[----:B------:R-:W-:Y:S01]  /*8ad0*/  ISETP.GE.AND P2, PT, R250, c[0x0][0x220], PT ;  /* 0x00008800fa007a0c */ /* 0x000fe20003f46270 */
[----:B------:R-:W-:Y:S01]  /*8ae0*/  IMAD.MOV.U32 R4, RZ, RZ, R6 ;  /* 0x000000ffff047224 */ /* 0x000fe200078e0006 */
[----:B-----5:R-:W-:Y:S01]  /*8af0*/  ISETP.GE.AND P1, PT, R14, c[0x0][0x220], PT ;  /* 0x000088000e007a0c */ /* 0x020fe20003f26270 */
[C---:B------:R-:W-:Y:S01]  /*8b00*/  IMAD R3, R0.reuse, c[0x0][0x3a4], R3 ;  /* 0x0000e90000037a24 */ /* 0x040fe200078e0203 */
[----:B------:R-:W-:Y:S01]  /*8b10*/  ISETP.GE.AND P0, PT, R13, c[0x0][0x220], PT ;  /* 0x000088000d007a0c */ /* 0x000fe20003f06270 */
[----:B------:R-:W-:-:S04]  /*8b20*/  IMAD.WIDE.U32 R8, R0, c[0x0][0x3a0], R4 ;  /* 0x0000e80000087a25 */ /* 0x000fc800078e0004 */
[----:B------:R-:W-:Y:S01]  /*8b30*/  IMAD.IADD R3, R3, 0x1, R9 ;  /* 0x0000000103037824 */ /* 0x000fe200078e0209 */
[----:B------:R-:W-:-:S04]  /*8b40*/  LEA R4, P3, R8, c[0x0][0x340], 0x1 ;  /* 0x0000d00008047a11 */ /* 0x000fc800078608ff */
[----:B------:R-:W-:-:S05]  /*8b50*/  LEA.HI.X R5, R8, c[0x0][0x344], R3, 0x1, P3 ;  /* 0x0000d10008057a11 */ /* 0x000fca00018f0c03 */
[----:B------:R1:W-:Y:S04]  /*8b60*/  @!P2 STG.E.128 [R4.64], RZ ;  /* 0x000000ff0400a986 */ /* 0x0003e8000c101d04 */
[----:B------:R1:W-:Y:S04]  /*8b70*/  @!P1 STG.E.128 [R4.64+0x40], RZ ;  /* 0x000040ff04009986 */ /* 0x0003e8000c101d04 */
[----:B------:R1:W-:Y:S02]  /*8b80*/  @!P0 STG.E.128 [R4.64+0x80], RZ ;  /* 0x000080ff04008986 */ /* 0x0003e4000c101d04 */
.L_x_65:
[----:B-1----:R-:W-:Y:S05]  /*8b90*/  BSYNC B0 ;  /* 0x0000000000007941 */ /* 0x002fea0003800000 */
.L_x_64:
[----:B------:R-:W-:Y:S01]  /*8ba0*/  IADD3 R3, R0, 0x40, RZ ;  /* 0x0000004000037810 */ /* 0x000fe20007ffe0ff */
[----:B------:R-:W-:Y:S03]  /*8bb0*/  BSSY B0, `(.L_x_66) ;  /* 0x0000012000007945 */ /* 0x000fe60003800000 */
[----:B------:R-:W-:-:S13]  /*8bc0*/  ISETP.GE.AND P3, PT, R3, UR6, PT ;  /* 0x0000000603007c0c */ /* 0x000fda000bf66270 */
[----:B------:R-:W-:Y:S05]  /*8bd0*/  @P3 BRA `(.L_x_67) ;  /* 0x000000f000003947 */ /* 0x000fea0003800000 */
[----:B------:R-:W-:Y:S01]  /*8be0*/  IADD3 R3, P0, R0, 0x40, RZ ;  /* 0x0000004000037810 */ /* 0x000fe20007f1e0ff */
[----:B------:R-:W-:Y:S01]  /*8bf0*/  IMAD.MOV.U32 R7, RZ, RZ, R10 ;  /* 0x000000ffff077224 */ /* 0x000fe200078e000a */
[----:B------:R-:W-:Y:S02]  /*8c00*/  ISETP.GE.AND P2, PT, R250, c[0x0][0x220], PT ;  /* 0x00008800fa007a0c */ /* 0x000fe40003f46270 */
[----:B-----5:R-:W-:Y:S01]  /*8c10*/  ISETP.GE.AND P1, PT, R14, c[0x0][0x220], PT ;  /* 0x000088000e007a0c */ /* 0x020fe20003f26270 */
[----:B------:R-:W-:Y:S01]  /*8c20*/  IMAD.X R4, RZ, RZ, R12, P0 ;  /* 0x000000ffff047224 */ /* 0x000fe200000e060c */
[----:B------:R-:W-:Y:S01]  /*8c30*/  ISETP.GE.AND P0, PT, R13, c[0x0][0x220], PT ;  /* 0x000088000d007a0c */ /* 0x000fe20003f06270 */
[----:B------:R-:W-:-:S04]  /*8c40*/  IMAD.WIDE.U32 R6, R3, c[0x0][0x3a0], R6 ;  /* 0x0000e80003067a25 */ /* 0x000fc800078e0006 */
[----:B------:R-:W-:-:S04]  /*8c50*/  IMAD R4, R4, c[0x0][0x3a0], RZ ;  /* 0x0000e80004047a24 */ /* 0x000fc800078e02ff */
[----:B------:R-:W-:Y:S01]  /*8c60*/  IMAD R3, R3, c[0x0][0x3a4], R4 ;  /* 0x0000e90003037a24 */ /* 0x000fe200078e0204 */
[----:B------:R-:W-:-:S03]  /*8c70*/  LEA R4, P5, R6, c[0x0][0x340], 0x1 ;  /* 0x0000d00006047a11 */ /* 0x000fc600078a08ff */
[----:B------:R-:W-:-:S05]  /*8c80*/  IMAD.IADD R3, R3, 0x1, R7 ;  /* 0x0000000103037824 */ /* 0x000fca00078e0207 */
[----:B------:R-:W-:-:S05]  /*8c90*/  LEA.HI.X R5, R6, c[0x0][0x344], R3, 0x1, P5 ;  /* 0x0000d10006057a11 */ /* 0x000fca00028f0c03 */
[----:B------:R1:W-:Y:S04]  /*8ca0*/  @!P2 STG.E.128 [R4.64], RZ ;  /* 0x000000ff0400a986 */ /* 0x0003e8000c101d04 */
[----:B------:R1:W-:Y:S04]  /*8cb0*/  @!P1 STG.E.128 [R4.64+0x40], RZ ;  /* 0x000040ff04009986 */ /* 0x0003e8000c101d04 */
[----:B------:R1:W-:Y:S02]  /*8cc0*/  @!P0 STG.E.128 [R4.64+0x80], RZ ;  /* 0x000080ff04008986 */ /* 0x0003e4000c101d04 */
.L_x_67:
[----:B------:R-:W-:Y:S05]  /*8cd0*/  BSYNC B0 ;  /* 0x0000000000007941 */ /* 0x000fea0003800000 */
.L_x_66:
[----:B------:R-:W-:Y:S01]  /*8ce0*/  ULDC.64 UR8, c[0x0][0x3a8] ;  /* 0x0000ea0000087ab9 */ /* 0x000fe20000000a00 */
[----:B-1----:R-:W-:Y:S01]  /*8cf0*/  IMAD.WIDE.U32 R4, R11, c[0x0][0x3a8], R250 ;  /* 0x0000ea000b047a25 */ /* 0x002fe200078e00fa */
        /* <DEDUP_REMOVED lines=14> */
[----:B------:R-:W-:Y:S01]  /*8de0*/  IMAD.MOV.U32 R4, RZ, RZ, R6 ;  /* 0x000000ffff047224 */ /* 0x000fe200078e0006 */
[----:B------:R-:W-:Y:S01]  /*8df0*/  ISETP.GE.AND P2, PT, R250, c[0x0][0x220], PT ;  /* 0x00008800fa007a0c */ /* 0x000fe20003f46270 */
[----:B------:R-:W-:Y:S01]  /*8e00*/  IMAD R10, R12, c[0x0][0x3a8], RZ ;  /* 0x0000ea000c0a7a24 */ /* 0x000fe200078e02ff */
[----:B-----5:R-:W-:Y:S01]  /*8e10*/  ISETP.GE.AND P1, PT, R14, c[0x0][0x220], PT ;  /* 0x000088000e007a0c */ /* 0x020fe20003f26270 */
[----:B------:R-:W-:Y:S01]  /*8e20*/  IMAD.WIDE.U32 R8, R0, c[0x0][0x3a8], R4 ;  /* 0x0000ea0000087a25 */ /* 0x000fe200078e0004 */
[----:B------:R-:W-:-:S03]  /*8e30*/  ISETP.GE.AND P0, PT, R13, c[0x0][0x220], PT ;  /* 0x000088000d007a0c */ /* 0x000fc60003f06270 */
[----:B------:R-:W-:-:S04]  /*8e40*/  IMAD R4, R0, c[0x0][0x3ac], R10 ;  /* 0x0000eb0000047a24 */ /* 0x000fc800078e020a */
[----:B------:R-:W-:Y:S01]  /*8e50*/  IMAD.IADD R5, R4, 0x1, R9 ;  /* 0x0000000104057824 */ /* 0x000fe200078e0209 */
[----:B------:R-:W-:-:S04]  /*8e60*/  LEA R4, P4, R8, c[0x0][0x348], 0x1 ;  /* 0x0000d20008047a11 */ /* 0x000fc800078808ff */
[----:B------:R-:W-:-:S05]  /*8e70*/  LEA.HI.X R5, R8, c[0x0][0x34c], R5, 0x1, P4 ;  /* 0x0000d30008057a11 */ /* 0x000fca00020f0c05 */
[----:B------:R1:W-:Y:S04]  /*8e80*/  @!P2 STG.E.128 [R4.64], RZ ;  /* 0x000000ff0400a986 */ /* 0x0003e8000c101d04 */
[----:B------:R1:W-:Y:S04]  /*8e90*/  @!P1 STG.E.128 [R4.64+0x40], RZ ;  /* 0x000040ff04009986 */ /* 0x0003e8000c101d04 */
[----:B------:R1:W-:Y:S02]  /*8ea0*/  @!P0 STG.E.128 [R4.64+0x80], RZ ;  /* 0x000080ff04008986 */ /* 0x0003e4000c101d04 */
.L_x_69:
[----:B------:R-:W-:Y:S05]  /*8eb0*/  BSYNC B0 ;  /* 0x0000000000007941 */ /* 0x000fea0003800000 */
.L_x_68:
[----:B------:R-:W-:Y:S05]  /*8ec0*/  @P3 BRA `(.L_x_61) ;  /* 0x000000f000003947 */ /* 0x000fea0003800000 */
[----:B------:R-:W-:Y:S01]  /*8ed0*/  IADD3 R0, P0, R0, 0x40, RZ ;  /* 0x0000004000007810 */ /* 0x000fe20007f1e0ff */
[----:B------:R-:W-:Y:S01]  /*8ee0*/  IMAD.MOV.U32 R7, RZ, RZ, R3 ;  /* 0x000000ffff077224 */ /* 0x000fe200078e0003 */
[----:B------:R-:W-:-:S02]  /*8ef0*/  ISETP.GE.AND P2, PT, R250, c[0x0][0x220], PT ;  /* 0x00008800fa007a0c */ /* 0x000fc40003f46270 */
[----:B-----5:R-:W-:Y:S01]  /*8f00*/  ISETP.GE.AND P1, PT, R14, c[0x0][0x220], PT ;  /* 0x000088000e007a0c */ /* 0x020fe20003f26270 */
[----:B-1----:R-:W-:Y:S01]  /*8f10*/  IMAD.X R4, RZ, RZ, R12, P0 ;  /* 0x000000ffff047224 */ /* 0x002fe200000e060c */
        /* <DEDUP_REMOVED lines=10> */
.L_x_61:
[----:B------:R-:W-:Y:S05]  /*8fc0*/  BSYNC B1 ;  /* 0x0000000000017941 */ /* 0x000fea0003800000 */
.L_x_31:
        /* <DEDUP_REMOVED lines=11> */
.L_x_70:
[----:B------:R-:W-:Y:S05]  /*9080*/  EXIT ;  /* 0x000000000000794d */ /* 0x000fea0003800000 */
.L_x_72:
        /* <DEDUP_REMOVED lines=15> */
.L_x_1275:


//--------------------- .text._ZN5flash44flash_bwd_dq_dk_dv_loop_seqk_parallel_kernelI23Flash_bwd_kernel_traitsILi96ELi64ELi128ELi8ELi2ELi4ELi4ELb1ELb0EN7cutlass6half_tE19Flash_kernel_traitsILi96ELi64ELi128ELi8ES3_EELb0ELb0ELb1ELb0ELb0ELb0ELb0EEEvNS_16Flash_bwd_paramsE --------------------------
	.section	.text._ZN5flash44flash_bwd_dq_dk_dv_loop_seqk_parallel_kernelI23Flash_bwd_kernel_traitsILi96ELi64ELi128ELi8ELi2ELi4ELi4ELb1ELb0EN7cutlass6half_tE19Flash_kernel_traitsILi96ELi64ELi128ELi8ES3_EELb0ELb0ELb1ELb0ELb0ELb0ELb0EEEvNS_16Flash_bwd_paramsE,"ax",@progbits
	.sectioninfo	@"SHI_REGISTERS=255"
	.align	128
        .global         _ZN5flash44flash_bwd_dq_dk_dv_loop_seqk_parallel_kernelI23Flash_bwd_kernel_traitsILi96ELi64ELi128ELi8ELi2ELi4ELi4ELb1ELb0EN7cutlass6half_tE19Flash_kernel_traitsILi96ELi64ELi128ELi8ES3_EELb0ELb0ELb1ELb0ELb0ELb0ELb0EEEvNS_16Flash_bwd_paramsE
        .type           _ZN5flash44flash_bwd_dq_dk_dv_loop_seqk_parallel_kernelI23Flash_bwd_kernel_traitsILi96ELi64ELi128ELi8ELi2ELi4ELi4ELb1ELb0EN7cutlass6half_tE19Flash_kernel_traitsILi96ELi64ELi128ELi8ES3_EELb0ELb0ELb1ELb0ELb0ELb0ELb0EEEvNS_16Flash_bwd_paramsE,@function
        .size           _ZN5flash44flash_bwd_dq_dk_dv_loop_seqk_parallel_kernelI23Flash_bwd_kernel_traitsILi96ELi64ELi128ELi8ELi2ELi4ELi4ELb1ELb0EN7cutlass6half_tE19Flash_kernel_traitsILi96ELi64ELi128ELi8ES3_EELb0ELb0ELb1ELb0ELb0ELb0ELb0EEEvNS_16Flash_bwd_paramsE,(.L_x_1276 - _ZN5flash44flash_bwd_dq_dk_dv_loop_seqk_parallel_kernelI23Flash_bwd_kernel_traitsILi96ELi64ELi128ELi8ELi2ELi4ELi4ELb1ELb0EN7cutlass6half_tE19Flash_kernel_traitsILi96ELi64ELi128ELi8ES3_EELb0ELb0ELb1ELb0ELb0ELb0ELb0EEEvNS_16Flash_bwd_paramsE)
        .other          _ZN5flash44flash_bwd_dq_dk_dv_loop_seqk_parallel_kernelI23Flash_bwd_kernel_traitsILi96ELi64ELi128ELi8ELi2ELi4ELi4ELb1ELb0EN7cutlass6half_tE19Flash_kernel_traitsILi96ELi64ELi128ELi8ES3_EELb0ELb0ELb1ELb0ELb0ELb0ELb0EEEvNS_16Flash_bwd_paramsE,@"STO_CUDA_ENTRY STV_DEFAULT"
_ZN5flash44flash_bwd_dq_dk_dv_loop_seqk_parallel_kernelI23Flash_bwd_kernel_traitsILi96ELi64ELi128ELi8ELi2ELi4ELi4ELb1ELb0EN7cutlass6half_tE19Flash_kernel_traitsILi96ELi64ELi128ELi8ES3_EELb0ELb0ELb1ELb0ELb0ELb0ELb0EEEvNS_16Flash_bwd_paramsE:
.text._ZN5flash44flash_bwd_dq_dk_dv_loop_seqk_parallel_kernelI23Flash_bwd_kernel_traitsILi96ELi64ELi128ELi8ELi2ELi4ELi4ELb1ELb0EN7cutlass6half_tE19Flash_kernel_traitsILi96ELi64ELi128ELi8ES3_EELb0ELb0ELb1ELb0ELb0ELb0ELb0EEEvNS_16Flash_bwd_paramsE:
        /* <DEDUP_REMOVED lines=12> */
[----:B------:R-:W2:Y:S01]  /*00c0*/  S2UR UR39, SR_CTAID.Z ;  /* 0x00000000002779c3 */ /* 0x000ea20000002700 */
[----:B------:R-:W-:Y:S01]  /*00d0*/  ULDC UR6, c[0x0][0x1c8] ;  /* 0x0000720000067ab9 */ /* 0x000fe20000000800 */
[----:B------:R-:W-:Y:S01]  /*00e0*/  IMAD.MOV.U32 R206, RZ, RZ, 0x20 ;  /* 0x00000020ffce7424 */ /* 0x000fe200078e00ff */
[----:B------:R-:W-:Y:S01]  /*00f0*/  UMOV UR9, 0x80 ;  /* 0x0000008000097882 */ /* 0x000fe20000000000 */
[----:B------:R-:W-:Y:S01]  /*0100*/  IMAD.MOV.U32 R215, RZ, RZ, -0x10 ;  /* 0xfffffff0ffd77424 */ /* 0x000fe200078e00ff */
[----:B------:R-:W-:Y:S01]  /*0110*/  ULDC UR8, c[0x0][0x210] ;  /* 0x0000840000087ab9 */ /* 0x000fe20000000800 */
[----:B------:R-:W-:Y:S01]  /*0120*/  IMAD.MOV.U32 R203, RZ, RZ, -0x40 ;  /* 0xffffffc0ffcb7424 */ /* 0x000fe200078e00ff */
[----:B------:R-:W-:Y:S01]  /*0130*/  ULDC UR61, c[0x0][0x234] ;  /* 0x00008d00003d7ab9 */ /* 0x000fe20000000800 */
[----:B------:R-:W3:Y:S01]  /*0140*/  S2UR UR37, SR_CTAID.Y ;  /* 0x00000000002579c3 */ /* 0x000ee20000002600 */
[----:B------:R-:W-:-:S02]  /*0150*/  UIMAD UR61, UR9, UR8, UR61 ;  /* 0x00000008093d72a4 */ /* 0x000fc4000f8e023d */
[----:B------:R-:W-:Y:S02]  /*0160*/  ULDC.U8 UR10, c[0x0][0x328] ;  /* 0x0000ca00000a7ab9 */ /* 0x000fe40000000000 */
[----:B------:R-:W-:Y:S02]  /*0170*/  UISETP.NE.AND UP5, UPT, UR10, URZ, UPT ;  /* 0x0000003f0a00728c */ /* 0x000fe4000bfa5270 */
[----:B------:R-:W-:Y:S02]  /*0180*/  ULDC UR15, c[0x0][0x224] ;  /* 0x00008900000f7ab9 */ /* 0x000fe40000000800 */
[----:B------:R-:W-:Y:S02]  /*0190*/  ULDC UR52, c[0x0][0x22c] ;  /* 0x00008b0000347ab9 */ /* 0x000fe40000000800 */
[----:B------:R-:W-:Y:S02]  /*01a0*/  ULDC UR40, c[0x0][0x1c0] ;  /* 0x0000700000287ab9 */ /* 0x000fe40000000800 */
[----:B------:R-:W-:Y:S01]  /*01b0*/  ULDC UR13, c[0x0][0x1c0] ;  /* 0x00007000000d7ab9 */ /* 0x000fe20000000800 */
[----:B-1----:R-:W-:Y:S01]  /*01c0*/  SHF.R.S32.HI R19, RZ, 0x1f, R20 ;  /* 0x0000001fff137819 */ /* 0x002fe20000011414 */
[----:B--2---:R-:W-:-:S02]  /*01d0*/  ULOP3.LUT UR7, UR39, UR6, URZ, 0x3c, !UPT ;  /* 0x0000000627077292 */ /* 0x004fc4000f8e3c3f */
[----:B------:R-:W-:Y:S01]  /*01e0*/  USHF.R.S32.HI UR6, URZ, 0x1f, UR39 ;  /* 0x0000001f3f067899 */ /* 0x000fe20008011427 */
[CC--:B------:R-:W-:Y:S01]  /*01f0*/  LEA.HI R6, R19.reuse, R20.reuse, RZ, 0x4 ;  /* 0x0000001413067211 */ /* 0x0c0fe200078f20ff */
[----:B------:R-:W-:Y:S01]  /*0200*/  UIMAD.WIDE UR40, UR52, UR40, URZ ;  /* 0x00000028342872a5 */ /* 0x000fe2000f8e023f */
[CC--:B------:R-:W-:Y:S01]  /*0210*/  LEA.HI R4, R19.reuse, R20.reuse, RZ, 0x2 ;  /* 0x0000001413047211 */ /* 0x0c0fe200078f10ff */
[----:B------:R-:W-:Y:S01]  /*0220*/  UIMAD UR53, UR39, UR52, URZ ;  /* 0x00000034273572a4 */ /* 0x000fe2000f8e023f */
[----:B------:R-:W-:Y:S01]  /*0230*/  SHF.R.S32.HI R5, RZ, 0x4, R6 ;  /* 0x00000004ff057819 */ /* 0x000fe20000011406 */
[----:B---3--:R-:W-:Y:S01]  /*0240*/  USHF.R.S32.HI UR8, URZ, 0x1f, UR37 ;  /* 0x0000001f3f087899 */ /* 0x008fe20008011425 */
[--C-:B------:R-:W-:Y:S01]  /*0250*/  SHF.R.S32.HI R9, RZ, 0x2, R4.reuse ;  /* 0x00000002ff097819 */ /* 0x100fe20000011404 */
[----:B------:R-:W-:Y:S01]  /*0260*/  UIMAD UR52, UR52, UR13, URZ ;  /* 0x0000000d343472a4 */ /* 0x000fe2000f8e023f */
[----:B------:R-:W-:Y:S01]  /*0270*/  LEA.HI R0, R6, R5, RZ, 0x1 ;  /* 0x0000000506007211 */ /* 0x000fe200078f08ff */
[----:B------:R-:W-:Y:S01]  /*0280*/  ULDC UR14, c[0x0][0x1c0] ;  /* 0x00007000000e7ab9 */ /* 0x000fe20000000800 */
[-C--:B------:R-:W-:Y:S01]  /*0290*/  LEA.HI R10, R19, R20.reuse, RZ, 0x5 ;  /* 0x00000014130a7211 */ /* 0x080fe200078f28ff */
[----:B------:R-:W-:Y:S01]  /*02a0*/  ULDC UR12, c[0x0][0x1c0] ;  /* 0x00007000000c7ab9 */ /* 0x000fe20000000800 */
[----:B------:R-:W-:Y:S01]  /*02b0*/  LOP3.LUT R3, R0, 0xfffffffe, RZ, 0xc0, !PT ;  /* 0xfffffffe00037812 */ /* 0x000fe200078ec0ff */
[----:B------:R-:W-:Y:S01]  /*02c0*/  UIMAD.WIDE.U32 UR50, UR37, UR15, URZ ;  /* 0x0000000f253272a5 */ /* 0x000fe2000f8e003f */
[-C--:B------:R-:W-:Y:S01]  /*02d0*/  LEA.HI R8, R4, R9.reuse, RZ, 0x1 ;  /* 0x0000000904087211 */ /* 0x080fe200078f08ff */
[----:B------:R-:W-:Y:S01]  /*02e0*/  USHF.L.U32 UR47, UR52, 0x6, URZ ;  /* 0x00000006342f7899 */ /* 0x000fe2000800063f */
[----:B------:R-:W-:Y:S01]  /*02f0*/  SHF.R.S32.HI R2, RZ, 0x1f, R4 ;  /* 0x0000001fff027819 */ /* 0x000fe20000011404 */
[----:B------:R-:W-:Y:S01]  /*0300*/  IMAD.IADD R15, R5, 0x1, -R3 ;  /* 0x00000001050f7824 */ /* 0x000fe200078e0a03 */
[----:B------:R-:W-:Y:S01]  /*0310*/  LOP3.LUT R7, R10, 0xffffffe0, RZ, 0xc0, !PT ;  /* 0xffffffe00a077812 */ /* 0x000fe200078ec0ff */
[----:B------:R-:W-:Y:S01]  /*0320*/  ULDC UR55, c[0x0][0x214] ;  /* 0x0000850000377ab9 */ /* 0x000fe20000000800 */
[----:B------:R-:W-:Y:S01]  /*0330*/  LOP3.LUT R3, R8, 0x7fffffe, RZ, 0xc0, !PT ;  /* 0x07fffffe08037812 */ /* 0x000fe200078ec0ff */
[----:B------:R-:W-:Y:S01]  /*0340*/  ULDC.U8 UR11, c[0x0][0x3d0] ;  /* 0x0000f400000b7ab9 */ /* 0x000fe20000000000 */
[----:B------:R-:W-:Y:S01]  /*0350*/  LEA.HI R2, R2, R9, RZ, 0x3 ;  /* 0x0000000902027211 */ /* 0x000fe200078f18ff */
[----:B------:R-:W-:Y:S01]  /*0360*/  IMAD.IADD R0, R20, 0x1, -R7 ;  /* 0x0000000114007824 */ /* 0x000fe200078e0a07 */
[----:B------:R-:W-:Y:S01]  /*0370*/  LEA.HI R22, R19, R20, RZ, 0x3 ;  /* 0x0000001413167211 */ /* 0x000fe200078f18ff */
[C---:B------:R-:W-:Y:S01]  /*0380*/  IMAD.IADD R8, R9.reuse, 0x1, -R3 ;  /* 0x0000000109087824 */ /* 0x040fe200078e0a03 */
[----:B------:R-:W-:Y:S01]  /*0390*/  LOP3.LUT R2, R2, 0xfffffff8, RZ, 0xc0, !PT ;  /* 0xfffffff802027812 */ /* 0x000fe200078ec0ff */
[----:B------:R-:W-:Y:S01]  /*03a0*/  ULDC UR56, c[0x0][0x224] ;  /* 0x0000890000387ab9 */ /* 0x000fe20000000800 */
[----:B------:R-:W-:Y:S01]  /*03b0*/  SHF.R.S32.HI R3, RZ, 0x3, R22 ;  /* 0x00000003ff037819 */ /* 0x000fe20000011416 */
[----:B------:R-:W-:Y:S01]  /*03c0*/  @UP5 UIMAD UR60, UR37, UR55, URZ ;  /* 0x00000037253c52a4 */ /* 0x000fe2000f8e023f */
[----:B------:R-:W-:Y:S01]  /*03d0*/  LOP3.LUT R4, R4, 0xfffffffc, RZ, 0xc0, !PT ;  /* 0xfffffffc04047812 */ /* 0x000fe200078ec0ff */
[----:B------:R-:W-:Y:S01]  /*03e0*/  IMAD.IADD R9, R9, 0x1, -R2 ;  /* 0x0000000109097824 */ /* 0x000fe200078e0a02 */
[----:B------:R-:W-:Y:S01]  /*03f0*/  SHF.R.S32.HI R5, RZ, 0x1f, R0 ;  /* 0x0000001fff057819 */ /* 0x000fe20000011400 */
[----:B------:R-:W-:Y:S01]  /*0400*/  IMAD.SHL.U32 R3, R3, 0x40, RZ ;  /* 0x0000004003037824 */ /* 0x000fe200078e00ff */
[----:B------:R-:W-:Y:S01]  /*0410*/  SHF.R.S32.HI R2, RZ, 0x5, R10 ;  /* 0x00000005ff027819 */ /* 0x000fe2000001140a */
[----:B------:R-:W-:Y:S01]  /*0420*/  IMAD.IADD R16, R20, 0x1, -R4 ;  /* 0x0000000114107824 */ /* 0x000fe200078e0a04 */
[----:B------:R-:W-:Y:S01]  /*0430*/  LEA.HI R21, R5, R0, RZ, 0x2 ;  /* 0x0000000005157211 */ /* 0x000fe200078f10ff */
[----:B------:R-:W-:Y:S01]  /*0440*/  ULDC.64 UR4, c[0x0][0x118] ;  /* 0x0000460000047ab9 */ /* 0x000fe20000000a00 */
[----:B------:R-:W-:Y:S01]  /*0450*/  SHF.R.S32.HI R0, RZ, 0x1f, R10 ;  /* 0x0000001fff007819 */ /* 0x000fe2000001140a */
[----:B------:R-:W-:Y:S01]  /*0460*/  IMAD.SHL.U32 R248, R16, 0x8, RZ ;  /* 0x0000000810f87824 */ /* 0x000fe200078e00ff */
[----:B------:R-:W-:Y:S01]  /*0470*/  LOP3.LUT R6, R6, 0xfffffff0, RZ, 0xc0, !PT ;  /* 0xfffffff006067812 */ /* 0x000fe200078ec0ff */
[----:B------:R-:W-:Y:S01]  /*0480*/  IMAD R8, R2, 0x8, R8 ;  /* 0x0000000802087824 */ /* 0x000fe200078e0208 */
[-C--:B------:R-:W-:Y:S01]  /*0490*/  LEA.HI R5, R10, R2.reuse, RZ, 0x1 ;  /* 0x000000020a057211 */ /* 0x080fe200078f08ff */
[----:B------:R-:W-:Y:S01]  /*04a0*/  ULDC UR46, c[0x0][0x2e8] ;  /* 0x0000ba00002e7ab9 */ /* 0x000fe20000000800 */
[----:B------:R-:W-:Y:S01]  /*04b0*/  LEA.HI R4, R0, R2, RZ, 0x2 ;  /* 0x0000000200047211 */ /* 0x000fe200078f10ff */
[----:B------:R-:W-:Y:S01]  /*04c0*/  IMAD.IADD R0, R20, 0x1, -R6 ;  /* 0x0000000114007824 */ /* 0x000fe200078e0a06 */
[----:B------:R-:W-:Y:S01]  /*04d0*/  LOP3.LUT R3, R3, 0xc0, RZ, 0xc0, !PT ;  /* 0x000000c003037812 */ /* 0x000fe200078ec0ff */
[----:B------:R-:W-:Y:S01]  /*04e0*/  ULDC UR45, c[0x0][0x2e8] ;  /* 0x0000ba00002d7ab9 */ /* 0x000fe20000000800 */
[----:B------:R-:W-:Y:S01]  /*04f0*/  LOP3.LUT R6, R5, 0xfffffffe, RZ, 0xc0, !PT ;  /* 0xfffffffe05067812 */ /* 0x000fe200078ec0ff */
[----:B------:R-:W-:Y:S01]  /*0500*/  UISETP.NE.AND UP6, UPT, UR11, URZ, UPT ;  /* 0x0000003f0b00728c */ /* 0x000fe2000bfc5270 */
[----:B------:R-:W-:Y:S01]  /*0510*/  LOP3.LUT R4, R4, 0xfffffffc, RZ, 0xc0, !PT ;  /* 0xfffffffc04047812 */ /* 0x000fe200078ec0ff */
[----:B------:R-:W-:Y:S01]  /*0520*/  UIMAD.WIDE.U32 UR48, UR40, UR50, URZ ;  /* 0x00000032283072a5 */ /* 0x000fe2000f8e003f */
[----:B------:R-:W-:Y:S01]  /*0530*/  LOP3.LUT R5, R3, 0x18, R248, 0xf8, !PT ;  /* 0x0000001803057812 */ /* 0x000fe200078ef8f8 */
[C---:B------:R-:W-:Y:S01]  /*0540*/  IMAD.IADD R207, R2.reuse, 0x1, -R6 ;  /* 0x0000000102cf7824 */ /* 0x040fe200078e0a06 */
[----:B------:R-:W-:Y:S01]  /*0550*/  SHF.R.U32.HI R3, RZ, 0x3, R3 ;  /* 0x00000003ff037819 */ /* 0x000fe20000011603 */
[----:B------:R-:W-:Y:S01]  /*0560*/  IMAD.IADD R11, R2, 0x1, -R4 ;  /* 0x00000001020b7824 */ /* 0x000fe200078e0a04 */
[----:B------:R-:W-:Y:S01]  /*0570*/  SHF.R.S32.HI R4, RZ, 0x1f, R0 ;  /* 0x0000001fff047819 */ /* 0x000fe20000011400 */
[----:B------:R-:W-:Y:S01]  /*0580*/  UIMAD UR57, UR41, UR50, URZ ;  /* 0x00000032293972a4 */ /* 0x000fe2000f8e023f */
[----:B------:R-:W-:Y:S01]  /*0590*/  LOP3.LUT R7, R5, R3, RZ, 0x3c, !PT ;  /* 0x0000000305077212 */ /* 0x000fe200078e3cff */
[----:B------:R-:W-:Y:S01]  /*05a0*/  USHF.R.S32.HI UR59, URZ, 0x1f, UR53 ;  /* 0x0000001f3f3b7899 */ /* 0x000fe20008011435 */
[----:B------:R-:W-:Y:S01]  /*05b0*/  LOP3.LUT R3, R22, 0xfffffff8, RZ, 0xc0, !PT ;  /* 0xfffffff816037812 */ /* 0x000fe200078ec0ff */
[----:B------:R-:W-:Y:S01]  /*05c0*/  USHF.R.S32.HI UR54, URZ, 0x1f, UR47 ;  /* 0x0000001f3f367899 */ /* 0x000fe2000801142f */
[-C--:B------:R-:W-:Y:S01]  /*05d0*/  LEA.HI R2, R0, R0.reuse, RZ, 0x1 ;  /* 0x0000000000027211 */ /* 0x080fe200078f08ff */
[----:B------:R-:W-:Y:S01]  /*05e0*/  UMOV UR44, 0xffffd000 ;  /* 0xffffd000002c7882 */ /* 0x000fe20000000000 */
[----:B------:R-:W-:Y:S01]  /*05f0*/  LEA.HI R12, R4, R0, RZ, 0x3 ;  /* 0x00000000040c7211 */ /* 0x000fe200078f18ff */
[----:B------:R-:W-:Y:S01]  /*0600*/  IMAD.IADD R3, R20, 0x1, -R3 ;  /* 0x0000000114037824 */ /* 0x000fe200078e0a03 */
[----:B------:R-:W-:-:S02]  /*0610*/  LOP3.LUT R5, R2, 0x7fffffe, RZ, 0xc0, !PT ;  /* 0x07fffffe02057812 */ /* 0x000fc400078ec0ff */
[----:B------:R-:W-:Y:S02]  /*0620*/  LOP3.LUT R4, R12, 0xfffffff8, RZ, 0xc0, !PT ;  /* 0xfffffff80c047812 */ /* 0x000fe400078ec0ff */
[----:B------:R-:W-:Y:S01]  /*0630*/  LEA.HI R6, R3, R3, RZ, 0x1 ;  /* 0x0000000303067211 */ /* 0x000fe200078f08ff */
[C---:B------:R-:W-:Y:S01]  /*0640*/  IMAD.IADD R18, R0.reuse, 0x1, -R5 ;  /* 0x0000000100127824 */ /* 0x040fe200078e0a05 */
[----:B------:R-:W-:Y:S01]  /*0650*/  LEA.HI R10, R19, R20, RZ, 0x6 ;  /* 0x00000014130a7211 */ /* 0x000fe200078f30ff */
[----:B------:R-:W-:Y:S01]  /*0660*/  IMAD.IADD R13, R0, 0x1, -R4 ;  /* 0x00000001000d7824 */ /* 0x000fe200078e0a04 */
[----:B------:R-:W-:Y:S01]  /*0670*/  LOP3.LUT R0, R6, 0x3fffffe, RZ, 0xc0, !PT ;  /* 0x03fffffe06007812 */ /* 0x000fe200078ec0ff */
[----:B------:R-:W-:Y:S01]  /*0680*/  IMAD.U32 R4, R8, 0x20, R7 ;  /* 0x0000002008047824 */ /* 0x000fe200078e0007 */
[----:B------:R-:W-:Y:S02]  /*0690*/  SHF.R.S32.HI R10, RZ, 0x6, R10 ;  /* 0x00000006ff0a7819 */ /* 0x000fe4000001140a */
[----:B------:R-:W-:Y:S01]  /*06a0*/  SHF.R.S32.HI R7, RZ, 0x1, R2 ;  /* 0x00000001ff077819 */ /* 0x000fe20000011402 */
[C---:B------:R-:W-:Y:S01]  /*06b0*/  IMAD.IADD R5, R3.reuse, 0x1, -R0 ;  /* 0x0000000103057824 */ /* 0x040fe200078e0a00 */
[----:B------:R-:W-:Y:S01]  /*06c0*/  SHF.R.S32.HI R2, RZ, 0x1f, R2 ;  /* 0x0000001fff027819 */ /* 0x000fe20000011402 */
[----:B------:R-:W-:Y:S01]  /*06d0*/  IMAD R0, R10, 0x4, R15 ;  /* 0x000000040a007824 */ /* 0x000fe200078e020f */
[----:B------:R1:W-:Y:S01]  /*06e0*/  STL [R1+0x20], R4 ;  /* 0x0000200401007387 */ /* 0x0003e20000100800 */
[----:B------:R-:W-:Y:S01]  /*06f0*/  IMAD.SHL.U32 R3, R3, 0x40, RZ ;  /* 0x0000004003037824 */ /* 0x000fe200078e00ff */
[----:B------:R-:W-:Y:S01]  /*0700*/  LEA.HI R2, R2, R7, RZ, 0x2 ;  /* 0x0000000702027211 */ /* 0x000fe200078f10ff */
[----:B------:R-:W-:Y:S01]  /*0710*/  IMAD R17, R0, 0x8, R5 ;  /* 0x0000000800117824 */ /* 0x000fe200078e0205 */
[----:B------:R-:W-:-:S02]  /*0720*/  SHF.R.S32.HI R0, RZ, 0x1, R6 ;  /* 0x00000001ff007819 */ /* 0x000fc40000011406 */
[----:B------:R-:W-:Y:S01]  /*0730*/  LOP3.LUT R5, R2, 0xfffffffc, RZ, 0xc0, !PT ;  /* 0xfffffffc02057812 */ /* 0x000fe200078ec0ff */
[----:B------:R-:W-:Y:S01]  /*0740*/  IMAD.SHL.U32 R2, R11, 0x10, RZ ;  /* 0x000000100b027824 */ /* 0x000fe200078e00ff */
[C---:B------:R-:W-:Y:S01]  /*0750*/  LOP3.LUT P4, RZ, R0.reuse, 0x2, RZ, 0xc0, !PT ;  /* 0x0000000200ff7812 */ /* 0x040fe2000788c0ff */
[----:B------:R-:W-:Y:S01]  /*0760*/  IMAD.SHL.U32 R0, R0, 0x40, RZ ;  /* 0x0000004000007824 */ /* 0x000fe200078e00ff */
[----:B------:R-:W-:Y:S01]  /*0770*/  LEA.HI R6, R9, R9, RZ, 0x1 ;  /* 0x0000000909067211 */ /* 0x000fe200078f08ff */
[----:B------:R-:W-:Y:S01]  /*0780*/  IMAD.IADD R14, R7, 0x1, -R5 ;  /* 0x00000001070e7824 */ /* 0x000fe200078e0a05 */
[----:B------:R-:W-:Y:S01]  /*0790*/  LEA.HI R7, R19, R20, RZ, 0x7 ;  /* 0x0000001413077211 */ /* 0x000fe200078f38ff */
[----:B------:R-:W-:Y:S01]  /*07a0*/  IMAD.SHL.U32 R20, R20, 0x2, RZ ;  /* 0x0000000214147824 */ /* 0x000fe200078e00ff */
[----:B------:R-:W-:Y:S02]  /*07b0*/  LOP3.LUT R0, R0, 0xc0, RZ, 0xc0, !PT ;  /* 0x000000c000007812 */ /* 0x000fe400078ec0ff */
[----:B------:R-:W-:-:S02]  /*07c0*/  LOP3.LUT P2, RZ, R9, 0x2, RZ, 0xc0, !PT ;  /* 0x0000000209ff7812 */ /* 0x000fc4000784c0ff */
[C---:B------:R-:W-:Y:S02]  /*07d0*/  LOP3.LUT P5, RZ, R13.reuse, 0x2, RZ, 0xc0, !PT ;  /* 0x000000020dff7812 */ /* 0x040fe400078ac0ff */
[----:B------:R-:W-:Y:S02]  /*07e0*/  LOP3.LUT P6, RZ, R13, 0x4, RZ, 0xc0, !PT ;  /* 0x000000040dff7812 */ /* 0x000fe400078cc0ff */
[----:B------:R-:W-:Y:S02]  /*07f0*/  LOP3.LUT P0, RZ, R14, 0x2, RZ, 0xc0, !PT ;  /* 0x000000020eff7812 */ /* 0x000fe4000780c0ff */
[C---:B------:R-:W-:Y:S02]  /*0800*/  SEL R202, R206.reuse, 0xffffffe0, !P5 ;  /* 0xffffffe0ceca7807 */ /* 0x040fe40006800000 */
[----:B-1----:R-:W-:Y:S02]  /*0810*/  LOP3.LUT R4, R9, 0x1, RZ, 0xc0, !PT ;  /* 0x0000000109047812 */ /* 0x002fe400078ec0ff */
[----:B------:R-:W-:-:S02]  /*0820*/  SEL R197, R206, 0xffffffe0, !P4 ;  /* 0xffffffe0cec57807 */ /* 0x000fc40006000000 */
[----:B------:R-:W-:Y:S02]  /*0830*/  ISETP.NE.U32.AND P3, PT, R4, 0x1, PT ;  /* 0x000000010400780c */ /* 0x000fe40003f65070 */
[----:B------:R-:W-:Y:S02]  /*0840*/  LOP3.LUT R4, R3, 0x1c0, RZ, 0xc0, !PT ;  /* 0x000001c003047812 */ /* 0x000fe400078ec0ff */
[----:B------:R-:W-:Y:S02]  /*0850*/  LOP3.LUT R3, R0, 0x8, R22, 0xf8, !PT ;  /* 0x0000000800037812 */ /* 0x000fe400078ef816 */
[----:B------:R-:W-:Y:S02]  /*0860*/  SHF.R.U32.HI R0, RZ, 0x3, R0 ;  /* 0x00000003ff007819 */ /* 0x000fe40000011600 */
[----:B------:R-:W-:Y:S02]  /*0870*/  LOP3.LUT R2, R4, 0x30, R2, 0xf8, !PT ;  /* 0x0000003004027812 */ /* 0x000fe400078ef802 */
[----:B------:R-:W-:-:S02]  /*0880*/  LOP3.LUT R198, R3, R0, RZ, 0x3c, !PT ;  /* 0x0000000003c67212 */ /* 0x000fc400078e3cff */
[----:B------:R-:W-:Y:S02]  /*0890*/  LOP3.LUT R0, R6, 0x3fffffe, RZ, 0xc0, !PT ;  /* 0x03fffffe06007812 */ /* 0x000fe400078ec0ff */
[----:B------:R-:W-:Y:S01]  /*08a0*/  LOP3.LUT R5, R2, 0x8, R22, 0xf8, !PT ;  /* 0x0000000802057812 */ /* 0x000fe200078ef816 */
[C---:B------:R-:W-:Y:S01]  /*08b0*/  IMAD.SHL.U32 R2, R9.reuse, 0x40, RZ ;  /* 0x0000004009027824 */ /* 0x040fe200078e00ff */
[----:B------:R-:W-:Y:S01]  /*08c0*/  SHF.R.U32.HI R3, RZ, 0x3, R4 ;  /* 0x00000003ff037819 */ /* 0x000fe20000011604 */
[----:B------:R-:W-:Y:S01]  /*08d0*/  IMAD.IADD R8, R9, 0x1, -R0 ;  /* 0x0000000109087824 */ /* 0x000fe200078e0a00 */
[----:B------:R-:W-:Y:S01]  /*08e0*/  SEL R215, R215, 0x10, !P3 ;  /* 0x00000010d7d77807 */ /* 0x000fe20005800000 */
[----:B------:R-:W-:Y:S01]  /*08f0*/  IMAD.SHL.U32 R0, R10, 0x20, RZ ;  /* 0x000000200a007824 */ /* 0x000fe200078e00ff */
[----:B------:R-:W-:Y:S01]  /*0900*/  LOP3.LUT R2, R2, 0x1c0, RZ, 0xc0, !PT ;  /* 0x000001c002027812 */ /* 0x000fe200078ec0ff */
[----:B------:R-:W-:Y:S01]  /*0910*/  IMAD.U32 R198, R17, 0x20, R198 ;  /* 0x0000002011c67824 */ /* 0x000fe200078e00c6 */
[----:B------:R-:W-:-:S02]  /*0920*/  LOP3.LUT R9, R5, R3, RZ, 0x3c, !PT ;  /* 0x0000000305097212 */ /* 0x000fc400078e3cff */
[----:B------:R-:W-:Y:S01]  /*0930*/  LOP3.LUT R4, R0, 0x6, R20, 0xf8, !PT ;  /* 0x0000000600047812 */ /* 0x000fe200078ef814 */
[----:B------:R-:W-:Y:S01]  /*0940*/  IMAD R197, R198, 0x2, R197 ;  /* 0x00000002c6c57824 */ /* 0x000fe200078e02c5 */
[----:B------:R-:W-:Y:S01]  /*0950*/  LOP3.LUT R3, R2, 0x20, R0, 0xf8, !PT ;  /* 0x0000002002037812 */ /* 0x000fe200078ef800 */
[----:B------:R-:W-:Y:S01]  /*0960*/  IMAD.SHL.U32 R198, R198, 0x2, RZ ;  /* 0x00000002c6c67824 */ /* 0x000fe200078e00ff */
[----:B------:R-:W-:Y:S01]  /*0970*/  SHF.R.U32.HI R0, RZ, 0x3, R2 ;  /* 0x00000003ff007819 */ /* 0x000fe20000011602 */
[----:B------:R1:W-:Y:S01]  /*0980*/  STL [R1+0x3c], R4 ;  /* 0x00003c0401007387 */ /* 0x0003e20000100800 */
[----:B------:R-:W-:Y:S02]  /*0990*/  SHF.R.S32.HI R2, RZ, 0x3, R12 ;  /* 0x00000003ff027819 */ /* 0x000fe4000001140c */
[----:B------:R-:W-:Y:S02]  /*09a0*/  SEL R203, R203, 0x40, P6 ;  /* 0x00000040cbcb7807 */ /* 0x000fe40003000000 */
[----:B------:R-:W-:Y:S01]  /*09b0*/  SEL R206, R206, 0xffffffe0, !P0 ;  /* 0xffffffe0cece7807 */ /* 0x000fe20004000000 */
[----:B------:R-:W-:-:S02]  /*09c0*/  IMAD R12, R2, 0x8, R18 ;  /* 0x00000008020c7824 */ /* 0x000fc400078e0212 */
[----:B------:R-:W-:Y:S01]  /*09d0*/  IMAD R201, R11, 0x2, R2 ;  /* 0x000000020bc97824 */ /* 0x000fe200078e0202 */
[----:B-1----:R-:W-:Y:S01]  /*09e0*/  LOP3.LUT R4, R3, R0, RZ, 0x3c, !PT ;  /* 0x0000000003047212 */ /* 0x002fe200078e3cff */
[----:B------:R-:W-:Y:S01]  /*09f0*/  IMAD.SHL.U32 R0, R16, 0x2, RZ ;  /* 0x0000000210007824 */ /* 0x000fe200078e00ff */
[----:B------:R-:W-:-:S03]  /*0a00*/  SHF.R.S32.HI R3, RZ, 0x7, R7 ;  /* 0x00000007ff037819 */ /* 0x000fc60000011407 */
[--C-:B------:R-:W-:Y:S02]  /*0a10*/  IMAD R2, R11, 0x200, R0.reuse ;  /* 0x000002000b027824 */ /* 0x100fe400078e0200 */
[----:B------:R-:W-:Y:S02]  /*0a20*/  IMAD R0, R3, 0x1000, R0 ;  /* 0x0000100003007824 */ /* 0x000fe400078e0200 */
[----:B------:R-:W-:Y:S02]  /*0a30*/  IMAD R10, R8, 0x20, R2 ;  /* 0x00000020080a7824 */ /* 0x000fe400078e0202 */
[----:B------:R-:W-:Y:S01]  /*0a40*/  IMAD.U32 R2, RZ, RZ, UR7 ;  /* 0x00000007ff027e24 */ /* 0x000fe2000f8e00ff */
[----:B------:R-:W-:Y:S01]  /*0a50*/  USHF.R.S32.HI UR7, URZ, 0x1f, UR15 ;  /* 0x0000001f3f077899 */ /* 0x000fe2000801140f */
[----:B------:R-:W-:Y:S02]  /*0a60*/  IMAD R0, R207, 0x400, R0 ;  /* 0x00000400cf007824 */ /* 0x000fe400078e0200 */
[----:B------:R-:W-:Y:S01]  /*0a70*/  IMAD.SHL.U32 R3, R3, 0x8, RZ ;  /* 0x0000000803037824 */ /* 0x000fe200078e00ff */
[----:B------:R1:W-:Y:S01]  /*0a80*/  STL [R1+0x40], R2 ;  /* 0x0000400201007387 */ /* 0x0003e20000100800 */
[----:B------:R-:W-:Y:S01]  /*0a90*/  IMAD.IADD R218, R4, 0x1, R0 ;  /* 0x0000000104da7824 */ /* 0x000fe200078e0200 */
[----:B------:R-:W-:Y:S01]  /*0aa0*/  UIMAD UR58, UR7, UR37, URZ ;  /* 0x00000025073a72a4 */ /* 0x000fe2000f8e023f */
[----:B------:R-:W-:Y:S01]  /*0ab0*/  IMAD.U32 R0, RZ, RZ, UR6 ;  /* 0x00000006ff007e24 */ /* 0x000fe2000f8e00ff */
[----:B------:R-:W-:Y:S01]  /*0ac0*/  SHF.R.S32.HI R0, RZ, 0x1, R6 ;  /* 0x00000001ff007819 */ /* 0x000fe20000011406 */
[----:B------:R-:W-:Y:S01]  /*0ad0*/  USHF.L.U32 UR6, UR37, 0x7, URZ ;  /* 0x0000000725067899 */ /* 0x000fe2000800063f */
[----:B------:R-:W-:Y:S01]  /*0ae0*/  LOP3.LUT R3, R3, 0x8, RZ, 0xc0, !PT ;  /* 0x0000000803037812 */ /* 0x000fe200078ec0ff */
[----:B------:R-:W-:Y:S01]  /*0af0*/  IMAD.SHL.U32 R218, R218, 0x2, RZ ;  /* 0x00000002dada7824 */ /* 0x000fe200078e00ff */
[C---:B------:R-:W-:Y:S01]  /*0b00*/  LOP3.LUT P1, RZ, R0.reuse, 0x2, RZ, 0xc0, !PT ;  /* 0x0000000200ff7812 */ /* 0x040fe2000782c0ff */
[----:B------:R-:W-:Y:S01]  /*0b10*/  IMAD.SHL.U32 R0, R0, 0x40, RZ ;  /* 0x0000004000007824 */ /* 0x000fe200078e00ff */
[----:B------:R-:W-:Y:S01]  /*0b20*/  @!UP5 UIMAD UR7, UR37, UR14, UR39 ;  /* 0x0000000e2507d2a4 */ /* 0x000fe2000f8e0227 */
[----:B------:R-:W-:Y:S01]  /*0b30*/  IMAD.U32 R5, RZ, RZ, UR6 ;  /* 0x00000006ff057e24 */ /* 0x000fe2000f8e00ff */
[----:B------:R-:W-:Y:S01]  /*0b40*/  IADD3 R217, R218, 0x20, RZ ;  /* 0x00000020dad97810 */ /* 0x000fe20007ffe0ff */
[----:B------:R-:W-:Y:S01]  /*0b50*/  IMAD.SHL.U32 R5, R15, 0x10, RZ ;  /* 0x000000100f057824 */ /* 0x000fe200078e00ff */
[----:B------:R-:W-:Y:S01]  /*0b60*/  LOP3.LUT R0, R0, 0xc0, RZ, 0xc0, !PT ;  /* 0x000000c000007812 */ /* 0x000fe200078ec0ff */
[----:B------:R-:W-:Y:S01]  /*0b70*/  UIMAD UR6, UR37, UR12, UR39 ;  /* 0x0000000c250672a4 */ /* 0x000fe2000f8e0227 */
[C---:B------:R-:W-:Y:S01]  /*0b80*/  @P2 IADD3 R217, R218.reuse, -0x20, RZ ;  /* 0xffffffe0dad92810 */ /* 0x040fe20007ffe0ff */
[----:B------:R-:W-:Y:S01]  /*0b90*/  IMAD.IADD R216, R218, 0x1, R215 ;  /* 0x00000001dad87824 */ /* 0x000fe200078e02d7 */
[----:B------:R-:W-:Y:S01]  /*0ba0*/  LOP3.LUT R7, R3, 0x10, R5, 0xf8, !PT ;  /* 0x0000001003077812 */ /* 0x000fe200078ef805 */
[----:B------:R-:W-:Y:S01]  /*0bb0*/  IMAD.SHL.U32 R5, R15, 0x8, RZ ;  /* 0x000000080f057824 */ /* 0x000fe200078e00ff */
[----:B------:R-:W-:Y:S01]  /*0bc0*/  UIMAD UR56, UR6, UR56, URZ ;  /* 0x00000038063872a4 */ /* 0x000fe2000f8e023f */
[----:B------:R-:W-:Y:S01]  /*0bd0*/  IMAD.IADD R215, R215, 0x1, R217 ;  /* 0x00000001d7d77824 */ /* 0x000fe200078e02d9 */
[----:B------:R-:W-:-:S02]  /*0be0*/  @!UP5 UIMAD UR55, UR7, UR55, URZ ;  /* 0x000000370737d2a4 */ /* 0x000fc4000f8e023f */
[----:B------:R-:W-:Y:S02]  /*0bf0*/  LOP3.LUT R5, R5, 0x8, RZ, 0xc0, !PT ;  /* 0x0000000805057812 */ /* 0x000fe400078ec0ff */
[----:B-1----:R-:W-:-:S05]  /*0c00*/  SHF.R.S32.HI R2, RZ, 0x2, R21 ;  /* 0x00000002ff027819 */ /* 0x002fca0000011415 */
[----:B------:R-:W-:-:S05]  /*0c10*/  IMAD R4, R207, 0x10, R2 ;  /* 0x00000010cf047824 */ /* 0x000fca00078e0202 */
[----:B------:R-:W-:Y:S01]  /*0c20*/  IADD3 R2, R4, -0x40, RZ ;  /* 0xffffffc004027810 */ /* 0x000fe20007ffe0ff */
[----:B------:R1:W-:Y:S03]  /*0c30*/  STL [R1+0x1c], R4 ;  /* 0x00001c0401007387 */ /* 0x0003e60000100800 */
[----:B------:R-:W-:-:S04]  /*0c40*/  SHF.R.S32.HI R6, RZ, 0x1f, R2 ;  /* 0x0000001fff067819 */ /* 0x000fc80000011402 */
[----:B------:R-:W-:-:S05]  /*0c50*/  SHF.L.U64.HI R2, R2, 0x2, R6 ;  /* 0x0000000202027819 */ /* 0x000fca0000010206 */
[----:B------:R2:W-:Y:S01]  /*0c60*/  STL [R1+0x38], R2 ;  /* 0x0000380201007387 */ /* 0x0005e20000100800 */
[----:B-1----:R-:W-:-:S04]  /*0c70*/  SHF.R.U32.HI R4, RZ, 0x3, R0 ;  /* 0x00000003ff047819 */ /* 0x002fc80000011600 */
[----:B------:R-:W-:Y:S01]  /*0c80*/  LOP3.LUT R8, R4, R0, R3, 0x1e, !PT ;  /* 0x0000000004087212 */ /* 0x000fe200078e1e03 */
[----:B------:R-:W-:Y:S02]  /*0c90*/  IMAD.SHL.U32 R0, R13, 0x40, RZ ;  /* 0x000000400d007824 */ /* 0x000fe400078e00ff */
[----:B------:R-:W-:Y:S02]  /*0ca0*/  IMAD R3, R15, 0x200, R9 ;  /* 0x000002000f037824 */ /* 0x000fe400078e0209 */
[----:B------:R-:W-:Y:S01]  /*0cb0*/  IMAD.IADD R8, R8, 0x1, R10 ;  /* 0x0000000108087824 */ /* 0x000fe200078e020a */
[----:B------:R-:W-:Y:S01]  /*0cc0*/  LOP3.LUT R0, R0, 0x1c0, RZ, 0xc0, !PT ;  /* 0x000001c000007812 */ /* 0x000fe200078ec0ff */
[----:B--2---:R-:W-:-:S03]  /*0cd0*/  IMAD.SHL.U32 R2, R14, 0x40, RZ ;  /* 0x000000400e027824 */ /* 0x004fc600078e00ff */
[----:B------:R-:W-:Y:S02]  /*0ce0*/  SHF.R.U32.HI R6, RZ, 0x3, R0 ;  /* 0x00000003ff067819 */ /* 0x000fe40000011600 */
[----:B------:R-:W-:Y:S02]  /*0cf0*/  LOP3.LUT R2, R2, 0xc0, RZ, 0xc0, !PT ;  /* 0x000000c002027812 */ /* 0x000fe400078ec0ff */
[----:B------:R-:W-:Y:S01]  /*0d00*/  LOP3.LUT R6, R6, R0, R5, 0x1e, !PT ;  /* 0x0000000006067212 */ /* 0x000fe200078e1e05 */
[----:B------:R-:W-:Y:S01]  /*0d10*/  IMAD.SHL.U32 R0, R12, 0x20, RZ ;  /* 0x000000200c007824 */ /* 0x000fe200078e00ff */
[----:B------:R-:W-:-:S03]  /*0d20*/  SHF.R.U32.HI R4, RZ, 0x3, R2 ;  /* 0x00000003ff047819 */ /* 0x000fc60000011602 */
[----:B------:R-:W-:Y:S01]  /*0d30*/  IMAD R207, R207, 0x200, R0 ;  /* 0x00000200cfcf7824 */ /* 0x000fe200078e0200 */
[C---:B------:R-:W-:Y:S01]  /*0d40*/  LOP3.LUT R5, R4.reuse, R2, R5, 0x1e, !PT ;  /* 0x0000000204057212 */ /* 0x040fe200078e1e05 */
[----:B------:R-:W-:Y:S01]  /*0d50*/  IMAD.U32 R201, R201, 0x200, R6 ;  /* 0x00000200c9c97824 */ /* 0x000fe200078e0006 */
[----:B------:R-:W-:Y:S01]  /*0d60*/  LOP3.LUT R2, R4, R7, R2, 0x1e, !PT ;  /* 0x0000000704027212 */ /* 0x000fe200078e1e02 */
[----:B------:R-:W-:Y:S01]  /*0d70*/  IMAD.U32 R4, RZ, RZ, UR8 ;  /* 0x00000008ff047e24 */ /* 0x000fe2000f8e00ff */
[----:B------:R-:W-:Y:S01]  /*0d80*/  USHF.R.S32.HI UR8, URZ, 0x1f, UR39 ;  /* 0x0000001f3f087899 */ /* 0x000fe20008011427 */
[----:B------:R-:W-:Y:S01]  /*0d90*/  IMAD.IADD R207, R207, 0x1, R5 ;  /* 0x00000001cfcf7824 */ /* 0x000fe200078e0205 */
[----:B------:R-:W-:Y:S01]  /*0da0*/  LEA R201, R201, 0xf000, 0x1 ;  /* 0x0000f000c9c97811 */ /* 0x000fe200078e08ff */
[----:B------:R-:W-:Y:S01]  /*0db0*/  IMAD.IADD R205, R0, 0x1, R2 ;  /* 0x0000000100cd7824 */ /* 0x000fe200078e0202 */
[C---:B------:R-:W-:Y:S01]  /*0dc0*/  IADD3 R2, R248.reuse, 0x20, RZ ;  /* 0x00000020f8027810 */ /* 0x040fe20007ffe0ff */
[----:B------:R-:W-:Y:S01]  /*0dd0*/  IMAD.SHL.U32 R199, R207, 0x2, RZ ;  /* 0x00000002cfc77824 */ /* 0x000fe200078e00ff */
[----:B------:R-:W-:Y:S01]  /*0de0*/  IADD3 R0, R248, 0x40, RZ ;  /* 0x00000040f8007810 */ /* 0x000fe20007ffe0ff */
[----:B------:R-:W-:Y:S01]  /*0df0*/  IMAD.U32 R4, RZ, RZ, UR8 ;  /* 0x00000008ff047e24 */ /* 0x000fe2000f8e00ff */
[----:B------:R-:W-:Y:S01]  /*0e00*/  LEA R4, R8, 0x9000, 0x1 ;  /* 0x0000900008047811 */ /* 0x000fe200078e08ff */
[----:B------:R1:W-:Y:S01]  /*0e10*/  STL [R1+0x4], R2 ;  /* 0x0000040201007387 */ /* 0x0003e20000100800 */
[----:B------:R-:W-:-:S02]  /*0e20*/  IMAD.IADD R202, R201, 0x1, R202 ;  /* 0x00000001c9ca7824 */ /* 0x000fc400078e02ca */
[--C-:B------:R-:W-:Y:S01]  /*0e30*/  IMAD.IADD R204, R201, 0x1, R203.reuse ;  /* 0x00000001c9cc7824 */ /* 0x100fe200078e02cb */
[----:B------:R2:W-:Y:S01]  /*0e40*/  STL [R1+0x8], R0 ;  /* 0x0000080001007387 */ /* 0x0005e20000100800 */
[----:B------:R-:W-:Y:S02]  /*0e50*/  IMAD.IADD R203, R202, 0x1, R203 ;  /* 0x00000001cacb7824 */ /* 0x000fe400078e02cb */
[----:B------:R-:W-:Y:S01]  /*0e60*/  IMAD.IADD R200, R199, 0x1, R206 ;  /* 0x00000001c7c87824 */ /* 0x000fe200078e02ce */
[----:B------:R3:W-:Y:S01]  /*0e70*/  STL [R1+0x24], R4 ;  /* 0x0000240401007387 */ /* 0x0007e20000100800 */
[----:B-1----:R-:W-:Y:S01]  /*0e80*/  IMAD.SHL.U32 R2, R3, 0x2, RZ ;  /* 0x0000000203027824 */ /* 0x002fe200078e00ff */
[C---:B--2---:R-:W-:Y:S02]  /*0e90*/  IADD3 R0, R4.reuse, 0x20, RZ ;  /* 0x0000002004007810 */ /* 0x044fe40007ffe0ff */
[----:B------:R-:W-:-:S05]  /*0ea0*/  @P1 IADD3 R0, R4, -0x20, RZ ;  /* 0xffffffe004001810 */ /* 0x000fca0007ffe0ff */
[----:B------:R3:W-:Y:S02]  /*0eb0*/  STL [R1+0x28], R0 ;  /* 0x0000280001007387 */ /* 0x0007e40000100800 */
.L_x_116:
        /* <DEDUP_REMOVED lines=53> */
.L_x_73:
        /* <DEDUP_REMOVED lines=21> */
[----:B------:R-:W-:Y:S02]  /*1360*/  UIADD3 UR7, UR12, 0x80, UR22 ;  /* 0x000000800c077890 */ /* 0x000fe4000fffe016 */
[----:B------:R-:W-:Y:S02]  /*1370*/  ULDC.64 UR8, c[0x0][0x190] ;  /* 0x0000640000087ab9 */ /* 0x000fe40000000a00 */
[----:B------:R-:W-:Y:S02]  /*1380*/  ULDC UR10, c[0x0][0x2e4] ;  /* 0x0000b900000a7ab9 */ /* 0x000fe40000000800 */
[----:B------:R-:W-:Y:S02]  /*1390*/  UIMAD.WIDE.U32 UR16, UR18, UR8, URZ ;  /* 0x00000008121072a5 */ /* 0x000fe4000f8e003f */
[----:B------:R-:W-:Y:S02]  /*13a0*/  UIADD3 UR8, UR12, 0x3f, URZ ;  /* 0x0000003f0c087890 */ /* 0x000fe4000fffe03f */
[----:B------:R-:W-:-:S02]  /*13b0*/  UIADD3 UR7, UR7, UR10, -UR6 ;  /* 0x0000000a07077290 */ /* 0x000fc4000fffe806 */
[----:B------:R-:W-:Y:S02]  /*13c0*/  UIMAD UR19, UR18, UR9, URZ ;  /* 0x00000009121372a4 */ /* 0x000fe4000f8e023f */
[----:B------:R-:W-:Y:S02]  /*13d0*/  USHF.R.S32.HI UR9, URZ, 0x1f, UR8 ;  /* 0x0000001f3f097899 */ /* 0x000fe40008011408 */
[----:B------:R-:W-:Y:S02]  /*13e0*/  UIADD3 UR7, UR7, 0x3f, URZ ;  /* 0x0000003f07077890 */ /* 0x000fe4000fffe03f */
[----:B------:R-:W-:Y:S02]  /*13f0*/  ULDC.64 UR10, c[0x0][0x178] ;  /* 0x00005e00000a7ab9 */ /* 0x000fe40000000a00 */
[----:B------:R-:W-:Y:S02]  /*1400*/  ULEA.HI UR15, UR9, UR8, URZ, 0x6 ;  /* 0x00000008090f7291 */ /* 0x000fe4000f8f303f */
[----:B------:R-:W-:-:S02]  /*1410*/  USHF.R.S32.HI UR8, URZ, 0x1f, UR7 ;  /* 0x0000001f3f087899 */ /* 0x000fc40008011407 */
[----:B------:R-:W-:Y:S02]  /*1420*/  UIMAD UR13, UR43, UR10, URZ ;  /* 0x0000000a2b0d72a4 */ /* 0x000fe4000f8e023f */
[----:B------:R-:W-:Y:S02]  /*1430*/  ULEA.HI UR14, UR8, UR7, URZ, 0x6 ;  /* 0x00000007080e7291 */ /* 0x000fe4000f8f303f */
[----:B-1----:R-:W-:Y:S02]  /*1440*/  UISETP.NE.AND UP0, UPT, UR26, -0x1, UPT ;  /* 0xffffffff1a00788c */ /* 0x002fe4000bf05270 */
[----:B------:R-:W-:Y:S02]  /*1450*/  UISETP.NE.AND UP3, UPT, UR18, -0x1, UPT ;  /* 0xffffffff1200788c */ /* 0x000fe4000bf65270 */
[----:B------:R-:W-:Y:S02]  /*1460*/  UIMAD.WIDE.U32 UR8, UR37, UR10, URZ ;  /* 0x0000000a250872a5 */ /* 0x000fe4000f8e003f */
[----:B------:R-:W-:Y:S01]  /*1470*/  UIMAD UR7, UR37, UR11, UR13 ;  /* 0x0000000b250772a4 */ /* 0x000fe2000f8e020d */
[----:B------:R-:W-:Y:S01]  /*1480*/  PLOP3.LUT P1, PT, PT, PT, UP0, 0x80, 0x0 ;  /* 0x000000000000781c */ /* 0x000fe20003f2f008 */
[----:B------:R-:W-:-:S02]  /*1490*/  USEL UR42, UR8, UR16, !UP3 ;  /* 0x00000010082a7287 */ /* 0x000fc4000d800000 */
[----:B------:R-:W-:Y:S02]  /*14a0*/  UIADD3 UR38, UR9, UR7, URZ ;  /* 0x0000000709267290 */ /* 0x000fe4000fffe03f */
[----:B------:R-:W-:Y:S02]  /*14b0*/  USHF.R.S32.HI UR8, URZ, 0x6, UR15 ;  /* 0x000000063f087899 */ /* 0x000fe4000801140f */
[----:B------:R-:W-:Y:S02]  /*14c0*/  USHF.R.S32.HI UR7, URZ, 0x6, UR14 ;  /* 0x000000063f077899 */ /* 0x000fe4000801140e */
[----:B------:R-:W-:Y:S02]  /*14d0*/  @UP0 UIADD3 UR10, UR20, UR26, URZ ;  /* 0x0000001a140a0290 */ /* 0x000fe4000fffe03f */
[----:B------:R-:W-:Y:S02]  /*14e0*/  UISETP.LT.AND UP2, UPT, UR8, UR7, UPT ;  /* 0x000000070800728c */ /* 0x000fe4000bf41270 */
[----:B------:R-:W-:-:S02]  /*14f0*/  ULDC.64 UR14, c[0x0][0x198] ;  /* 0x00006600000e7ab9 */ /* 0x000fc40000000a00 */
[----:B------:R-:W-:Y:S02]  /*1500*/  USEL UR34, UR8, UR7, UP2 ;  /* 0x0000000708227287 */ /* 0x000fe40009000000 */
[----:B------:R-:W-:Y:S02]  /*1510*/  @UP0 UIMAD.WIDE.U32 UR8, UR10, UR14, URZ ;  /* 0x0000000e0a0802a5 */ /* 0x000fe4000f8e003f */
[----:B------:R-:W-:Y:S02]  /*1520*/  ULEA UR23, UR34, 0xffffffc0, 0x6 ;  /* 0xffffffc022177891 */ /* 0x000fe4000f8e303f */
[----:B------:R-:W-:Y:S02]  /*1530*/  @UP3 UIADD3 UR38, UR17, UR19, URZ ;  /* 0x0000001311263290 */ /* 0x000fe4000fffe03f */
[----:B------:R-:W-:Y:S02]  /*1540*/  @UP0 UIMAD UR28, UR10, UR15, UR9 ;  /* 0x0000000f0a1c02a4 */ /* 0x000fe4000f8e0209 */
[----:B------:R-:W-:-:S02]  /*1550*/  USHF.R.S32.HI UR33, URZ, 0x1f, UR23 ;  /* 0x0000001f3f217899 */ /* 0x000fc40008011417 */
        /* <DEDUP_REMOVED lines=14> */
.L_x_75:
        /* <DEDUP_REMOVED lines=9> */
[----:B------:R-:W-:Y:S02]  /*16d0*/  ULDC.64 UR10, c[0x0][0x188] ;  /* 0x00006200000a7ab9 */ /* 0x000fe40000000a00 */
[----:B------:R-:W-:Y:S02]  /*16e0*/  UIMAD UR13, UR20, UR9, UR7 ;  /* 0x00000009140d72a4 */ /* 0x000fe4000f8e0207 */
[----:B------:R-:W-:-:S02]  /*16f0*/  UIMAD.WIDE.U32 UR8, UR20, UR8, URZ ;  /* 0x00000008140872a5 */ /* 0x000fc4000f8e003f */
[----:B------:R-:W-:Y:S02]  /*1700*/  UIMAD UR7, UR43, UR10, URZ ;  /* 0x0000000a2b0772a4 */ /* 0x000fe4000f8e023f */
[----:B------:R-:W-:Y:S02]  /*1710*/  UIADD3 UR9, UR9, UR13, URZ ;  /* 0x0000000d09097290 */ /* 0x000fe4000fffe03f */
[----:B------:R-:W-:Y:S02]  /*1720*/  UIMAD UR7, UR37, UR11, UR7 ;  /* 0x0000000b250772a4 */ /* 0x000fe4000f8e0207 */
[----:B------:R-:W-:-:S04]  /*1730*/  UIMAD.WIDE.U32 UR8, UR37, UR10, UR8 ;  /* 0x0000000a250872a5 */ /* 0x000fc8000f8e0008 */
[----:B------:R-:W-:-:S03]  /*1740*/  UIADD3 UR36, UR9, UR7, URZ ;  /* 0x0000000709247290 */ /* 0x000fc6000fffe03f */
[----:B------:R-:W-:Y:S02]  /*1750*/  UMOV UR35, UR8 ;  /* 0x0000000800237c82 */ /* 0x000fe40008000000 */
.L_x_76:
[----:B------:R-:W2:Y:S01]  /*1760*/  LDL R0, [R1+0x40] ;  /* 0x0000400001007983 */ /* 0x000ea20000100800 */
[----:B------:R-:W-:Y:S01]  /*1770*/  IABS R6, c[0x0][0x1c8] ;  /* 0x0000720000067a13 */ /* 0x000fe20000000000 */
[----:B------:R-:W-:Y:S01]  /*1780*/  ULDC.64 UR10, c[0x0][0x370] ;  /* 0x0000dc00000a7ab9 */ /* 0x000fe20000000a00 */
[----:B------:R-:W-:Y:S01]  /*1790*/  IABS R3, UR39 ;  /* 0x0000002700037c13 */ /* 0x000fe20008000000 */
[----:B------:R-:W-:Y:S01]  /*17a0*/  @UP3 UIMAD.WIDE.U32 UR8, UR18, UR10, URZ ;  /* 0x0000000a120832a5 */ /* 0x000fe2000f8e003f */
[----:B------:R-:W1:Y:S01]  /*17b0*/  I2F.RP R4, R6 ;  /* 0x0000000600047306 */ /* 0x000e620000209400 */
[----:B------:R-:W-:Y:S01]  /*17c0*/  ULDC UR13, c[0x0][0x224] ;  /* 0x00008900000d7ab9 */ /* 0x000fe20000000800 */
[----:B------:R-:W3:Y:S01]  /*17d0*/  S2UR UR15, SR_CTAID.X ;  /* 0x00000000000f79c3 */ /* 0x000ee20000002500 */
[----:B------:R-:W-:Y:S01]  /*17e0*/  @UP3 UIMAD UR32, UR18, UR11, UR9 ;  /* 0x0000000b122032a4 */ /* 0x000fe2000f8e0209 */
[----:B------:R-:W-:Y:S01]  /*17f0*/  ISETP.NE.AND P2, PT, RZ, c[0x0][0x1c8], PT ;  /* 0x00007200ff007a0c */ /* 0x000fe20003f45270 */
        /* <DEDUP_REMOVED lines=10> */
[----:B------:R-:W-:Y:S02]  /*18a0*/  UIMAD UR7, UR43, UR13, UR58 ;  /* 0x0000000d2b0772a4 */ /* 0x000fe4000f8e023a */
[----:B------:R-:W-:Y:S02]  /*18b0*/  @!UP3 UMOV UR30, UR8 ;  /* 0x00000008001ebc82 */ /* 0x000fe40008000000 */
[----:B------:R-:W-:Y:S02]  /*18c0*/  UIADD3 UR7, UR51, UR7, URZ ;  /* 0x0000000733077290 */ /* 0x000fe4000fffe03f */
[----:B------:R-:W-:-:S02]  /*18d0*/  UIMAD.WIDE.U32 UR8, UR40, UR18, URZ ;  /* 0x00000012280872a5 */ /* 0x000fc4000f8e003f */
[----:B------:R-:W-:Y:S01]  /*18e0*/  UIMAD UR7, UR40, UR7, UR57 ;  /* 0x00000007280772a4 */ /* 0x000fe2000f8e0239 */
[----:B-1----:R-:W-:Y:S01]  /*18f0*/  IADD3 R4, R4, 0xffffffe, RZ ;  /* 0x0ffffffe04047810 */ /* 0x002fe20007ffe0ff */
[----:B------:R-:W-:Y:S02]  /*1900*/  USEL UR16, UR48, UR8, !UP3 ;  /* 0x0000000830107287 */ /* 0x000fe4000d800000 */
[----:B------:R-:W-:Y:S01]  /*1910*/  UIADD3 UR14, UR49, UR7, URZ ;  /* 0x00000007310e7290 */ /* 0x000fe2000fffe03f */
[----:B------:R1:W4:Y:S01]  /*1920*/  F2I.FTZ.U32.TRUNC.NTZ R5, R4 ;  /* 0x0000000400057305 */ /* 0x000322000021f000 */
[----:B------:R-:W-:-:S04]  /*1930*/  UIMAD UR7, UR41, UR18, URZ ;  /* 0x00000012290772a4 */ /* 0x000fc8000f8e023f */
[----:B------:R-:W-:Y:S02]  /*1940*/  @UP3 UIADD3 UR14, UR9, UR7, URZ ;  /* 0x00000007090e3290 */ /* 0x000fe4000fffe03f */
[----:B---3--:R-:W-:Y:S02]  /*1950*/  UIMAD.WIDE.U32 UR8, UR15, UR10, URZ ;  /* 0x0000000a0f0872a5 */ /* 0x008fe4000f8e003f */
[----:B------:R-:W-:Y:S02]  /*1960*/  USHF.L.U64.HI UR7, UR37, 0x7, UR43 ;  /* 0x0000000725077899 */ /* 0x000fe4000801022b */
[----:B------:R-:W-:Y:S02]  /*1970*/  UIMAD UR11, UR15, UR11, UR9 ;  /* 0x0000000b0f0b72a4 */ /* 0x000fe4000f8e0209 */
[----:B------:R-:W-:Y:S02]  /*1980*/  USEL UR15, UR8, URZ, UP6 ;  /* 0x0000003f080f7287 */ /* 0x000fe4000b000000 */
[----:B------:R-:W-:Y:S01]  /*1990*/  USEL UR8, UR17, URZ, UP1 ;  /* 0x0000003f11087287 */ /* 0x000fe20008800000 */
[----:B-1----:R-:W-:Y:S01]  /*19a0*/  IMAD.MOV.U32 R4, RZ, RZ, RZ ;  /* 0x000000ffff047224 */ /* 0x002fe200078e00ff */
[----:B------:R-:W-:-:S02]  /*19b0*/  USEL UR7, UR7, URZ, UP1 ;  /* 0x0000003f07077287 */ /* 0x000fc40008800000 */
[----:B------:R-:W-:-:S04]  /*19c0*/  UIADD3 UR8, UP1, UR23, UR8, URZ ;  /* 0x0000000817087290 */ /* 0x000fc8000ff3e03f */
[----:B------:R-:W-:Y:S02]  /*19d0*/  UIADD3.X UR9, UR33, UR7, URZ, UP1, !UPT ;  /* 0x0000000721097290 */ /* 0x000fe40008ffe43f */
[----:B------:R-:W-:-:S04]  /*19e0*/  UIMAD UR7, UR41, UR8, URZ ;  /* 0x00000008290772a4 */ /* 0x000fc8000f8e023f */
[----:B------:R-:W-:Y:S02]  /*19f0*/  UIMAD UR10, UR40, UR9, UR7 ;  /* 0x00000009280a72a4 */ /* 0x000fe4000f8e0207 */
[----:B------:R-:W-:Y:S02]  /*1a00*/  @UP5 USEL UR7, UR60, UR18, !UP3 ;  /* 0x000000123c075287 */ /* 0x000fe4000d800000 */
[----:B------:R-:W-:-:S04]  /*1a10*/  UIMAD.WIDE.U32 UR8, UR40, UR8, URZ ;  /* 0x00000008280872a5 */ /* 0x000fc8000f8e003f */
[----:B------:R-:W-:Y:S01]  /*1a20*/  UIADD3 UR10, UR9, UR10, URZ ;  /* 0x0000000a090a7290 */ /* 0x000fe2000fffe03f */
[----:B--2---:R4:W1:Y:S02]  /*1a30*/  R2UR UR13, R0 ;  /* 0x00000000000d73c2 */ /* 0x00486400000e0000 */
[----:B----4-:R-:W-:-:S04]  /*1a40*/  IMAD.MOV R0, RZ, RZ, -R5 ;  /* 0x000000ffff007224 */ /* 0x010fc800078e0a05 */
[----:B------:R-:W-:-:S04]  /*1a50*/  IMAD R0, R0, R6, RZ ;  /* 0x0000000600007224 */ /* 0x000fc800078e02ff */
[----:B------:R-:W-:-:S06]  /*1a60*/  IMAD.HI.U32 R0, R5, R0, R4 ;  /* 0x0000000005007227 */ /* 0x000fcc00078e0004 */
[----:B------:R-:W-:-:S04]  /*1a70*/  IMAD.HI.U32 R0, R0, R3, RZ ;  /* 0x0000000300007227 */ /* 0x000fc800078e00ff */
[----:B------:R-:W-:-:S04]  /*1a80*/  IMAD.MOV R4, RZ, RZ, -R0 ;  /* 0x000000ffff047224 */ /* 0x000fc800078e0a00 */
[----:B------:R-:W-:-:S05]  /*1a90*/  IMAD R3, R6, R4, R3 ;  /* 0x0000000406037224 */ /* 0x000fca00078e0203 */
[----:B------:R-:W-:-:S13]  /*1aa0*/  ISETP.GT.U32.AND P0, PT, R6, R3, PT ;  /* 0x000000030600720c */ /* 0x000fda0003f04070 */
[----:B------:R-:W-:Y:S01]  /*1ab0*/  @!P0 IMAD.IADD R3, R3, 0x1, -R6 ;  /* 0x0000000103038824 */ /* 0x000fe200078e0a06 */
[----:B------:R-:W-:Y:S02]  /*1ac0*/  @!P0 IADD3 R0, R0, 0x1, RZ ;  /* 0x0000000100008810 */ /* 0x000fe40007ffe0ff */
[----:B-1----:R-:W-:Y:S01]  /*1ad0*/  ISETP.LE.AND P0, PT, RZ, UR13, PT ;  /* 0x0000000dff007c0c */ /* 0x002fe2000bf03270 */
[----:B------:R-:W-:Y:S01]  /*1ae0*/  ULDC UR13, c[0x0][0x234] ;  /* 0x00008d00000d7ab9 */ /* 0x000fe20000000800 */
[----:B------:R-:W-:Y:S01]  /*1af0*/  ISETP.GE.U32.AND P3, PT, R3, R6, PT ;  /* 0x000000060300720c */ /* 0x000fe20003f66070 */
[----:B------:R-:W-:Y:S02]  /*1b00*/  @UP5 UIMAD UR17, UR39, UR13, UR7 ;  /* 0x0000000d271152a4 */ /* 0x000fe4000f8e0207 */
[----:B------:R-:W-:-:S05]  /*1b10*/  USEL UR13, UR11, URZ, UP6 ;  /* 0x0000003f0b0d7287 */ /* 0x000fca000b000000 */
[----:B------:R-:W-:-:S05]  /*1b20*/  @!UP5 UMOV UR17, UR55 ;  /* 0x000000370011dc82 */ /* 0x000fca0008000000 */
        /* <DEDUP_REMOVED lines=12> */
.L_x_77:
[----:B------:R-:W-:Y:S02]  /*1bf0*/  UMOV UR11, UR56 ;  /* 0x00000038000b7c82 */ /* 0x000fe40008000000 */
.L_x_78:
[----:B------:R-:W1:Y:S01]  /*1c00*/  S2R R11, SR_TID.X ;  /* 0x00000000000b7919 */ /* 0x000e620000002100 */
[----:B------:R-:W-:Y:S01]  /*1c10*/  UIADD3 UR8, UP4, UP3, UR8, UR47, UR53 ;  /* 0x0000002f08087290 */ /* 0x000fe2000fb9e035 */
[----:B------:R-:W-:Y:S01]  /*1c20*/  SHF.R.S32.HI R249, RZ, 0x1f, R248 ;  /* 0x0000001ffff97819 */ /* 0x000fe200000114f8 */
[----:B------:R-:W-:Y:S01]  /*1c30*/  USHF.R.S32.HI UR18, URZ, 0x1f, UR39 ;  /* 0x0000001f3f127899 */ /* 0x000fe20008011427 */
[----:B------:R-:W-:Y:S01]  /*1c40*/  IMAD.U32 R10, RZ, RZ, UR5 ;  /* 0x00000005ff0a7e24 */ /* 0x000fe2000f8e00ff */
[----:B------:R-:W-:Y:S01]  /*1c50*/  UIADD3 UR31, UP2, UP1, UR15, UR8, UR16 ;  /* 0x000000080f1f7290 */ /* 0x000fe2000f95e010 */
[----:B------:R-:W-:Y:S01]  /*1c60*/  IMAD.U32 R8, RZ, RZ, UR4 ;  /* 0x00000004ff087e24 */ /* 0x000fe2000f8e00ff */
[----:B------:R-:W-:Y:S01]  /*1c70*/  UIADD3.X UR7, UR10, UR54, UR59, UP4, UP3 ;  /* 0x000000360a077290 */ /* 0x000fe2000a7e643b */
[----:B------:R-:W-:Y:S01]  /*1c80*/  IMAD.U32 R9, RZ, RZ, UR23 ;  /* 0x00000017ff097e24 */ /* 0x000fe2000f8e00ff */
[----:B------:R-:W-:Y:S01]  /*1c90*/  ULDC.64 UR8, c[0x0][0x1a8] ;  /* 0x00006a0000087ab9 */ /* 0x000fe20000000a00 */
[----:B------:R-:W-:Y:S01]  /*1ca0*/  BSSY B1, `(.L_x_74) ;  /* 0x000076d000017945 */ /* 0x000fe20003800000 */
[----:B------:R-:W-:-:S02]  /*1cb0*/  UIADD3.X UR29, UR13, UR7, UR14, UP2, UP1 ;  /* 0x000000070d1d7290 */ /* 0x000fc400097e240e */
[----:B------:R-:W-:Y:S02]  /*1cc0*/  UIMAD UR7, UR18, UR8, URZ ;  /* 0x00000008120772a4 */ /* 0x000fe4000f8e023f */
[----:B------:R-:W-:Y:S02]  /*1cd0*/  UMOV UR13, 0x4 ;  /* 0x00000004000d7882 */ /* 0x000fe40000000000 */
[----:B------:R-:W-:Y:S02]  /*1ce0*/  UIMAD UR25, UR39, UR9, UR7 ;  /* 0x00000009271972a4 */ /* 0x000fe4000f8e0207 */
[----:B------:R-:W-:Y:S02]  /*1cf0*/  ULDC.64 UR4, c[0x0][0x3c8] ;  /* 0x0000f20000047ab9 */ /* 0x000fe40000000a00 */
[----:B------:R-:W-:Y:S02]  /*1d00*/  ULDC.64 UR8, c[0x0][0x378] ;  /* 0x0000de0000087ab9 */ /* 0x000fe40000000a00 */
[----:B------:R-:W-:Y:S01]  /*1d10*/  UIMAD UR7, UR18, UR8, URZ ;  /* 0x00000008120772a4 */ /* 0x000fe2000f8e023f */
[----:B-1----:R-:W-:-:S02]  /*1d20*/  SHF.R.S32.HI R12, RZ, 0x1f, R11 ;  /* 0x0000001fff0c7819 */ /* 0x002fc4000001140b */
[----:B------:R-:W-:Y:S02]  /*1d30*/  ULDC UR18, c[0x0][0x2e8] ;  /* 0x0000ba0000127ab9 */ /* 0x000fe40000000800 */
[----:B------:R-:W-:Y:S01]  /*1d40*/  LEA.HI R3, R12, R11, RZ, 0x2 ;  /* 0x0000000b0c037211 */ /* 0x000fe200078f10ff */
[----:B------:R-:W-:-:S03]  /*1d50*/  UIMAD UR24, UR39, UR9, UR7 ;  /* 0x00000009271872a4 */ /* 0x000fc6000f8e0207 */
[----:B------:R-:W-:Y:S01]  /*1d60*/  SHF.R.S32.HI R3, RZ, 0x2, R3 ;  /* 0x00000002ff037819 */ /* 0x000fe20000011403 */
[----:B------:R-:W-:Y:S02]  /*1d70*/  ULDC.64 UR8, c[0x0][0x370] ;  /* 0x0000dc0000087ab9 */ /* 0x000fe40000000a00 */
[----:B------:R-:W-:Y:S01]  /*1d80*/  UIMAD UR7, UR33, UR8, URZ ;  /* 0x00000008210772a4 */ /* 0x000fe2000f8e023f */
[----:B------:R-:W-:Y:S01]  /*1d90*/  SHF.R.S32.HI R17, RZ, 0x1f, R3 ;  /* 0x0000001fff117819 */ /* 0x000fe20000011403 */
[----:B------:R-:W-:Y:S01]  /*1da0*/  UIADD3 UR8, UR23, UR11, URZ ;  /* 0x0000000b17087290 */ /* 0x000fe2000fffe03f */
[----:B------:R-:W-:Y:S01]  /*1db0*/  IADD3 R0, P0, R3, UR23, RZ ;  /* 0x0000001703007c10 */ /* 0x000fe2000ff1e0ff */
[----:B------:R-:W-:Y:S02]  /*1dc0*/  UIMAD UR10, UR23, UR9, UR7 ;  /* 0x00000009170a72a4 */ /* 0x000fe4000f8e0207 */
[----:B------:R-:W-:Y:S01]  /*1dd0*/  UIMAD.WIDE UR8, UR8, UR13, UR4 ;  /* 0x0000000d080872a5 */ /* 0x000fe2000f8e0204 */
[----:B------:R-:W-:Y:S01]  /*1de0*/  IADD3.X R7, R17, UR33, RZ, P0, !PT ;  /* 0x0000002111077c10 */ /* 0x000fe200087fe4ff */
[----:B------:R-:W-:Y:S01]  /*1df0*/  IMAD.WIDE.U32 R4, R0, c[0x0][0x190], R248 ;  /* 0x0000640000047a25 */ /* 0x000fe200078e00f8 */
[----:B------:R-:W-:-:S02]  /*1e00*/  UIADD3 UR7, -UR6, UR12, UR22 ;  /* 0x0000000c06077290 */ /* 0x000fc4000fffe116 */
[----:B------:R-:W-:Y:S01]  /*1e10*/  ULDC.64 UR4, c[0x0][0x200] ;  /* 0x0000800000047ab9 */ /* 0x000fe20000000a00 */
[----:B------:R-:W-:Y:S01]  /*1e20*/  IMAD R7, R7, c[0x0][0x190], RZ ;  /* 0x0000640007077a24 */ /* 0x000fe200078e02ff */
[----:B------:R-:W-:Y:S01]  /*1e30*/  IADD3 R6, P0, R4, UR42, RZ ;  /* 0x0000002a04067c10 */ /* 0x000fe2000ff1e0ff */
[----:B------:R-:W-:Y:S02]  /*1e40*/  UMOV UR16, UR8 ;  /* 0x0000000800107c82 */ /* 0x000fe40008000000 */
[----:B------:R-:W-:Y:S01]  /*1e50*/  IMAD R0, R0, c[0x0][0x194], R7 ;  /* 0x0000650000007a24 */ /* 0x000fe200078e0207 */
[----:B------:R-:W-:Y:S02]  /*1e60*/  UIADD3 UR8, UR23, UR17, URZ ;  /* 0x0000001117087290 */ /* 0x000fe4000fffe03f */
[----:B------:R-:W-:Y:S02]  /*1e70*/  UMOV UR15, UR9 ;  /* 0x00000009000f7c82 */ /* 0x000fe40008000000 */
[----:B------:R-:W-:Y:S01]  /*1e80*/  IADD3.X R7, R5, UR38, R0, P0, !PT ;  /* 0x0000002605077c10 */ /* 0x000fe200087fe400 */
[----:B------:R-:W-:Y:S01]  /*1e90*/  UIADD3 UR7, UR7, -UR18, URZ ;  /* 0x8000001207077290 */ /* 0x000fe2000fffe03f */
[----:B------:R-:W-:Y:S01]  /*1ea0*/  LEA.HI R0, R12, R11, RZ, 0x5 ;  /* 0x0000000b0c007211 */ /* 0x000fe200078f28ff */
[----:B------:R-:W-:Y:S01]  /*1eb0*/  UIMAD.WIDE UR8, UR8, UR13, UR4 ;  /* 0x0000000d080872a5 */ /* 0x000fe2000f8e0204 */
[----:B------:R1:W2:Y:S01]  /*1ec0*/  R2UR UR4, R8 ;  /* 0x00000000080473c2 */ /* 0x0002a200000e0000 */
[----:B------:R-:W-:Y:S01]  /*1ed0*/  USHF.R.S32.HI UR18, URZ, 0x1f, UR7 ;  /* 0x0000001f3f127899 */ /* 0x000fe20008011407 */
[----:B------:R-:W-:-:S03]  /*1ee0*/  IADD3 R4, P0, R248, UR30, RZ ;  /* 0x0000001ef8047c10 */ /* 0x000fc6000ff1e0ff */
[----:B------:R-:W-:Y:S01]  /*1ef0*/  ULEA.HI UR18, UR18, UR7, URZ, 0x6 ;  /* 0x0000000712127291 */ /* 0x000fe2000f8f303f */
[----:B------:R-:W-:Y:S01]  /*1f00*/  IADD3.X R5, R249, UR32, RZ, P0, !PT ;  /* 0x00000020f9057c10 */ /* 0x000fe200087fe4ff */
[----:B------:R-:W-:Y:S01]  /*1f10*/  UMOV UR14, UR8 ;  /* 0x00000008000e7c82 */ /* 0x000fe20008000000 */
[----:B------:R3:W4:Y:S01]  /*1f20*/  R2UR UR5, R10 ;  /* 0x000000000a0573c2 */ /* 0x00072200000e0000 */
[----:B------:R-:W-:Y:S02]  /*1f30*/  USHF.R.S32.HI UR18, URZ, 0x6, UR18 ;  /* 0x000000063f127899 */ /* 0x000fe40008011412 */
[----:B------:R-:W-:Y:S01]  /*1f40*/  IMAD.WIDE.U32 R4, R9, c[0x0][0x370], R4 ;  /* 0x0000dc0009047a25 */ /* 0x000fe200078e0004 */
[----:B------:R-:W-:Y:S02]  /*1f50*/  UMOV UR13, UR9 ;  /* 0x00000009000d7c82 */ /* 0x000fe40008000000 */
[----:B------:R-:W-:Y:S02]  /*1f60*/  UISETP.LT.AND UP1, UPT, URZ, UR18, UPT ;  /* 0x000000123f00728c */ /* 0x000fe4000bf21270 */
[----:B------:R-:W-:Y:S01]  /*1f70*/  IADD3 R5, R5, UR10, RZ ;  /* 0x0000000a05057c10 */ /* 0x000fe2000fffe0ff */
[----:B------:R-:W-:-:S02]  /*1f80*/  UIADD3 UR7, UR34, -0x1, URZ ;  /* 0xffffffff22077890 */ /* 0x000fc4000fffe03f */
[----:B------:R-:W-:Y:S01]  /*1f90*/  USEL UR18, URZ, UR18, !UP1 ;  /* 0x000000123f127287 */ /* 0x000fe2000c800000 */
[----:B-1----:R-:W-:-:S03]  /*1fa0*/  LOP3.LUT R8, R0, 0xffffffe0, RZ, 0xc0, !PT ;  /* 0xffffffe000087812 */ /* 0x002fc600078ec0ff */
[----:B------:R-:W-:Y:S01]  /*1fb0*/  UISETP.GT.AND UP1, UPT, UR34, UR18, UPT ;  /* 0x000000122200728c */ /* 0x000fe2000bf24270 */
[----:B------:R-:W-:Y:S01]  /*1fc0*/  SHF.R.S32.HI R0, RZ, 0x5, R0 ;  /* 0x00000005ff007819 */ /* 0x000fe20000011400 */
[----:B------:R-:W-:-:S04]  /*1fd0*/  IMAD.IADD R8, R11, 0x1, -R8 ;  /* 0x000000010b087824 */ /* 0x000fc800078e0a08 */
[----:B------:R-:W-:-:S05]  /*1fe0*/  IMAD R0, R0, UR52, R8 ;  /* 0x0000003400007c24 */ /* 0x000fca000f8e0208 */
[----:B------:R-:W-:-:S04]  /*1ff0*/  IADD3 R8, P0, R0, UR31, RZ ;  /* 0x0000001f00087c10 */ /* 0x000fc8000ff1e0ff */
[----:B------:R-:W-:Y:S01]  /*2000*/  LEA.HI.X.SX32 R211, R0, UR29, 0x1, P0 ;  /* 0x0000001d00d37c11 */ /* 0x000fe200080f0eff */
[----:B------:R-:W-:Y:S01]  /*2010*/  IMAD.U32 R0, RZ, RZ, UR39 ;  /* 0x00000027ff007e24 */ /* 0x000fe2000f8e00ff */
[----:B------:R-:W-:Y:S02]  /*2020*/  PLOP3.LUT P0, PT, PT, PT, UP1, 0x80, 0x0 ;  /* 0x000000000000781c */ /* 0x000fe40003f0f018 */
[----:B------:R-:W-:Y:S01]  /*2030*/  LEA R212, P2, R8, c[0x0][0x350], 0x2 ;  /* 0x0000d40008d47a11 */ /* 0x000fe200078410ff */
[----:B------:R-:W-:-:S03]  /*2040*/  IMAD.WIDE.U32 R4, R0, c[0x0][0x378], R4 ;  /* 0x0000de0000047a25 */ /* 0x000fc600078e0004 */
[----:B------:R-:W-:Y:S01]  /*2050*/  LEA.HI.X R211, R8, c[0x0][0x354], R211, 0x2, P2 ;  /* 0x0000d50008d37a11 */ /* 0x000fe200010f14d3 */
[----:B------:R-:W-:Y:S01]  /*2060*/  IMAD.WIDE.U32 R6, R0, c[0x0][0x1a8], R6 ;  /* 0x00006a0000067a25 */ /* 0x000fe200078e0006 */
[----:B------:R-:W-:-:S03]  /*2070*/  IADD3 R5, R5, UR24, RZ ;  /* 0x0000001805057c10 */ /* 0x000fc6000fffe0ff */
[----:B------:R-:W-:Y:S01]  /*2080*/  IMAD R0, R17, c[0x0][0x370], RZ ;  /* 0x0000dc0011007a24 */ /* 0x000fe200078e02ff */
[----:B------:R-:W-:Y:S01]  /*2090*/  IADD3 R7, R7, UR25, RZ ;  /* 0x0000001907077c10 */ /* 0x000fe2000fffe0ff */
[----:B------:R-:W-:Y:S01]  /*20a0*/  IMAD.WIDE.U32 R4, R3, c[0x0][0x370], R4 ;  /* 0x0000dc0003047a25 */ /* 0x000fe200078e0004 */
[----:B------:R-:W-:-:S03]  /*20b0*/  LEA R221, P4, R6, c[0x0][0x160], 0x1 ;  /* 0x0000580006dd7a11 */ /* 0x000fc600078808ff */
[----:B------:R-:W-:Y:S01]  /*20c0*/  IMAD R0, R3, c[0x0][0x374], R0 ;  /* 0x0000dd0003007a24 */ /* 0x000fe200078e0200 */
[----:B------:R-:W-:Y:S02]  /*20d0*/  LEA R222, P3, R4, c[0x0][0x330], 0x1 ;  /* 0x0000cc0004de7a11 */ /* 0x000fe400078608ff */
[----:B------:R-:W-:Y:S01]  /*20e0*/  LEA.HI.X R219, R6, c[0x0][0x164], R7, 0x1, P4 ;  /* 0x0000590006db7a11 */ /* 0x000fe200020f0c07 */
[----:B------:R-:W-:-:S05]  /*20f0*/  IMAD.IADD R0, R5, 0x1, R0 ;  /* 0x0000000105007824 */ /* 0x000fca00078e0200 */
[----:B------:R-:W-:Y:S01]  /*2100*/  LEA.HI.X R220, R4, c[0x0][0x334], R0, 0x1, P3 ;  /* 0x0000cd0004dc7a11 */ /* 0x000fe200018f0c00 */
[----:B--234-:R-:W-:Y:S05]  /*2110*/  @P0 BRA `(.L_x_79) ;  /* 0x000008e000000947 */ /* 0x01cfea0003800000 */
        /* <DEDUP_REMOVED lines=18> */
.L_x_80:
        /* <DEDUP_REMOVED lines=18> */
.L_x_81:
[----:B------:R1:W5:Y:S01]  /*2360*/  LDL R12, [R1+0x4] ;  /* 0x00000400010c7983 */ /* 0x0003620000100800 */
[----:B------:R-:W-:-:S03]  /*2370*/  ULDC.64 UR8, c[0x0][0x3a0] ;  /* 0x0000e80000087ab9 */ /* 0x000fc60000000a00 */
[----:B------:R1:W5:Y:S01]  /*2380*/  LDL R11, [R1+0x8] ;  /* 0x00000800010b7983 */ /* 0x0003620000100800 */
[----:B------:R-:W-:Y:S01]  /*2390*/  UIMAD UR7, UR19, UR8, URZ ;  /* 0x00000008130772a4 */ /* 0x000fe2000f8e023f */
[----:B------:R-:W-:Y:S01]  /*23a0*/  IMAD.U32 R4, RZ, RZ, UR22 ;  /* 0x00000016ff047e24 */ /* 0x000fe2000f8e00ff */
[----:B------:R-:W-:Y:S01]  /*23b0*/  UIMAD UR6, UR21, -0x80, UR6 ;  /* 0xffffff80150678a4 */ /* 0x000fe2000f8e0206 */
[----:B------:R-:W-:Y:S01]  /*23c0*/  BSSY B0, `(.L_x_82) ;  /* 0x000001d000007945 */ /* 0x000fe20003800000 */
[----:B------:R-:W-:Y:S01]  /*23d0*/  UIMAD UR7, UR22, UR9, UR7 ;  /* 0x00000009160772a4 */ /* 0x000fe2000f8e0207 */
[----:B------:R-:W-:Y:S01]  /*23e0*/  IMAD.WIDE.U32 R4, R4, c[0x0][0x3a0], R248 ;  /* 0x0000e80004047a25 */ /* 0x000fe200078e00f8 */
[----:B------:R-:W-:Y:S02]  /*23f0*/  USHF.R.S32.HI UR12, URZ, 0x1f, UR39 ;  /* 0x0000001f3f0c7899 */ /* 0x000fe40008011427 */
[----:B------:R-:W-:Y:S01]  /*2400*/  ULDC.64 UR8, c[0x0][0x3b8] ;  /* 0x0000ee0000087ab9 */ /* 0x000fe20000000a00 */
[----:B------:R-:W-:-:S02]  /*2410*/  ISETP.GE.AND P4, PT, R3, UR6, PT ;  /* 0x0000000603007c0c */ /* 0x000fc4000bf86270 */
[----:B------:R-:W-:Y:S02]  /*2420*/  IADD3 R6, P0, R4, UR14, RZ ;  /* 0x0000000e04067c10 */ /* 0x000fe4000ff1e0ff */
[----:B------:R-:W-:Y:S01]  /*2430*/  MOV R0, UR7 ;  /* 0x0000000700007c02 */ /* 0x000fe20008000f00 */
[----:B------:R-:W-:-:S03]  /*2440*/  UIMAD UR7, UR12, UR8, URZ ;  /* 0x000000080c0772a4 */ /* 0x000fc6000f8e023f */
[----:B------:R-:W-:Y:S01]  /*2450*/  IADD3.X R7, R5, UR15, R0, P0, !PT ;  /* 0x0000000f05077c10 */ /* 0x000fe200087fe400 */
[----:B------:R-:W-:Y:S01]  /*2460*/  IMAD.U32 R0, RZ, RZ, UR39 ;  /* 0x00000027ff007e24 */ /* 0x000fe2000f8e00ff */
[----:B------:R-:W-:-:S03]  /*2470*/  UIMAD UR7, UR39, UR9, UR7 ;  /* 0x00000009270772a4 */ /* 0x000fc6000f8e0207 */
[----:B------:R-:W-:-:S05]  /*2480*/  IMAD.WIDE.U32 R6, R0, c[0x0][0x3b8], R6 ;  /* 0x0000ee0000067a25 */ /* 0x000fca00078e0006 */
[----:B------:R-:W-:Y:S01]  /*2490*/  IADD3 R10, R7, UR7, RZ ;  /* 0x00000007070a7c10 */ /* 0x000fe2000fffe0ff */
[----:B------:R-:W-:Y:S05]  /*24a0*/  @P4 BRA `(.L_x_83) ;  /* 0x000000e000004947 */ /* 0x000fea0003800000 */
[----:B-1----:R-:W-:Y:S01]  /*24b0*/  MOV R5, R10 ;  /* 0x0000000a00057202 */ /* 0x002fe20000000f00 */
[----:B------:R-:W-:Y:S01]  /*24c0*/  IMAD R0, R17, c[0x0][0x3a0], RZ ;  /* 0x0000e80011007a24 */ /* 0x000fe200078e02ff */
[----:B------:R-:W-:Y:S01]  /*24d0*/  ISETP.GE.AND P3, PT, R248, c[0x0][0x220], PT ;  /* 0x00008800f8007a0c */ /* 0x000fe20003f66270 */
[----:B------:R-:W-:Y:S01]  /*24e0*/  IMAD.MOV.U32 R4, RZ, RZ, R6 ;  /* 0x000000ffff047224 */ /* 0x000fe200078e0006 */
[----:B-----5:R-:W-:Y:S01]  /*24f0*/  ISETP.GE.AND P2, PT, R12, c[0x0][0x220], PT ;  /* 0x000088000c007a0c */ /* 0x020fe20003f46270 */
[----:B------:R-:W-:Y:S01]  /*2500*/  IMAD R0, R3, c[0x0][0x3a4], R0 ;  /* 0x0000e90003007a24 */ /* 0x000fe200078e0200 */
        /* <DEDUP_REMOVED lines=8> */
.L_x_83:
[----:B-1----:R-:W-:Y:S05]  /*2590*/  BSYNC B0 ;  /* 0x0000000000007941 */ /* 0x002fea0003800000 */
.L_x_82:
        /* <DEDUP_REMOVED lines=19> */
.L_x_85:
[----:B------:R-:W-:Y:S05]  /*26d0*/  BSYNC B0 ;  /* 0x0000000000007941 */ /* 0x000fea0003800000 */
.L_x_84:
[----:B------:R-:W-:Y:S01]  /*26e0*/  ULDC.64 UR6, c[0x0][0x3a8] ;  /* 0x0000ea0000067ab9 */ /* 0x000fe20000000a00 */
[----:B-1----:R-:W-:Y:S01]  /*26f0*/  IMAD.U32 R4, RZ, RZ, UR22 ;  /* 0x00000016ff047e24 */ /* 0x002fe2000f8e00ff */
[----:B------:R-:W-:Y:S01]  /*2700*/  UIMAD UR6, UR19, UR6, URZ ;  /* 0x00000006130672a4 */ /* 0x000fe2000f8e023f */
[----:B------:R-:W-:Y:S01]  /*2710*/  BSSY B0, `(.L_x_86) ;  /* 0x000001c000007945 */ /* 0x000fe20003800000 */
[----:B------:R-:W-:Y:S01]  /*2720*/  USHF.R.S32.HI UR8, URZ, 0x1f, UR39 ;  /* 0x0000001f3f087899 */ /* 0x000fe20008011427 */
[----:B------:R-:W-:Y:S01]  /*2730*/  IMAD.WIDE.U32 R4, R4, c[0x0][0x3a8], R248 ;  /* 0x0000ea0004047a25 */ /* 0x000fe200078e00f8 */
[----:B------:R-:W-:-:S04]  /*2740*/  UIMAD UR6, UR22, UR7, UR6 ;  /* 0x00000007160672a4 */ /* 0x000fc8000f8e0206 */
[----:B------:R-:W-:Y:S02]  /*2750*/  IADD3 R6, P0, R4, UR10, RZ ;  /* 0x0000000a04067c10 */ /* 0x000fe4000ff1e0ff */
[----:B------:R-:W-:Y:S01]  /*2760*/  MOV R0, UR6 ;  /* 0x0000000600007c02 */ /* 0x000fe20008000f00 */
[----:B------:R-:W-:Y:S02]  /*2770*/  ULDC.64 UR6, c[0x0][0x3c0] ;  /* 0x0000f00000067ab9 */ /* 0x000fe40000000a00 */
[----:B------:R-:W-:Y:S01]  /*2780*/  UIMAD UR6, UR8, UR6, URZ ;  /* 0x00000006080672a4 */ /* 0x000fe2000f8e023f */
[----:B------:R-:W-:Y:S01]  /*2790*/  IADD3.X R7, R5, UR11, R0, P0, !PT ;  /* 0x0000000b05077c10 */ /* 0x000fe200087fe400 */
[----:B------:R-:W-:Y:S02]  /*27a0*/  IMAD.U32 R0, RZ, RZ, UR39 ;  /* 0x00000027ff007e24 */ /* 0x000fe4000f8e00ff */
[----:B------:R-:W-:Y:S02]  /*27b0*/  UIMAD UR6, UR39, UR7, UR6 ;  /* 0x00000007270672a4 */ /* 0x000fe4000f8e0206 */
        /* <DEDUP_REMOVED lines=17> */
.L_x_87:
[----:B------:R-:W-:Y:S05]  /*28d0*/  BSYNC B0 ;  /* 0x0000000000007941 */ /* 0x000fea0003800000 */
.L_x_86:
[----:B------:R-:W-:Y:S05]  /*28e0*/  @P3 BRA `(.L_x_88) ;  /* 0x00006a8000003947 */ /* 0x000fea0003800000 */
[----:B------:R-:W-:Y:S01]  /*28f0*/  IADD3 R3, P0, R3, 0x40, RZ ;  /* 0x0000004003037810 */ /* 0x000fe20007f1e0ff */
[----:B------:R-:W-:Y:S01]  /*2900*/  IMAD.MOV.U32 R7, RZ, RZ, R0 ;  /* 0x000000ffff077224 */ /* 0x000fe200078e0000 */
[----:B------:R-:W-:-:S03]  /*2910*/  ISETP.GE.AND P1, PT, R248, c[0x0][0x220], PT ;  /* 0x00008800f8007a0c */ /* 0x000fc60003f26270 */
[----:B-1----:R-:W-:Y:S01]  /*2920*/  IMAD.X R4, RZ, RZ, R17, P0 ;  /* 0x000000ffff047224 */ /* 0x002fe200000e0611 */
[----:B-----5:R-:W-:Y:S01]  /*2930*/  ISETP.GE.AND P0, PT, R12, c[0x0][0x220], PT ;  /* 0x000088000c007a0c */ /* 0x020fe20003f06270 */
[----:B------:R-:W-:-:S04]  /*2940*/  IMAD.WIDE.U32 R6, R3, c[0x0][0x3a8], R6 ;  /* 0x0000ea0003067a25 */ /* 0x000fc800078e0006 */
[----:B------:R-:W-:-:S04]  /*2950*/  IMAD R4, R4, c[0x0][0x3a8], RZ ;  /* 0x0000ea0004047a24 */ /* 0x000fc800078e02ff */
[----:B------:R-:W-:Y:S01]  /*2960*/  IMAD R3, R3, c[0x0][0x3ac], R4 ;  /* 0x0000eb0003037a24 */ /* 0x000fe200078e0204 */
[----:B------:R-:W-:-:S03]  /*2970*/  LEA R4, P2, R6, c[0x0][0x348], 0x1 ;  /* 0x0000d20006047a11 */ /* 0x000fc600078408ff */
[----:B------:R-:W-:-:S05]  /*2980*/  IMAD.IADD R3, R7, 0x1, R3 ;  /* 0x0000000107037824 */ /* 0x000fca00078e0203 */
[----:B------:R-:W-:-:S05]  /*2990*/  LEA.HI.X R5, R6, c[0x0][0x34c], R3, 0x1, P2 ;  /* 0x0000d30006057a11 */ /* 0x000fca00010f0c03 */
[----:B------:R1:W-:Y:S04]  /*29a0*/  @!P1 STG.E.128 [R4.64], RZ ;  /* 0x000000ff04009986 */ /* 0x0003e8000c101d04 */
[----:B------:R1:W-:Y:S01]  /*29b0*/  @!P0 STG.E.128 [R4.64+0x40], RZ ;  /* 0x000040ff04008986 */ /* 0x0003e2000c101d04 */
[----:B------:R-:W-:-:S13]  /*29c0*/  ISETP.GE.AND P0, PT, R11, c[0x0][0x220], PT ;  /* 0x000088000b007a0c */ /* 0x000fda0003f06270 */
[----:B------:R-:W-:Y:S05]  /*29d0*/  @P0 BRA `(.L_x_88) ;  /* 0x0000699000000947 */ /* 0x000fea0003800000 */
[----:B------:R2:W-:Y:S01]  /*29e0*/  STG.E.128 [R4.64+0x80], RZ ;  /* 0x000080ff04007986 */ /* 0x0005e2000c101d04 */
[----:B------:R-:W-:Y:S05]  /*29f0*/  BRA `(.L_x_88) ;  /* 0x0000697000007947 */ /* 0x000fea0003800000 */
.L_x_79:
[----:B------:R-:W2:Y:S01]  /*2a00*/  LDL R16, [R1+0x20] ;  /* 0x0000200001107983 */ /* 0x000ea20000100800 */
[----:B------:R-:W-:Y:S01]  /*2a10*/  ULDC.64 UR8, c[0x0][0x1a0] ;  /* 0x0000680000087ab9 */ /* 0x000fe20000000a00 */
[----:B------:R-:W-:Y:S01]  /*2a20*/  PLOP3.LUT P0, PT, PT, PT, UP6, 0x80, 0x0 ;  /* 0x000000000000781c */ /* 0x000fe20003f0f068 */
[----:B------:R-:W-:Y:S01]  /*2a30*/  UIMAD UR8, UR19, UR8, URZ ;  /* 0x00000008130872a4 */ /* 0x000fe2000f8e023f */
[----:B------:R-:W-:Y:S01]  /*2a40*/  IMAD.U32 R4, RZ, RZ, UR22 ;  /* 0x00000016ff047e24 */ /* 0x000fe2000f8e00ff */
[----:B------:R-:W-:Y:S02]  /*2a50*/  BSSY B0, `(.L_x_89) ;  /* 0x000003b000007945 */ /* 0x000fe40003800000 */
[----:B------:R-:W-:Y:S01]  /*2a60*/  UIMAD UR9, UR22, UR9, UR8 ;  /* 0x00000009160972a4 */ /* 0x000fe2000f8e0208 */
[----:B------:R-:W-:Y:S01]  /*2a70*/  IMAD.WIDE.U32 R4, R4, c[0x0][0x1a0], R248 ;  /* 0x0000680004047a25 */ /* 0x000fe200078e00f8 */
[----:B------:R-:W-:-:S04]  /*2a80*/  ULEA.HI UR8, UR7, UR7, URZ, 0x1 ;  /* 0x0000000707087291 */ /* 0x000fc8000f8f083f */
[----:B------:R-:W-:Y:S01]  /*2a90*/  ULOP3.LUT UR8, UR8, 0xfffffffe, URZ, 0xc0, !UPT ;  /* 0xfffffffe08087892 */ /* 0x000fe2000f8ec03f */
[----:B------:R-:W-:Y:S01]  /*2aa0*/  IMAD.U32 R7, RZ, RZ, UR9 ;  /* 0x00000009ff077e24 */ /* 0x000fe2000f8e00ff */
[----:B------:R-:W-:Y:S01]  /*2ab0*/  @P0 BAR.SYNC.DEFER_BLOCKING 0x0 ;  /* 0x0000000000000b1d */ /* 0x000fe20000010000 */
[----:B------:R-:W-:Y:S01]  /*2ac0*/  IADD3 R6, P2, R4, UR35, RZ ;  /* 0x0000002304067c10 */ /* 0x000fe2000ff5e0ff */
[----:B------:R-:W-:Y:S01]  /*2ad0*/  UIADD3 UR8, UR7, -UR8, URZ ;  /* 0x8000000807087290 */ /* 0x000fe2000fffe03f */
[----:B------:R-:W-:Y:S02]  /*2ae0*/  IMAD R4, R15, c[0x0][0x1b8], RZ ;  /* 0x00006e000f047a24 */ /* 0x000fe400078e02ff */
[----:B------:R-:W-:Y:S01]  /*2af0*/  IADD3.X R7, R5, UR36, R7, P2, !PT ;  /* 0x0000002405077c10 */ /* 0x000fe200097fe407 */
[----:B------:R-:W-:Y:S01]  /*2b00*/  UISETP.NE.AND UP0, UPT, UR8, 0x1, UPT ;  /* 0x000000010800788c */ /* 0x000fe2000bf05270 */
[----:B------:R-:W-:Y:S01]  /*2b10*/  IMAD R4, R14, c[0x0][0x1bc], R4 ;  /* 0x00006f000e047a24 */ /* 0x000fe200078e0204 */
[----:B------:R-:W-:-:S02]  /*2b20*/  UIMAD UR8, UR21, -0x80, UR6 ;  /* 0xffffff80150878a4 */ /* 0x000fc4000f8e0206 */
[----:B------:R-:W-:-:S04]  /*2b30*/  IMAD.WIDE.U32 R6, R14, c[0x0][0x1b8], R6 ;  /* 0x00006e000e067a25 */ /* 0x000fc800078e0006 */
[----:B------:R-:W-:Y:S02]  /*2b40*/  ISETP.GE.AND P1, PT, R3, UR8, PT ;  /* 0x0000000803007c0c */ /* 0x000fe4000bf26270 */
[----:B------:R-:W-:Y:S02]  /*2b50*/  IADD3 R9, R7, R4, RZ ;  /* 0x0000000407097210 */ /* 0x000fe40007ffe0ff */
[----:B--2---:R-:W-:-:S09]  /*2b60*/  SHF.L.U32 R0, R16, 0x1, RZ ;  /* 0x0000000110007819 */ /* 0x004fd200000006ff */
        /* <DEDUP_REMOVED lines=41> */
.L_x_90:
[----:B------:R-:W-:Y:S05]  /*2e00*/  BSYNC B0 ;  /* 0x0000000000007941 */ /* 0x000fea0003800000 */
.L_x_89:
        /* <DEDUP_REMOVED lines=12> */
[----:B------:R-:W-:-:S04]  /*2ed0*/  IMAD.X R5, RZ, RZ, R17, P0 ;  /* 0x000000ffff057224 */ /* 0x000fc800000e0611 */
[----:B------:R-:W-:-:S06]  /*2ee0*/  IMAD R5, R5, c[0x0][0x1a0], RZ ;  /* 0x0000680005057a24 */ /* 0x000fcc00078e02ff */
[----:B------:R1:W-:Y:S01]  /*2ef0*/  @P4 STS.128 [R0+0x10000], RZ ;  /* 0x010000ff00004388 */ /* 0x0003e20000000c00 */
[----:B--2---:R-:W-:Y:S01]  /*2f00*/  ISETP.GE.AND P3, PT, R10, c[0x0][0x220], PT ;  /* 0x000088000a007a0c */ /* 0x004fe20003f66270 */
[----:B------:R-:W-:Y:S01]  /*2f10*/  IMAD.WIDE.U32 R10, R4, c[0x0][0x1a0], R6 ;  /* 0x00006800040a7a25 */ /* 0x000fe200078e0006 */
[----:B----4-:R-:W-:-:S03]  /*2f20*/  ISETP.GE.AND P0, PT, R8, c[0x0][0x220], PT ;  /* 0x0000880008007a0c */ /* 0x010fc60003f06270 */
        /* <DEDUP_REMOVED lines=23> */
.L_x_92:
[----:B------:R-:W-:Y:S05]  /*30a0*/  BSYNC B0 ;  /* 0x0000000000007941 */ /* 0x000fea0003800000 */
.L_x_91:
        /* <DEDUP_REMOVED lines=39> */
.L_x_94:
[----:B------:R-:W-:Y:S05]  /*3320*/  BSYNC B0 ;  /* 0x0000000000007941 */ /* 0x000fea0003800000 */
.L_x_93:
        /* <DEDUP_REMOVED lines=19> */
.L_x_96:
        /* <DEDUP_REMOVED lines=36> */
.L_x_97:
[----:B------:R-:W-:Y:S05]  /*36a0*/  BSYNC B0 ;  /* 0x0000000000007941 */ /* 0x000fea0003800000 */
.L_x_95:
[----:B--2---:R-:W2:Y:S01]  /*36b0*/  LDL R18, [R1+0x1c] ;  /* 0x00001c0001127983 */ /* 0x004ea20000100800 */
[----:B----4-:R-:W-:Y:S02]  /*36c0*/  IMAD.MOV.U32 R11, RZ, RZ, 0x7f800000 ;  /* 0x7f800000ff0b7424 */ /* 0x010fe400078e00ff */
[----:B------:R-:W-:Y:S02]  /*36d0*/  IMAD.MOV.U32 R252, RZ, RZ, 0x7f800000 ;  /* 0x7f800000fffc7424 */ /* 0x000fe400078e00ff */
[----:B------:R-:W-:Y:S02]  /*36e0*/  IMAD.MOV.U32 R250, RZ, RZ, 0x7f800000 ;  /* 0x7f800000fffa7424 */ /* 0x000fe400078e00ff */
[----:B------:R-:W-:Y:S01]  /*36f0*/  IMAD.MOV.U32 R251, RZ, RZ, 0x7f800000 ;  /* 0x7f800000fffb7424 */ /* 0x000fe200078e00ff */
[C---:B-12---:R-:W-:Y:S01]  /*3700*/  IADD3 R5, R18.reuse, 0x28, RZ ;  /* 0x0000002812057810 */ /* 0x046fe20007ffe0ff */
[C---:B------:R-:W-:Y:S01]  /*3710*/  IMAD.SHL.U32 R7, R18.reuse, 0x4, RZ ;  /* 0x0000000412077824 */ /* 0x040fe200078e00ff */
[----:B------:R-:W-:-:S02]  /*3720*/  IADD3 R4, R18, 0x8, RZ ;  /* 0x0000000812047810 */ /* 0x000fc40007ffe0ff */
[----:B------:R-:W-:Y:S02]  /*3730*/  ISETP.GE.AND P4, PT, R5, UR8, PT ;  /* 0x0000000805007c0c */ /* 0x000fe4000bf86270 */
[----:B------:R-:W-:Y:S02]  /*3740*/  ISETP.GE.AND P6, PT, R4, UR8, PT ;  /* 0x0000000804007c0c */ /* 0x000fe4000bfc6270 */
[----:B------:R-:W-:Y:S02]  /*3750*/  SHF.R.S32.HI R16, RZ, 0x1f, R18 ;  /* 0x0000001fff107819 */ /* 0x000fe40000011412 */
[----:B------:R-:W-:Y:S02]  /*3760*/  SHF.R.S32.HI R10, RZ, 0x1f, R5 ;  /* 0x0000001fff0a7819 */ /* 0x000fe40000011405 */
[----:B------:R-:W-:Y:S02]  /*3770*/  IADD3 R4, P3, R7, UR14, RZ ;  /* 0x0000000e07047c10 */ /* 0x000fe4000ff7e0ff */
[----:B------:R-:W-:-:S02]  /*3780*/  SHF.L.U64.HI R9, R18, 0x2, R16 ;  /* 0x0000000212097819 */ /* 0x000fc40000010210 */
[----:B------:R-:W-:Y:S02]  /*3790*/  IADD3 R8, R18, 0x20, RZ ;  /* 0x0000002012087810 */ /* 0x000fe40007ffe0ff */
[----:B------:R-:W-:-:S04]  /*37a0*/  @!P4 LEA R6, P2, R5, UR14, 0x2 ;  /* 0x0000000e0506cc11 */ /* 0x000fc8000f8410ff */
[----:B------:R-:W-:Y:S02]  /*37b0*/  @!P4 LEA.HI.X R7, R5, UR13, R10, 0x2, P2 ;  /* 0x0000000d0507cc11 */ /* 0x000fe400090f140a */
[----:B------:R-:W-:Y:S02]  /*37c0*/  IADD3.X R5, R9, UR13, RZ, P3, !PT ;  /* 0x0000000d09057c10 */ /* 0x000fe40009ffe4ff */
[----:B------:R-:W-:Y:S01]  /*37d0*/  ISETP.GE.AND P2, PT, R18, UR8, PT ;  /* 0x0000000812007c0c */ /* 0x000fe2000bf46270 */
[----:B------:R1:W-:Y:S01]  /*37e0*/  @P1 STS [R0+0x9000], RZ ;  /* 0x009000ff00001388 */ /* 0x0003e20000000800 */
[----:B------:R-:W-:Y:S01]  /*37f0*/  ISETP.GE.AND P3, PT, R8, UR8, PT ;  /* 0x0000000808007c0c */ /* 0x000fe2000bf66270 */
[----:B------:R-:W-:Y:S02]  /*3800*/  ULDC.64 UR8, c[0x0][0x198] ;  /* 0x0000660000087ab9 */ /* 0x000fe40000000a00 */
[----:B------:R2:W4:Y:S01]  /*3810*/  @!P6 LDG.E R11, [R4.64+0x20] ;  /* 0x00002004040be981 */ /* 0x000522000c1e1900 */
[----:B------:R-:W-:-:S03]  /*3820*/  UIMAD UR8, UR19, UR8, URZ ;  /* 0x00000008130872a4 */ /* 0x000fc6000f8e023f */
[----:B------:R1:W-:Y:S04]  /*3830*/  @P1 STS [R0+0x9004], RZ ;  /* 0x009004ff00001388 */ /* 0x0003e80000000800 */
[----:B------:R2:W5:Y:S04]  /*3840*/  @!P2 LDG.E R252, [R4.64] ;  /* 0x0000000404fca981 */ /* 0x000568000c1e1900 */
[----:B------:R2:W5:Y:S01]  /*3850*/  @!P3 LDG.E R250, [R4.64+0x80] ;  /* 0x0000800404fab981 */ /* 0x000562000c1e1900 */
[----:B------:R-:W-:-:S03]  /*3860*/  UIMAD UR8, UR22, UR9, UR8 ;  /* 0x00000009160872a4 */ /* 0x000fc6000f8e0208 */
[----:B------:R1:W-:Y:S04]  /*3870*/  @P1 STS.64 [R0+0x9008], RZ ;  /* 0x009008ff00001388 */ /* 0x0003e80000000a00 */
[----:B------:R1:W-:Y:S04]  /*3880*/  @P1 STS.128 [R0+0xb000], RZ ;  /* 0x00b000ff00001388 */ /* 0x0003e80000000c00 */
[----:B------:R1:W-:Y:S04]  /*3890*/  @P1 STS.128 [R0+0xd000], RZ ;  /* 0x00d000ff00001388 */ /* 0x0003e80000000c00 */
[----:B------:R3:W5:Y:S01]  /*38a0*/  @!P4 LDG.E R251, [R6.64] ;  /* 0x0000000406fbc981 */ /* 0x000762000c1e1900 */
[----:B--2---:R-:W-:-:S04]  /*38b0*/  IMAD.U32 R4, RZ, RZ, UR22 ;  /* 0x00000016ff047e24 */ /* 0x004fc8000f8e00ff */
[----:B------:R-:W-:-:S05]  /*38c0*/  IMAD.WIDE.U32 R4, R4, c[0x0][0x198], R248 ;  /* 0x0000660004047a25 */ /* 0x000fca00078e00f8 */
[----:B---3--:R-:W-:Y:S01]  /*38d0*/  IADD3 R6, P2, R4, UR27, RZ ;  /* 0x0000001b04067c10 */ /* 0x008fe2000ff5e0ff */
[----:B------:R-:W-:-:S05]  /*38e0*/  IMAD.U32 R4, RZ, RZ, UR8 ;  /* 0x00000008ff047e24 */ /* 0x000fca000f8e00ff */
[----:B------:R-:W-:Y:S01]  /*38f0*/  IADD3.X R7, R5, UR28, R4, P2, !PT ;  /* 0x0000001c05077c10 */ /* 0x000fe200097fe404 */
[----:B------:R-:W-:Y:S01]  /*3900*/  IMAD R4, R15, c[0x0][0x1b0], RZ ;  /* 0x00006c000f047a24 */ /* 0x000fe200078e02ff */
[----:B------:R-:W-:Y:S03]  /*3910*/  BSSY B0, `(.L_x_98) ;  /* 0x0000029000007945 */ /* 0x000fe60003800000 */
[C---:B------:R-:W-:Y:S02]  /*3920*/  IMAD R4, R14.reuse, c[0x0][0x1b4], R4 ;  /* 0x00006d000e047a24 */ /* 0x040fe400078e0204 */
[----:B------:R-:W-:-:S04]  /*3930*/  IMAD.WIDE.U32 R6, R14, c[0x0][0x1b0], R6 ;  /* 0x00006c000e067a25 */ /* 0x000fc800078e0006 */
[----:B------:R-:W-:Y:S01]  /*3940*/  IMAD.IADD R9, R7, 0x1, R4 ;  /* 0x0000000107097824 */ /* 0x000fe200078e0204 */
[----:B----4-:R1:W-:Y:S01]  /*3950*/  STL [R1], R11 ;  /* 0x0000000b01007387 */ /* 0x0103e20000100800 */
[----:B------:R-:W-:Y:S05]  /*3960*/  @P1 BRA `(.L_x_99) ;  /* 0x0000023000001947 */ /* 0x000fea0003800000 */
[----:B------:R-:W2:Y:S04]  /*3970*/  LDL R12, [R1+0x4] ;  /* 0x00000400010c7983 */ /* 0x000ea80000100800 */
[----:B-1----:R-:W3:Y:S01]  /*3980*/  LDL R11, [R1+0x8] ;  /* 0x00000800010b7983 */ /* 0x002ee20000100800 */
[----:B------:R-:W-:Y:S01]  /*3990*/  ISETP.GE.AND P4, PT, R248, c[0x0][0x220], PT ;  /* 0x00008800f8007a0c */ /* 0x000fe20003f86270 */
[----:B------:R-:W-:Y:S02]  /*39a0*/  IMAD R8, R17, c[0x0][0x198], RZ ;  /* 0x0000660011087a24 */ /* 0x000fe400078e02ff */
[----:B------:R-:W-:-:S02]  /*39b0*/  IMAD.MOV.U32 R4, RZ, RZ, R6 ;  /* 0x000000ffff047224 */ /* 0x000fc400078e0006 */
[----:B------:R-:W-:Y:S02]  /*39c0*/  IMAD.MOV.U32 R5, RZ, RZ, R9 ;  /* 0x000000ffff057224 */ /* 0x000fe400078e0009 */
[C---:B------:R-:W-:Y:S02]  /*39d0*/  IMAD R8, R3.reuse, c[0x0][0x19c], R8 ;  /* 0x0000670003087a24 */ /* 0x040fe400078e0208 */
[----:B------:R-:W-:-:S04]  /*39e0*/  IMAD.WIDE.U32 R4, R3, c[0x0][0x198], R4 ;  /* 0x0000660003047a25 */ /* 0x000fc800078e0004 */
[----:B------:R-:W-:Y:S01]  /*39f0*/  IMAD.IADD R8, R5, 0x1, R8 ;  /* 0x0000000105087824 */ /* 0x000fe200078e0208 */
[----:B------:R1:W-:Y:S04]  /*3a00*/  @P4 STS [R0+0x9000], RZ ;  /* 0x009000ff00004388 */ /* 0x0003e80000000800 */
[----:B------:R1:W-:Y:S04]  /*3a10*/  @P4 STS [R0+0x9004], RZ ;  /* 0x009004ff00004388 */ /* 0x0003e80000000800 */
[----:B------:R1:W-:Y:S01]  /*3a20*/  @P4 STS.64 [R0+0x9008], RZ ;  /* 0x009008ff00004388 */ /* 0x0003e20000000a00 */
[----:B--2---:R-:W-:-:S02]  /*3a30*/  ISETP.GE.AND P3, PT, R12, c[0x0][0x220], PT ;  /* 0x000088000c007a0c */ /* 0x004fc40003f66270 */
[C---:B------:R-:W-:Y:S02]  /*3a40*/  @!P4 LEA R12, P6, R4.reuse, c[0x0][0x168], 0x1 ;  /* 0x00005a00040cca11 */ /* 0x040fe400078c08ff */
[----:B---3--:R-:W-:Y:S02]  /*3a50*/  ISETP.GE.AND P1, PT, R11, c[0x0][0x220], PT ;  /* 0x000088000b007a0c */ /* 0x008fe40003f26270 */
[----:B------:R-:W-:-:S05]  /*3a60*/  @!P4 LEA.HI.X R13, R4, c[0x0][0x16c], R8, 0x1, P6 ;  /* 0x00005b00040dca11 */ /* 0x000fca00030f0c08 */
[----:B------:R-:W-:Y:S01]  /*3a70*/  @!PT LDS RZ, [RZ] ;  /* 0x00000000fffff984 */ /* 0x000fe20000000800 */
[----:B------:R-:W-:Y:S01]  /*3a80*/  @!PT LDS RZ, [RZ] ;  /* 0x00000000fffff984 */ /* 0x000fe20000000800 */
[----:B------:R-:W-:Y:S01]  /*3a90*/  @!PT LDS RZ, [RZ] ;  /* 0x00000000fffff984 */ /* 0x000fe20000000800 */
[----:B------:R1:W-:Y:S02]  /*3aa0*/  @!P4 LDGSTS.E.BYPASS.LTC128B.128 [R0+0x9000], [R12.64] ;  /* 0x090000000c00cfae */ /* 0x0003e4000b901d44 */
[C---:B------:R-:W-:Y:S02]  /*3ab0*/  @!P3 LEA R10, P2, R4.reuse, c[0x0][0x168], 0x1 ;  /* 0x00005a00040aba11 */ /* 0x040fe400078408ff */
[----:B------:R1:W-:Y:S02]  /*3ac0*/  @P3 STS.128 [R0+0xb000], RZ ;  /* 0x00b000ff00003388 */ /* 0x0003e40000000c00 */
[----:B------:R-:W-:-:S05]  /*3ad0*/  @!P3 LEA.HI.X R11, R4, c[0x0][0x16c], R8, 0x1, P2 ;  /* 0x00005b00040bba11 */ /* 0x000fca00010f0c08 */
        /* <DEDUP_REMOVED lines=12> */
.L_x_99:
[----:B------:R-:W-:Y:S05]  /*3ba0*/  BSYNC B0 ;  /* 0x0000000000007941 */ /* 0x000fea0003800000 */
.L_x_98:
[----:B------:R2:W-:Y:S01]  /*3bb0*/  @P5 STS.128 [R0+0xa000], RZ ;  /* 0x00a000ff00005388 */ /* 0x0005e20000000c00 */
[----:B------:R-:W-:Y:S03]  /*3bc0*/  BSSY B0, `(.L_x_100) ;  /* 0x0000026000007945 */ /* 0x000fe60003800000 */
[----:B------:R2:W-:Y:S04]  /*3bd0*/  @P5 STS.128 [R0+0xc000], RZ ;  /* 0x00c000ff00005388 */ /* 0x0005e80000000c00 */
[----:B------:R2:W-:Y:S01]  /*3be0*/  @P5 STS.128 [R0+0xe000], RZ ;  /* 0x00e000ff00005388 */ /* 0x0005e20000000c00 */
[----:B------:R-:W-:Y:S05]  /*3bf0*/  @P5 BRA `(.L_x_101) ;  /* 0x0000022000005947 */ /* 0x000fea0003800000 */
[----:B------:R-:W3:Y:S04]  /*3c00*/  LDL R8, [R1+0x4] ;  /* 0x0000040001087983 */ /* 0x000ee80000100800 */
[----:B------:R-:W4:Y:S01]  /*3c10*/  LDL R5, [R1+0x8] ;  /* 0x0000080001057983 */ /* 0x000f220000100800 */
[----:B------:R-:W-:Y:S01]  /*3c20*/  IADD3 R3, P1, R3, 0x40, RZ ;  /* 0x0000004003037810 */ /* 0x000fe20007f3e0ff */
[----:B------:R-:W-:Y:S01]  /*3c30*/  IMAD.MOV.U32 R7, RZ, RZ, R9 ;  /* 0x000000ffff077224 */ /* 0x000fe200078e0009 */
[----:B------:R-:W-:-:S03]  /*3c40*/  ISETP.GE.AND P4, PT, R248, c[0x0][0x220], PT ;  /* 0x00008800f8007a0c */ /* 0x000fc60003f86270 */
[----:B------:R-:W-:-:S04]  /*3c50*/  IMAD.X R4, RZ, RZ, R17, P1 ;  /* 0x000000ffff047224 */ /* 0x000fc800008e0611 */
[----:B------:R-:W-:-:S06]  /*3c60*/  IMAD R4, R4, c[0x0][0x198], RZ ;  /* 0x0000660004047a24 */ /* 0x000fcc00078e02ff */
[----:B------:R1:W-:Y:S01]  /*3c70*/  @P4 STS.128 [R0+0xa000], RZ ;  /* 0x00a000ff00004388 */ /* 0x0003e20000000c00 */
[----:B---3--:R-:W-:Y:S01]  /*3c80*/  ISETP.GE.AND P3, PT, R8, c[0x0][0x220], PT ;  /* 0x0000880008007a0c */ /* 0x008fe20003f66270 */
        /* <DEDUP_REMOVED lines=25> */
.L_x_101:
[----:B------:R-:W-:Y:S05]  /*3e20*/  BSYNC B0 ;  /* 0x0000000000007941 */ /* 0x000fea0003800000 */
.L_x_100:
[----:B------:R-:W0:Y:S01]  /*3e30*/  LDGDEPBAR ;  /* 0x00000000000079af */ /* 0x000e220000000000 */
[----:B-1----:R-:W-:Y:S01]  /*3e40*/  IMAD.MOV.U32 R4, RZ, RZ, c[0x0][0x22c] ;  /* 0x00008b00ff047624 */ /* 0x002fe200078e00ff */
[----:B------:R-:W-:Y:S01]  /*3e50*/  IADD3 R3, R207, 0x1800, RZ ;  /* 0x00001800cf037810 */ /* 0x000fe20007ffe0ff */
[----:B------:R-:W-:Y:S01]  /*3e60*/  IMAD.MOV.U32 R239, RZ, RZ, R210 ;  /* 0x000000ffffef7224 */ /* 0x000fe200078e00d2 */
[----:B--2---:R-:W-:Y:S01]  /*3e70*/  IADD3 R0, R205, 0x1800, RZ ;  /* 0x00001800cd007810 */ /* 0x004fe20007ffe0ff */
[----:B------:R-:W-:Y:S01]  /*3e80*/  IMAD R4, R4, c[0x0][0x1c0], RZ ;  /* 0x0000700004047a24 */ /* 0x000fe200078e02ff */
[----:B------:R-:W-:Y:S01]  /*3e90*/  SEL R3, R3, R207, !P0 ;  /* 0x000000cf03037207 */ /* 0x000fe20004000000 */
[----:B------:R-:W-:Y:S01]  /*3ea0*/  CS2R R126, SRZ ;  /* 0x00000000007e7805 */ /* 0x000fe2000001ff00 */
[----:B------:R-:W-:Y:S01]  /*3eb0*/  SEL R0, R0, R205, !P0 ;  /* 0x000000cd00007207 */ /* 0x000fe20004000000 */
[C---:B------:R-:W-:Y:S01]  /*3ec0*/  IMAD.SHL.U32 R7, R4.reuse, 0x10, RZ ;  /* 0x0000001004077824 */ /* 0x040fe200078e00ff */
[----:B------:R-:W-:Y:S01]  /*3ed0*/  SHF.L.U32 R5, R4, 0x3, RZ ;  /* 0x0000000304057819 */ /* 0x000fe200000006ff */
[----:B------:R-:W-:Y:S01]  /*3ee0*/  IMAD.SHL.U32 R196, R3, 0x2, RZ ;  /* 0x0000000203c47824 */ /* 0x000fe200078e00ff */
[----:B------:R-:W-:Y:S01]  /*3ef0*/  SHF.L.U32 R3, R0, 0x1, RZ ;  /* 0x0000000100037819 */ /* 0x000fe200000006ff */
[----:B------:R-:W-:Y:S01]  /*3f00*/  CS2R R124, SRZ ;  /* 0x00000000007c7805 */ /* 0x000fe2000001ff00 */
[C---:B------:R-:W-:Y:S01]  /*3f10*/  IADD3 R6, R7.reuse, 0x20, RZ ;  /* 0x0000002007067810 */ /* 0x040fe20007ffe0ff */
[----:B------:R-:W-:Y:S01]  /*3f20*/  CS2R R130, SRZ ;  /* 0x0000000000827805 */ /* 0x000fe2000001ff00 */
[----:B------:R-:W-:Y:S01]  /*3f30*/  IADD3 R4, R7, 0x40, RZ ;  /* 0x0000004007047810 */ /* 0x000fe20007ffe0ff */
[----:B------:R-:W-:Y:S01]  /*3f40*/  CS2R R128, SRZ ;  /* 0x0000000000807805 */ /* 0x000fe2000001ff00 */
[C---:B------:R-:W-:Y:S01]  /*3f50*/  SHF.L.U64.HI R7, R18.reuse, 0x2, R16 ;  /* 0x0000000212077819 */ /* 0x040fe20000010210 */
[C---:B------:R-:W-:Y:S01]  /*3f60*/  IMAD.IADD R6, R5.reuse, 0x1, R6 ;  /* 0x0000000105067824 */ /* 0x040fe200078e0206 */
[----:B------:R-:W-:Y:S01]  /*3f70*/  IADD3 R0, R18, -0x40, RZ ;  /* 0xffffffc012007810 */ /* 0x000fe20007ffe0ff */
[----:B------:R-:W-:Y:S01]  /*3f80*/  IMAD.IADD R4, R5, 0x1, R4 ;  /* 0x0000000105047824 */ /* 0x000fe200078e0204 */
[----:B------:R-:W-:Y:S01]  /*3f90*/  CS2R R122, SRZ ;  /* 0x00000000007a7805 */ /* 0x000fe2000001ff00 */
[----:B------:R1:W-:Y:S01]  /*3fa0*/  STL [R1+0x34], R7 ;  /* 0x0000340701007387 */ /* 0x0003e20000100800 */
[----:B------:R-:W-:-:S04]  /*3fb0*/  DEPBAR.LE SB0, 0x1 ;  /* 0x000080400000791a */ /* 0x000fc80000000000 */
[----:B------:R-:W-:Y:S01]  /*3fc0*/  BAR.SYNC.DEFER_BLOCKING 0x0 ;  /* 0x0000000000007b1d */ /* 0x000fe20000010000 */
[----:B------:R-:W-:Y:S01]  /*3fd0*/  IMAD.SHL.U32 R0, R0, 0x4, RZ ;  /* 0x0000000400007824 */ /* 0x000fe200078e00ff */
[----:B------:R-:W-:Y:S01]  /*3fe0*/  CS2R R120, SRZ ;  /* 0x0000000000787805 */ /* 0x000fe2000001ff00 */
[C---:B------:R-:W-:Y:S01]  /*3ff0*/  IMAD.IADD R6, R5.reuse, 0x1, R6 ;  /* 0x0000000105067824 */ /* 0x040fe200078e0206 */
[----:B------:R-:W-:Y:S01]  /*4000*/  CS2R R118, SRZ ;  /* 0x0000000000767805 */ /* 0x000fe2000001ff00 */
[----:B------:R-:W-:Y:S01]  /*4010*/  CS2R R116, SRZ ;  /* 0x0000000000747805 */ /* 0x000fe2000001ff00 */
        /* <DEDUP_REMOVED lines=14> */
[----:B-1----:R-:W-:Y:S01]  /*4100*/  SHF.L.U32 R7, R18, 0x2, RZ ;  /* 0x0000000212077819 */ /* 0x002fe200000006ff */
[----:B------:R-:W-:Y:S01]  /*4110*/  CS2R R90, SRZ ;  /* 0x00000000005a7805 */ /* 0x000fe2000001ff00 */
[----:B------:R-:W-:Y:S01]  /*4120*/  CS2R R88, SRZ ;  /* 0x0000000000587805 */ /* 0x000fe2000001ff00 */
[----:B------:R-:W-:Y:S01]  /*4130*/  CS2R R86, SRZ ;  /* 0x0000000000567805 */ /* 0x000fe2000001ff00 */
[----:B------:R-:W1:Y:S01]  /*4140*/  LDSM.16.M88.4 R148, [R198+0xf000] ;  /* 0x00f00000c694783b */ /* 0x000e620000000200 */
[----:B------:R-:W-:Y:S01]  /*4150*/  CS2R R84, SRZ ;  /* 0x0000000000547805 */ /* 0x000fe2000001ff00 */
[----:B------:R-:W-:Y:S01]  /*4160*/  CS2R R78, SRZ ;  /* 0x00000000004e7805 */ /* 0x000fe2000001ff00 */
[----:B------:R-:W-:Y:S01]  /*4170*/  CS2R R76, SRZ ;  /* 0x00000000004c7805 */ /* 0x000fe2000001ff00 */
[----:B------:R-:W-:Y:S01]  /*4180*/  STL [R1+0x30], R7 ;  /* 0x0000300701007387 */ /* 0x000fe20000100800 */
[----:B------:R-:W-:Y:S01]  /*4190*/  CS2R R82, SRZ ;  /* 0x0000000000527805 */ /* 0x000fe2000001ff00 */
[----:B------:R-:W-:Y:S01]  /*41a0*/  CS2R R80, SRZ ;  /* 0x0000000000507805 */ /* 0x000fe2000001ff00 */
[----:B------:R-:W-:Y:S01]  /*41b0*/  CS2R R74, SRZ ;  /* 0x00000000004a7805 */ /* 0x000fe2000001ff00 */
[----:B------:R2:W-:Y:S01]  /*41c0*/  STL [R1+0x2c], R0 ;  /* 0x00002c0001007387 */ /* 0x0005e20000100800 */
[----:B------:R-:W-:Y:S01]  /*41d0*/  CS2R R72, SRZ ;  /* 0x0000000000487805 */ /* 0x000fe2000001ff00 */
[----:B------:R-:W-:Y:S01]  /*41e0*/  CS2R R70, SRZ ;  /* 0x0000000000467805 */ /* 0x000fe2000001ff00 */
[----:B------:R-:W-:Y:S01]  /*41f0*/  CS2R R68, SRZ ;  /* 0x0000000000447805 */ /* 0x000fe2000001ff00 */
[----:B------:R-:W3:Y:S01]  /*4200*/  LDSM.16.M88.4 R152, [R198+0xf400] ;  /* 0x00f40000c698783b */ /* 0x000ee20000000200 */
[----:B------:R-:W-:Y:S01]  /*4210*/  CS2R R62, SRZ ;  /* 0x00000000003e7805 */ /* 0x000fe2000001ff00 */
[----:B------:R-:W-:Y:S01]  /*4220*/  CS2R R60, SRZ ;  /* 0x00000000003c7805 */ /* 0x000fe2000001ff00 */
[----:B------:R-:W-:Y:S01]  /*4230*/  CS2R R66, SRZ ;  /* 0x0000000000427805 */ /* 0x000fe2000001ff00 */
[----:B------:R-:W4:Y:S01]  /*4240*/  LDSM.16.M88.4 R156, [R197+0xf000] ;  /* 0x00f00000c59c783b */ /* 0x000f220000000200 */
        /* <DEDUP_REMOVED lines=16> */
[C---:B--2---:R-:W-:Y:S01]  /*4350*/  IADD3 R0, R5.reuse, R4, RZ ;  /* 0x0000000405007210 */ /* 0x044fe20007ffe0ff */
[C---:B------:R-:W-:Y:S01]  /*4360*/  IMAD.IADD R4, R5.reuse, 0x1, R6 ;  /* 0x0000000105047824 */ /* 0x040fe200078e0206 */
[----:B------:R-:W-:Y:S01]  /*4370*/  CS2R R36, SRZ ;  /* 0x0000000000247805 */ /* 0x000fe2000001ff00 */
[----:B------:R-:W2:Y:S01]  /*4380*/  LDSM.16.M88.4 R176, [R197+0x11400] ;  /* 0x01140000c5b0783b */ /* 0x000ea20000000200 */
[----:B------:R-:W-:Y:S01]  /*4390*/  IADD3 R0, R5, R0, RZ ;  /* 0x0000000005007210 */ /* 0x000fe20007ffe0ff */
[----:B------:R-:W-:-:S02]  /*43a0*/  UIADD3 UR17, UR22, UR12, URZ ;  /* 0x0000000c16117290 */ /* 0x000fc4000fffe03f */
[----:B------:R-:W1:Y:S01]  /*43b0*/  LDSM.16.M88.4 R180, [R198+0x13000] ;  /* 0x01300000c6b4783b */ /* 0x000e620000000200 */
[----:B------:R-:W-:Y:S01]  /*43c0*/  IADD3 R0, R5, R0, RZ ;  /* 0x0000000005007210 */ /* 0x000fe20007ffe0ff */
[----:B------:R-:W-:Y:S02]  /*43d0*/  UIADD3 UR19, UR22, 0x80, URZ ;  /* 0x0000008016137890 */ /* 0x000fe4000fffe03f */
[----:B------:R-:W1:Y:S01]  /*43e0*/  LDSM.16.M88.4 R184, [R198+0x13400] ;  /* 0x01340000c6b8783b */ /* 0x000e620000000200 */
[----:B------:R-:W-:-:S03]  /*43f0*/  ULDC UR11, c[0x0][0x2e4] ;  /* 0x0000b900000b7ab9 */ /* 0x000fc60000000800 */
[----:B------:R-:W1:Y:S04]  /*4400*/  LDSM.16.M88.4 R188, [R197+0x13000] ;  /* 0x01300000c5bc783b */ /* 0x000e680000000200 */
[----:B------:R-:W1:Y:S04]  /*4410*/  LDSM.16.M88.4 R192, [R197+0x13400] ;  /* 0x01340000c5c0783b */ /* 0x000e680000000200 */
[----:B------:R-:W-:Y:S04]  /*4420*/  STL [R1+0x10], R6 ;  /* 0x0000100601007387 */ /* 0x000fe80000100800 */
[----:B------:R2:W-:Y:S04]  /*4430*/  STL [R1+0xc], R0 ;  /* 0x00000c0001007387 */ /* 0x0005e80000100800 */
[----:B------:R1:W-:Y:S01]  /*4440*/  STL [R1+0x18], R4 ;  /* 0x0000180401007387 */ /* 0x0003e20000100800 */
[----:B--2---:R-:W-:-:S05]  /*4450*/  IADD3 R0, R5, R0, RZ ;  /* 0x0000000005007210 */ /* 0x004fca0007ffe0ff */
[----:B---34-:R2:W-:Y:S02]  /*4460*/  STL [R1+0x14], R0 ;  /* 0x0000140001007387 */ /* 0x0185e40000100800 */
.L_x_106:
[----:B------:R-:W0:Y:S01]  /*4470*/  LDGDEPBAR ;  /* 0x00000000000079af */ /* 0x000e220000000000 */
[----:B--2---:R-:W-:Y:S01]  /*4480*/  IMAD.IADD R0, R206, 0x1, R196 ;  /* 0x00000001ce007824 */ /* 0x004fe200078e02c4 */
[----:B------:R-:W-:Y:S01]  /*4490*/  UIADD3 UR9, -UR6, 0x80, UR17 ;  /* 0x0000008006097890 */ /* 0x000fe2000fffe111 */
[----:B------:R-:W-:Y:S01]  /*44a0*/  IMAD.MOV.U32 R224, RZ, RZ, R212 ;  /* 0x000000ffffe07224 */ /* 0x000fe200078e00d4 */
[----:B------:R-:W-:Y:S01]  /*44b0*/  USHF.L.U32 UR8, UR7, 0x6, URZ ;  /* 0x0000000607087899 */ /* 0x000fe2000800063f */
[----:B------:R-:W2:Y:S01]  /*44c0*/  LDL R209, [R1+0x30] ;  /* 0x0000300001d17983 */ /* 0x000ea20000100800 */
[----:B------:R-:W-:Y:S01]  /*44d0*/  UIADD3 UR9, UR9, -UR46, URZ ;  /* 0x8000002e09097290 */ /* 0x000fe2000fffe03f */
[----:B------:R-:W-:Y:S01]  /*44e0*/  IMAD.MOV.U32 R225, RZ, RZ, R211 ;  /* 0x000000ffffe17224 */ /* 0x000fe200078e00d3 */
[----:B------:R-:W-:Y:S02]  /*44f0*/  ULDC UR10, c[0x0][0x2e4] ;  /* 0x0000b900000a7ab9 */ /* 0x000fe40000000800 */
[----:B------:R-:W3:Y:S01]  /*4500*/  LDL R208, [R1+0x34] ;  /* 0x0000340001d07983 */ /* 0x000ee20000100800 */
[----:B------:R-:W-:Y:S01]  /*4510*/  UISETP.GE.AND UP0, UPT, UR8, UR9, UPT ;  /* 0x000000090800728c */ /* 0x000fe2000bf06270 */
[----:B------:R-:W-:Y:S04]  /*4520*/  DEPBAR.LE SB0, 0x0 ;  /* 0x000080000000791a */ /* 0x000fe80000000000 */
[----:B------:R-:W-:Y:S06]  /*4530*/  BAR.SYNC.DEFER_BLOCKING 0x0 ;  /* 0x0000000000007b1d */ /* 0x000fec0000010000 */
[----:B------:R-:W-:Y:S05]  /*4540*/  LDSM.16.M88.4 R32, [R196] ;  /* 0x00000000c420783b */ /* 0x000fea0000000200 */
[----:B------:R-:W4:Y:S05]  /*4550*/  LDSM.16.M88.4 R16, [R198+0x9000] ;  /* 0x00900000c610783b */ /* 0x000f2a0000000200 */
[----:B------:R-:W1:Y:S05]  /*4560*/  LDSM.16.M88.4 R28, [R196+0x800] ;  /* 0x00080000c41c783b */ /* 0x000e6a0000000200 */
[----:B------:R-:W1:Y:S05]  /*4570*/  LDSM.16.M88.4 R132, [R198+0x9400] ;  /* 0x00940000c684783b */ /* 0x000e6a0000000200 */
[----:B------:R-:W-:Y:S05]  /*4580*/  LDSM.16.M88.4 R136, [R0] ;  /* 0x000000000088783b */ /* 0x000fea0000000200 */
[----:B------:R-:W1:Y:S05]  /*4590*/  LDSM.16.M88.4 R140, [R197+0x9000] ;  /* 0x00900000c58c783b */ /* 0x000e6a0000000200 */
[----:B-----5:R-:W-:Y:S01]  /*45a0*/  LDSM.16.M88.4 R144, [R197+0xd400] ;  /* 0x00d40000c590783b */ /* 0x020fe20000000200 */
[-C--:B-1--4-:R-:W-:Y:S08]  /*45b0*/  HMMA.16816.F32 R4, R32, R16.reuse, RZ ;  /* 0x000000102004723c */ /* 0x092ff000000018ff */
[C---:B------:R-:W-:Y:S08]  /*45c0*/  HMMA.16816.F32 R8, R28.reuse, R16, RZ ;  /* 0x000000101c08723c */ /* 0x040ff000000018ff */
[-C--:B------:R-:W-:Y:S08]  /*45d0*/  HMMA.16816.F32 R12, R28, R18.reuse, RZ ;  /* 0x000000121c0c723c */ /* 0x080ff000000018ff */
[C---:B------:R-:W-:Y:S08]  /*45e0*/  HMMA.16816.F32 R16, R32.reuse, R18, RZ ;  /* 0x000000122010723c */ /* 0x040ff000000018ff */
[-C--:B------:R-:W-:Y:S08]  /*45f0*/  HMMA.16816.F32 R20, R32, R132.reuse, RZ ;  /* 0x000000842014723c */ /* 0x080ff000000018ff */
[C---:B------:R-:W-:Y:S08]  /*4600*/  HMMA.16816.F32 R24, R28.reuse, R132, RZ ;  /* 0x000000841c18723c */ /* 0x040ff000000018ff */
[-C--:B------:R-:W-:Y:S08]  /*4610*/  HMMA.16816.F32 R28, R28, R134.reuse, RZ ;  /* 0x000000861c1c723c */ /* 0x080ff000000018ff */
[----:B------:R-:W-:Y:S01]  /*4620*/  HMMA.16816.F32 R32, R32, R134, RZ ;  /* 0x000000862020723c */ /* 0x000fe200000018ff */
[----:B------:R-:W1:Y:S07]  /*4630*/  LDSM.16.M88.4 R132, [R0+0x800] ;  /* 0x000800000084783b */ /* 0x000e6e0000000200 */
[-C--:B------:R-:W-:Y:S08]  /*4640*/  HMMA.16816.F32 R4, R136, R140.reuse, R4 ;  /* 0x0000008c8804723c */ /* 0x080ff00000001804 */
[C---:B-1----:R-:W-:Y:S08]  /*4650*/  HMMA.16816.F32 R8, R132.reuse, R140, R8 ;  /* 0x0000008c8408723c */ /* 0x042ff00000001808 */
[-C--:B------:R-:W-:Y:S08]  /*4660*/  HMMA.16816.F32 R12, R132, R142.reuse, R12 ;  /* 0x0000008e840c723c */ /* 0x080ff0000000180c */
[C---:B------:R-:W-:Y:S01]  /*4670*/  HMMA.16816.F32 R16, R136.reuse, R142, R16 ;  /* 0x0000008e8810723c */ /* 0x040fe20000001810 */
[----:B------:R-:W1:Y:S07]  /*4680*/  LDSM.16.M88.4 R140, [R197+0x9400] ;  /* 0x00940000c58c783b */ /* 0x000e6e0000000200 */
[-C--:B-1----:R-:W-:Y:S08]  /*4690*/  HMMA.16816.F32 R20, R136, R140.reuse, R20 ;  /* 0x0000008c8814723c */ /* 0x082ff00000001814 */
[C---:B------:R-:W-:Y:S08]  /*46a0*/  HMMA.16816.F32 R24, R132.reuse, R140, R24 ;  /* 0x0000008c8418723c */ /* 0x040ff00000001818 */
[-C--:B------:R-:W-:Y:S01]  /*46b0*/  HMMA.16816.F32 R28, R132, R142.reuse, R28 ;  /* 0x0000008e841c723c */ /* 0x080fe2000000181c */
[----:B------:R-:W-:Y:S07]  /*46c0*/  LDSM.16.M88.4 R132, [R196+0x1000] ;  /* 0x00100000c484783b */ /* 0x000fee0000000200 */
[----:B------:R-:W-:Y:S01]  /*46d0*/  HMMA.16816.F32 R32, R136, R142, R32 ;  /* 0x0000008e8820723c */ /* 0x000fe20000001820 */
[----:B------:R-:W1:Y:S05]  /*46e0*/  LDSM.16.M88.4 R136, [R198+0xb000] ;  /* 0x00b00000c688783b */ /* 0x000e6a0000000200 */
[----:B------:R-:W4:Y:S02]  /*46f0*/  LDSM.16.M88.4 R140, [R196+0x1800] ;  /* 0x00180000c48c783b */ /* 0x000f240000000200 */
[-C--:B-1----:R-:W-:Y:S08]  /*4700*/  HMMA.16816.F32 R4, R132, R136.reuse, R4 ;  /* 0x000000888404723c */ /* 0x082ff00000001804 */
[C---:B----4-:R-:W-:Y:S08]  /*4710*/  HMMA.16816.F32 R8, R140.reuse, R136, R8 ;  /* 0x000000888c08723c */ /* 0x050ff00000001808 */
        /* <DEDUP_REMOVED lines=35> */
[C---:B----4-:R-:W-:Y:S07]  /*4950*/  HMMA.16816.F32 R8, R136.reuse, R132, R8 ;  /* 0x000000848808723c */ /* 0x050fee0000001808 */
[----:B--2---:R-:W-:Y:S01]  /*4960*/  IADD3 R132, P0, R209, UR16, RZ ;  /* 0x00000010d1847c10 */ /* 0x004fe2000ff1e0ff */
[-C--:B------:R-:W-:Y:S04]  /*4970*/  HMMA.16816.F32 R12, R136, R134.reuse, R12 ;  /* 0x00000086880c723c */ /* 0x080fe8000000180c */
[----:B---3--:R-:W-:Y:S02]  /*4980*/  IADD3.X R133, R208, UR15, RZ, P0, !PT ;  /* 0x0000000fd0857c10 */ /* 0x008fe400087fe4ff */
[----:B------:R-:W-:Y:S02]  /*4990*/  PLOP3.LUT P0, PT, PT, PT, UP0, 0x80, 0x0 ;  /* 0x000000000000781c */ /* 0x000fe40003f0f008 */
[C---:B------:R-:W-:Y:S01]  /*49a0*/  HMMA.16816.F32 R16, R140.reuse, R134, R16 ;  /* 0x000000868c10723c */ /* 0x040fe20000001810 */
[----:B-----5:R1:W5:Y:S05]  /*49b0*/  LDG.E R209, [R132.64] ;  /* 0x0000000484d17981 */ /* 0x02036a000c1e1900 */
[----:B------:R1:W5:Y:S02]  /*49c0*/  LDG.E R208, [R132.64+0x20] ;  /* 0x0000200484d07981 */ /* 0x000364000c1e1900 */
[-C--:B------:R-:W-:Y:S08]  /*49d0*/  HMMA.16816.F32 R20, R140, R144.reuse, R20 ;  /* 0x000000908c14723c */ /* 0x080ff00000001814 */
[C---:B------:R-:W-:Y:S01]  /*49e0*/  HMMA.16816.F32 R24, R136.reuse, R144, R24 ;  /* 0x000000908818723c */ /* 0x040fe20000001818 */
[----:B------:R1:W5:Y:S05]  /*49f0*/  LDG.E R145, [R132.64+0x80] ;  /* 0x0000800484917981 */ /* 0x00036a000c1e1900 */
[----:B------:R1:W5:Y:S02]  /*4a00*/  LDG.E R144, [R132.64+0xa0] ;  /* 0x0000a00484907981 */ /* 0x000364000c1e1900 */
[-C--:B------:R-:W-:Y:S08]  /*4a10*/  HMMA.16816.F32 R28, R136, R146.reuse, R28 ;  /* 0x00000092881c723c */ /* 0x080ff0000000181c */
[----:B------:R-:W-:Y:S01]  /*4a20*/  HMMA.16816.F32 R32, R140, R146, R32 ;  /* 0x000000928c20723c */ /* 0x000fe20000001820 */
[----:B------:R-:W-:-:S07]  /*4a30*/  @!P0 BRA `(.L_x_102) ;  /* 0x0000009000008947 */ /* 0x000fce0003800000 */
[----:B------:R-:W-:Y:S01]  /*4a40*/  UIADD3 UR10, UR11, UR17, -UR6 ;  /* 0x000000110b0a7290 */ /* 0x000fe2000fffe806 */
[----:B------:R-:W-:Y:S01]  /*4a50*/  IMAD.U32 R0, RZ, RZ, UR19 ;  /* 0x00000013ff007e24 */ /* 0x000fe2000f8e00ff */
[----:B------:R-:W-:Y:S04]  /*4a60*/  UIADD3 UR9, UR8, 0x40, URZ ;  /* 0x0000004008097890 */ /* 0x000fe8000fffe03f */
[----:B------:R-:W-:Y:S01]  /*4a70*/  UISETP.GE.AND UP0, UPT, UR9, UR10, UPT ;  /* 0x0000000a0900728c */ /* 0x000fe2000bf06270 */
[----:B------:R-:W-:Y:S02]  /*4a80*/  ISETP.LT.AND P0, PT, R0, UR6, PT ;  /* 0x0000000600007c0c */ /* 0x000fe4000bf01270 */
[----:B------:R-:W-:Y:S03]  /*4a90*/  UMOV UR10, UR11 ;  /* 0x0000000b000a7c82 */ /* 0x000fe60008000000 */
[----:B------:R-:W-:Y:S11]  /*4aa0*/  PLOP3.LUT P1, PT, PT, PT, UP0, 0x80, 0x0 ;  /* 0x000000000000781c */ /* 0x000ff60003f2f008 */
[----:B------:R-:W-:Y:S02]  /*4ab0*/  @!UPT UIADD3 URZ, URZ, URZ, URZ ;  /* 0x0000003f3f3ff290 */ /* 0x000fe4000fffe03f */
[----:B------:R-:W-:-:S05]  /*4ac0*/  @!P1 BRA P0, `(.L_x_103) ;  /* 0x0000083000009947 */ /* 0x000fca0000000000 */
.L_x_102:
[----:B------:R-:W2:Y:S01]  /*4ad0*/  LDL R0, [R1+0x1c] ;  /* 0x00001c0001007983 */ /* 0x000ea20000100800 */
[----:B------:R-:W-:Y:S02]  /*4ae0*/  UIADD3 UR9, -UR10, UR6, -UR12 ;  /* 0x000000060a097290 */ /* 0x000fe4000fffe90c */
[----:B------:R-:W-:Y:S01]  /*4af0*/  UMOV UR11, UR10 ;  /* 0x0000000a000b7c82 */ /* 0x000fe20008000000 */
[----:B-1----:R-:W3:Y:S01]  /*4b00*/  LDL R132, [R1+0x3c] ;  /* 0x00003c0001847983 */ /* 0x002ee20000100800 */
[----:B--2---:R-:W-:Y:S01]  /*4b10*/  IADD3 R141, R0, UR8, RZ ;  /* 0x00000008008d7c10 */ /* 0x004fe2000fffe0ff */
[----:B------:R-:W-:Y:S01]  /*4b20*/  UIADD3 UR8, UR6, 0x1, -UR12 ;  /* 0x0000000106087890 */ /* 0x000fe2000fffe80c */
[----:B------:R-:W-:Y:S02]  /*4b30*/  IMAD.U32 R0, RZ, RZ, UR21 ;  /* 0x00000015ff007e24 */ /* 0x000fe4000f8e00ff */
[C---:B------:R-:W-:Y:S01]  /*4b40*/  IADD3 R133, R141.reuse, UR9, RZ ;  /* 0x000000098d857c10 */ /* 0x040fe2000fffe0ff */
[----:B------:R-:W-:Y:S01]  /*4b50*/  UIADD3 UR8, UR8, UR45, URZ ;  /* 0x0000002d08087290 */ /* 0x000fe2000fffe03f */
[----:B---3--:R-:W-:Y:S02]  /*4b60*/  IMAD R0, R0, 0x80, R132 ;  /* 0x0000008000007824 */ /* 0x008fe400078e0284 */
[----:B------:R-:W-:Y:S03]  /*4b70*/  IMNMX R133, RZ, R133, !PT ;  /* 0x00000085ff857217 */ /* 0x000fe60007800200 */
[----:B------:R-:W-:Y:S02]  /*4b80*/  IADD3 R132, R141, UR8, RZ ;  /* 0x000000088d847c10 */ /* 0x000fe4000fffe0ff */
[-C--:B------:R-:W-:Y:S02]  /*4b90*/  ISETP.GE.AND P3, PT, R0, R133.reuse, PT ;  /* 0x000000850000720c */ /* 0x080fe40003f66270 */
[----:B------:R-:W-:Y:S02]  /*4ba0*/  IMNMX R132, R132, UR6, PT ;  /* 0x0000000684847c17 */ /* 0x000fe4000b800200 */
[C---:B------:R-:W-:Y:S02]  /*4bb0*/  IADD3 R140, R0.reuse, 0x1, RZ ;  /* 0x00000001008c7810 */ /* 0x040fe40007ffe0ff */
[C---:B------:R-:W-:Y:S02]  /*4bc0*/  IADD3 R139, R0.reuse, 0x8, RZ ;  /* 0x00000008008b7810 */ /* 0x040fe40007ffe0ff */
[C---:B------:R-:W-:Y:S02]  /*4bd0*/  IADD3 R138, R0.reuse, 0x9, RZ ;  /* 0x00000009008a7810 */ /* 0x040fe40007ffe0ff */
[C---:B------:R-:W-:Y:S02]  /*4be0*/  IADD3 R137, R0.reuse, 0x10, RZ ;  /* 0x0000001000897810 */ /* 0x040fe40007ffe0ff */
[C---:B------:R-:W-:Y:S02]  /*4bf0*/  IADD3 R136, R0.reuse, 0x11, RZ ;  /* 0x0000001100887810 */ /* 0x040fe40007ffe0ff */
[C---:B------:R-:W-:Y:S02]  /*4c00*/  IADD3 R135, R0.reuse, 0x18, RZ ;  /* 0x0000001800877810 */ /* 0x040fe40007ffe0ff */
[C---:B------:R-:W-:Y:S02]  /*4c10*/  IADD3 R134, R0.reuse, 0x19, RZ ;  /* 0x0000001900867810 */ /* 0x040fe40007ffe0ff */
[-C--:B------:R-:W-:Y:S02]  /*4c20*/  ISETP.GE.OR P3, PT, R0, R132.reuse, !P3 ;  /* 0x000000840000720c */ /* 0x080fe40005f66670 */
[-C--:B------:R-:W-:Y:S02]  /*4c30*/  ISETP.GE.AND P2, PT, R140, R133.reuse, PT ;  /* 0x000000858c00720c */ /* 0x080fe40003f46270 */
[-C--:B------:R-:W-:Y:S02]  /*4c40*/  ISETP.GE.AND P1, PT, R139, R133.reuse, PT ;  /* 0x000000858b00720c */ /* 0x080fe40003f26270 */
[-C--:B------:R-:W-:Y:S02]  /*4c50*/  ISETP.GE.AND P0, PT, R138, R133.reuse, PT ;  /* 0x000000858a00720c */ /* 0x080fe40003f06270 */
[-C--:B------:R-:W-:Y:S02]  /*4c60*/  ISETP.GE.AND P6, PT, R137, R133.reuse, PT ;  /* 0x000000858900720c */ /* 0x080fe40003fc6270 */
[-C--:B------:R-:W-:Y:S02]  /*4c70*/  ISETP.GE.AND P5, PT, R136, R133.reuse, PT ;  /* 0x000000858800720c */ /* 0x080fe40003fa6270 */
[-C--:B------:R-:W-:Y:S02]  /*4c80*/  ISETP.GE.AND P4, PT, R135, R133.reuse, PT ;  /* 0x000000858700720c */ /* 0x080fe40003f86270 */
[----:B------:R-:W-:Y:S02]  /*4c90*/  FSEL R4, R4, -INF , !P3 ;  /* 0xff80000004047808 */ /* 0x000fe40005800000 */
[----:B------:R-:W-:Y:S02]  /*4ca0*/  ISETP.GE.AND P3, PT, R134, R133, PT ;  /* 0x000000858600720c */ /* 0x000fe40003f66270 */
[-C--:B------:R-:W-:Y:S02]  /*4cb0*/  ISETP.GE.OR P2, PT, R140, R132.reuse, !P2 ;  /* 0x000000848c00720c */ /* 0x080fe40005746670 */
[-C--:B------:R-:W-:Y:S02]  /*4cc0*/  ISETP.GE.OR P1, PT, R139, R132.reuse, !P1 ;  /* 0x000000848b00720c */ /* 0x080fe40004f26670 */
[-C--:B------:R-:W-:Y:S02]  /*4cd0*/  ISETP.GE.OR P0, PT, R138, R132.reuse, !P0 ;  /* 0x000000848a00720c */ /* 0x080fe40004706670 */
[-C--:B------:R-:W-:Y:S02]  /*4ce0*/  ISETP.GE.OR P6, PT, R137, R132.reuse, !P6 ;  /* 0x000000848900720c */ /* 0x080fe400077c6670 */
[-C--:B------:R-:W-:Y:S02]  /*4cf0*/  ISETP.GE.OR P5, PT, R136, R132.reuse, !P5 ;  /* 0x000000848800720c */ /* 0x080fe40006fa6670 */
[-C--:B------:R-:W-:Y:S02]  /*4d00*/  ISETP.GE.OR P4, PT, R135, R132.reuse, !P4 ;  /* 0x000000848700720c */ /* 0x080fe40006786670 */
[----:B------:R-:W-:Y:S02]  /*4d10*/  ISETP.GE.OR P3, PT, R134, R132, !P3 ;  /* 0x000000848600720c */ /* 0x000fe40005f66670 */
[----:B------:R-:W-:Y:S02]  /*4d20*/  IADD3 R132, R141, 0x8, RZ ;  /* 0x000000088d847810 */ /* 0x000fe40007ffe0ff */
[----:B------:R-:W-:Y:S02]  /*4d30*/  FSEL R5, R5, -INF , !P2 ;  /* 0xff80000005057808 */ /* 0x000fe40005000000 */
[C---:B------:R-:W-:Y:S02]  /*4d40*/  IADD3 R133, R132.reuse, UR9, RZ ;  /* 0x0000000984857c10 */ /* 0x040fe4000fffe0ff */
[----:B------:R-:W-:Y:S02]  /*4d50*/  IADD3 R132, R132, UR8, RZ ;  /* 0x0000000884847c10 */ /* 0x000fe4000fffe0ff */
[----:B------:R-:W-:Y:S02]  /*4d60*/  IMNMX R133, RZ, R133, !PT ;  /* 0x00000085ff857217 */ /* 0x000fe40007800200 */
[----:B------:R-:W-:Y:S02]  /*4d70*/  IMNMX R132, R132, UR6, PT ;  /* 0x0000000684847c17 */ /* 0x000fe4000b800200 */
[-C--:B------:R-:W-:Y:S02]  /*4d80*/  ISETP.GE.AND P2, PT, R0, R133.reuse, PT ;  /* 0x000000850000720c */ /* 0x080fe40003f46270 */
[----:B------:R-:W-:Y:S02]  /*4d90*/  FSEL R16, R16, -INF , !P1 ;  /* 0xff80000010107808 */ /* 0x000fe40004800000 */
[-C--:B------:R-:W-:Y:S02]  /*4da0*/  ISETP.GE.OR P2, PT, R0, R132.reuse, !P2 ;  /* 0x000000840000720c */ /* 0x080fe40005746670 */
[-C--:B------:R-:W-:Y:S02]  /*4db0*/  ISETP.GE.AND P1, PT, R140, R133.reuse, PT ;  /* 0x000000858c00720c */ /* 0x080fe40003f26270 */
[----:B------:R-:W-:Y:S02]  /*4dc0*/  FSEL R17, R17, -INF , !P0 ;  /* 0xff80000011117808 */ /* 0x000fe40004000000 */
        /* <DEDUP_REMOVED lines=24> */
[CC--:B------:R-:W-:Y:S02]  /*4f50*/  ISETP.GE.AND P1, PT, R0.reuse, R133.reuse, PT ;  /* 0x000000850000720c */ /* 0x0c0fe40003f26270 */
[----:B------:R-:W-:Y:S02]  /*4f60*/  IADD3 R141, R141, 0x28, RZ ;  /* 0x000000288d8d7810 */ /* 0x000fe40007ffe0ff */
[-C--:B------:R-:W-:Y:S02]  /*4f70*/  ISETP.GE.OR P1, PT, R0, R132.reuse, !P1 ;  /* 0x000000840000720c */ /* 0x080fe40004f26670 */
        /* <DEDUP_REMOVED lines=14> */
[----:B------:R-:W-:Y:S02]  /*5060*/  IADD3 R133, R141, UR9, RZ ;  /* 0x000000098d857c10 */ /* 0x000fe4000fffe0ff */
[-C--:B------:R-:W-:Y:S02]  /*5070*/  ISETP.GE.OR P0, PT, R140, R132.reuse, !P0 ;  /* 0x000000848c00720c */ /* 0x080fe40004706670 */
[-C--:B------:R-:W-:Y:S02]  /*5080*/  ISETP.GE.OR P6, PT, R139, R132.reuse, !P6 ;  /* 0x000000848b00720c */ /* 0x080fe400077c6670 */
[-C--:B------:R-:W-:Y:S02]  /*5090*/  ISETP.GE.OR P5, PT, R138, R132.reuse, !P5 ;  /* 0x000000848a00720c */ /* 0x080fe40006fa6670 */
[-C--:B------:R-:W-:Y:S02]  /*50a0*/  ISETP.GE.OR P4, PT, R137, R132.reuse, !P4 ;  /* 0x000000848900720c */ /* 0x080fe40006786670 */
[-C--:B------:R-:W-:Y:S02]  /*50b0*/  ISETP.GE.OR P3, PT, R136, R132.reuse, !P3 ;  /* 0x000000848800720c */ /* 0x080fe40005f66670 */
[-C--:B------:R-:W-:Y:S02]  /*50c0*/  ISETP.GE.OR P2, PT, R135, R132.reuse, !P2 ;  /* 0x000000848700720c */ /* 0x080fe40005746670 */
[----:B------:R-:W-:Y:S02]  /*50d0*/  ISETP.GE.OR P1, PT, R134, R132, !P1 ;  /* 0x000000848600720c */ /* 0x000fe40004f26670 */
[----:B------:R-:W-:Y:S02]  /*50e0*/  IADD3 R132, R141, UR8, RZ ;  /* 0x000000088d847c10 */ /* 0x000fe4000fffe0ff */
[----:B------:R-:W-:Y:S02]  /*50f0*/  IMNMX R133, RZ, R133, !PT ;  /* 0x00000085ff857217 */ /* 0x000fe40007800200 */
[----:B------:R-:W-:Y:S02]  /*5100*/  IMNMX R132, R132, UR6, PT ;  /* 0x0000000684847c17 */ /* 0x000fe4000b800200 */
[----:B------:R-:W-:Y:S02]  /*5110*/  FSEL R9, R9, -INF , !P0 ;  /* 0xff80000009097808 */ /* 0x000fe40004000000 */
        /* <DEDUP_REMOVED lines=23> */
[----:B------:R-:W-:Y:S02]  /*5290*/  FSEL R11, R11, -INF , !P6 ;  /* 0xff8000000b0b7808 */ /* 0x000fe40007000000 */
[----:B------:R-:W-:Y:S02]  /*52a0*/  FSEL R14, R14, -INF , !P5 ;  /* 0xff8000000e0e7808 */ /* 0x000fe40006800000 */
[----:B------:R-:W-:Y:S02]  /*52b0*/  FSEL R15, R15, -INF , !P4 ;  /* 0xff8000000f0f7808 */ /* 0x000fe40006000000 */
[----:B------:R-:W-:Y:S02]  /*52c0*/  FSEL R26, R26, -INF , !P3 ;  /* 0xff8000001a1a7808 */ /* 0x000fe40005800000 */
[----:B------:R-:W-:Y:S02]  /*52d0*/  FSEL R27, R27, -INF , !P2 ;  /* 0xff8000001b1b7808 */ /* 0x000fe40005000000 */
[----:B------:R-:W-:Y:S02]  /*52e0*/  FSEL R30, R30, -INF , !P1 ;  /* 0xff8000001e1e7808 */ /* 0x000fe40004800000 */
[----:B------:R-:W-:Y:S02]  /*52f0*/  FSEL R31, R31, -INF , !P0 ;  /* 0xff8000001f1f7808 */ /* 0x000fe40004000000 */
.L_x_103:
[----:B-1----:R-:W2:Y:S01]  /*5300*/  LDL R133, [R1] ;  /* 0x0000000001857983 */ /* 0x002ea20000100800 */
[C---:B------:R-:W-:Y:S01]  /*5310*/  FMUL.FTZ R132, R252.reuse, 1.4426950216293334961 ;  /* 0x3fb8aa3bfc847820 */ /* 0x040fe20000410000 */
[----:B------:R-:W-:Y:S01]  /*5320*/  FSETP.NEU.FTZ.AND P0, PT, R252, -INF , PT ;  /* 0xff800000fc00780b */ /* 0x000fe20003f1d000 */
[----:B------:R-:W-:Y:S03]  /*5330*/  UISETP.GT.AND UP3, UPT, UR7, UR18, UPT ;  /* 0x000000120700728c */ /* 0x000fe6000bf64270 */
[----:B------:R-:W-:Y:S05]  /*5340*/  FSEL R132, R132, RZ, P0 ;  /* 0x000000ff84847208 */ /* 0x000fea0000000000 */
[--C-:B------:R-:W-:Y:S02]  /*5350*/  FFMA.FTZ R4, R4, c[0x0][0x23c], -R132.reuse ;  /* 0x00008f0004047a23 */ /* 0x100fe40000010884 */
[--C-:B------:R-:W-:Y:S02]  /*5360*/  FFMA.FTZ R5, R5, c[0x0][0x23c], -R132.reuse ;  /* 0x00008f0005057a23 */ /* 0x100fe40000010884 */
[----:B------:R1:W-:Y:S01]  /*5370*/  MUFU.EX2 R214, R4 ;  /* 0x0000000400d67308 */ /* 0x0003e20000000800 */
[--C-:B------:R-:W-:Y:S02]  /*5380*/  FFMA.FTZ R16, R16, c[0x0][0x23c], -R132.reuse ;  /* 0x00008f0010107a23 */ /* 0x100fe40000010884 */
[--C-:B------:R-:W-:Y:S02]  /*5390*/  FFMA.FTZ R17, R17, c[0x0][0x23c], -R132.reuse ;  /* 0x00008f0011117a23 */ /* 0x100fe40000010884 */
[--C-:B------:R-:W-:Y:S02]  /*53a0*/  FFMA.FTZ R20, R20, c[0x0][0x23c], -R132.reuse ;  /* 0x00008f0014147a23 */ /* 0x100fe40000010884 */
[--C-:B------:R-:W-:Y:S02]  /*53b0*/  FFMA.FTZ R21, R21, c[0x0][0x23c], -R132.reuse ;  /* 0x00008f0015157a23 */ /* 0x100fe40000010884 */
[--C-:B------:R-:W-:Y:S01]  /*53c0*/  FFMA.FTZ R32, R32, c[0x0][0x23c], -R132.reuse ;  /* 0x00008f0020207a23 */ /* 0x100fe20000010884 */
[----:B------:R3:W-:Y:S01]  /*53d0*/  MUFU.EX2 R213, R5 ;  /* 0x0000000500d57308 */ /* 0x0007e20000000800 */
[----:B------:R-:W-:Y:S09]  /*53e0*/  FFMA.FTZ R132, R33, c[0x0][0x23c], -R132 ;  /* 0x00008f0021847a23 */ /* 0x000ff20000010884 */
[----:B------:R-:W-:Y:S01]  /*53f0*/  MUFU.EX2 R244, R16 ;  /* 0x0000001000f47308 */ /* 0x000fe20000000800 */
[----:B-1----:R-:W-:Y:S09]  /*5400*/  FMUL.FTZ R4, R250, 1.4426950216293334961 ;  /* 0x3fb8aa3bfa047820 */ /* 0x002ff20000410000 */
[----:B------:R-:W-:Y:S10]  /*5410*/  MUFU.EX2 R242, R17 ;  /* 0x0000001100f27308 */ /* 0x000ff40000000800 */
[----:B------:R-:W-:Y:S10]  /*5420*/  MUFU.EX2 R238, R20 ;  /* 0x0000001400ee7308 */ /* 0x000ff40000000800 */
[----:B------:R-:W-:Y:S10]  /*5430*/  MUFU.EX2 R237, R21 ;  /* 0x0000001500ed7308 */ /* 0x000ff40000000800 */
[----:B------:R-:W-:Y:S10]  /*5440*/  MUFU.EX2 R247, R32 ;  /* 0x0000002000f77308 */ /* 0x000ff40000000800 */
[----:B------:R-:W-:Y:S01]  /*5450*/  MUFU.EX2 R243, R132 ;  /* 0x0000008400f37308 */ /* 0x000fe20000000800 */
[C---:B--2---:R-:W-:Y:S01]  /*5460*/  FMUL.FTZ R0, R133.reuse, 1.4426950216293334961 ;  /* 0x3fb8aa3b85007820 */ /* 0x044fe20000410000 */
[----:B------:R-:W-:Y:S04]  /*5470*/  FSETP.NEU.FTZ.AND P0, PT, R133, -INF , PT ;  /* 0xff8000008500780b */ /* 0x000fe80003f1d000 */
[----:B---3--:R-:W-:Y:S01]  /*5480*/  FSEL R5, R0, RZ, P0 ;  /* 0x000000ff00057208 */ /* 0x008fe20000000000 */
[----:B------:R-:W-:Y:S01]  /*5490*/  FMUL.FTZ R0, R251, 1.4426950216293334961 ;  /* 0x3fb8aa3bfb007820 */ /* 0x000fe20000410000 */
[----:B------:R-:W-:Y:S03]  /*54a0*/  FSETP.NEU.FTZ.AND P0, PT, R250, -INF , PT ;  /* 0xff800000fa00780b */ /* 0x000fe60003f1d000 */
[--C-:B------:R-:W-:Y:S01]  /*54b0*/  FFMA.FTZ R6, R6, c[0x0][0x23c], -R5.reuse ;  /* 0x00008f0006067a23 */ /* 0x100fe20000010805 */
[----:B------:R-:W-:Y:S01]  /*54c0*/  FSEL R4, R4, RZ, P0 ;  /* 0x000000ff04047208 */ /* 0x000fe20000000000 */
[--C-:B------:R-:W-:Y:S01]  /*54d0*/  FFMA.FTZ R7, R7, c[0x0][0x23c], -R5.reuse ;  /* 0x00008f0007077a23 */ /* 0x100fe20000010805 */
[----:B------:R-:W-:Y:S01]  /*54e0*/  FSETP.NEU.FTZ.AND P0, PT, R251, -INF , PT ;  /* 0xff800000fb00780b */ /* 0x000fe20003f1d000 */
[----:B------:R-:W-:Y:S01]  /*54f0*/  MUFU.EX2 R212, R6 ;  /* 0x0000000600d47308 */ /* 0x000fe20000000800 */
[--C-:B------:R-:W-:Y:S02]  /*5500*/  FFMA.FTZ R18, R18, c[0x0][0x23c], -R5.reuse ;  /* 0x00008f0012127a23 */ /* 0x100fe40000010805 */
[--C-:B------:R-:W-:Y:S01]  /*5510*/  FFMA.FTZ R28, R28, c[0x0][0x23c], -R4.reuse ;  /* 0x00008f001c1c7a23 */ /* 0x100fe20000010804 */
[----:B------:R-:W-:Y:S01]  /*5520*/  FSEL R0, R0, RZ, P0 ;  /* 0x000000ff00007208 */ /* 0x000fe20000000000 */
[--C-:B------:R-:W-:Y:S01]  /*5530*/  FFMA.FTZ R8, R8, c[0x0][0x23c], -R4.reuse ;  /* 0x00008f0008087a23 */ /* 0x100fe20000010804 */
[----:B------:R-:W-:Y:S01]  /*5540*/  PLOP3.LUT P0, PT, PT, PT, UP3, 0x80, 0x0 ;  /* 0x000000000000781c */ /* 0x000fe20003f0f038 */
[--C-:B------:R-:W-:Y:S02]  /*5550*/  FFMA.FTZ R9, R9, c[0x0][0x23c], -R4.reuse ;  /* 0x00008f0009097a23 */ /* 0x100fe40000010804 */
[--C-:B------:R-:W-:Y:S01]  /*5560*/  FFMA.FTZ R12, R12, c[0x0][0x23c], -R4.reuse ;  /* 0x00008f000c0c7a23 */ /* 0x100fe20000010804 */
[----:B------:R-:W1:Y:S01]  /*5570*/  MUFU.EX2 R211, R7 ;  /* 0x0000000700d37308 */ /* 0x000e620000000800 */
[--C-:B------:R-:W-:Y:S02]  /*5580*/  FFMA.FTZ R13, R13, c[0x0][0x23c], -R4.reuse ;  /* 0x00008f000d0d7a23 */ /* 0x100fe40000010804 */
[--C-:B------:R-:W-:Y:S02]  /*5590*/  FFMA.FTZ R24, R24, c[0x0][0x23c], -R4.reuse ;  /* 0x00008f0018187a23 */ /* 0x100fe40000010804 */
[--C-:B------:R-:W-:Y:S02]  /*55a0*/  FFMA.FTZ R25, R25, c[0x0][0x23c], -R4.reuse ;  /* 0x00008f0019197a23 */ /* 0x100fe40000010804 */
[----:B------:R-:W-:Y:S02]  /*55b0*/  FFMA.FTZ R4, R29, c[0x0][0x23c], -R4 ;  /* 0x00008f001d047a23 */ /* 0x000fe40000010804 */
[--C-:B------:R-:W-:Y:S01]  /*55c0*/  FFMA.FTZ R30, R30, c[0x0][0x23c], -R0.reuse ;  /* 0x00008f001e1e7a23 */ /* 0x100fe20000010800 */
[----:B------:R-:W-:Y:S01]  /*55d0*/  MUFU.EX2 R246, R18 ;  /* 0x0000001200f67308 */ /* 0x000fe20000000800 */
[--C-:B------:R-:W-:Y:S02]  /*55e0*/  FFMA.FTZ R19, R19, c[0x0][0x23c], -R5.reuse ;  /* 0x00008f0013137a23 */ /* 0x100fe40000010805 */
[--C-:B------:R-:W-:Y:S02]  /*55f0*/  FFMA.FTZ R10, R10, c[0x0][0x23c], -R0.reuse ;  /* 0x00008f000a0a7a23 */ /* 0x100fe40000010800 */
[--C-:B------:R-:W-:Y:S02]  /*5600*/  FFMA.FTZ R11, R11, c[0x0][0x23c], -R0.reuse ;  /* 0x00008f000b0b7a23 */ /* 0x100fe40000010800 */
[--C-:B------:R-:W-:Y:S02]  /*5610*/  FFMA.FTZ R14, R14, c[0x0][0x23c], -R0.reuse ;  /* 0x00008f000e0e7a23 */ /* 0x100fe40000010800 */
[--C-:B------:R-:W-:Y:S01]  /*5620*/  FFMA.FTZ R15, R15, c[0x0][0x23c], -R0.reuse ;  /* 0x00008f000f0f7a23 */ /* 0x100fe20000010800 */
[----:B------:R2:W-:Y:S01]  /*5630*/  MUFU.EX2 R231, R4 ;  /* 0x0000000400e77308 */ /* 0x0005e20000000800 */
[--C-:B------:R-:W-:Y:S02]  /*5640*/  FFMA.FTZ R26, R26, c[0x0][0x23c], -R0.reuse ;  /* 0x00008f001a1a7a23 */ /* 0x100fe40000010800 */
[--C-:B------:R-:W-:Y:S01]  /*5650*/  FFMA.FTZ R27, R27, c[0x0][0x23c], -R0.reuse ;  /* 0x00008f001b1b7a23 */ /* 0x100fe20000010800 */
[----:B-1----:R-:W-:Y:S01]  /*5660*/  F2FP.PACK_AB R7, R211, R212 ;  /* 0x000000d4d307723e */ /* 0x002fe200000000ff */
[----:B------:R-:W-:Y:S02]  /*5670*/  FFMA.FTZ R0, R31, c[0x0][0x23c], -R0 ;  /* 0x00008f001f007a23 */ /* 0x000fe40000010800 */
[--C-:B------:R-:W-:Y:S02]  /*5680*/  FFMA.FTZ R34, R34, c[0x0][0x23c], -R5.reuse ;  /* 0x00008f0022227a23 */ /* 0x100fe40000010805 */
[--C-:B------:R-:W-:Y:S01]  /*5690*/  FFMA.FTZ R22, R22, c[0x0][0x23c], -R5.reuse ;  /* 0x00008f0016167a23 */ /* 0x100fe20000010805 */
[----:B------:R-:W1:Y:S01]  /*56a0*/  MUFU.EX2 R245, R19 ;  /* 0x0000001300f57308 */ /* 0x000e620000000800 */
[--C-:B------:R-:W-:Y:S01]  /*56b0*/  FFMA.FTZ R23, R23, c[0x0][0x23c], -R5.reuse ;  /* 0x00008f0017177a23 */ /* 0x100fe20000010805 */
[----:B------:R-:W-:Y:S01]  /*56c0*/  STS [R218+0x13400], R7 ;  /* 0x01340007da007388 */ /* 0x000fe20000000800 */
[----:B------:R-:W-:Y:S07]  /*56d0*/  FFMA.FTZ R5, R35, c[0x0][0x23c], -R5 ;  /* 0x00008f0023057a23 */ /* 0x000fee0000010805 */
[----:B------:R1:W-:Y:S01]  /*56e0*/  MUFU.EX2 R227, R0 ;  /* 0x0000000000e37308 */ /* 0x0003e20000000800 */
[----:B--2---:R-:W-:Y:S05]  /*56f0*/  F2FP.PACK_AB R4, R213, R214 ;  /* 0x000000d6d504723e */ /* 0x004fea00000000ff */
[----:B------:R2:W-:Y:S04]  /*5700*/  STS [R218+0x13000], R4 ;  /* 0x01300004da007388 */ /* 0x0005e80000000800 */
[----:B------:R-:W-:Y:S10]  /*5710*/  MUFU.EX2 R147, R8 ;  /* 0x0000000800937308 */ /* 0x000ff40000000800 */
[----:B------:R-:W3:Y:S01]  /*5720*/  MUFU.EX2 R146, R9 ;  /* 0x0000000900927308 */ /* 0x000ee20000000800 */
[----:B-1----:R-:W-:Y:S05]  /*5730*/  F2FP.PACK_AB R0, R245, R246 ;  /* 0x000000f6f500723e */ /* 0x002fea00000000ff */
[----:B------:R1:W-:Y:S04]  /*5740*/  STS [R216+0x13400], R0 ;  /* 0x01340000d8007388 */ /* 0x0003e80000000800 */
[----:B------:R-:W-:Y:S01]  /*5750*/  MUFU.EX2 R143, R10 ;  /* 0x0000000a008f7308 */ /* 0x000fe20000000800 */
[----:B--2---:R-:W-:Y:S05]  /*5760*/  F2FP.PACK_AB R4, R242, R244 ;  /* 0x000000f4f204723e */ /* 0x004fea00000000ff */
[----:B------:R-:W-:Y:S04]  /*5770*/  STS [R216+0x13000], R4 ;  /* 0x01300004d8007388 */ /* 0x000fe80000000800 */
[----:B------:R-:W2:Y:S01]  /*5780*/  MUFU.EX2 R142, R11 ;  /* 0x0000000b008e7308 */ /* 0x000ea20000000800 */
[----:B---3--:R-:W-:Y:S05]  /*5790*/  F2FP.PACK_AB R6, R146, R147 ;  /* 0x000000939206723e */ /* 0x008fea00000000ff */
[----:B------:R3:W-:Y:S04]  /*57a0*/  STS [R218+0x14000], R6 ;  /* 0x01400006da007388 */ /* 0x0007e80000000800 */
[----:B------:R2:W-:Y:S01]  /*57b0*/  MUFU.EX2 R240, R5 ;  /* 0x0000000500f07308 */ /* 0x0005e20000000800 */
[----:B-1----:R-:W-:Y:S09]  /*57c0*/  F2FP.PACK_AB R0, R243, R247 ;  /* 0x000000f7f300723e */ /* 0x002ff200000000ff */
[----:B------:R-:W-:Y:S10]  /*57d0*/  MUFU.EX2 R226, R14 ;  /* 0x0000000e00e27308 */ /* 0x000ff40000000800 */
[----:B------:R-:W3:Y:S01]  /*57e0*/  MUFU.EX2 R223, R15 ;  /* 0x0000000f00df7308 */ /* 0x000ee20000000800 */
[----:B--2---:R-:W-:Y:S05]  /*57f0*/  F2FP.PACK_AB R5, R142, R143 ;  /* 0x0000008f8e05723e */ /* 0x004fea00000000ff */
[----:B------:R1:W-:Y:S04]  /*5800*/  STS [R218+0x14400], R5 ;  /* 0x01440005da007388 */ /* 0x0003e80000000800 */
[----:B------:R-:W-:Y:S10]  /*5810*/  MUFU.EX2 R141, R12 ;  /* 0x0000000c008d7308 */ /* 0x000ff40000000800 */
[----:B------:R-:W2:Y:S01]  /*5820*/  MUFU.EX2 R140, R13 ;  /* 0x0000000d008c7308 */ /* 0x000ea20000000800 */
[----:B---3--:R-:W-:Y:S05]  /*5830*/  F2FP.PACK_AB R6, R223, R226 ;  /* 0x000000e2df06723e */ /* 0x008fea00000000ff */
[----:B------:R-:W-:Y:S04]  /*5840*/  STS [R216+0x14400], R6 ;  /* 0x01440006d8007388 */ /* 0x000fe80000000800 */
[----:B------:R-:W-:Y:S01]  /*5850*/  MUFU.EX2 R236, R22 ;  /* 0x0000001600ec7308 */ /* 0x000fe20000000800 */
[----:B-1----:R-:W-:Y:S09]  /*5860*/  F2FP.PACK_AB R5, R237, R238 ;  /* 0x000000eeed05723e */ /* 0x002ff200000000ff */
[----:B------:R-:W1:Y:S01]  /*5870*/  MUFU.EX2 R235, R23 ;  /* 0x0000001700eb7308 */ /* 0x000e620000000800 */
[----:B--2---:R-:W-:Y:S05]  /*5880*/  F2FP.PACK_AB R7, R140, R141 ;  /* 0x0000008d8c07723e */ /* 0x004fea00000000ff */
[----:B------:R-:W-:Y:S04]  /*5890*/  STS [R216+0x14000], R7 ;  /* 0x01400007d8007388 */ /* 0x000fe80000000800 */
[----:B------:R-:W2:Y:S01]  /*58a0*/  MUFU.EX2 R241, R34 ;  /* 0x0000002200f17308 */ /* 0x000ea20000000800 */
[----:B------:R2:W-:Y:S09]  /*58b0*/  STS [R217+0x13000], R5 ;  /* 0x01300005d9007388 */ /* 0x0005f20000000800 */
[----:B------:R-:W-:Y:S01]  /*58c0*/  MUFU.EX2 R234, R24 ;  /* 0x0000001800ea7308 */ /* 0x000fe20000000800 */
[----:B-1----:R-:W-:Y:S05]  /*58d0*/  F2FP.PACK_AB R4, R235, R236 ;  /* 0x000000eceb04723e */ /* 0x002fea00000000ff */
[----:B------:R1:W-:Y:S04]  /*58e0*/  STS [R217+0x13400], R4 ;  /* 0x01340004d9007388 */ /* 0x0003e80000000800 */
[----:B------:R-:W3:Y:S01]  /*58f0*/  MUFU.EX2 R232, R25 ;  /* 0x0000001900e87308 */ /* 0x000ee20000000800 */
[----:B------:R4:W-:Y:S01]  /*5900*/  STS [R215+0x13000], R0 ;  /* 0x01300000d7007388 */ /* 0x0009e20000000800 */
[----:B--2---:R-:W-:Y:S08]  /*5910*/  F2FP.PACK_AB R5, R240, R241 ;  /* 0x000000f1f005723e */ /* 0x004ff000000000ff */
[----:B------:R-:W-:Y:S01]  /*5920*/  MUFU.EX2 R230, R26 ;  /* 0x0000001a00e67308 */ /* 0x000fe20000000800 */
[----:B------:R-:W-:Y:S09]  /*5930*/  STS [R215+0x13400], R5 ;  /* 0x01340005d7007388 */ /* 0x000ff20000000800 */
[----:B------:R-:W2:Y:S01]  /*5940*/  MUFU.EX2 R229, R27 ;  /* 0x0000001b00e57308 */ /* 0x000ea20000000800 */
[----:B---3--:R-:W-:Y:S05]  /*5950*/  F2FP.PACK_AB R7, R232, R234 ;  /* 0x000000eae807723e */ /* 0x008fea00000000ff */
[----:B------:R-:W-:Y:S04]  /*5960*/  STS [R217+0x14000], R7 ;  /* 0x01400007d9007388 */ /* 0x000fe80000000800 */
[----:B------:R-:W1:Y:S10]  /*5970*/  MUFU.EX2 R233, R28 ;  /* 0x0000001c00e97308 */ /* 0x000e740000000800 */
[----:B------:R-:W4:Y:S01]  /*5980*/  MUFU.EX2 R228, R30 ;  /* 0x0000001e00e47308 */ /* 0x000f220000000800 */
[----:B--2---:R-:W-:Y:S05]  /*5990*/  F2FP.PACK_AB R6, R229, R230 ;  /* 0x000000e6e506723e */ /* 0x004fea00000000ff */
[----:B------:R-:W-:Y:S01]  /*59a0*/  STS [R217+0x14400], R6 ;  /* 0x01440006d9007388 */ /* 0x000fe20000000800 */
[----:B-1----:R-:W-:Y:S05]  /*59b0*/  F2FP.PACK_AB R4, R231, R233 ;  /* 0x000000e9e704723e */ /* 0x002fea00000000ff */
[----:B------:R-:W-:Y:S01]  /*59c0*/  STS [R215+0x14000], R4 ;  /* 0x01400004d7007388 */ /* 0x000fe20000000800 */
[----:B----4-:R-:W-:Y:S05]  /*59d0*/  F2FP.PACK_AB R0, R227, R228 ;  /* 0x000000e4e300723e */ /* 0x010fea00000000ff */
[----:B------:R-:W-:Y:S04]  /*59e0*/  STS [R215+0x14400], R0 ;  /* 0x01440000d7007388 */ /* 0x000fe80000000800 */
[----:B------:R-:W1:Y:S08]  /*59f0*/  LDSM.16.M88.4 R32, [R199+0x6000] ;  /* 0x00600000c720783b */ /* 0x000e700000000200 */
[----:B------:R-:W2:Y:S08]  /*5a00*/  LDSM.16.M88.4 R28, [R199+0x6800] ;  /* 0x00680000c71c783b */ /* 0x000eb00000000200 */
[----:B------:R-:W3:Y:S08]  /*5a10*/  LDSM.16.M88.4 R132, [R200+0x6000] ;  /* 0x00600000c884783b */ /* 0x000ef00000000200 */
[----:B------:R-:W4:Y:S01]  /*5a20*/  LDSM.16.M88.4 R136, [R200+0x6800] ;  /* 0x00680000c888783b */ /* 0x000f220000000200 */
[-C--:B-1----:R-:W-:Y:S08]  /*5a30*/  HMMA.16816.F32 R4, R32, R148.reuse, RZ ;  /* 0x000000942004723c */ /* 0x082ff000000018ff */
[C---:B--2---:R-:W-:Y:S08]  /*5a40*/  HMMA.16816.F32 R8, R28.reuse, R148, RZ ;  /* 0x000000941c08723c */ /* 0x044ff000000018ff */
[-C--:B------:R-:W-:Y:S08]  /*5a50*/  HMMA.16816.F32 R12, R28, R150.reuse, RZ ;  /* 0x000000961c0c723c */ /* 0x080ff000000018ff */
[C---:B------:R-:W-:Y:S08]  /*5a60*/  HMMA.16816.F32 R16, R32.reuse, R150, RZ ;  /* 0x000000962010723c */ /* 0x040ff000000018ff */
[-C--:B------:R-:W-:Y:S08]  /*5a70*/  HMMA.16816.F32 R20, R32, R152.reuse, RZ ;  /* 0x000000982014723c */ /* 0x080ff000000018ff */
[C---:B------:R-:W-:Y:S08]  /*5a80*/  HMMA.16816.F32 R24, R28.reuse, R152, RZ ;  /* 0x000000981c18723c */ /* 0x040ff000000018ff */
[-C--:B------:R-:W-:Y:S08]  /*5a90*/  HMMA.16816.F32 R28, R28, R154.reuse, RZ ;  /* 0x0000009a1c1c723c */ /* 0x080ff000000018ff */
[----:B------:R-:W-:Y:S08]  /*5aa0*/  HMMA.16816.F32 R32, R32, R154, RZ ;  /* 0x0000009a2020723c */ /* 0x000ff000000018ff */
[-C--:B---3--:R-:W-:Y:S08]  /*5ab0*/  HMMA.16816.F32 R4, R132, R156.reuse, R4 ;  /* 0x0000009c8404723c */ /* 0x088ff00000001804 */
[C---:B----4-:R-:W-:Y:S08]  /*5ac0*/  HMMA.16816.F32 R8, R136.reuse, R156, R8 ;  /* 0x0000009c8808723c */ /* 0x050ff00000001808 */
[-C--:B------:R-:W-:Y:S08]  /*5ad0*/  HMMA.16816.F32 R12, R136, R158.reuse, R12 ;  /* 0x0000009e880c723c */ /* 0x080ff0000000180c */
[C---:B------:R-:W-:Y:S08]  /*5ae0*/  HMMA.16816.F32 R16, R132.reuse, R158, R16 ;  /* 0x0000009e8410723c */ /* 0x040ff00000001810 */
[-C--:B------:R-:W-:Y:S08]  /*5af0*/  HMMA.16816.F32 R20, R132, R160.reuse, R20 ;  /* 0x000000a08414723c */ /* 0x080ff00000001814 */
[C---:B------:R-:W-:Y:S08]  /*5b00*/  HMMA.16816.F32 R24, R136.reuse, R160, R24 ;  /* 0x000000a08818723c */ /* 0x040ff00000001818 */
[-C--:B------:R-:W-:Y:S01]  /*5b10*/  HMMA.16816.F32 R28, R136, R162.reuse, R28 ;  /* 0x000000a2881c723c */ /* 0x080fe2000000181c */
[----:B------:R-:W-:Y:S07]  /*5b20*/  LDSM.16.M88.4 R136, [R199+0x7800] ;  /* 0x00780000c788783b */ /* 0x000fee0000000200 */
[----:B------:R-:W-:Y:S01]  /*5b30*/  HMMA.16816.F32 R32, R132, R162, R32 ;  /* 0x000000a28420723c */ /* 0x000fe20000001820 */
[----:B------:R-:W1:Y:S07]  /*5b40*/  LDSM.16.M88.4 R132, [R199+0x7000] ;  /* 0x00700000c784783b */ /* 0x000e6e0000000200 */
[-C--:B-1----:R-:W-:Y:S08]  /*5b50*/  HMMA.16816.F32 R4, R132, R164.reuse, R4 ;  /* 0x000000a48404723c */ /* 0x082ff00000001804 */
[C---:B------:R-:W-:Y:S08]  /*5b60*/  HMMA.16816.F32 R8, R136.reuse, R164, R8 ;  /* 0x000000a48808723c */ /* 0x040ff00000001808 */
        /* <DEDUP_REMOVED lines=31> */
[C---:B-----5:R-:W-:Y:S01]  /*5d60*/  FADD.FTZ R4, -R209.reuse, R4 ;  /* 0x00000004d1047221 */ /* 0x060fe20000010100 */
[C---:B------:R-:W-:Y:S04]  /*5d70*/  HMMA.16816.F32 R16, R132.reuse, R190, R16 ;  /* 0x000000be8410723c */ /* 0x040fe80000001810 */
[----:B------:R-:W-:Y:S02]  /*5d80*/  FADD.FTZ R5, -R209, R5 ;  /* 0x00000005d1057221 */ /* 0x000fe40000010100 */
[C---:B------:R-:W-:Y:S02]  /*5d90*/  FADD.FTZ R6, -R208.reuse, R6 ;  /* 0x00000006d0067221 */ /* 0x040fe40000010100 */
[----:B------:R-:W-:Y:S01]  /*5da0*/  FADD.FTZ R7, -R208, R7 ;  /* 0x00000007d0077221 */ /* 0x000fe20000010100 */
[-C--:B------:R-:W-:Y:S03]  /*5db0*/  HMMA.16816.F32 R20, R132, R192.reuse, R20 ;  /* 0x000000c08414723c */ /* 0x080fe60000001814 */
[C---:B------:R-:W-:Y:S02]  /*5dc0*/  FADD.FTZ R8, -R145.reuse, R8 ;  /* 0x0000000891087221 */ /* 0x040fe40000010100 */
[C---:B------:R-:W-:Y:S02]  /*5dd0*/  FADD.FTZ R9, -R145.reuse, R9 ;  /* 0x0000000991097221 */ /* 0x040fe40000010100 */
[C---:B------:R-:W-:Y:S01]  /*5de0*/  FADD.FTZ R14, -R144.reuse, R14 ;  /* 0x0000000e900e7221 */ /* 0x040fe20000010100 */
[C---:B------:R-:W-:Y:S04]  /*5df0*/  HMMA.16816.F32 R24, R136.reuse, R192, R24 ;  /* 0x000000c08818723c */ /* 0x040fe80000001818 */
[C---:B------:R-:W-:Y:S02]  /*5e00*/  FADD.FTZ R15, -R144.reuse, R15 ;  /* 0x0000000f900f7221 */ /* 0x040fe40000010100 */
[C---:B------:R-:W-:Y:S02]  /*5e10*/  FADD.FTZ R10, -R144.reuse, R10 ;  /* 0x0000000a900a7221 */ /* 0x040fe40000010100 */
[----:B------:R-:W-:Y:S01]  /*5e20*/  FADD.FTZ R11, -R144, R11 ;  /* 0x0000000b900b7221 */ /* 0x000fe20000010100 */
[-C--:B------:R-:W-:Y:S03]  /*5e30*/  HMMA.16816.F32 R28, R136, R194.reuse, R28 ;  /* 0x000000c2881c723c */ /* 0x080fe6000000181c */
[C---:B------:R-:W-:Y:S02]  /*5e40*/  FADD.FTZ R12, -R145.reuse, R12 ;  /* 0x0000000c910c7221 */ /* 0x040fe40000010100 */
[----:B------:R-:W-:Y:S02]  /*5e50*/  FADD.FTZ R13, -R145, R13 ;  /* 0x0000000d910d7221 */ /* 0x000fe40000010100 */
[----:B------:R-:W-:Y:S01]  /*5e60*/  FMUL.FTZ R137, R226, R14 ;  /* 0x0000000ee2897220 */ /* 0x000fe20000410000 */
[----:B------:R-:W-:Y:S01]  /*5e70*/  HMMA.16816.F32 R32, R132, R194, R32 ;  /* 0x000000c28420723c */ /* 0x000fe20000001820 */
[----:B------:R1:W5:Y:S03]  /*5e80*/  LDL R226, [R1+0x8] ;  /* 0x0000080001e27983 */ /* 0x0003660000100800 */
[----:B------:R-:W-:Y:S02]  /*5e90*/  FMUL.FTZ R136, R223, R15 ;  /* 0x0000000fdf887220 */ /* 0x000fe40000410000 */
[C---:B------:R-:W-:Y:S01]  /*5ea0*/  FADD.FTZ R16, -R209.reuse, R16 ;  /* 0x00000010d1107221 */ /* 0x040fe20000010100 */
[----:B------:R1:W5:Y:S01]  /*5eb0*/  LDL R223, [R1+0x4] ;  /* 0x0000040001df7983 */ /* 0x0003620000100800 */
[C---:B------:R-:W-:Y:S04]  /*5ec0*/  FADD.FTZ R17, -R209.reuse, R17 ;  /* 0x00000011d1117221 */ /* 0x040fe80000010100 */
[C---:B------:R-:W-:Y:S02]  /*5ed0*/  FADD.FTZ R18, -R208.reuse, R18 ;  /* 0x00000012d0127221 */ /* 0x040fe40000010100 */
[C---:B------:R-:W-:Y:S02]  /*5ee0*/  FADD.FTZ R19, -R208.reuse, R19 ;  /* 0x00000013d0137221 */ /* 0x040fe40000010100 */
[C---:B------:R-:W-:Y:S02]  /*5ef0*/  FADD.FTZ R20, -R209.reuse, R20 ;  /* 0x00000014d1147221 */ /* 0x040fe40000010100 */
[----:B------:R-:W-:Y:S02]  /*5f00*/  FADD.FTZ R21, -R209, R21 ;  /* 0x00000015d1157221 */ /* 0x000fe40000010100 */
[C---:B------:R-:W-:Y:S02]  /*5f10*/  FADD.FTZ R22, -R208.reuse, R22 ;  /* 0x00000016d0167221 */ /* 0x040fe40000010100 */
[----:B------:R-:W-:Y:S02]  /*5f20*/  FADD.FTZ R23, -R208, R23 ;  /* 0x00000017d0177221 */ /* 0x000fe40000010100 */
[C---:B------:R-:W-:Y:S02]  /*5f30*/  FADD.FTZ R24, -R145.reuse, R24 ;  /* 0x0000001891187221 */ /* 0x040fe40000010100 */
[C---:B------:R-:W-:Y:S02]  /*5f40*/  FADD.FTZ R25, -R145.reuse, R25 ;  /* 0x0000001991197221 */ /* 0x040fe40000010100 */
[C---:B------:R-:W-:Y:S02]  /*5f50*/  FADD.FTZ R26, -R144.reuse, R26 ;  /* 0x0000001a901a7221 */ /* 0x040fe40000010100 */
[C---:B------:R-:W-:Y:S02]  /*5f60*/  FADD.FTZ R27, -R144.reuse, R27 ;  /* 0x0000001b901b7221 */ /* 0x040fe40000010100 */
[C---:B------:R-:W-:Y:S02]  /*5f70*/  FADD.FTZ R28, -R145.reuse, R28 ;  /* 0x0000001c911c7221 */ /* 0x040fe40000010100 */
[----:B------:R-:W-:Y:S02]  /*5f80*/  FADD.FTZ R29, -R145, R29 ;  /* 0x0000001d911d7221 */ /* 0x000fe40000010100 */
[C---:B------:R-:W-:Y:S02]  /*5f90*/  FADD.FTZ R30, -R144.reuse, R30 ;  /* 0x0000001e901e7221 */ /* 0x040fe40000010100 */
        /* <DEDUP_REMOVED lines=34> */
[----:B------:R-:W-:Y:S01]  /*61c0*/  FMUL.FTZ R35, R240, R35 ;  /* 0x00000023f0237220 */ /* 0x000fe20000410000 */
        /* <DEDUP_REMOVED lines=13> */
[----:B------:R-:W-:Y:S01]  /*62a0*/  @!P3 IMAD.MOV.U32 R4, RZ, RZ, R221 ;  /* 0x000000ffff04b224 */ /* 0x000fe200078e00dd */
[C---:B------:R-:W-:Y:S01]  /*62b0*/  IADD3 R0, R239.reuse, UR8, RZ ;  /* 0x00000008ef007c10 */ /* 0x040fe2000fffe0ff */
[----:B------:R1:W-:Y:S01]  /*62c0*/  @P3 STS [R210], RZ ;  /* 0x000000ffd2003388 */ /* 0x0003e20000000800 */
[C---:B------:R-:W-:Y:S01]  /*62d0*/  @!P2 IADD3 R9, R239.reuse, UR8, RZ ;  /* 0x00000008ef09ac10 */ /* 0x040fe2000fffe0ff */
[----:B------:R-:W-:Y:S01]  /*62e0*/  @!P3 IMAD.MOV.U32 R5, RZ, RZ, R219 ;  /* 0x000000ffff05b224 */ /* 0x000fe200078e00db */
[----:B------:R-:W-:Y:S01]  /*62f0*/  @!P1 IADD3 R8, R239, UR8, RZ ;  /* 0x00000008ef089c10 */ /* 0x000fe2000fffe0ff */
[----:B------:R1:W-:Y:S01]  /*6300*/  @P3 STS [R210+0x4], RZ ;  /* 0x000004ffd2003388 */ /* 0x0003e20000000800 */
[----:B------:R-:W-:Y:S01]  /*6310*/  @!P2 IMAD.MOV.U32 R6, RZ, RZ, R221 ;  /* 0x000000ffff06a224 */ /* 0x000fe200078e00dd */
[----:B------:R-:W-:Y:S01]  /*6320*/  IADD3 R196, R196, UR8, RZ ;  /* 0x00000008c4c47c10 */ /* 0x000fe2000fffe0ff */
[----:B------:R-:W-:Y:S01]  /*6330*/  @!P2 IMAD.MOV.U32 R7, RZ, RZ, R219 ;  /* 0x000000ffff07a224 */ /* 0x000fe200078e00db */
        /* <DEDUP_REMOVED lines=26> */
.L_x_104:
        /* <DEDUP_REMOVED lines=115> */
[----:B------:R-:W-:Y:S01]  /*6c10*/  @!P2 IMAD.MOV.U32 R8, RZ, RZ, R222 ;  /* 0x000000ffff08a224 */ /* 0x000fe200078e00de */
        /* <DEDUP_REMOVED lines=22> */
.L_x_105:
[----:B------:R-:W-:Y:S01]  /*6d80*/  LDSM.16.M88.4 R24, [R201] ;  /* 0x00000000c918783b */ /* 0x000fe20000000200 */
[----:B------:R-:W-:Y:S01]  /*6d90*/  IMAD.MOV.U32 R145, RZ, RZ, c[0x0][0x22c] ;  /* 0x00008b00ff917624 */ /* 0x000fe200078e00ff */
[----:B------:R-:W-:Y:S01]  /*6da0*/  ULOP3.LUT UR8, UR7, 0x1, URZ, 0xc0, !UPT ;  /* 0x0000000107087892 */ /* 0x000fe2000f8ec03f */
[----:B------:R-:W-:Y:S01]  /*6db0*/  IMAD.MOV.U32 R209, RZ, RZ, c[0x0][0x22c] ;  /* 0x00008b00ffd17624 */ /* 0x000fe200078e00ff */
[----:B-1----:R-:W1:Y:S01]  /*6dc0*/  LDSM.16.MT88.4 R8, [R0+0x9000] ;  /* 0x009000000008783b */ /* 0x002e620000004200 */
[----:B------:R-:W-:Y:S01]  /*6dd0*/  IMAD R145, R145, c[0x0][0x1c0], RZ ;  /* 0x0000700091917a24 */ /* 0x000fe200078e02ff */
[----:B------:R-:W-:Y:S01]  /*6de0*/  UISETP.NE.U32.AND UP0, UPT, UR8, 0x1, UPT ;  /* 0x000000010800788c */ /* 0x000fe2000bf05070 */
[----:B------:R-:W-:Y:S01]  /*6df0*/  IMAD R209, R209, c[0x0][0x1c0], RZ ;  /* 0x00007000d1d17a24 */ /* 0x000fe200078e02ff */
[----:B------:R-:W2:Y:S01]  /*6e00*/  LDSM.16.MT88.4 R16, [R0+0xb000] ;  /* 0x00b000000010783b */ /* 0x000ea20000004200 */
[----:B------:R-:W-:Y:S01]  /*6e10*/  IMAD.U32 R145, R145, -0x40, RZ ;  /* 0xffffffc091917824 */ /* 0x000fe200078e00ff */
[----:B------:R-:W-:Y:S01]  /*6e20*/  UISETP.GT.AND UP2, UPT, UR7, UR18, UPT ;  /* 0x000000120700728c */ /* 0x000fe2000bf44270 */
[----:B------:R-:W-:Y:S01]  /*6e30*/  IMAD.SHL.U32 R209, R209, 0x10, RZ ;  /* 0x00000010d1d17824 */ /* 0x000fe200078e00ff */
[----:B------:R-:W3:Y:S01]  /*6e40*/  LDSM.16.MT88.4 R28, [R0+0xd000] ;  /* 0x00d00000001c783b */ /* 0x000ee20000004200 */
[----:B------:R-:W-:Y:S01]  /*6e50*/  UIADD3 UR7, UR7, -0x1, URZ ;  /* 0xffffffff07077890 */ /* 0x000fe2000fffe03f */
        /* <DEDUP_REMOVED lines=9> */
[----:B------:R2:W4:Y:S04]  /*6ef0*/  LDL R146, [R1] ;  /* 0x0000000001927983 */ /* 0x0005280000100800 */
[----:B------:R-:W3:Y:S04]  /*6f00*/  LDSM.16.MT88.4 R136, [R0+0xb400] ;  /* 0x00b400000088783b */ /* 0x000ee80000004200 */
[----:B------:R-:W3:Y:S01]  /*6f10*/  LDSM.16.MT88.4 R140, [R0+0xd400] ;  /* 0x00d40000008c783b */ /* 0x000ee20000004200 */
[C---:B-1----:R-:W-:Y:S08]  /*6f20*/  HMMA.16816.F32 R4, R24.reuse, R8, RZ ;  /* 0x000000081804723c */ /* 0x042ff000000018ff */
[C---:B------:R-:W-:Y:S08]  /*6f30*/  HMMA.16816.F32 R8, R24.reuse, R10, RZ ;  /* 0x0000000a1808723c */ /* 0x040ff000000018ff */
[C---:B--2---:R-:W-:Y:S08]  /*6f40*/  HMMA.16816.F32 R12, R24.reuse, R16, RZ ;  /* 0x00000010180c723c */ /* 0x044ff000000018ff */
[C---:B------:R-:W-:Y:S08]  /*6f50*/  HMMA.16816.F32 R16, R24.reuse, R18, RZ ;  /* 0x000000121810723c */ /* 0x040ff000000018ff */
[C---:B---3--:R-:W-:Y:S08]  /*6f60*/  HMMA.16816.F32 R20, R24.reuse, R28, RZ ;  /* 0x0000001c1814723c */ /* 0x048ff000000018ff */
[----:B------:R-:W-:Y:S01]  /*6f70*/  HMMA.16816.F32 R24, R24, R30, RZ ;  /* 0x0000001e1818723c */ /* 0x000fe200000018ff */
[----:B------:R-:W-:Y:S07]  /*6f80*/  LDSM.16.M88.4 R28, [R204] ;  /* 0x00000000cc1c783b */ /* 0x000fee0000000200 */
[C---:B------:R-:W-:Y:S08]  /*6f90*/  HMMA.16816.F32 R4, R32.reuse, R132, R4 ;  /* 0x000000842004723c */ /* 0x040ff00000001804 */
[C---:B------:R-:W-:Y:S01]  /*6fa0*/  HMMA.16816.F32 R8, R32.reuse, R134, R8 ;  /* 0x000000862008723c */ /* 0x040fe20000001808 */
[----:B------:R-:W1:Y:S07]  /*6fb0*/  LDSM.16.MT88.4 R132, [R0+0x9800] ;  /* 0x009800000084783b */ /* 0x000e6e0000004200 */
[C---:B------:R-:W-:Y:S08]  /*6fc0*/  HMMA.16816.F32 R12, R32.reuse, R136, R12 ;  /* 0x00000088200c723c */ /* 0x040ff0000000180c */
[C---:B------:R-:W-:Y:S01]  /*6fd0*/  HMMA.16816.F32 R16, R32.reuse, R138, R16 ;  /* 0x0000008a2010723c */ /* 0x040fe20000001810 */
[----:B------:R-:W2:Y:S07]  /*6fe0*/  LDSM.16.MT88.4 R136, [R0+0xb800] ;  /* 0x00b800000088783b */ /* 0x000eae0000004200 */
[C---:B------:R-:W-:Y:S08]  /*6ff0*/  HMMA.16816.F32 R20, R32.reuse, R140, R20 ;  /* 0x0000008c2014723c */ /* 0x040ff00000001814 */
[----:B------:R-:W-:Y:S01]  /*7000*/  HMMA.16816.F32 R24, R32, R142, R24 ;  /* 0x0000008e2018723c */ /* 0x000fe20000001818 */
[----:B------:R-:W3:Y:S04]  /*7010*/  LDSM.16.MT88.4 R32, [R0+0xd800] ;  /* 0x00d800000020783b */ /* 0x000ee80000004200 */
[----:B------:R-:W-:Y:S03]  /*7020*/  LDSM.16.MT88.4 R140, [R0+0xbc00] ;  /* 0x00bc0000008c783b */ /* 0x000fe60000004200 */
[C---:B-1----:R-:W-:Y:S08]  /*7030*/  HMMA.16816.F32 R4, R28.reuse, R132, R4 ;  /* 0x000000841c04723c */ /* 0x042ff00000001804 */
[C---:B------:R-:W-:Y:S01]  /*7040*/  HMMA.16816.F32 R8, R28.reuse, R134, R8 ;  /* 0x000000861c08723c */ /* 0x040fe20000001808 */
[----:B------:R-:W-:Y:S07]  /*7050*/  LDSM.16.M88.4 R132, [R203] ;  /* 0x00000000cb84783b */ /* 0x000fee0000000200 */
[C---:B--2---:R-:W-:Y:S08]  /*7060*/  HMMA.16816.F32 R12, R28.reuse, R136, R12 ;  /* 0x000000881c0c723c */ /* 0x044ff0000000180c */
[C---:B------:R-:W-:Y:S01]  /*7070*/  HMMA.16816.F32 R16, R28.reuse, R138, R16 ;  /* 0x0000008a1c10723c */ /* 0x040fe20000001810 */
[----:B------:R-:W1:Y:S07]  /*7080*/  LDSM.16.MT88.4 R136, [R0+0x9c00] ;  /* 0x009c00000088783b */ /* 0x000e6e0000004200 */
[C---:B---3--:R-:W-:Y:S08]  /*7090*/  HMMA.16816.F32 R20, R28.reuse, R32, R20 ;  /* 0x000000201c14723c */ /* 0x048ff00000001814 */
[----:B------:R-:W-:Y:S01]  /*70a0*/  HMMA.16816.F32 R24, R28, R34, R24 ;  /* 0x000000221c18723c */ /* 0x000fe20000001818 */
[----:B------:R-:W2:Y:S04]  /*70b0*/  LDSM.16.MT88.4 R28, [R0+0xdc00] ;  /* 0x00dc0000001c783b */ /* 0x000ea80000004200 */
[----:B------:R-:W-:Y:S03]  /*70c0*/  LDSM.16.M88.4 R32, [R201+0x2000] ;  /* 0x00200000c920783b */ /* 0x000fe60000000200 */
[C---:B-1----:R-:W-:Y:S08]  /*70d0*/  HMMA.16816.F32 R4, R132.reuse, R136, R4 ;  /* 0x000000888404723c */ /* 0x042ff00000001804 */
[C---:B------:R-:W-:Y:S01]  /*70e0*/  HMMA.16816.F32 R8, R132.reuse, R138, R8 ;  /* 0x0000008a8408723c */ /* 0x040fe20000001808 */
[----:B------:R-:W1:Y:S07]  /*70f0*/  LDSM.16.MT88.4 R136, [R0+0xa000] ;  /* 0x00a000000088783b */ /* 0x000e6e0000004200 */
[C---:B------:R-:W-:Y:S08]  /*7100*/  HMMA.16816.F32 R12, R132.reuse, R140, R12 ;  /* 0x0000008c840c723c */ /* 0x040ff0000000180c */
[C---:B------:R-:W-:Y:S01]  /*7110*/  HMMA.16816.F32 R16, R132.reuse, R142, R16 ;  /* 0x0000008e8410723c */ /* 0x040fe20000001810 */
[----:B------:R-:W3:Y:S07]  /*7120*/  LDSM.16.MT88.4 R140, [R0+0xc000] ;  /* 0x00c00000008c783b */ /* 0x000eee0000004200 */
[C---:B--2---:R-:W-:Y:S08]  /*7130*/  HMMA.16816.F32 R20, R132.reuse, R28, R20 ;  /* 0x0000001c8414723c */ /* 0x044ff00000001814 */
[----:B------:R-:W-:Y:S01]  /*7140*/  HMMA.16816.F32 R24, R132, R30, R24 ;  /* 0x0000001e8418723c */ /* 0x000fe20000001818 */
[----:B------:R-:W2:Y:S04]  /*7150*/  LDSM.16.MT88.4 R28, [R0+0xe000] ;  /* 0x00e00000001c783b */ /* 0x000ea80000004200 */
[----:B------:R-:W-:Y:S03]  /*7160*/  LDSM.16.M88.4 R132, [R202+0x2000] ;  /* 0x00200000ca84783b */ /* 0x000fe60000000200 */
[C---:B-1----:R-:W-:Y:S08]  /*7170*/  HMMA.16816.F32 R4, R32.reuse, R136, R4 ;  /* 0x000000882004723c */ /* 0x042ff00000001804 */
[C---:B------:R-:W-:Y:S01]  /*7180*/  HMMA.16816.F32 R8, R32.reuse, R138, R8 ;  /* 0x0000008a2008723c */ /* 0x040fe20000001808 */
[----:B------:R-:W1:Y:S07]  /*7190*/  LDSM.16.MT88.4 R136, [R0+0xa400] ;  /* 0x00a400000088783b */ /* 0x000e6e0000004200 */
[C---:B---3--:R-:W-:Y:S08]  /*71a0*/  HMMA.16816.F32 R12, R32.reuse, R140, R12 ;  /* 0x0000008c200c723c */ /* 0x048ff0000000180c */
        /* <DEDUP_REMOVED lines=24> */
[----:B------:R2:W2:Y:S06]  /*7330*/  LDSM.16.MT88.4 R28, [R0+0xec00] ;  /* 0x00ec0000001c783b */ /* 0x0004ac0000004200 */
[----:B----4-:R-:W-:Y:S01]  /*7340*/  @P0 IADD3 R34, P2, R208, UR14, RZ ;  /* 0x0000000ed0220c10 */ /* 0x010fe2000ff5e0ff */
[----:B------:R-:W-:Y:S01]  /*7350*/  IMAD.MOV.U32 R32, RZ, RZ, R212 ;  /* 0x000000ffff207224 */ /* 0x000fe200078e00d4 */
[C---:B-1----:R-:W-:Y:S01]  /*7360*/  HMMA.16816.F32 R4, R132.reuse, R136, R4 ;  /* 0x000000888404723c */ /* 0x042fe20000001804 */
[----:B------:R-:W-:Y:S02]  /*7370*/  @UP3 UIADD3 UR14, UP1, UR14, -0x100, URZ ;  /* 0xffffff000e0e3890 */ /* 0x000fe4000ff3e03f */
[----:B------:R-:W-:Y:S02]  /*7380*/  IMAD.MOV.U32 R208, RZ, RZ, c[0x0][0x22c] ;  /* 0x00008b00ffd07624 */ /* 0x000fe400078e00ff */
[----:B------:R-:W-:Y:S01]  /*7390*/  @P0 IADD3.X R35, R147, UR13, RZ, P2, !PT ;  /* 0x0000000d93230c10 */ /* 0x000fe200097fe4ff */
[----:B------:R-:W-:Y:S01]  /*73a0*/  IMAD.MOV.U32 R33, RZ, RZ, R211 ;  /* 0x000000ffff217224 */ /* 0x000fe200078e00d3 */
[----:B------:R-:W-:Y:S01]  /*73b0*/  @UP3 UIADD3.X UR13, UR13, -0x1, URZ, UP1, !UPT ;  /* 0xffffffff0d0d3890 */ /* 0x000fe20008ffe43f */
[C---:B------:R-:W-:Y:S01]  /*73c0*/  HMMA.16816.F32 R8, R132.reuse, R138, R8 ;  /* 0x0000008a8408723c */ /* 0x040fe20000001808 */
[----:B------:R-:W4:Y:S03]  /*73d0*/  LDL R139, [R1+0x10] ;  /* 0x00001000018b7983 */ /* 0x000f260000100800 */
[----:B------:R-:W-:Y:S01]  /*73e0*/  IMAD R208, R208, c[0x0][0x1c0], RZ ;  /* 0x00007000d0d07a24 */ /* 0x000fe200078e02ff */
[----:B------:R-:W4:Y:S01]  /*73f0*/  @P0 LDG.E R146, [R34.64+0x20] ;  /* 0x0000200422920981 */ /* 0x000f22000c1e1900 */
[----:B------:R-:W-:Y:S02]  /*7400*/  IMAD.MOV.U32 R147, RZ, RZ, c[0x0][0x22c] ;  /* 0x00008b00ff937624 */ /* 0x000fe400078e00ff */
[C---:B---3--:R-:W-:Y:S01]  /*7410*/  HMMA.16816.F32 R12, R132.reuse, R140, R12 ;  /* 0x0000008c840c723c */ /* 0x048fe2000000180c */
[----:B------:R-:W3:Y:S03]  /*7420*/  LDL R138, [R1+0x18] ;  /* 0x00001800018a7983 */ /* 0x000ee60000100800 */
[----:B------:R-:W-:Y:S01]  /*7430*/  IMAD R208, R208, 0x18, RZ ;  /* 0x00000018d0d07824 */ /* 0x000fe200078e02ff */
[----:B------:R1:W5:Y:S01]  /*7440*/  @P0 LDG.E R252, [R34.64] ;  /* 0x0000000422fc0981 */ /* 0x000362000c1e1900 */
[----:B--2---:R-:W-:Y:S02]  /*7450*/  IMAD.MOV.U32 R0, RZ, RZ, c[0x0][0x22c] ;  /* 0x00008b00ff007624 */ /* 0x004fe400078e00ff */
[C---:B------:R-:W-:Y:S01]  /*7460*/  HMMA.16816.F32 R16, R132.reuse, R142, R16 ;  /* 0x0000008e8410723c */ /* 0x040fe20000001810 */
[----:B------:R1:W5:Y:S03]  /*7470*/  @P0 LDG.E R250, [R34.64+0x80] ;  /* 0x0000800422fa0981 */ /* 0x000366000c1e1900 */
[----:B------:R-:W-:Y:S01]  /*7480*/  IMAD R0, R0, c[0x0][0x1c0], RZ ;  /* 0x0000700000007a24 */ /* 0x000fe200078e02ff */
[----:B------:R1:W5:Y:S01]  /*7490*/  @P0 LDG.E R251, [R34.64+0xa0] ;  /* 0x0000a00422fb0981 */ /* 0x000362000c1e1900 */
[----:B------:R-:W-:Y:S02]  /*74a0*/  IMAD R147, R147, c[0x0][0x1c0], RZ ;  /* 0x0000700093937a24 */ /* 0x000fe400078e02ff */
[C---:B------:R-:W-:Y:S01]  /*74b0*/  HMMA.16816.F32 R20, R132.reuse, R28, R20 ;  /* 0x0000001c8414723c */ /* 0x040fe20000001814 */
[----:B------:R2:W-:Y:S03]  /*74c0*/  RED.E.ADD.F32.FTZ.RN.STRONG.GPU [R32.64], R4 ;  /* 0x000000042000798e */ /* 0x0005e6000c10e784 */
[----:B------:R-:W-:Y:S02]  /*74d0*/  IMAD R0, R0, 0x30, RZ ;  /* 0x0000003000007824 */ /* 0x000fe400078e02ff */
[----:B------:R-:W-:Y:S01]  /*74e0*/  IMAD.SHL.U32 R147, R147, 0x20, RZ ;  /* 0x0000002093937824 */ /* 0x000fe200078e00ff */
[CC--:B------:R-:W-:Y:S01]  /*74f0*/  LEA R28, P1, R145.reuse, R32.reuse, 0x2 ;  /* 0x00000020911c7211 */ /* 0x0c0fe200078210ff */
[----:B------:R-:W-:Y:S01]  /*7500*/  HMMA.16816.F32 R24, R132, R30, R24 ;  /* 0x0000001e8418723c */ /* 0x000fe20000001818 */
[----:B------:R-:W-:Y:S03]  /*7510*/  IMAD.MOV.U32 R141, RZ, RZ, c[0x0][0x22c] ;  /* 0x00008b00ff8d7624 */ /* 0x000fe600078e00ff */
[-C--:B------:R-:W-:Y:S01]  /*7520*/  LEA.HI.X.SX32 R29, R145, R33.reuse, 0x2, P1 ;  /* 0x00000021911d7211 */ /* 0x080fe200008f16ff */
[----:B------:R-:W-:Y:S02]  /*7530*/  IMAD R141, R141, c[0x0][0x1c0], RZ ;  /* 0x000070008d8d7a24 */ /* 0x000fe400078e02ff */
[CC--:B------:R-:W-:Y:S01]  /*7540*/  LEA R132, P1, R208.reuse, R32.reuse, 0x2 ;  /* 0x00000020d0847211 */ /* 0x0c0fe200078210ff */
[----:B------:R-:W-:Y:S01]  /*7550*/  IMAD.MOV.U32 R140, RZ, RZ, c[0x0][0x22c] ;  /* 0x00008b00ff8c7624 */ /* 0x000fe200078e00ff */
[----:B------:R1:W-:Y:S03]  /*7560*/  RED.E.ADD.F32.FTZ.RN.STRONG.GPU [R28.64], R5 ;  /* 0x000000051c00798e */ /* 0x0003e6000c10e784 */
[-C--:B------:R-:W-:Y:S01]  /*7570*/  LEA.HI.X.SX32 R133, R208, R33.reuse, 0x2, P1 ;  /* 0x00000021d0857211 */ /* 0x080fe200008f16ff */
[----:B------:R-:W-:Y:S02]  /*7580*/  IMAD R141, R141, 0x28, RZ ;  /* 0x000000288d8d7824 */ /* 0x000fe400078e02ff */
[----:B------:R-:W-:Y:S02]  /*7590*/  IMAD R140, R140, c[0x0][0x1c0], RZ ;  /* 0x000070008c8c7a24 */ /* 0x000fe400078e02ff */
[----:B------:R-:W-:Y:S01]  /*75a0*/  IMAD.MOV.U32 R208, RZ, RZ, c[0x0][0x22c] ;  /* 0x00008b00ffd07624 */ /* 0x000fe200078e00ff */
[CC--:B------:R-:W-:Y:S01]  /*75b0*/  LEA R30, P2, R141.reuse, R32.reuse, 0x2 ;  /* 0x000000208d1e7211 */ /* 0x0c0fe200078410ff */
[----:B------:R-:W-:Y:S01]  /*75c0*/  IMAD R140, R140, 0x38, RZ ;  /* 0x000000388c8c7824 */ /* 0x000fe200078e02ff */
[-C--:B--2---:R-:W-:Y:S01]  /*75d0*/  LEA R4, P1, R0, R32.reuse, 0x2 ;  /* 0x0000002000047211 */ /* 0x084fe200078210ff */
[----:B------:R-:W-:Y:S01]  /*75e0*/  IMAD R208, R208, c[0x0][0x1c0], RZ ;  /* 0x00007000d0d07a24 */ /* 0x000fe200078e02ff */
[-C--:B------:R-:W-:Y:S03]  /*75f0*/  LEA.HI.X.SX32 R31, R141, R33.reuse, 0x2, P2 ;  /* 0x000000218d1f7211 */ /* 0x080fe600010f16ff */
[----:B------:R-:W-:Y:S05]  /*7600*/  IMAD.SHL.U32 R208, R208, 0x10, RZ ;  /* 0x00000010d0d07824 */ /* 0x000fea00078e00ff */
[C---:B------:R-:W-:Y:S02]  /*7610*/  IADD3 R142, R208.reuse, 0x20, RZ ;  /* 0x00000020d08e7810 */ /* 0x040fe40007ffe0ff */
[----:B------:R-:W-:Y:S02]  /*7620*/  IADD3 R141, R208, 0x20, RZ ;  /* 0x00000020d08d7810 */ /* 0x000fe40007ffe0ff */
[-C--:B-1----:R-:W-:Y:S01]  /*7630*/  LEA.HI.X.SX32 R5, R0, R33.reuse, 0x2, P1 ;  /* 0x0000002100057211 */ /* 0x082fe200008f16ff */
[----:B----4-:R1:W-:Y:S04]  /*7640*/  @P0 STL [R1], R146 ;  /* 0x0000009201000387 */ /* 0x0103e80000100800 */
[----:B------:R-:W2:Y:S01]  /*7650*/  LDL R0, [R1+0x14] ;  /* 0x0000140001007983 */ /* 0x000ea20000100800 */
[----:B-1----:R-:W-:Y:S04]  /*7660*/  IMAD.MOV.U32 R146, RZ, RZ, c[0x0][0x22c] ;  /* 0x00008b00ff927624 */ /* 0x002fe800078e00ff */
[----:B------:R-:W-:Y:S04]  /*7670*/  IMAD R146, R146, c[0x0][0x1c0], RZ ;  /* 0x0000700092927a24 */ /* 0x000fe800078e02ff */
[----:B------:R-:W-:Y:S05]  /*7680*/  IMAD.SHL.U32 R146, R146, 0x10, RZ ;  /* 0x0000001092927824 */ /* 0x000fea00078e00ff */
[CC--:B------:R-:W-:Y:S02]  /*7690*/  LEA R136, P0, R146.reuse, R32.reuse, 0x2 ;  /* 0x0000002092887211 */ /* 0x0c0fe400078010ff */
[C---:B------:R-:W-:Y:S02]  /*76a0*/  IADD3 R134, R146.reuse, 0x40, RZ ;  /* 0x0000004092867810 */ /* 0x040fe40007ffe0ff */
[-C--:B------:R-:W-:Y:S02]  /*76b0*/  LEA.HI.X.SX32 R137, R146, R33.reuse, 0x2, P0 ;  /* 0x0000002192897211 */ /* 0x080fe400000f16ff */
[CC--:B------:R-:W-:Y:S03]  /*76c0*/  LEA R34, P0, R147.reuse, R32.reuse, 0x2 ;  /* 0x0000002093227211 */ /* 0x0c0fe600078010ff */
[----:B------:R1:W-:Y:S01]  /*76d0*/  RED.E.ADD.F32.FTZ.RN.STRONG.GPU [R136.64], R6 ;  /* 0x000000068800798e */ /* 0x0003e2000c10e784 */
[-C--:B------:R-:W-:Y:S01]  /*76e0*/  LEA.HI.X.SX32 R35, R147, R33.reuse, 0x2, P0 ;  /* 0x0000002193237211 */ /* 0x080fe200000f16ff */
[----:B------:R-:W-:Y:S02]  /*76f0*/  IMAD.MOV.U32 R147, RZ, RZ, c[0x0][0x22c] ;  /* 0x00008b00ff937624 */ /* 0x000fe400078e00ff */
[----:B------:R4:W-:Y:S02]  /*7700*/  RED.E.ADD.F32.FTZ.RN.STRONG.GPU [R132.64], R7 ;  /* 0x000000078400798e */ /* 0x0009e4000c10e784 */
[----:B------:R-:W-:Y:S02]  /*7710*/  IMAD R147, R147, c[0x0][0x1c0], RZ ;  /* 0x0000700093937a24 */ /* 0x000fe400078e02ff */
[----:B------:R3:W-:Y:S02]  /*7720*/  RED.E.ADD.F32.FTZ.RN.STRONG.GPU [R34.64], R8 ;  /* 0x000000082200798e */ /* 0x0007e4000c10e784 */
[----:B------:R-:W-:Y:S02]  /*7730*/  IMAD.SHL.U32 R147, R147, 0x8, RZ ;  /* 0x0000000893937824 */ /* 0x000fe400078e00ff */
[----:B------:R3:W-:Y:S02]  /*7740*/  RED.E.ADD.F32.FTZ.RN.STRONG.GPU [R30.64], R9 ;  /* 0x000000091e00798e */ /* 0x0007e4000c10e784 */
[C---:B------:R-:W-:Y:S02]  /*7750*/  IMAD.IADD R142, R147.reuse, 0x1, R142 ;  /* 0x00000001938e7824 */ /* 0x040fe400078e028e */
[----:B------:R3:W-:Y:S01]  /*7760*/  RED.E.ADD.F32.FTZ.RN.STRONG.GPU [R4.64], R10 ;  /* 0x0000000a0400798e */ /* 0x0007e2000c10e784 */
[C---:B------:R-:W-:Y:S04]  /*7770*/  IMAD.IADD R141, R147.reuse, 0x1, R141 ;  /* 0x00000001938d7824 */ /* 0x040fe800078e028d */
[----:B------:R-:W-:Y:S01]  /*7780*/  IMAD.IADD R141, R147, 0x1, R141 ;  /* 0x00000001938d7824 */ /* 0x000fe200078e028d */
[CC--:B-1----:R-:W-:Y:S01]  /*7790*/  LEA R6, P0, R140.reuse, R32.reuse, 0x2 ;  /* 0x000000208c067211 */ /* 0x0c2fe200078010ff */
[----:B----4-:R-:W4:Y:S03]  /*77a0*/  LDL R132, [R1+0xc] ;  /* 0x00000c0001847983 */ /* 0x010f260000100800 */
[-C--:B------:R-:W-:Y:S02]  /*77b0*/  LEA.HI.X.SX32 R7, R140, R33.reuse, 0x2, P0 ;  /* 0x000000218c077211 */ /* 0x080fe400000f16ff */
[----:B------:R-:W-:Y:S02]  /*77c0*/  IADD3 R140, R209, 0x20, RZ ;  /* 0x00000020d18c7810 */ /* 0x000fe40007ffe0ff */
[C---:B---3--:R-:W-:Y:S01]  /*77d0*/  IADD3 R35, R146.reuse, 0x40, RZ ;  /* 0x0000004092237810 */ /* 0x048fe20007ffe0ff */
[----:B------:R1:W-:Y:S01]  /*77e0*/  RED.E.ADD.F32.FTZ.RN.STRONG.GPU [R6.64], R11 ;  /* 0x0000000b0600798e */ /* 0x0003e2000c10e784 */
[----:B------:R-:W-:Y:S02]  /*77f0*/  IADD3 R34, R146, 0x40, RZ ;  /* 0x0000004092227810 */ /* 0x000fe40007ffe0ff */
[-C--:B------:R-:W-:Y:S01]  /*7800*/  LEA R30, P1, R142, R32.reuse, 0x2 ;  /* 0x000000208e1e7211 */ /* 0x080fe200078210ff */
[----:B------:R3:W-:Y:S01]  /*7810*/  RED.E.ADD.F32.FTZ.RN.STRONG.GPU [R32.64+0x80], R12 ;  /* 0x0000800c2000798e */ /* 0x0007e2000c10e784 */
[----:B------:R-:W-:Y:S01]  /*7820*/  IADD3 R133, R146, 0x40, RZ ;  /* 0x0000004092857810 */ /* 0x000fe20007ffe0ff */
[C---:B------:R-:W-:Y:S01]  /*7830*/  IMAD.IADD R35, R145.reuse, 0x1, R35 ;  /* 0x0000000191237824 */ /* 0x040fe200078e0223 */
[-C--:B------:R-:W-:Y:S01]  /*7840*/  LEA R4, P0, R140, R32.reuse, 0x2 ;  /* 0x000000208c047211 */ /* 0x080fe200078010ff */
[----:B------:R3:W-:Y:S01]  /*7850*/  RED.E.ADD.F32.FTZ.RN.STRONG.GPU [R28.64+0x80], R13 ;  /* 0x0000800d1c00798e */ /* 0x0007e2000c10e784 */
[-C--:B------:R-:W-:Y:S01]  /*7860*/  LEA.HI.X.SX32 R31, R142, R33.reuse, 0x2, P1 ;  /* 0x000000218e1f7211 */ /* 0x080fe200008f16ff */
[C---:B------:R-:W-:Y:S01]  /*7870*/  IMAD.IADD R34, R145.reuse, 0x1, R34 ;  /* 0x0000000191227824 */ /* 0x040fe200078e0222 */
[-C--:B------:R-:W-:Y:S01]  /*7880*/  LEA.HI.X.SX32 R5, R140, R33.reuse, 0x2, P0 ;  /* 0x000000218c057211 */ /* 0x080fe200000f16ff */
[C---:B------:R-:W-:Y:S01]  /*7890*/  IMAD.IADD R133, R145.reuse, 0x1, R133 ;  /* 0x0000000191857824 */ /* 0x040fe200078e0285 */
[----:B------:R-:W-:Y:S01]  /*78a0*/  IADD3 R140, R208, 0x20, RZ ;  /* 0x00000020d08c7810 */ /* 0x000fe20007ffe0ff */
[----:B------:R-:W-:Y:S01]  /*78b0*/  IMAD.IADD R34, R145, 0x1, R34 ;  /* 0x0000000191227824 */ /* 0x000fe200078e0222 */
[-C--:B------:R-:W-:Y:S01]  /*78c0*/  LEA R10, P0, R141, R32.reuse, 0x2 ;  /* 0x000000208d0a7211 */ /* 0x080fe200078010ff */
[----:B------:R3:W-:Y:S01]  /*78d0*/  RED.E.ADD.F32.FTZ.RN.STRONG.GPU [R4.64], R14 ;  /* 0x0000000e0400798e */ /* 0x0007e2000c10e784 */
[----:B------:R-:W-:Y:S02]  /*78e0*/  IMAD.IADD R133, R145, 0x1, R133 ;  /* 0x0000000191857824 */ /* 0x000fe400078e0285 */
[----:B------:R-:W-:Y:S01]  /*78f0*/  IMAD.IADD R140, R147, 0x1, R140 ;  /* 0x00000001938c7824 */ /* 0x000fe200078e028c */
[----:B------:R3:W-:Y:S01]  /*7900*/  RED.E.ADD.F32.FTZ.RN.STRONG.GPU [R30.64], R15 ;  /* 0x0000000f1e00798e */ /* 0x0007e2000c10e784 */
[----:B------:R-:W-:Y:S02]  /*7910*/  IMAD.IADD R133, R145, 0x1, R133 ;  /* 0x0000000191857824 */ /* 0x000fe400078e0285 */
[C---:B------:R-:W-:Y:S04]  /*7920*/  IMAD.IADD R140, R147.reuse, 0x1, R140 ;  /* 0x00000001938c7824 */ /* 0x040fe800078e028c */
[----:B------:R-:W-:Y:S01]  /*7930*/  IMAD.IADD R140, R147, 0x1, R140 ;  /* 0x00000001938c7824 */ /* 0x000fe200078e028c */
[-C--:B-1----:R-:W-:Y:S02]  /*7940*/  LEA.HI.X.SX32 R11, R141, R33.reuse, 0x2, P0 ;  /* 0x000000218d0b7211 */ /* 0x082fe400000f16ff */
[CC--:B------:R-:W-:Y:S02]  /*7950*/  LEA R6, P1, R139.reuse, R32.reuse, 0x2 ;  /* 0x000000208b067211 */ /* 0x0c0fe400078210ff */
[CC--:B------:R-:W-:Y:S01]  /*7960*/  LEA R8, P2, R140.reuse, R32.reuse, 0x2 ;  /* 0x000000208c087211 */ /* 0x0c0fe200078410ff */
[----:B------:R1:W-:Y:S01]  /*7970*/  RED.E.ADD.F32.FTZ.RN.STRONG.GPU [R10.64], R16 ;  /* 0x000000100a00798e */ /* 0x0003e2000c10e784 */
[-C--:B------:R-:W-:Y:S02]  /*7980*/  LEA.HI.X.SX32 R7, R139, R33.reuse, 0x2, P1 ;  /* 0x000000218b077211 */ /* 0x080fe400008f16ff */
[-C--:B------:R-:W-:Y:S02]  /*7990*/  LEA.HI.X.SX32 R9, R140, R33.reuse, 0x2, P2 ;  /* 0x000000218c097211 */ /* 0x080fe400010f16ff */
[CC--:B---3--:R-:W-:Y:S01]  /*79a0*/  LEA R12, P4, R35.reuse, R32.reuse, 0x2 ;  /* 0x00000020230c7211 */ /* 0x0c8fe200078810ff */
[----:B------:R-:W-:Y:S03]  /*79b0*/  LDSM.16.MT88.4 R140, [R3+0x1c00] ;  /* 0x001c0000038c783b */ /* 0x000fe60000004200 */
[-C--:B------:R-:W-:Y:S01]  /*79c0*/  LEA.HI.X.SX32 R13, R35, R33.reuse, 0x2, P4 ;  /* 0x00000021230d7211 */ /* 0x080fe200020f16ff */
[----:B------:R3:W-:Y:S01]  /*79d0*/  RED.E.ADD.F32.FTZ.RN.STRONG.GPU [R8.64], R17 ;  /* 0x000000110800798e */ /* 0x0007e2000c10e784 */
[-C--:B------:R-:W-:Y:S02]  /*79e0*/  LEA R4, P0, R138, R32.reuse, 0x2 ;  /* 0x000000208a047211 */ /* 0x080fe400078010ff */
[-C--:B------:R-:W-:Y:S01]  /*79f0*/  LEA R14, P5, R134, R32.reuse, 0x2 ;  /* 0x00000020860e7211 */ /* 0x080fe200078a10ff */
[----:B------:R-:W-:Y:S01]  /*7a00*/  RED.E.ADD.F32.FTZ.RN.STRONG.GPU [R6.64], R18 ;  /* 0x000000120600798e */ /* 0x000fe2000c10e784 */
[-C--:B------:R-:W-:Y:S02]  /*7a10*/  LEA.HI.X.SX32 R5, R138, R33.reuse, 0x2, P0 ;  /* 0x000000218a057211 */ /* 0x080fe400000f16ff */
[-C--:B------:R-:W-:Y:S01]  /*7a20*/  LEA.HI.X.SX32 R15, R134, R33.reuse, 0x2, P5 ;  /* 0x00000021860f7211 */ /* 0x080fe200028f16ff */
[----:B------:R-:W-:Y:S04]  /*7a30*/  LDSM.16.MT88.4 R136, [R2+0x12800] ;  /* 0x012800000288783b */ /* 0x000fe80000004200 */
[----:B------:R2:W-:Y:S04]  /*7a40*/  RED.E.ADD.F32.FTZ.RN.STRONG.GPU [R4.64], R19 ;  /* 0x000000130400798e */ /* 0x0005e8000c10e784 */
[----:B------:R-:W-:Y:S01]  /*7a50*/  RED.E.ADD.F32.FTZ.RN.STRONG.GPU [R32.64+0x100], R20 ;  /* 0x000100142000798e */ /* 0x000fe2000c10e784 */
[CC--:B-1----:R-:W-:Y:S03]  /*7a60*/  LEA R10, P3, R34.reuse, R32.reuse, 0x2 ;  /* 0x00000020220a7211 */ /* 0x0c2fe600078610ff */
[----:B------:R-:W-:Y:S01]  /*7a70*/  RED.E.ADD.F32.FTZ.RN.STRONG.GPU [R28.64+0x100], R21 ;  /* 0x000100151c00798e */ /* 0x000fe2000c10e784 */
[-C--:B------:R-:W-:Y:S03]  /*7a80*/  LEA.HI.X.SX32 R11, R34, R33.reuse, 0x2, P3 ;  /* 0x00000021220b7211 */ /* 0x080fe600018f16ff */
[----:B------:R-:W-:Y:S01]  /*7a90*/  RED.E.ADD.F32.FTZ.RN.STRONG.GPU [R14.64], R22 ;  /* 0x000000160e00798e */ /* 0x000fe2000c10e784 */
[CC--:B---3--:R-:W-:Y:S03]  /*7aa0*/  LEA R8, P2, R133.reuse, R32.reuse, 0x2 ;  /* 0x0000002085087211 */ /* 0x0c8fe600078410ff */
[----:B------:R-:W-:Y:S01]  /*7ab0*/  RED.E.ADD.F32.FTZ.RN.STRONG.GPU [R12.64], R23 ;  /* 0x000000170c00798e */ /* 0x000fe2000c10e784 */
[-C--:B------:R-:W-:Y:S03]  /*7ac0*/  LEA.HI.X.SX32 R9, R133, R33.reuse, 0x2, P2 ;  /* 0x0000002185097211 */ /* 0x080fe600010f16ff */
[----:B------:R-:W-:Y:S04]  /*7ad0*/  RED.E.ADD.F32.FTZ.RN.STRONG.GPU [R10.64], R24 ;  /* 0x000000180a00798e */ /* 0x000fe8000c10e784 */
[----:B------:R-:W-:Y:S04]  /*7ae0*/  RED.E.ADD.F32.FTZ.RN.STRONG.GPU [R8.64], R25 ;  /* 0x000000190800798e */ /* 0x000fe8000c10e784 */
[----:B------:R-:W-:Y:S04]  /*7af0*/  LDSM.16.MT88.4 R8, [R3] ;  /* 0x000000000308783b */ /* 0x000fe80000004200 */
[----:B------:R-:W-:Y:S04]  /*7b00*/  LDSM.16.MT88.4 R12, [R2+0x11000] ;  /* 0x01100000020c783b */ /* 0x000fe80000004200 */
[----:B------:R-:W-:Y:S04]  /*7b10*/  LDSM.16.MT88.4 R16, [R3+0x1000] ;  /* 0x001000000310783b */ /* 0x000fe80000004200 */
[----:B------:R-:W-:Y:S04]  /*7b20*/  LDSM.16.MT88.4 R28, [R3+0x2000] ;  /* 0x00200000031c783b */ /* 0x000fe80000004200 */
[----:B------:R-:W-:Y:S01]  /*7b30*/  LDSM.16.MT88.4 R20, [R3+0x400] ;  /* 0x000400000314783b */ /* 0x000fe20000004200 */
[CC--:B--2---:R-:W-:Y:S04]  /*7b40*/  LEA R4, P0, R0.reuse, R32.reuse, 0x2 ;  /* 0x0000002000047211 */ /* 0x0c4fe800078010ff */
[-C--:B------:R-:W-:Y:S02]  /*7b50*/  LEA.HI.X.SX32 R5, R0, R33.reuse, 0x2, P0 ;  /* 0x0000002100057211 */ /* 0x080fe400000f16ff */
[----:B------:R-:W-:Y:S02]  /*7b60*/  PLOP3.LUT P0, PT, PT, PT, UP2, 0x80, 0x0 ;  /* 0x000000000000781c */ /* 0x000fe40003f0f028 */
[C---:B------:R-:W-:Y:S02]  /*7b70*/  IADD3 R0, R3.reuse, -0x3000, RZ ;  /* 0xffffd00003007810 */ /* 0x040fe40007ffe0ff */
[C---:B----4-:R-:W-:Y:S04]  /*7b80*/  LEA R6, P1, R132.reuse, R32, 0x2 ;  /* 0x0000002084067211 */ /* 0x050fe800078210ff */
[----:B------:R-:W-:Y:S02]  /*7b90*/  LEA.HI.X.SX32 R7, R132, R33, 0x2, P1 ;  /* 0x0000002184077211 */ /* 0x000fe400008f16ff */
[----:B------:R-:W-:Y:S01]  /*7ba0*/  LDSM.16.MT88.4 R32, [R2+0xf800] ;  /* 0x00f800000220783b */ /* 0x000fe20000004200 */
[----:B------:R-:W-:Y:S01]  /*7bb0*/  PLOP3.LUT P1, PT, PT, PT, UP0, 0x80, 0x0 ;  /* 0x000000000000781c */ /* 0x000fe20003f2f008 */
[----:B------:R-:W-:Y:S02]  /*7bc0*/  @UP3 UIADD3 UR16, UP0, UR16, -0x100, URZ ;  /* 0xffffff0010103890 */ /* 0x000fe4000ff1e03f */
[----:B------:R-:W-:Y:S02]  /*7bd0*/  RED.E.ADD.F32.FTZ.RN.STRONG.GPU [R6.64], R26 ;  /* 0x0000001a0600798e */ /* 0x000fe4000c10e784 */
[----:B------:R-:W-:Y:S02]  /*7be0*/  @UP3 UIADD3.X UR15, UR15, -0x1, URZ, UP0, !UPT ;  /* 0xffffffff0f0f3890 */ /* 0x000fe400087fe43f */
[----:B------:R-:W-:Y:S04]  /*7bf0*/  RED.E.ADD.F32.FTZ.RN.STRONG.GPU [R4.64], R27 ;  /* 0x0000001b0400798e */ /* 0x000fe8000c10e784 */
[----:B------:R-:W1:Y:S02]  /*7c00*/  LDSM.16.MT88.4 R4, [R2+0xf000] ;  /* 0x00f000000204783b */ /* 0x000e640000004200 */
[----:B------:R-:W-:Y:S02]  /*7c10*/  @P1 IADD3 R0, R3, 0x3000, RZ ;  /* 0x0000300003001810 */ /* 0x000fe40007ffe0ff */
        /* <DEDUP_REMOVED lines=221> */
[----:B------:R-:W-:Y:S02]  /*89f0*/  USHF.R.S32.HI UR14, URZ, 0x1f, UR37 ;  /* 0x0000001f3f0e7899 */ /* 0x000fe40008011425 */
[----:B------:R-:W-:Y:S02]  /*8a00*/  UIADD3 UR9, UR9, UR11, URZ ;  /* 0x0000000b09097290 */ /* 0x000fe4000fffe03f */
[----:B------:R-:W-:-:S02]  /*8a10*/  ULDC.64 UR12, c[0x0][0x388] ;  /* 0x0000e200000c7ab9 */ /* 0x000fc40000000a00 */
[----:B------:R-:W-:Y:S02]  /*8a20*/  UIMAD UR7, UR14, UR12, URZ ;  /* 0x0000000c0e0772a4 */ /* 0x000fe4000f8e023f */
[----:B------:R-:W-:Y:S02]  /*8a30*/  UIMAD.WIDE.U32 UR8, UR37, UR12, UR8 ;  /* 0x0000000c250872a5 */ /* 0x000fe4000f8e0008 */
[----:B------:R-:W-:-:S04]  /*8a40*/  UIMAD UR7, UR37, UR13, UR7 ;  /* 0x0000000d250772a4 */ /* 0x000fc8000f8e0207 */
[----:B------:R-:W-:Y:S02]  /*8a50*/  UIADD3 UR15, UR9, UR7, URZ ;  /* 0x00000007090f7290 */ /* 0x000fe4000fffe03f */
[----:B------:R-:W-:Y:S02]  /*8a60*/  UMOV UR14, UR8 ;  /* 0x00000008000e7c82 */ /* 0x000fe40008000000 */
.L_x_107:
        /* <DEDUP_REMOVED lines=11> */
[----:B------:R-:W-:-:S02]  /*8b20*/  USHF.R.S32.HI UR16, URZ, 0x1f, UR37 ;  /* 0x0000001f3f107899 */ /* 0x000fc40008011425 */
[----:B------:R-:W-:Y:S02]  /*8b30*/  UIADD3 UR9, UR9, UR11, URZ ;  /* 0x0000000b09097290 */ /* 0x000fe4000fffe03f */
[----:B------:R-:W-:Y:S02]  /*8b40*/  ULDC.64 UR12, c[0x0][0x390] ;  /* 0x0000e400000c7ab9 */ /* 0x000fe40000000a00 */
[----:B------:R-:W-:Y:S02]  /*8b50*/  UIMAD UR7, UR16, UR12, URZ ;  /* 0x0000000c100772a4 */ /* 0x000fe4000f8e023f */
[----:B------:R-:W-:Y:S02]  /*8b60*/  UIMAD.WIDE.U32 UR8, UR37, UR12, UR8 ;  /* 0x0000000c250872a5 */ /* 0x000fe4000f8e0008 */
[----:B------:R-:W-:-:S04]  /*8b70*/  UIMAD UR7, UR37, UR13, UR7 ;  /* 0x0000000d250772a4 */ /* 0x000fc8000f8e0207 */
[----:B------:R-:W-:Y:S02]  /*8b80*/  UIADD3 UR12, UR9, UR7, URZ ;  /* 0x00000007090c7290 */ /* 0x000fe4000fffe03f */
[----:B------:R-:W-:Y:S02]  /*8b90*/  UMOV UR11, UR8 ;  /* 0x00000008000b7c82 */ /* 0x000fe40008000000 */
.L_x_108:
[----:B------:R-:W-:Y:S01]  /*8ba0*/  BAR.SYNC.DEFER_BLOCKING 0x0 ;  /* 0x0000000000007b1d */ /* 0x000fe20000010000 */
[----:B-1---5:R-:W-:Y:S01]  /*8bb0*/  IMAD.SHL.U32 R3, R144, 0x2, RZ ;  /* 0x0000000290037824 */ /* 0x022fe200078e00ff */
[--C-:B------:R-:W-:Y:S01]  /*8bc0*/  SHF.R.S32.HI R7, RZ, 0x1f, R248.reuse ;  /* 0x0000001fff077819 */ /* 0x100fe200000114f8 */
[----:B------:R-:W-:Y:S01]  /*8bd0*/  USHF.R.S32.HI UR10, URZ, 0x1f, UR22 ;  /* 0x0000001f3f0a7899 */ /* 0x000fe20008011416 */
[----:B------:R-:W-:Y:S01]  /*8be0*/  IMAD.U32 R0, RZ, RZ, UR22 ;  /* 0x00000016ff007e24 */ /* 0x000fe2000f8e00ff */
[----:B------:R-:W-:Y:S01]  /*8bf0*/  UIMAD UR6, UR21, -0x80, UR6 ;  /* 0xffffff80150678a4 */ /* 0x000fe2000f8e0206 */
[----:B------:R-:W1:Y:S01]  /*8c00*/  S2R R9, SR_TID.X ;  /* 0x0000000000097919 */ /* 0x000e620000002100 */
[----:B------:R-:W-:Y:S01]  /*8c10*/  IMAD.MOV.U32 R6, RZ, RZ, R248 ;  /* 0x000000ffff067224 */ /* 0x000fe200078e00f8 */
[----:B------:R-:W-:Y:S01]  /*8c20*/  ULDC.64 UR8, c[0x0][0x3a0] ;  /* 0x0000e80000087ab9 */ /* 0x000fe20000000a00 */
[----:B------:R-:W-:Y:S01]  /*8c30*/  BSSY B0, `(.L_x_109) ;  /* 0x000002e000007945 */ /* 0x000fe20003800000 */
[----:B------:R-:W-:Y:S01]  /*8c40*/  UIMAD UR7, UR10, UR8, URZ ;  /* 0x000000080a0772a4 */ /* 0x000fe2000f8e023f */
[----:B------:R-:W-:Y:S01]  /*8c50*/  IMAD.WIDE.U32 R4, R0, c[0x0][0x3a0], R6 ;  /* 0x0000e80000047a25 */ /* 0x000fe200078e0006 */
[----:B------:R-:W-:-:S02]  /*8c60*/  USHF.R.S32.HI UR13, URZ, 0x1f, UR39 ;  /* 0x0000001f3f0d7899 */ /* 0x000fc40008011427 */
[----:B------:R-:W-:Y:S02]  /*8c70*/  UIMAD UR7, UR22, UR9, UR7 ;  /* 0x00000009160772a4 */ /* 0x000fe4000f8e0207 */
[----:B------:R-:W-:Y:S01]  /*8c80*/  IADD3 R4, P0, R4, UR14, RZ ;  /* 0x0000000e04047c10 */ /* 0x000fe2000ff1e0ff */
[----:B------:R-:W-:-:S03]  /*8c90*/  ULDC.64 UR8, c[0x0][0x3b8] ;  /* 0x0000ee0000087ab9 */ /* 0x000fc60000000a00 */
[----:B------:R-:W-:Y:S01]  /*8ca0*/  IMAD.U32 R8, RZ, RZ, UR7 ;  /* 0x00000007ff087e24 */ /* 0x000fe2000f8e00ff */
[----:B------:R-:W-:Y:S01]  /*8cb0*/  UIMAD UR7, UR13, UR8, URZ ;  /* 0x000000080d0772a4 */ /* 0x000fe2000f8e023f */
[----:B------:R2:W3:Y:S03]  /*8cc0*/  LDS.128 R36, [R3+0xa000] ;  /* 0x00a0000003247984 */ /* 0x0004e60000000c00 */
[----:B------:R-:W-:Y:S01]  /*8cd0*/  IADD3.X R5, R5, UR15, R8, P0, !PT ;  /* 0x0000000f05057c10 */ /* 0x000fe200087fe408 */
[----:B------:R-:W-:Y:S01]  /*8ce0*/  IMAD.U32 R8, RZ, RZ, UR39 ;  /* 0x00000027ff087e24 */ /* 0x000fe2000f8e00ff */
[----:B------:R-:W-:Y:S01]  /*8cf0*/  UIMAD UR7, UR39, UR9, UR7 ;  /* 0x00000009270772a4 */ /* 0x000fe2000f8e0207 */
[----:B------:R2:W4:Y:S01]  /*8d00*/  LDS.128 R32, [R3+0xc000] ;  /* 0x00c0000003207984 */ /* 0x0005220000000c00 */
[----:B-1----:R-:W-:-:S03]  /*8d10*/  SHF.R.S32.HI R0, RZ, 0x1f, R9 ;  /* 0x0000001fff007819 */ /* 0x002fc60000011409 */
[----:B------:R2:W1:Y:S01]  /*8d20*/  LDS.128 R28, [R3+0xe000] ;  /* 0x00e00000031c7984 */ /* 0x0004620000000c00 */
[----:B------:R-:W-:Y:S01]  /*8d30*/  LEA.HI R0, R0, R9, RZ, 0x2 ;  /* 0x0000000900007211 */ /* 0x000fe200078f10ff */
[----:B------:R-:W-:Y:S02]  /*8d40*/  IMAD.WIDE.U32 R8, R8, c[0x0][0x3b8], R4 ;  /* 0x0000ee0008087a25 */ /* 0x000fe400078e0004 */
[----:B------:R2:W1:Y:S01]  /*8d50*/  LDS.128 R48, [R3+0xf000] ;  /* 0x00f0000003307984 */ /* 0x0004620000000c00 */
[----:B------:R-:W-:-:S03]  /*8d60*/  SHF.R.S32.HI R0, RZ, 0x2, R0 ;  /* 0x00000002ff007819 */ /* 0x000fc60000011400 */
        /* <DEDUP_REMOVED lines=26> */
.L_x_110:
[----:B------:R-:W-:Y:S05]  /*8f10*/  BSYNC B0 ;  /* 0x0000000000007941 */ /* 0x000fea0003800000 */
.L_x_109:
        /* <DEDUP_REMOVED lines=20> */
.L_x_112:
[----:B------:R-:W-:Y:S05]  /*9060*/  BSYNC B0 ;  /* 0x0000000000007941 */ /* 0x000fea0003800000 */
.L_x_111:
[----:B------:R-:W-:Y:S01]  /*9070*/  ULDC.64 UR6, c[0x0][0x3a8] ;  /* 0x0000ea0000067ab9 */ /* 0x000fe20000000a00 */
[----:B------:R-:W-:Y:S01]  /*9080*/  IMAD.U32 R3, RZ, RZ, UR22 ;  /* 0x00000016ff037e24 */ /* 0x000fe2000f8e00ff */
        /* <DEDUP_REMOVED lines=29> */
.L_x_114:
[----:B------:R-:W-:Y:S05]  /*9260*/  BSYNC B0 ;  /* 0x0000000000007941 */ /* 0x000fea0003800000 */
.L_x_113:
[----:B------:R-:W-:Y:S05]  /*9270*/  @P3 BRA `(.L_x_88) ;  /* 0x000000f000003947 */ /* 0x000fea0003800000 */
[----:B------:R-:W-:Y:S01]  /*9280*/  IADD3 R0, P0, R0, 0x40, RZ ;  /* 0x0000004000007810 */ /* 0x000fe20007f1e0ff */
[----:B------:R-:W-:Y:S01]  /*9290*/  IMAD.MOV.U32 R7, RZ, RZ, R3 ;  /* 0x000000ffff077224 */ /* 0x000fe200078e0003 */
[----:B------:R-:W-:-:S02]  /*92a0*/  ISETP.GE.AND P2, PT, R248, c[0x0][0x220], PT ;  /* 0x00008800f8007a0c */ /* 0x000fc40003f46270 */
[----:B------:R-:W-:Y:S01]  /*92b0*/  ISETP.GE.AND P1, PT, R223, c[0x0][0x220], PT ;  /* 0x00008800df007a0c */ /* 0x000fe20003f26270 */
        /* <DEDUP_REMOVED lines=9> */
[----:B------:R1:W-:Y:S04]  /*9350*/  @!P1 STG.E.128 [R4.64+0x40], R56 ;  /* 0x0000403804009986 */ /* 0x0003e8000c101d04 */
[----:B------:R1:W-:Y:S02]  /*9360*/  @!P0 STG.E.128 [R4.64+0x80], R52 ;  /* 0x0000803404008986 */ /* 0x0003e4000c101d04 */
.L_x_88:
[----:B------:R-:W-:Y:S05]  /*9370*/  BSYNC B1 ;  /* 0x0000000000017941 */ /* 0x000fea0003800000 */
.L_x_74:
        /* <DEDUP_REMOVED lines=11> */
.L_x_115:
[----:B------:R-:W-:Y:S05]  /*9430*/  EXIT ;  /* 0x000000000000794d */ /* 0x000fea0003800000 */
.L_x_117:
        /* <DEDUP_REMOVED lines=12> */
.L_x_1276:


//--------------------- .text._ZN5flash44flash_bwd_dq_dk_dv_loop_seqk_parallel_kernelI23Flash_bwd_kernel_traitsILi96ELi64ELi128ELi8ELi2ELi4ELi4ELb1ELb0EN7cutlass6half_tE19Flash_kernel_traitsILi96ELi64ELi128ELi8ES3_EELb0ELb0ELb0ELb0ELb1ELb1ELb0EEEvNS_16Flash_bwd_paramsE --------------------------
	.section	.text._ZN5flash44flash_bwd_dq_dk_dv_loop_seqk_parallel_kernelI23Flash_bwd_kernel_traitsILi96ELi64ELi128ELi8ELi2ELi4ELi4ELb1ELb0EN7cutlass6half_tE19Flash_kernel_traitsILi96ELi64ELi128ELi8ES3_EELb0ELb0ELb0ELb0ELb1ELb1ELb0EEEvNS_16Flash_bwd_paramsE,"ax",@progbits
	.sectioninfo	@"SHI_REGISTERS=255"
	.align	128
        .global         _ZN5flash44flash_bwd_dq_dk_dv_loop_seqk_parallel_kernelI23Flash_bwd_kernel_traitsILi96ELi64ELi128ELi8ELi2ELi4ELi4ELb1ELb0EN7cutlass6half_tE19Flash_kernel_traitsILi96ELi64ELi128ELi8ES3_EELb0ELb0ELb0ELb0ELb1ELb1ELb0EEEvNS_16Flash_bwd_paramsE
        .type           _ZN5flash44flash_bwd_dq_dk_dv_loop_seqk_parallel_kernelI23Flash_bwd_kernel_traitsILi96ELi64ELi128ELi8ELi2ELi4ELi4ELb1ELb0EN7cutlass6half_tE19Flash_kernel_traitsILi96ELi64ELi128ELi8ES3_EELb0ELb0ELb0ELb0ELb1ELb1ELb0EEEvNS_16Flash_bwd_paramsE,@function
        .size           _ZN5flash44flash_bwd_dq_dk_dv_loop_seqk_parallel_kernelI23Flash_bwd_kernel_traitsILi96ELi64ELi128ELi8ELi2ELi4ELi4ELb1ELb0EN7cutlass6half_tE19Flash_kernel_traitsILi96ELi64ELi128ELi8ES3_EELb0ELb0ELb0ELb0ELb1ELb1ELb0EEEvNS_16Flash_bwd_paramsE,(.L_x_1277 - _ZN5flash44flash_bwd_dq_dk_dv_loop_seqk_parallel_kernelI23Flash_bwd_kernel_traitsILi96ELi64ELi128ELi8ELi2ELi4ELi4ELb1ELb0EN7cutlass6half_tE19Flash_kernel_traitsILi96ELi64ELi128ELi8ES3_EELb0ELb0ELb0ELb0ELb1ELb1ELb0EEEvNS_16Flash_bwd_paramsE)
        .other          _ZN5flash44flash_bwd_dq_dk_dv_loop_seqk_parallel_kernelI23Flash_bwd_kernel_traitsILi96ELi64ELi128ELi8ELi2ELi4ELi4ELb1ELb0EN7cutlass6half_tE19Flash_kernel_traitsILi96ELi64ELi128ELi8ES3_EELb0ELb0ELb0ELb0ELb1ELb1ELb0EEEvNS_16Flash_bwd_paramsE,@"STO_CUDA_ENTRY STV_DEFAULT"
_ZN5flash44flash_bwd_dq_dk_dv_loop_seqk_parallel_kernelI23Flash_bwd_kernel_traitsILi96ELi64ELi128ELi8ELi2ELi4ELi4ELb1ELb0EN7cutlass6half_tE19Flash_kernel_traitsILi96ELi64ELi128ELi8ES3_EELb0ELb0ELb0ELb0ELb1ELb1ELb0EEEvNS_16Flash_bwd_paramsE:
.text._ZN5flash44flash_bwd_dq_dk_dv_loop_seqk_parallel_kernelI23Flash_bwd_kernel_traitsILi96ELi64ELi128ELi8ELi2ELi4ELi4ELb1ELb0EN7cutlass6half_tE19Flash_kernel_traitsILi96ELi64ELi128ELi8ES3_EELb0ELb0ELb0ELb0ELb1ELb1ELb0EEEvNS_16Flash_bwd_paramsE:
        /* <DEDUP_REMOVED lines=12> */
[----:B------:R-:W-:Y:S01]  /*00c0*/  IMAD.MOV.U32 R230, RZ, RZ, 0x20 ;  /* 0x00000020ffe67424 */ /* 0x000fe200078e00ff */
[----:B------:R-:W-:Y:S01]  /*00d0*/  ULDC UR40, c[0x0][0x22c] ;  /* 0x00008b0000287ab9 */ /* 0x000fe20000000800 */
[----:B------:R-:W-:Y:S01]  /*00e0*/  IMAD.MOV.U32 R240, RZ, RZ, -0x10 ;  /* 0xfffffff0fff07424 */ /* 0x000fe200078e00ff */
[----:B------:R-:W-:Y:S01]  /*00f0*/  ULDC UR18, c[0x0][0x1c0] ;  /* 0x0000700000127ab9 */ /* 0x000fe20000000800 */
[----:B------:R-:W-:Y:S01]  /*0100*/  IMAD.MOV.U32 R227, RZ, RZ, -0x40 ;  /* 0xffffffc0ffe37424 */ /* 0x000fe200078e00ff */
[----:B------:R-:W-:Y:S02]  /*0110*/  UIMAD UR27, UR40, UR18, URZ ;  /* 0x00000012281b72a4 */ /* 0x000fe4000f8e023f */
[----:B------:R-:W-:Y:S02]  /*0120*/  UMOV UR4, 0x80 ;  /* 0x0000008000047882 */ /* 0x000fe40000000000 */
[----:B------:R-:W-:-:S02]  /*0130*/  ULDC UR5, c[0x0][0x210] ;  /* 0x0000840000057ab9 */ /* 0x000fc40000000800 */
[----:B------:R-:W-:Y:S02]  /*0140*/  ULDC UR30, c[0x0][0x234] ;  /* 0x00008d00001e7ab9 */ /* 0x000fe40000000800 */
[----:B------:R-:W-:Y:S02]  /*0150*/  ULDC UR29, c[0x0][0x224] ;  /* 0x00008900001d7ab9 */ /* 0x000fe40000000800 */
[----:B------:R-:W-:Y:S02]  /*0160*/  UIMAD UR30, UR4, UR5, UR30 ;  /* 0x00000005041e72a4 */ /* 0x000fe4000f8e021e */
[----:B------:R-:W-:Y:S02]  /*0170*/  UIADD3 UR29, UR4, UR29, URZ ;  /* 0x0000001d041d7290 */ /* 0x000fe4000fffe03f */
[----:B------:R-:W-:Y:S02]  /*0180*/  USHF.R.S32.HI UR4, URZ, 0x1f, UR40 ;  /* 0x0000001f3f047899 */ /* 0x000fe40008011428 */
[----:B------:R-:W-:Y:S01]  /*0190*/  USHF.L.U32 UR26, UR27, 0x6, URZ ;  /* 0x000000061b1a7899 */ /* 0x000fe2000800063f */
[----:B-1----:R-:W-:Y:S01]  /*01a0*/  SHF.R.S32.HI R0, RZ, 0x1f, R7 ;  /* 0x0000001fff007819 */ /* 0x002fe20000011407 */
[----:B------:R-:W-:-:S02]  /*01b0*/  UIMAD.WIDE.U32 UR40, UR40, UR18, URZ ;  /* 0x00000012282872a5 */ /* 0x000fc4000f8e003f */
[----:B------:R-:W-:Y:S01]  /*01c0*/  ULDC.64 UR42, c[0x0][0x118] ;  /* 0x00004600002a7ab9 */ /* 0x000fe20000000a00 */
[CC--:B------:R-:W-:Y:S01]  /*01d0*/  LEA.HI R4, R0.reuse, R7.reuse, RZ, 0x2 ;  /* 0x0000000700047211 */ /* 0x0c0fe200078f10ff */
[----:B------:R-:W-:Y:S01]  /*01e0*/  ULDC UR11, c[0x0][0x1c0] ;  /* 0x00007000000b7ab9 */ /* 0x000fe20000000800 */
[CC--:B------:R-:W-:Y:S01]  /*01f0*/  LEA.HI R17, R0.reuse, R7.reuse, RZ, 0x3 ;  /* 0x0000000700117211 */ /* 0x0c0fe200078f18ff */
[----:B------:R-:W-:Y:S01]  /*0200*/  ULDC UR10, c[0x0][0x224] ;  /* 0x00008900000a7ab9 */ /* 0x000fe20000000800 */
[CC--:B------:R-:W-:Y:S01]  /*0210*/  LEA.HI R3, R0.reuse, R7.reuse, RZ, 0x5 ;  /* 0x0000000700037211 */ /* 0x0c0fe200078f28ff */
[----:B------:R-:W-:Y:S01]  /*0220*/  UMOV UR12, 0x4 ;  /* 0x00000004000c7882 */ /* 0x000fe20000000000 */
[CC--:B------:R-:W-:Y:S01]  /*0230*/  LEA.HI R10, R0.reuse, R7.reuse, RZ, 0x4 ;  /* 0x00000007000a7211 */ /* 0x0c0fe200078f20ff */
[----:B------:R-:W-:Y:S01]  /*0240*/  ULDC.64 UR38, c[0x0][0x200] ;  /* 0x0000800000267ab9 */ /* 0x000fe20000000a00 */
[CC--:B------:R-:W-:Y:S01]  /*0250*/  LEA.HI R16, R0.reuse, R7.reuse, RZ, 0x6 ;  /* 0x0000000700107211 */ /* 0x0c0fe200078f30ff */
[----:B------:R-:W-:Y:S01]  /*0260*/  ULDC.64 UR36, c[0x0][0x3c8] ;  /* 0x0000f20000247ab9 */ /* 0x000fe20000000a00 */
[----:B------:R-:W-:Y:S01]  /*0270*/  LEA.HI R22, R0, R7, RZ, 0x7 ;  /* 0x0000000700167211 */ /* 0x000fe200078f38ff */
[----:B------:R-:W-:Y:S01]  /*0280*/  ULDC UR9, c[0x0][0x224] ;  /* 0x0000890000097ab9 */ /* 0x000fe20000000800 */
[--C-:B------:R-:W-:Y:S01]  /*0290*/  SHF.R.S32.HI R0, RZ, 0x2, R4.reuse ;  /* 0x00000002ff007819 */ /* 0x100fe20000011404 */
[----:B------:R-:W-:Y:S01]  /*02a0*/  ULDC UR8, c[0x0][0x22c] ;  /* 0x00008b0000087ab9 */ /* 0x000fe20000000800 */
[----:B------:R-:W-:Y:S01]  /*02b0*/  SHF.R.S32.HI R2, RZ, 0x1f, R4 ;  /* 0x0000001fff027819 */ /* 0x000fe20000011404 */
[----:B------:R-:W-:Y:S01]  /*02c0*/  UIMAD UR18, UR4, UR18, URZ ;  /* 0x00000012041272a4 */ /* 0x000fe2000f8e023f */
[----:B------:R-:W-:Y:S01]  /*02d0*/  SHF.R.S32.HI R6, RZ, 0x3, R17 ;  /* 0x00000003ff067819 */ /* 0x000fe20000011411 */
[----:B------:R-:W-:Y:S01]  /*02e0*/  USHF.R.S32.HI UR21, URZ, 0x1f, UR26 ;  /* 0x0000001f3f157899 */ /* 0x000fe2000801141a */
[----:B------:R-:W-:Y:S01]  /*02f0*/  LOP3.LUT R5, R4, 0xfffffffc, RZ, 0xc0, !PT ;  /* 0xfffffffc04057812 */ /* 0x000fe200078ec0ff */
[----:B------:R-:W-:Y:S01]  /*0300*/  UMOV UR16, 0xffffd000 ;  /* 0xffffd00000107882 */ /* 0x000fe20000000000 */
[-C--:B------:R-:W-:Y:S01]  /*0310*/  LEA.HI R2, R2, R0.reuse, RZ, 0x3 ;  /* 0x0000000002027211 */ /* 0x080fe200078f18ff */
[----:B------:R-:W-:Y:S01]  /*0320*/  IMAD.SHL.U32 R6, R6, 0x40, RZ ;  /* 0x0000004006067824 */ /* 0x000fe200078e00ff */
[----:B------:R-:W-:Y:S01]  /*0330*/  LEA.HI R4, R4, R0, RZ, 0x1 ;  /* 0x0000000004047211 */ /* 0x000fe200078f08ff */
[----:B------:R-:W-:Y:S01]  /*0340*/  IMAD.IADD R19, R7, 0x1, -R5 ;  /* 0x0000000107137824 */ /* 0x000fe200078e0a05 */
[----:B------:R-:W-:-:S02]  /*0350*/  LOP3.LUT R2, R2, 0xfffffff8, RZ, 0xc0, !PT ;  /* 0xfffffff802027812 */ /* 0x000fc400078ec0ff */
[----:B------:R-:W-:Y:S01]  /*0360*/  LOP3.LUT R4, R4, 0x7fffffe, RZ, 0xc0, !PT ;  /* 0x07fffffe04047812 */ /* 0x000fe200078ec0ff */
[----:B------:R-:W-:Y:S01]  /*0370*/  IMAD.SHL.U32 R9, R19, 0x8, RZ ;  /* 0x0000000813097824 */ /* 0x000fe200078e00ff */
[----:B------:R-:W-:Y:S01]  /*0380*/  LOP3.LUT R12, R3, 0xffffffe0, RZ, 0xc0, !PT ;  /* 0xffffffe0030c7812 */ /* 0x000fe200078ec0ff */
[C---:B------:R-:W-:Y:S01]  /*0390*/  IMAD.IADD R11, R0.reuse, 0x1, -R2 ;  /* 0x00000001000b7824 */ /* 0x040fe200078e0a02 */
[----:B------:R-:W-:Y:S01]  /*03a0*/  LOP3.LUT R13, R17, 0xfffffff8, RZ, 0xc0, !PT ;  /* 0xfffffff8110d7812 */ /* 0x000fe200078ec0ff */
[----:B------:R-:W-:Y:S01]  /*03b0*/  IMAD.IADD R15, R0, 0x1, -R4 ;  /* 0x00000001000f7824 */ /* 0x000fe200078e0a04 */
[----:B------:R-:W-:Y:S01]  /*03c0*/  LOP3.LUT R8, R10, 0xfffffff0, RZ, 0xc0, !PT ;  /* 0xfffffff00a087812 */ /* 0x000fe200078ec0ff */
[C---:B------:R-:W-:Y:S01]  /*03d0*/  IMAD.IADD R12, R7.reuse, 0x1, -R12 ;  /* 0x00000001070c7824 */ /* 0x040fe200078e0a0c */
[----:B------:R-:W-:Y:S01]  /*03e0*/  LOP3.LUT R2, R6, 0xc0, RZ, 0xc0, !PT ;  /* 0x000000c006027812 */ /* 0x000fe200078ec0ff */
[C---:B------:R-:W-:Y:S01]  /*03f0*/  IMAD.IADD R13, R7.reuse, 0x1, -R13 ;  /* 0x00000001070d7824 */ /* 0x040fe200078e0a0d */
[--C-:B------:R-:W-:Y:S01]  /*0400*/  SHF.R.S32.HI R0, RZ, 0x5, R3.reuse ;  /* 0x00000005ff007819 */ /* 0x100fe20000011403 */
[----:B------:R-:W-:Y:S01]  /*0410*/  IMAD.IADD R7, R7, 0x1, -R8 ;  /* 0x0000000107077824 */ /* 0x000fe200078e0a08 */
[----:B------:R-:W-:-:S02]  /*0420*/  SHF.R.S32.HI R4, RZ, 0x1f, R3 ;  /* 0x0000001fff047819 */ /* 0x000fc40000011403 */
[----:B------:R-:W-:Y:S02]  /*0430*/  LOP3.LUT R9, R2, 0x18, R9, 0xf8, !PT ;  /* 0x0000001802097812 */ /* 0x000fe400078ef809 */
[----:B------:R-:W-:Y:S02]  /*0440*/  SHF.R.U32.HI R6, RZ, 0x3, R2 ;  /* 0x00000003ff067819 */ /* 0x000fe40000011602 */
[-C--:B------:R-:W-:Y:S02]  /*0450*/  LEA.HI R5, R3, R0.reuse, RZ, 0x1 ;  /* 0x0000000003057211 */ /* 0x080fe400078f08ff */
[----:B------:R-:W-:Y:S02]  /*0460*/  LEA.HI R2, R4, R0, RZ, 0x2 ;  /* 0x0000000004027211 */ /* 0x000fe400078f10ff */
[----:B------:R-:W-:Y:S02]  /*0470*/  SHF.R.S32.HI R8, RZ, 0x4, R10 ;  /* 0x00000004ff087819 */ /* 0x000fe4000001140a */
[----:B------:R-:W-:-:S02]  /*0480*/  LOP3.LUT R5, R5, 0xfffffffe, RZ, 0xc0, !PT ;  /* 0xfffffffe05057812 */ /* 0x000fc400078ec0ff */
[----:B------:R-:W-:Y:S02]  /*0490*/  LOP3.LUT R2, R2, 0xfffffffc, RZ, 0xc0, !PT ;  /* 0xfffffffc02027812 */ /* 0x000fe400078ec0ff */
[----:B------:R-:W-:Y:S01]  /*04a0*/  LEA.HI R3, R10, R8, RZ, 0x1 ;  /* 0x000000080a037211 */ /* 0x000fe200078f08ff */
[C---:B------:R-:W-:Y:S01]  /*04b0*/  IMAD.IADD R231, R0.reuse, 0x1, -R5 ;  /* 0x0000000100e77824 */ /* 0x040fe200078e0a05 */
[----:B------:R-:W-:Y:S01]  /*04c0*/  LOP3.LUT R6, R9, R6, RZ, 0x3c, !PT ;  /* 0x0000000609067212 */ /* 0x000fe200078e3cff */
[C---:B------:R-:W-:Y:S01]  /*04d0*/  IMAD.IADD R14, R0.reuse, 0x1, -R2 ;  /* 0x00000001000e7824 */ /* 0x040fe200078e0a02 */
[----:B------:R-:W-:Y:S01]  /*04e0*/  LOP3.LUT R3, R3, 0xfffffffe, RZ, 0xc0, !PT ;  /* 0xfffffffe03037812 */ /* 0x000fe200078ec0ff */
[----:B------:R-:W-:Y:S01]  /*04f0*/  IMAD R0, R0, 0x8, R15 ;  /* 0x0000000800007824 */ /* 0x000fe200078e020f */
[----:B------:R-:W-:Y:S02]  /*0500*/  LEA.HI R4, R13, R13, RZ, 0x1 ;  /* 0x0000000d0d047211 */ /* 0x000fe400078f08ff */
[----:B------:R-:W-:Y:S01]  /*0510*/  SHF.R.S32.HI R9, RZ, 0x1f, R12 ;  /* 0x0000001fff097819 */ /* 0x000fe2000001140c */
[----:B------:R-:W-:Y:S01]  /*0520*/  IMAD.IADD R15, R8, 0x1, -R3 ;  /* 0x00000001080f7824 */ /* 0x000fe200078e0a03 */
[----:B------:R-:W-:Y:S01]  /*0530*/  SHF.R.S32.HI R3, RZ, 0x1f, R7 ;  /* 0x0000001fff037819 */ /* 0x000fe20000011407 */
[----:B------:R-:W-:Y:S01]  /*0540*/  IMAD.U32 R2, R0, 0x20, R6 ;  /* 0x0000002000027824 */ /* 0x000fe200078e0006 */
[----:B------:R-:W-:-:S02]  /*0550*/  LOP3.LUT R0, R4, 0x3fffffe, RZ, 0xc0, !PT ;  /* 0x03fffffe04007812 */ /* 0x000fc400078ec0ff */
[----:B------:R-:W-:Y:S02]  /*0560*/  SHF.R.S32.HI R10, RZ, 0x6, R16 ;  /* 0x00000006ff0a7819 */ /* 0x000fe40000011410 */
[----:B------:R-:W-:Y:S01]  /*0570*/  LEA.HI R21, R9, R12, RZ, 0x2 ;  /* 0x0000000c09157211 */ /* 0x000fe200078f10ff */
[----:B------:R1:W-:Y:S01]  /*0580*/  STL [R1+0x20], R2 ;  /* 0x0000200201007387 */ /* 0x0003e20000100800 */
[----:B------:R-:W-:Y:S01]  /*0590*/  LEA.HI R12, R3, R7, RZ, 0x3 ;  /* 0x00000007030c7211 */ /* 0x000fe200078f18ff */
[----:B------:R-:W-:Y:S01]  /*05a0*/  IMAD.IADD R6, R13, 0x1, -R0 ;  /* 0x000000010d067824 */ /* 0x000fe200078e0a00 */
[C---:B------:R-:W-:Y:S01]  /*05b0*/  LOP3.LUT R5, R11.reuse, 0x1, RZ, 0xc0, !PT ;  /* 0x000000010b057812 */ /* 0x040fe200078ec0ff */
[----:B------:R-:W-:Y:S01]  /*05c0*/  IMAD R0, R10, 0x4, R15 ;  /* 0x000000040a007824 */ /* 0x000fe200078e020f */
[----:B------:R-:W-:Y:S02]  /*05d0*/  LOP3.LUT R3, R12, 0xfffffff8, RZ, 0xc0, !PT ;  /* 0xfffffff80c037812 */ /* 0x000fe400078ec0ff */
[----:B------:R-:W-:Y:S01]  /*05e0*/  LEA.HI R9, R11, R11, RZ, 0x1 ;  /* 0x0000000b0b097211 */ /* 0x000fe200078f08ff */
[----:B------:R-:W-:Y:S01]  /*05f0*/  IMAD R20, R0, 0x8, R6 ;  /* 0x0000000800147824 */ /* 0x000fe200078e0206 */
[----:B------:R-:W-:Y:S01]  /*0600*/  SHF.R.S32.HI R0, RZ, 0x1, R4 ;  /* 0x00000001ff007819 */ /* 0x000fe20000011404 */
[----:B------:R-:W-:Y:S01]  /*0610*/  IMAD.IADD R16, R7, 0x1, -R3 ;  /* 0x0000000107107824 */ /* 0x000fe200078e0a03 */
[----:B------:R-:W-:Y:S01]  /*0620*/  ISETP.NE.U32.AND P5, PT, R5, 0x1, PT ;  /* 0x000000010500780c */ /* 0x000fe20003fa5070 */
[----:B------:R-:W-:Y:S01]  /*0630*/  IMAD.SHL.U32 R3, R13, 0x40, RZ ;  /* 0x000000400d037824 */ /* 0x000fe200078e00ff */
[C---:B------:R-:W-:Y:S01]  /*0640*/  LOP3.LUT P6, RZ, R0.reuse, 0x2, RZ, 0xc0, !PT ;  /* 0x0000000200ff7812 */ /* 0x040fe200078cc0ff */
[----:B------:R-:W-:Y:S01]  /*0650*/  IMAD.SHL.U32 R0, R0, 0x40, RZ ;  /* 0x0000004000007824 */ /* 0x000fe200078e00ff */
[----:B------:R-:W-:-:S02]  /*0660*/  LOP3.LUT P4, RZ, R11, 0x2, RZ, 0xc0, !PT ;  /* 0x000000020bff7812 */ /* 0x000fc4000788c0ff */
[----:B------:R-:W-:Y:S02]  /*0670*/  LOP3.LUT R6, R3, 0x1c0, RZ, 0xc0, !PT ;  /* 0x000001c003067812 */ /* 0x000fe400078ec0ff */
[----:B------:R-:W-:Y:S02]  /*0680*/  LOP3.LUT R0, R0, 0xc0, RZ, 0xc0, !PT ;  /* 0x000000c000007812 */ /* 0x000fe400078ec0ff */
[----:B------:R-:W-:Y:S02]  /*0690*/  SEL R221, R230, 0xffffffe0, !P6 ;  /* 0xffffffe0e6dd7807 */ /* 0x000fe40007000000 */
[----:B------:R-:W-:Y:S02]  /*06a0*/  SEL R240, R240, 0x10, !P5 ;  /* 0x00000010f0f07807 */ /* 0x000fe40006800000 */
[----:B-1----:R-:W-:-:S04]  /*06b0*/  LEA.HI R2, R7, R7, RZ, 0x1 ;  /* 0x0000000707027211 */ /* 0x002fc800078f08ff */
[----:B------:R-:W-:Y:S02]  /*06c0*/  LOP3.LUT R8, R2, 0x7fffffe, RZ, 0xc0, !PT ;  /* 0x07fffffe02087812 */ /* 0x000fe400078ec0ff */
[----:B------:R-:W-:-:S03]  /*06d0*/  SHF.R.S32.HI R4, RZ, 0x1f, R2 ;  /* 0x0000001fff047819 */ /* 0x000fc60000011402 */
[----:B------:R-:W-:Y:S01]  /*06e0*/  IMAD.IADD R18, R7, 0x1, -R8 ;  /* 0x0000000107127824 */ /* 0x000fe200078e0a08 */
[----:B------:R-:W-:Y:S01]  /*06f0*/  SHF.R.S32.HI R7, RZ, 0x1, R2 ;  /* 0x00000001ff077819 */ /* 0x000fe20000011402 */
[----:B------:R-:W-:-:S03]  /*0700*/  IMAD.SHL.U32 R2, R14, 0x10, RZ ;  /* 0x000000100e027824 */ /* 0x000fc600078e00ff */
[----:B------:R-:W-:Y:S02]  /*0710*/  LEA.HI R3, R4, R7, RZ, 0x2 ;  /* 0x0000000704037211 */ /* 0x000fe400078f10ff */
[----:B------:R-:W-:Y:S02]  /*0720*/  LOP3.LUT R4, R0, 0x8, R17, 0xf8, !PT ;  /* 0x0000000800047812 */ /* 0x000fe400078ef811 */
[----:B------:R-:W-:Y:S02]  /*0730*/  LOP3.LUT R5, R3, 0xfffffffc, RZ, 0xc0, !PT ;  /* 0xfffffffc03057812 */ /* 0x000fe400078ec0ff */
[----:B------:R-:W-:Y:S02]  /*0740*/  SHF.R.U32.HI R3, RZ, 0x3, R0 ;  /* 0x00000003ff037819 */ /* 0x000fe40000011600 */
[----:B------:R-:W-:Y:S01]  /*0750*/  LOP3.LUT R0, R9, 0x3fffffe, RZ, 0xc0, !PT ;  /* 0x03fffffe09007812 */ /* 0x000fe200078ec0ff */
[----:B------:R-:W-:Y:S01]  /*0760*/  IMAD.IADD R13, R7, 0x1, -R5 ;  /* 0x00000001070d7824 */ /* 0x000fe200078e0a05 */
[----:B------:R-:W-:Y:S01]  /*0770*/  LOP3.LUT R2, R6, 0x30, R2, 0xf8, !PT ;  /* 0x0000003006027812 */ /* 0x000fe200078ef802 */
[----:B------:R-:W-:Y:S01]  /*0780*/  IMAD.SHL.U32 R5, R19, 0x2, RZ ;  /* 0x0000000213057824 */ /* 0x000fe200078e00ff */
[----:B------:R-:W-:Y:S01]  /*0790*/  LOP3.LUT R222, R4, R3, RZ, 0x3c, !PT ;  /* 0x0000000304de7212 */ /* 0x000fe200078e3cff */
[C---:B------:R-:W-:Y:S01]  /*07a0*/  IMAD.IADD R7, R11.reuse, 0x1, -R0 ;  /* 0x000000010b077824 */ /* 0x040fe200078e0a00 */
[----:B------:R-:W-:Y:S01]  /*07b0*/  LOP3.LUT R8, R2, 0x8, R17, 0xf8, !PT ;  /* 0x0000000802087812 */ /* 0x000fe200078ef811 */
[----:B------:R-:W-:Y:S01]  /*07c0*/  IMAD.SHL.U32 R0, R11, 0x40, RZ ;  /* 0x000000400b007824 */ /* 0x000fe200078e00ff */
[----:B------:R-:W-:Y:S01]  /*07d0*/  SHF.R.U32.HI R3, RZ, 0x3, R6 ;  /* 0x00000003ff037819 */ /* 0x000fe20000011606 */
[----:B------:R-:W-:Y:S01]  /*07e0*/  IMAD.SHL.U32 R4, R10, 0x20, RZ ;  /* 0x000000200a047824 */ /* 0x000fe200078e00ff */
[----:B------:R-:W-:Y:S01]  /*07f0*/  SHF.R.S32.HI R2, RZ, 0x3, R12 ;  /* 0x00000003ff027819 */ /* 0x000fe2000001140c */
[----:B------:R-:W-:Y:S01]  /*0800*/  IMAD.U32 R222, R20, 0x20, R222 ;  /* 0x0000002014de7824 */ /* 0x000fe200078e00de */
[----:B------:R-:W-:-:S02]  /*0810*/  LOP3.LUT R0, R0, 0x1c0, RZ, 0xc0, !PT ;  /* 0x000001c000007812 */ /* 0x000fc400078ec0ff */
[----:B------:R-:W-:Y:S01]  /*0820*/  LOP3.LUT R10, R8, R3, RZ, 0x3c, !PT ;  /* 0x00000003080a7212 */ /* 0x000fe200078e3cff */
[----:B------:R-:W-:Y:S01]  /*0830*/  IMAD R18, R2, 0x8, R18 ;  /* 0x0000000802127824 */ /* 0x000fe200078e0212 */
[----:B------:R-:W-:Y:S01]  /*0840*/  LOP3.LUT R4, R0, 0x20, R4, 0xf8, !PT ;  /* 0x0000002000047812 */ /* 0x000fe200078ef804 */
[C---:B------:R-:W-:Y:S01]  /*0850*/  IMAD R225, R14.reuse, 0x2, R2 ;  /* 0x000000020ee17824 */ /* 0x040fe200078e0202 */
[----:B------:R-:W-:Y:S01]  /*0860*/  SHF.R.U32.HI R3, RZ, 0x3, R0 ;  /* 0x00000003ff037819 */ /* 0x000fe20000011600 */
[----:B------:R-:W-:Y:S01]  /*0870*/  IMAD R0, R14, 0x200, R5 ;  /* 0x000002000e007824 */ /* 0x000fe200078e0205 */
[----:B------:R-:W-:Y:S01]  /*0880*/  SHF.R.S32.HI R2, RZ, 0x7, R22 ;  /* 0x00000007ff027819 */ /* 0x000fe20000011416 */
[----:B------:R-:W-:Y:S01]  /*0890*/  IMAD R221, R222, 0x2, R221 ;  /* 0x00000002dedd7824 */ /* 0x000fe200078e02dd */
[----:B------:R-:W-:Y:S01]  /*08a0*/  LOP3.LUT R6, R4, R3, RZ, 0x3c, !PT ;  /* 0x0000000304067212 */ /* 0x000fe200078e3cff */
[----:B------:R-:W-:Y:S01]  /*08b0*/  IMAD R11, R7, 0x20, R0 ;  /* 0x00000020070b7824 */ /* 0x000fe200078e0200 */
[----:B------:R-:W-:Y:S01]  /*08c0*/  SHF.R.S32.HI R0, RZ, 0x1, R9 ;  /* 0x00000001ff007819 */ /* 0x000fe20000011409 */
[----:B------:R-:W-:-:S02]  /*08d0*/  IMAD R3, R2, 0x1000, R5 ;  /* 0x0000100002037824 */ /* 0x000fc400078e0205 */
[----:B------:R-:W-:Y:S01]  /*08e0*/  IMAD.SHL.U32 R2, R2, 0x8, RZ ;  /* 0x0000000802027824 */ /* 0x000fe200078e00ff */
[C---:B------:R-:W-:Y:S01]  /*08f0*/  LOP3.LUT P3, RZ, R0.reuse, 0x2, RZ, 0xc0, !PT ;  /* 0x0000000200ff7812 */ /* 0x040fe2000786c0ff */
[----:B------:R-:W-:Y:S02]  /*0900*/  IMAD.SHL.U32 R0, R0, 0x40, RZ ;  /* 0x0000004000007824 */ /* 0x000fe400078e00ff */
[----:B------:R-:W-:Y:S01]  /*0910*/  IMAD R5, R231, 0x400, R3 ;  /* 0x00000400e7057824 */ /* 0x000fe200078e0203 */
[----:B------:R-:W-:Y:S01]  /*0920*/  LOP3.LUT R2, R2, 0x8, RZ, 0xc0, !PT ;  /* 0x0000000802027812 */ /* 0x000fe200078ec0ff */
[C---:B------:R-:W-:Y:S01]  /*0930*/  IMAD.SHL.U32 R4, R15.reuse, 0x10, RZ ;  /* 0x000000100f047824 */ /* 0x040fe200078e00ff */
[----:B------:R-:W-:Y:S01]  /*0940*/  LOP3.LUT R0, R0, 0xc0, RZ, 0xc0, !PT ;  /* 0x000000c000007812 */ /* 0x000fe200078ec0ff */
[----:B------:R-:W-:Y:S01]  /*0950*/  IMAD.IADD R243, R6, 0x1, R5 ;  /* 0x0000000106f37824 */ /* 0x000fe200078e0205 */
[----:B------:R-:W-:Y:S01]  /*0960*/  R2P PR, R16, 0x6 ;  /* 0x0000000610007804 */ /* 0x000fe20000000000 */
[----:B------:R-:W-:Y:S01]  /*0970*/  IMAD.SHL.U32 R5, R15, 0x8, RZ ;  /* 0x000000080f057824 */ /* 0x000fe200078e00ff */
[----:B------:R-:W-:Y:S01]  /*0980*/  SHF.R.U32.HI R3, RZ, 0x3, R0 ;  /* 0x00000003ff037819 */ /* 0x000fe20000011600 */
[----:B------:R-:W-:Y:S01]  /*0990*/  IMAD.SHL.U32 R243, R243, 0x2, RZ ;  /* 0x00000002f3f37824 */ /* 0x000fe200078e00ff */
[----:B------:R-:W-:Y:S01]  /*09a0*/  LOP3.LUT R7, R2, 0x10, R4, 0xf8, !PT ;  /* 0x0000001002077812 */ /* 0x000fe200078ef804 */
[----:B------:R-:W-:Y:S01]  /*09b0*/  IMAD.SHL.U32 R222, R222, 0x2, RZ ;  /* 0x00000002dede7824 */ /* 0x000fe200078e00ff */
[----:B------:R-:W-:Y:S01]  /*09c0*/  LOP3.LUT R8, R3, R0, R2, 0x1e, !PT ;  /* 0x0000000003087212 */ /* 0x000fe200078e1e02 */
[----:B------:R-:W-:Y:S01]  /*09d0*/  IMAD.SHL.U32 R0, R16, 0x40, RZ ;  /* 0x0000004010007824 */ /* 0x000fe200078e00ff */
[----:B------:R-:W-:Y:S01]  /*09e0*/  LOP3.LUT R5, R5, 0x8, RZ, 0xc0, !PT ;  /* 0x0000000805057812 */ /* 0x000fe200078ec0ff */
[----:B------:R-:W-:Y:S01]  /*09f0*/  IMAD.SHL.U32 R2, R13, 0x40, RZ ;  /* 0x000000400d027824 */ /* 0x000fe200078e00ff */
[----:B------:R-:W-:Y:S01]  /*0a00*/  SEL R226, R230, 0xffffffe0, !P1 ;  /* 0xffffffe0e6e27807 */ /* 0x000fe20004800000 */
[----:B------:R-:W-:Y:S01]  /*0a10*/  IMAD.IADD R8, R8, 0x1, R11 ;  /* 0x0000000108087824 */ /* 0x000fe200078e020b */
[----:B------:R-:W-:Y:S01]  /*0a20*/  LOP3.LUT R0, R0, 0x1c0, RZ, 0xc0, !PT ;  /* 0x000001c000007812 */ /* 0x000fe200078ec0ff */
[----:B------:R-:W-:Y:S01]  /*0a30*/  IMAD R3, R15, 0x200, R10 ;  /* 0x000002000f037824 */ /* 0x000fe200078e020a */
[----:B------:R-:W-:Y:S01]  /*0a40*/  LOP3.LUT R2, R2, 0xc0, RZ, 0xc0, !PT ;  /* 0x000000c002027812 */ /* 0x000fe200078ec0ff */
[----:B------:R-:W-:Y:S01]  /*0a50*/  IMAD.IADD R241, R243, 0x1, R240 ;  /* 0x00000001f3f17824 */ /* 0x000fe200078e02f0 */
[----:B------:R-:W-:-:S02]  /*0a60*/  SHF.R.U32.HI R6, RZ, 0x3, R0 ;  /* 0x00000003ff067819 */ /* 0x000fc40000011600 */
[--C-:B------:R-:W-:Y:S02]  /*0a70*/  SHF.R.U32.HI R4, RZ, 0x3, R2.reuse ;  /* 0x00000003ff047819 */ /* 0x100fe40000011602 */
[--C-:B------:R-:W-:Y:S01]  /*0a80*/  LOP3.LUT R6, R6, R0, R5.reuse, 0x1e, !PT ;  /* 0x0000000006067212 */ /* 0x100fe200078e1e05 */
[----:B------:R-:W-:Y:S01]  /*0a90*/  IMAD.SHL.U32 R0, R18, 0x20, RZ ;  /* 0x0000002012007824 */ /* 0x000fe200078e00ff */
[C---:B------:R-:W-:Y:S02]  /*0aa0*/  LOP3.LUT R5, R4.reuse, R2, R5, 0x1e, !PT ;  /* 0x0000000204057212 */ /* 0x040fe400078e1e05 */
[----:B------:R-:W-:Y:S01]  /*0ab0*/  LOP3.LUT R2, R4, R7, R2, 0x1e, !PT ;  /* 0x0000000704027212 */ /* 0x000fe200078e1e02 */
[----:B------:R-:W-:Y:S01]  /*0ac0*/  IMAD.U32 R225, R225, 0x200, R6 ;  /* 0x00000200e1e17824 */ /* 0x000fe200078e0006 */
[----:B------:R-:W-:Y:S02]  /*0ad0*/  SHF.R.S32.HI R4, RZ, 0x2, R21 ;  /* 0x00000002ff047819 */ /* 0x000fe40000011415 */
[----:B------:R-:W-:Y:S01]  /*0ae0*/  SEL R227, R227, 0x40, P2 ;  /* 0x00000040e3e37807 */ /* 0x000fe20001000000 */
[----:B------:R-:W-:Y:S01]  /*0af0*/  IMAD.IADD R229, R0, 0x1, R2 ;  /* 0x0000000100e57824 */ /* 0x000fe200078e0202 */
[----:B------:R-:W-:Y:S01]  /*0b00*/  LEA R225, R225, 0xf000, 0x1 ;  /* 0x0000f000e1e17811 */ /* 0x000fe200078e08ff */
[C---:B------:R-:W-:Y:S01]  /*0b10*/  IMAD R23, R231.reuse, 0x10, R4 ;  /* 0x00000010e7177824 */ /* 0x040fe200078e0204 */
[----:B------:R-:W-:Y:S01]  /*0b20*/  LEA R4, R8, 0x9000, 0x1 ;  /* 0x0000900008047811 */ /* 0x000fe200078e08ff */
[----:B------:R-:W-:Y:S01]  /*0b30*/  IMAD R231, R231, 0x200, R0 ;  /* 0x00000200e7e77824 */ /* 0x000fe200078e0200 */
[----:B------:R-:W-:Y:S01]  /*0b40*/  IADD3 R242, R243, 0x20, RZ ;  /* 0x00000020f3f27810 */ /* 0x000fe20007ffe0ff */
[----:B------:R-:W-:Y:S01]  /*0b50*/  IMAD.IADD R226, R225, 0x1, R226 ;  /* 0x00000001e1e27824 */ /* 0x000fe200078e02e2 */
[----:B------:R-:W-:Y:S01]  /*0b60*/  IADD3 R0, R23, -0x40, RZ ;  /* 0xffffffc017007810 */ /* 0x000fe20007ffe0ff */
[----:B------:R-:W-:Y:S01]  /*0b70*/  STL [R1+0x2c], R23 ;  /* 0x00002c1701007387 */ /* 0x000fe20000100800 */
[----:B------:R-:W-:Y:S01]  /*0b80*/  @P4 IADD3 R242, R243, -0x20, RZ ;  /* 0xffffffe0f3f24810 */ /* 0x000fe20007ffe0ff */
[----:B------:R-:W-:Y:S01]  /*0b90*/  IMAD.IADD R228, R225, 0x1, R227 ;  /* 0x00000001e1e47824 */ /* 0x000fe200078e02e3 */
[----:B------:R-:W-:Y:S01]  /*0ba0*/  SHF.R.S32.HI R2, RZ, 0x1f, R0 ;  /* 0x0000001fff027819 */ /* 0x000fe20000011400 */
[----:B------:R-:W-:Y:S01]  /*0bb0*/  IMAD.IADD R231, R231, 0x1, R5 ;  /* 0x00000001e7e77824 */ /* 0x000fe200078e0205 */
[----:B------:R-:W-:Y:S01]  /*0bc0*/  LOP3.LUT P0, RZ, R13, 0x2, RZ, 0xc0, !PT ;  /* 0x000000020dff7812 */ /* 0x000fe2000780c0ff */
[----:B------:R-:W-:Y:S01]  /*0bd0*/  IMAD.IADD R240, R240, 0x1, R242 ;  /* 0x00000001f0f07824 */ /* 0x000fe200078e02f2 */
[C---:B------:R-:W-:Y:S01]  /*0be0*/  SHF.L.U64.HI R2, R0.reuse, 0x2, R2 ;  /* 0x0000000200027819 */ /* 0x040fe20000010202 */
[----:B------:R-:W-:Y:S01]  /*0bf0*/  IMAD.SHL.U32 R0, R0, 0x4, RZ ;  /* 0x0000000400007824 */ /* 0x000fe200078e00ff */
[----:B------:R-:W-:Y:S01]  /*0c00*/  SEL R230, R230, 0xffffffe0, !P0 ;  /* 0xffffffe0e6e67807 */ /* 0x000fe20004000000 */
[----:B------:R-:W-:-:S02]  /*0c10*/  IMAD.IADD R227, R226, 0x1, R227 ;  /* 0x00000001e2e37824 */ /* 0x000fc400078e02e3 */
[----:B------:R1:W-:Y:S04]  /*0c20*/  STL [R1+0x28], R2 ;  /* 0x0000280201007387 */ /* 0x0003e80000100800 */
[----:B------:R2:W-:Y:S04]  /*0c30*/  STL [R1+0x24], R0 ;  /* 0x0000240001007387 */ /* 0x0005e80000100800 */
[----:B------:R3:W-:Y:S01]  /*0c40*/  STL [R1+0x10], R4 ;  /* 0x0000100401007387 */ /* 0x0007e20000100800 */
[----:B-1----:R-:W-:Y:S01]  /*0c50*/  IMAD.SHL.U32 R2, R3, 0x2, RZ ;  /* 0x0000000203027824 */ /* 0x002fe200078e00ff */
[----:B--2---:R-:W-:-:S02]  /*0c60*/  IADD3 R0, R4, 0x20, RZ ;  /* 0x0000002004007810 */ /* 0x004fc40007ffe0ff */
[----:B------:R-:W-:-:S05]  /*0c70*/  @P3 IADD3 R0, R4, -0x20, RZ ;  /* 0xffffffe004003810 */ /* 0x000fca0007ffe0ff */
[----:B------:R3:W-:Y:S02]  /*0c80*/  STL [R1+0x14], R0 ;  /* 0x0000140001007387 */ /* 0x0007e40000100800 */
.L_x_126:
[----:B------:R-:W-:Y:S01]  /*0c90*/  ULDC.64 UR4, c[0x0][0x258] ;  /* 0x0000960000047ab9 */ /* 0x000fe20000000a00 */
[----:B------:R-:W-:Y:S01]  /*0ca0*/  ISETP.NE.U32.AND P1, PT, RZ, c[0x0][0x250], PT ;  /* 0x00009400ff007a0c */ /* 0x000fe20003f25070 */
[----:B------:R-:W-:Y:S02]  /*0cb0*/  UISETP.NE.U32.AND UP1, UPT, URZ, UR4, UPT ;  /* 0x000000043f00728c */ /* 0x000fe4000bf25070 */
[----:B------:R-:W-:Y:S01]  /*0cc0*/  ULDC.64 UR6, c[0x0][0x258] ;  /* 0x0000960000067ab9 */ /* 0x000fe20000000a00 */
[----:B------:R-:W-:Y:S01]  /*0cd0*/  ISETP.NE.AND.EX P1, PT, RZ, c[0x0][0x254], PT, P1 ;  /* 0x00009500ff007a0c */ /* 0x000fe20003f25310 */
[----:B------:R-:W-:-:S06]  /*0ce0*/  UISETP.NE.AND.EX UP1, UPT, URZ, UR5, UPT, UP1 ;  /* 0x000000053f00728c */ /* 0x000fcc000bf25310 */
[----:B------:R-:W-:-:S05]  /*0cf0*/  PLOP3.LUT P0, PT, PT, PT, UP1, 0x80, 0x0 ;  /* 0x000000000000781c */ /* 0x000fca0003f0f018 */
[----:B------:R-:W-:Y:S01]  /*0d00*/  @UP1 UMOV UR4, 0x4 ;  /* 0x0000000400041882 */ /* 0x000fe20000000000 */
[----:B-1----:R-:W1:Y:S01]  /*0d10*/  @P1 S2R R7, SR_CTAID.Y ;  /* 0x0000000000071919 */ /* 0x002e620000002600 */
[----:B------:R-:W-:-:S06]  /*0d20*/  @P1 IMAD.MOV.U32 R6, RZ, RZ, 0x4 ;  /* 0x00000004ff061424 */ /* 0x000fcc00078e00ff */
[----:B---3--:R-:W2:Y:S01]  /*0d30*/  @P0 S2R R0, SR_CTAID.Y ;  /* 0x0000000000000919 */ /* 0x008ea20000002600 */
[----:B-1----:R-:W-:-:S06]  /*0d40*/  @P1 IMAD.WIDE R6, R7, R6, c[0x0][0x250] ;  /* 0x0000940007061625 */ /* 0x002fcc00078e0206 */
[----:B------:R-:W3:Y:S01]  /*0d50*/  @P1 LDG.E R6, [R6.64] ;  /* 0x0000002a06061981 */ /* 0x000ee2000c1e1900 */
[----:B--2---:R-:W1:Y:S02]  /*0d60*/  @P0 R2UR UR5, R0 ;  /* 0x00000000000503c2 */ /* 0x004e6400000e0000 */
[----:B-1----:R-:W-:-:S06]  /*0d70*/  @UP1 UIMAD.WIDE UR4, UR5, UR4, UR6 ;  /* 0x00000004050412a5 */ /* 0x002fcc000f8e0206 */
[----:B------:R-:W-:Y:S02]  /*0d80*/  IMAD.U32 R4, RZ, RZ, UR4 ;  /* 0x00000004ff047e24 */ /* 0x000fe4000f8e00ff */
[----:B------:R-:W-:Y:S01]  /*0d90*/  IMAD.U32 R5, RZ, RZ, UR5 ;  /* 0x00000005ff057e24 */ /* 0x000fe2000f8e00ff */
[----:B------:R-:W-:Y:S02]  /*0da0*/  UMOV UR15, URZ ;  /* 0x0000003f000f7c82 */ /* 0x000fe40008000000 */
[----:B------:R-:W-:Y:S02]  /*0db0*/  ULDC.64 UR4, c[0x0][0x268] ;  /* 0x00009a0000047ab9 */ /* 0x000fe40000000a00 */
[----:B------:R-:W2:Y:S01]  /*0dc0*/  @P0 LDG.E R0, [R4.64] ;  /* 0x0000002a04000981 */ /* 0x000ea2000c1e1900 */
[----:B------:R-:W-:-:S04]  /*0dd0*/  @!UP1 UISETP.NE.U32.AND UP0, UPT, URZ, UR4, UPT ;  /* 0x000000043f00928c */ /* 0x000fc8000bf05070 */
[----:B------:R-:W-:-:S03]  /*0de0*/  @!UP1 UISETP.NE.AND.EX UP0, UPT, URZ, UR5, UPT, UP0 ;  /* 0x000000053f00928c */ /* 0x000fc6000bf05300 */
[----:B------:R-:W-:Y:S02]  /*0df0*/  ULDC.64 UR4, c[0x0][0x218] ;  /* 0x0000860000047ab9 */ /* 0x000fe40000000a00 */
[----:B------:R-:W-:Y:S01]  /*0e00*/  @!UP1 USEL UR5, URZ, UR5, !UP0 ;  /* 0x000000053f059287 */ /* 0x000fe2000c000000 */
[----:B---3--:R-:W1:Y:S08]  /*0e10*/  @P1 R2UR UR15, R6 ;  /* 0x00000000060f13c2 */ /* 0x008e7000000e0000 */
[----:B--2---:R-:W1:Y:S02]  /*0e20*/  @P0 R2UR UR6, R0 ;  /* 0x00000000000603c2 */ /* 0x004e6400000e0000 */
[----:B-1----:R-:W-:-:S02]  /*0e30*/  @UP1 UIADD3 UR7, UR6, -UR15, URZ ;  /* 0x8000000f06071290 */ /* 0x002fc4000fffe03f */
[----:B------:R-:W-:Y:S02]  /*0e40*/  USHF.L.U32 UR6, UR34, 0x7, URZ ;  /* 0x0000000722067899 */ /* 0x000fe4000800063f */
[----:B------:R-:W-:-:S04]  /*0e50*/  @!UP1 UIADD3 UR7, UR5, UR4, -UR15 ;  /* 0x0000000405079290 */ /* 0x000fc8000fffe80f */
[----:B------:R-:W-:-:S06]  /*0e60*/  UISETP.GE.AND UP0, UPT, UR6, UR7, UPT ;  /* 0x000000070600728c */ /* 0x000fcc000bf06270 */
[----:B------:R-:W-:-:S13]  /*0e70*/  PLOP3.LUT P0, PT, PT, PT, UP0, 0x80, 0x0 ;  /* 0x000000000000781c */ /* 0x000fda0003f0f008 */
[----:B------:R-:W-:Y:S05]  /*0e80*/  @P0 BRA `(.L_x_118) ;  /* 0x0000538000000947 */ /* 0x000fea0003800000 */
[----:B------:R-:W-:Y:S01]  /*0e90*/  IABS R6, c[0x0][0x1c8] ;  /* 0x0000720000067a13 */ /* 0x000fe20000000000 */
[----:B------:R-:W1:Y:S01]  /*0ea0*/  S2R R3, SR_CTAID.Z ;  /* 0x0000000000037919 */ /* 0x000e620000002700 */
[----:B------:R-:W2:Y:S01]  /*0eb0*/  S2UR UR25, SR_CTAID.Z ;  /* 0x00000000001979c3 */ /* 0x000ea20000002700 */
[----:B------:R-:W-:Y:S01]  /*0ec0*/  ULDC UR28, c[0x0][0x1c8] ;  /* 0x00007200001c7ab9 */ /* 0x000fe20000000800 */
[----:B------:R-:W3:Y:S01]  /*0ed0*/  I2F.RP R4, R6 ;  /* 0x0000000600047306 */ /* 0x000ee20000209400 */
[----:B------:R-:W-:Y:S01]  /*0ee0*/  ULDC UR17, c[0x0][0x214] ;  /* 0x0000850000117ab9 */ /* 0x000fe20000000800 */
[----:B------:R-:W-:Y:S01]  /*0ef0*/  ISETP.NE.AND P2, PT, RZ, c[0x0][0x1c8], PT ;  /* 0x00007200ff007a0c */ /* 0x000fe20003f45270 */
[----:B------:R-:W-:Y:S02]  /*0f00*/  ULDC.U8 UR7, c[0x0][0x328] ;  /* 0x0000ca0000077ab9 */ /* 0x000fe40000000000 */
[----:B------:R-:W-:Y:S01]  /*0f10*/  UIADD3 UR20, UR17, 0x3f, URZ ;  /* 0x0000003f11147890 */ /* 0x000fe2000fffe03f */
[----:B------:R-:W4:Y:S01]  /*0f20*/  S2UR UR13, SR_CTAID.Y ;  /* 0x00000000000d79c3 */ /* 0x000f220000002600 */
[----:B------:R-:W-:-:S02]  /*0f30*/  ULDC.64 UR4, c[0x0][0x240] ;  /* 0x0000900000047ab9 */ /* 0x000fc40000000a00 */
[----:B------:R-:W-:Y:S02]  /*0f40*/  UISETP.NE.AND UP0, UPT, UR7, URZ, UPT ;  /* 0x0000003f0700728c */ /* 0x000fe4000bf05270 */
[----:B------:R-:W-:Y:S02]  /*0f50*/  UISETP.NE.U32.AND UP1, UPT, URZ, UR4, UPT ;  /* 0x000000043f00728c */ /* 0x000fe4000bf25070 */
[----:B------:R-:W-:Y:S02]  /*0f60*/  USHF.R.S32.HI UR33, URZ, 0x1f, UR20 ;  /* 0x0000001f3f217899 */ /* 0x000fe40008011414 */
[----:B------:R-:W-:Y:S01]  /*0f70*/  UISETP.NE.AND.EX UP1, UPT, URZ, UR5, UPT, UP1 ;  /* 0x000000053f00728c */ /* 0x000fe2000bf25310 */
[----:B---3--:R-:W3:Y:S01]  /*0f80*/  MUFU.RCP R4, R4 ;  /* 0x0000000400047308 */ /* 0x008ee20000001000 */
[----:B------:R-:W-:Y:S02]  /*0f90*/  ULEA.HI UR33, UR33, UR20, URZ, 0x6 ;  /* 0x0000001421217291 */ /* 0x000fe4000f8f303f */
[----:B------:R-:W-:Y:S01]  /*0fa0*/  ULDC UR4, c[0x0][0x214] ;  /* 0x0000850000047ab9 */ /* 0x000fe20000000800 */
[----:B-1----:R-:W-:Y:S01]  /*0fb0*/  IABS R3, R3 ;  /* 0x0000000300037213 */ /* 0x002fe20000000000 */
[----:B--2---:R-:W-:-:S02]  /*0fc0*/  ULOP3.LUT UR28, UR25, UR28, URZ, 0x3c, !UPT ;  /* 0x0000001c191c7292 */ /* 0x004fc4000f8e3c3f */
[----:B------:R-:W-:Y:S02]  /*0fd0*/  ULDC UR32, c[0x0][0x22c] ;  /* 0x00008b0000207ab9 */ /* 0x000fe40000000800 */
[----:B------:R-:W-:Y:S02]  /*0fe0*/  ULDC UR5, c[0x0][0x1c0] ;  /* 0x0000700000057ab9 */ /* 0x000fe40000000800 */
[----:B------:R-:W-:Y:S01]  /*0ff0*/  ISETP.LE.AND P1, PT, RZ, UR28, PT ;  /* 0x0000001cff007c0c */ /* 0x000fe2000bf23270 */
[----:B------:R-:W-:Y:S02]  /*1000*/  ULDC.U8 UR19, c[0x0][0x3d0] ;  /* 0x0000f40000137ab9 */ /* 0x000fe40000000000 */
[----:B----4-:R-:W-:Y:S01]  /*1010*/  UIMAD.WIDE UR44, UR13, 0x80, URZ ;  /* 0x000000800d2c78a5 */ /* 0x010fe2000f8e023f */
[----:B---3--:R-:W-:Y:S01]  /*1020*/  IADD3 R4, R4, 0xffffffe, RZ ;  /* 0x0ffffffe04047810 */ /* 0x008fe20007ffe0ff */
[----:B------:R-:W-:Y:S01]  /*1030*/  @UP0 UIMAD UR7, UR13, UR4, URZ ;  /* 0x000000040d0702a4 */ /* 0x000fe2000f8e023f */
[----:B------:R-:W-:Y:S01]  /*1040*/  ISETP.NE.AND P4, PT, RZ, UR19, PT ;  /* 0x00000013ff007c0c */ /* 0x000fe2000bf85270 */
[----:B------:R-:W-:Y:S01]  /*1050*/  USEL UR20, UR44, URZ, UP1 ;  /* 0x0000003f2c147287 */ /* 0x000fe20008800000 */
[----:B------:R-:W1:Y:S01]  /*1060*/  F2I.FTZ.U32.TRUNC.NTZ R5, R4 ;  /* 0x0000000400057305 */ /* 0x000e62000021f000 */
[----:B------:R-:W-:-:S02]  /*1070*/  ULOP3.LUT UR44, UR33, 0xffffffc0, URZ, 0xc0, !UPT ;  /* 0xffffffc0212c7892 */ /* 0x000fc4000f8ec03f */
[----:B------:R-:W-:Y:S02]  /*1080*/  UIMAD UR32, UR25, UR32, URZ ;  /* 0x00000020192072a4 */ /* 0x000fe4000f8e023f */
[----:B------:R-:W-:Y:S02]  /*1090*/  @!UP0 UIMAD UR5, UR13, UR5, UR25 ;  /* 0x000000050d0582a4 */ /* 0x000fe4000f8e0219 */
[----:B------:R-:W-:Y:S02]  /*10a0*/  UIADD3 UR44, UR44, -0x40, URZ ;  /* 0xffffffc02c2c7890 */ /* 0x000fe4000fffe03f */
[----:B------:R-:W-:Y:S02]  /*10b0*/  ULDC UR31, c[0x0][0x234] ;  /* 0x00008d00001f7ab9 */ /* 0x000fe40000000800 */
[----:B------:R-:W-:Y:S02]  /*10c0*/  ULDC UR23, c[0x0][0x1c0] ;  /* 0x0000700000177ab9 */ /* 0x000fe40000000800 */
[----:B------:R-:W-:-:S02]  /*10d0*/  USEL UR19, UR45, URZ, UP1 ;  /* 0x0000003f2d137287 */ /* 0x000fc40008800000 */
[----:B------:R-:W-:Y:S01]  /*10e0*/  @UP0 UIMAD UR31, UR25, UR31, UR7 ;  /* 0x0000001f191f02a4 */ /* 0x000fe2000f8e0207 */
[--C-:B-1----:R-:W-:Y:S01]  /*10f0*/  IMAD.MOV R0, RZ, RZ, -R5.reuse ;  /* 0x000000ffff007224 */ /* 0x102fe200078e0a05 */
[----:B------:R-:W-:Y:S01]  /*1100*/  USHF.R.S32.HI UR46, URZ, 0x1f, UR15 ;  /* 0x0000001f3f2e7899 */ /* 0x000fe2000801140f */
[----:B------:R-:W-:Y:S01]  /*1110*/  IMAD.MOV.U32 R4, RZ, RZ, RZ ;  /* 0x000000ffff047224 */ /* 0x000fe200078e00ff */
[----:B------:R-:W-:Y:S01]  /*1120*/  USHF.R.S32.HI UR14, URZ, 0x1f, UR6 ;  /* 0x0000001f3f0e7899 */ /* 0x000fe20008011406 */
[----:B------:R-:W-:Y:S01]  /*1130*/  IMAD R0, R0, R6, RZ ;  /* 0x0000000600007224 */ /* 0x000fe200078e02ff */
[----:B------:R-:W-:Y:S02]  /*1140*/  USHF.R.S32.HI UR35, URZ, 0x1f, UR13 ;  /* 0x0000001f3f237899 */ /* 0x000fe4000801140d */
[----:B------:R-:W-:Y:S01]  /*1150*/  USHF.R.S32.HI UR24, URZ, 0x1f, UR25 ;  /* 0x0000001f3f187899 */ /* 0x000fe20008011419 */
[----:B------:R-:W-:Y:S01]  /*1160*/  IMAD.HI.U32 R0, R5, R0, R4 ;  /* 0x0000000005007227 */ /* 0x000fe200078e0004 */
[----:B------:R-:W-:-:S02]  /*1170*/  USHF.R.S32.HI UR23, URZ, 0x1f, UR23 ;  /* 0x0000001f3f177899 */ /* 0x000fc40008011417 */
[----:B------:R-:W-:Y:S01]  /*1180*/  USHF.R.S32.HI UR22, URZ, 0x1f, UR32 ;  /* 0x0000001f3f167899 */ /* 0x000fe20008011420 */
[----:B------:R-:W-:Y:S01]  /*1190*/  IMAD.MOV.U32 R4, RZ, RZ, R3 ;  /* 0x000000ffff047224 */ /* 0x000fe200078e0003 */
[----:B------:R-:W-:Y:S02]  /*11a0*/  @!UP0 UIMAD UR31, UR5, UR4, URZ ;  /* 0x00000004051f82a4 */ /* 0x000fe4000f8e023f */
[----:B------:R-:W-:Y:S01]  /*11b0*/  USHF.R.S32.HI UR45, URZ, 0x1f, UR44 ;  /* 0x0000001f3f2d7899 */ /* 0x000fe2000801142c */
[----:B------:R-:W-:-:S04]  /*11c0*/  IMAD.HI.U32 R0, R0, R4, RZ ;  /* 0x0000000400007227 */ /* 0x000fc800078e00ff */
[----:B------:R-:W-:-:S04]  /*11d0*/  IMAD.MOV R3, RZ, RZ, -R0 ;  /* 0x000000ffff037224 */ /* 0x000fc800078e0a00 */
[C---:B------:R-:W-:Y:S02]  /*11e0*/  IMAD R3, R6.reuse, R3, R4 ;  /* 0x0000000306037224 */ /* 0x040fe400078e0204 */
[----:B------:R-:W1:Y:S03]  /*11f0*/  S2R R4, SR_CTAID.X ;  /* 0x0000000000047919 */ /* 0x000e660000002500 */
[----:B------:R-:W-:-:S13]  /*1200*/  ISETP.GT.U32.AND P3, PT, R6, R3, PT ;  /* 0x000000030600720c */ /* 0x000fda0003f64070 */
[----:B------:R-:W-:Y:S01]  /*1210*/  @!P3 IMAD.IADD R3, R3, 0x1, -R6 ;  /* 0x000000010303b824 */ /* 0x000fe200078e0a06 */
[----:B------:R-:W-:-:S04]  /*1220*/  @!P3 IADD3 R0, R0, 0x1, RZ ;  /* 0x000000010000b810 */ /* 0x000fc80007ffe0ff */
[----:B------:R-:W-:Y:S01]  /*1230*/  ISETP.GE.U32.AND P0, PT, R3, R6, PT ;  /* 0x000000060300720c */ /* 0x000fe20003f06070 */
[----:B-1----:R-:W-:-:S04]  /*1240*/  IMAD.WIDE.U32 R22, R4, c[0x0][0x3d8], RZ ;  /* 0x0000f60004167a25 */ /* 0x002fc800078e00ff */
[----:B------:R-:W-:Y:S01]  /*1250*/  IMAD R3, R4, c[0x0][0x3dc], R23 ;  /* 0x0000f70004037a24 */ /* 0x000fe200078e0217 */
[----:B------:R-:W-:-:S04]  /*1260*/  SEL R22, R22, RZ, P4 ;  /* 0x000000ff16167207 */ /* 0x000fc80002000000 */
[----:B------:R-:W-:-:S03]  /*1270*/  SEL R20, R3, RZ, P4 ;  /* 0x000000ff03147207 */ /* 0x000fc60002000000 */
[----:B------:R-:W-:Y:S02]  /*1280*/  @P0 IADD3 R0, R0, 0x1, RZ ;  /* 0x0000000100000810 */ /* 0x000fe40007ffe0ff */
[----:B------:R-:W-:-:S03]  /*1290*/  PLOP3.LUT P0, PT, PT, PT, UP0, 0x80, 0x0 ;  /* 0x000000000000781c */ /* 0x000fc60003f0f008 */
[----:B------:R-:W-:Y:S01]  /*12a0*/  @!P1 IMAD.MOV R0, RZ, RZ, -R0 ;  /* 0x000000ffff009224 */ /* 0x000fe200078e0a00 */
[----:B------:R-:W-:-:S04]  /*12b0*/  @!P2 LOP3.LUT R0, RZ, c[0x0][0x1c8], RZ, 0x33, !PT ;  /* 0x00007200ff00aa12 */ /* 0x000fc800078e33ff */
[----:B------:R-:W-:-:S05]  /*12c0*/  SHF.R.S32.HI R19, RZ, 0x1f, R0 ;  /* 0x0000001fff137819 */ /* 0x000fca0000011400 */
[----:B------:R-:W-:Y:S05]  /*12d0*/  @!P0 BRA `(.L_x_119) ;  /* 0x0000003000008947 */ /* 0x000fea0003800000 */
[----:B------:R-:W-:-:S04]  /*12e0*/  UIMAD UR28, UR29, UR13, URZ ;  /* 0x0000000d1d1c72a4 */ /* 0x000fc8000f8e023f */
[----:B------:R-:W-:Y:S01]  /*12f0*/  UIMAD UR28, UR30, UR25, UR28 ;  /* 0x000000191e1c72a4 */ /* 0x000fe2000f8e021c */
[----:B------:R-:W-:Y:S05]  /*1300*/  BRA `(.L_x_120) ;  /* 0x0000002000007947 */ /* 0x000fea0003800000 */
.L_x_119:
[----:B------:R-:W-:-:S04]  /*1310*/  UIMAD UR28, UR13, UR11, UR25 ;  /* 0x0000000b0d1c72a4 */ /* 0x000fc8000f8e0219 */
[----:B------:R-:W-:Y:S02]  /*1320*/  UIMAD UR28, UR28, UR10, URZ ;  /* 0x0000000a1c1c72a4 */ /* 0x000fe4000f8e023f */
.L_x_120:
[----:B------:R-:W2:Y:S04]  /*1330*/  LDL R27, [R1+0x20] ;  /* 0x00002000011b7983 */ /* 0x000ea80000100800 */
[----:B------:R-:W3:Y:S01]  /*1340*/  LDL R26, [R1+0x2c] ;  /* 0x00002c00011a7983 */ /* 0x000ee20000100800 */
[----:B------:R-:W-:Y:S02]  /*1350*/  UIADD3 UR15, UP0, UR6, UR15, URZ ;  /* 0x0000000f060f7290 */ /* 0x000fe4000ff1e03f */
[----:B------:R-:W-:Y:S01]  /*1360*/  ULDC.64 UR4, c[0x0][0x1a0] ;  /* 0x0000680000047ab9 */ /* 0x000fe20000000a00 */
[----:B------:R-:W1:Y:S01]  /*1370*/  S2R R23, SR_TID.X ;  /* 0x0000000000177919 */ /* 0x000e620000002100 */
[----:B------:R-:W-:Y:S02]  /*1380*/  UIADD3.X UR14, UR46, UR14, URZ, UP0, !UPT ;  /* 0x0000000e2e0e7290 */ /* 0x000fe400087fe43f */
[----:B------:R-:W-:Y:S01]  /*1390*/  ULDC.64 UR6, c[0x0][0x368] ;  /* 0x0000da0000067ab9 */ /* 0x000fe20000000a00 */
[----:B------:R-:W4:Y:S01]  /*13a0*/  S2R R25, SR_CTAID.Y ;  /* 0x0000000000197919 */ /* 0x000f220000002600 */
[----:B------:R-:W-:Y:S01]  /*13b0*/  UIMAD UR4, UR14, UR4, URZ ;  /* 0x000000040e0472a4 */ /* 0x000fe2000f8e023f */
[----:B------:R-:W-:Y:S01]  /*13c0*/  IMAD.U32 R6, RZ, RZ, UR15 ;  /* 0x0000000fff067e24 */ /* 0x000fe2000f8e00ff */
[----:B------:R-:W-:Y:S01]  /*13d0*/  UIMAD UR6, UR35, UR6, URZ ;  /* 0x00000006230672a4 */ /* 0x000fe2000f8e023f */
[----:B------:R-:W-:Y:S01]  /*13e0*/  IMAD.U32 R8, RZ, RZ, UR15 ;  /* 0x0000000fff087e24 */ /* 0x000fe2000f8e00ff */
[----:B------:R-:W-:-:S02]  /*13f0*/  ULEA.HI.SX32 UR33, UR33, 0xffffffff, 0x1a ;  /* 0xffffffff21217891 */ /* 0x000fc4000f8fd23f */
[----:B------:R-:W-:Y:S02]  /*1400*/  UIMAD UR7, UR13, UR7, UR6 ;  /* 0x000000070d0772a4 */ /* 0x000fe4000f8e0206 */
[----:B------:R-:W-:Y:S02]  /*1410*/  UIMAD UR6, UR15, UR5, UR4 ;  /* 0x000000050f0672a4 */ /* 0x000fe4000f8e0204 */
[----:B------:R-:W-:Y:S02]  /*1420*/  UIADD3 UR31, UR44, UR31, URZ ;  /* 0x0000001f2c1f7290 */ /* 0x000fe4000fffe03f */
[----:B------:R-:W-:Y:S02]  /*1430*/  ULDC.64 UR4, c[0x0][0x198] ;  /* 0x0000660000047ab9 */ /* 0x000fe40000000a00 */
[----:B------:R-:W-:-:S04]  /*1440*/  UIMAD UR4, UR14, UR4, URZ ;  /* 0x000000040e0472a4 */ /* 0x000fc8000f8e023f */
[----:B------:R-:W-:Y:S01]  /*1450*/  UIMAD UR5, UR15, UR5, UR4 ;  /* 0x000000050f0572a4 */ /* 0x000fe2000f8e0204 */
[----:B-1----:R-:W-:-:S04]  /*1460*/  SHF.R.S32.HI R24, RZ, 0x1f, R23 ;  /* 0x0000001fff187819 */ /* 0x002fc80000011417 */
[----:B------:R-:W-:-:S04]  /*1470*/  LEA.HI R16, R24, R23, RZ, 0x2 ;  /* 0x0000001718107211 */ /* 0x000fc800078f10ff */
[----:B------:R-:W-:Y:S02]  /*1480*/  LOP3.LUT R4, R16, 0xfffffffc, RZ, 0xc0, !PT ;  /* 0xfffffffc10047812 */ /* 0x000fe400078ec0ff */
[----:B------:R-:W-:-:S03]  /*1490*/  SHF.R.S32.HI R16, RZ, 0x2, R16 ;  /* 0x00000002ff107819 */ /* 0x000fc60000011410 */
[----:B------:R-:W-:Y:S01]  /*14a0*/  IMAD.IADD R4, R23, 0x1, -R4 ;  /* 0x0000000117047824 */ /* 0x000fe200078e0a04 */
[----:B------:R-:W-:Y:S02]  /*14b0*/  SHF.R.S32.HI R21, RZ, 0x1f, R16 ;  /* 0x0000001fff157819 */ /* 0x000fe40000011410 */
[----:B------:R-:W-:Y:S01]  /*14c0*/  IADD3 R3, P0, R16, UR44, RZ ;  /* 0x0000002c10037c10 */ /* 0x000fe2000ff1e0ff */
[----:B------:R-:W-:-:S03]  /*14d0*/  IMAD.SHL.U32 R4, R4, 0x8, RZ ;  /* 0x0000000804047824 */ /* 0x000fc600078e00ff */
[----:B------:R-:W-:Y:S02]  /*14e0*/  IADD3.X R12, R21, UR45, RZ, P0, !PT ;  /* 0x0000002d150c7c10 */ /* 0x000fe400087fe4ff */
[----:B------:R-:W-:-:S03]  /*14f0*/  SHF.R.S32.HI R5, RZ, 0x1f, R4 ;  /* 0x0000001fff057819 */ /* 0x000fc60000011404 */
[----:B------:R-:W-:Y:S02]  /*1500*/  IMAD R13, R12, c[0x0][0x190], RZ ;  /* 0x000064000c0d7a24 */ /* 0x000fe400078e02ff */
[----:B------:R-:W-:-:S04]  /*1510*/  IMAD.WIDE.U32 R6, R6, c[0x0][0x198], R4 ;  /* 0x0000660006067a25 */ /* 0x000fc800078e0004 */
[--C-:B------:R-:W-:Y:S01]  /*1520*/  IMAD.WIDE.U32 R8, R8, c[0x0][0x1a0], R4.reuse ;  /* 0x0000680008087a25 */ /* 0x100fe200078e0004 */
[----:B------:R-:W-:Y:S01]  /*1530*/  IADD3 R7, R7, UR5, RZ ;  /* 0x0000000507077c10 */ /* 0x000fe2000fffe0ff */
[----:B------:R-:W-:Y:S02]  /*1540*/  ULDC.64 UR4, c[0x0][0x180] ;  /* 0x0000600000047ab9 */ /* 0x000fe40000000a00 */
[----:B----4-:R-:W-:Y:S01]  /*1550*/  IMAD.WIDE.U32 R10, R25, c[0x0][0x368], R4 ;  /* 0x0000da00190a7a25 */ /* 0x010fe200078e0004 */
[----:B------:R-:W-:Y:S01]  /*1560*/  IADD3 R9, R9, UR6, RZ ;  /* 0x0000000609097c10 */ /* 0x000fe2000fffe0ff */
[----:B------:R-:W-:Y:S02]  /*1570*/  UIMAD UR4, UR35, UR4, URZ ;  /* 0x00000004230472a4 */ /* 0x000fe4000f8e023f */
[----:B------:R-:W-:Y:S01]  /*1580*/  IMAD R14, R12, c[0x0][0x370], RZ ;  /* 0x0000dc000c0e7a24 */ /* 0x000fe200078e02ff */
[----:B------:R-:W-:Y:S01]  /*1590*/  IADD3 R11, R11, UR7, RZ ;  /* 0x000000070b0b7c10 */ /* 0x000fe2000fffe0ff */
[----:B------:R-:W-:Y:S01]  /*15a0*/  ULDC.64 UR6, c[0x0][0x188] ;  /* 0x0000620000067ab9 */ /* 0x000fe20000000a00 */
[C---:B------:R-:W-:Y:S01]  /*15b0*/  IMAD R17, R3.reuse, c[0x0][0x194], R13 ;  /* 0x0000650003117a24 */ /* 0x040fe200078e020d */
[----:B------:R-:W-:Y:S01]  /*15c0*/  UIMAD UR6, UR35, UR6, URZ ;  /* 0x00000006230672a4 */ /* 0x000fe2000f8e023f */
[----:B------:R-:W-:-:S03]  /*15d0*/  IMAD.WIDE.U32 R12, R3, c[0x0][0x190], R4 ;  /* 0x00006400030c7a25 */ /* 0x000fc600078e0004 */
[----:B------:R-:W-:Y:S01]  /*15e0*/  UIMAD UR7, UR13, UR7, UR6 ;  /* 0x000000070d0772a4 */ /* 0x000fe2000f8e0206 */
[C---:B------:R-:W-:Y:S01]  /*15f0*/  IMAD R18, R3.reuse, c[0x0][0x374], R14 ;  /* 0x0000dd0003127a24 */ /* 0x040fe200078e020e */
[----:B------:R-:W-:Y:S01]  /*1600*/  UIMAD UR6, UR13, UR5, UR4 ;  /* 0x000000050d0672a4 */ /* 0x000fe2000f8e0204 */
[----:B------:R-:W-:Y:S01]  /*1610*/  IMAD.WIDE.U32 R14, R3, c[0x0][0x370], R10 ;  /* 0x0000dc00030e7a25 */ /* 0x000fe200078e000a */
[----:B------:R-:W-:Y:S01]  /*1620*/  MOV R10, R12 ;  /* 0x0000000c000a7202 */ /* 0x000fe20000000f00 */
[----:B------:R-:W-:Y:S02]  /*1630*/  ULDC.64 UR4, c[0x0][0x178] ;  /* 0x00005e0000047ab9 */ /* 0x000fe40000000a00 */
[----:B------:R-:W-:Y:S01]  /*1640*/  IMAD.IADD R11, R13, 0x1, R17 ;  /* 0x000000010d0b7824 */ /* 0x000fe200078e0211 */
[----:B------:R-:W-:Y:S01]  /*1650*/  UIMAD UR4, UR35, UR4, URZ ;  /* 0x00000004230472a4 */ /* 0x000fe2000f8e023f */
[----:B------:R-:W1:Y:S01]  /*1660*/  S2R R13, SR_CTAID.Z ;  /* 0x00000000000d7919 */ /* 0x000e620000002700 */
[----:B------:R-:W-:-:S04]  /*1670*/  IMAD.WIDE.U32 R4, R25, c[0x0][0x180], R6 ;  /* 0x0000600019047a25 */ /* 0x000fc800078e0006 */
[----:B------:R-:W-:Y:S01]  /*1680*/  IMAD.WIDE.U32 R8, R25, c[0x0][0x188], R8 ;  /* 0x0000620019087a25 */ /* 0x000fe200078e0008 */
[----:B------:R-:W-:Y:S01]  /*1690*/  IADD3 R5, R5, UR6, RZ ;  /* 0x0000000605057c10 */ /* 0x000fe2000fffe0ff */
[----:B------:R-:W-:Y:S02]  /*16a0*/  UIMAD UR6, UR13, UR5, UR4 ;  /* 0x000000050d0672a4 */ /* 0x000fe4000f8e0204 */
[----:B------:R-:W-:Y:S01]  /*16b0*/  IMAD.WIDE.U32 R10, R25, c[0x0][0x178], R10 ;  /* 0x00005e00190a7a25 */ /* 0x000fe200078e000a */
[----:B------:R-:W-:Y:S01]  /*16c0*/  ULDC.64 UR4, c[0x0][0x1a8] ;  /* 0x00006a0000047ab9 */ /* 0x000fe20000000a00 */
[----:B------:R-:W-:Y:S01]  /*16d0*/  IADD3 R7, R9, UR7, RZ ;  /* 0x0000000709077c10 */ /* 0x000fe2000fffe0ff */
[----:B------:R-:W-:Y:S01]  /*16e0*/  UIMAD UR4, UR24, UR4, URZ ;  /* 0x00000004180472a4 */ /* 0x000fe2000f8e023f */
[----:B------:R-:W-:Y:S01]  /*16f0*/  IMAD R12, R19, c[0x0][0x1b0], RZ ;  /* 0x00006c00130c7a24 */ /* 0x000fe200078e02ff */
[----:B------:R-:W-:Y:S01]  /*1700*/  IADD3 R11, R11, UR6, RZ ;  /* 0x000000060b0b7c10 */ /* 0x000fe2000fffe0ff */
[----:B------:R-:W-:Y:S01]  /*1710*/  IMAD.MOV.U32 R6, RZ, RZ, R8 ;  /* 0x000000ffff067224 */ /* 0x000fe200078e0008 */
[----:B------:R-:W-:Y:S01]  /*1720*/  UIMAD UR6, UR25, UR5, UR4 ;  /* 0x00000005190672a4 */ /* 0x000fe2000f8e0204 */
[----:B------:R-:W-:-:S02]  /*1730*/  IMAD R3, R19, c[0x0][0x1b8], RZ ;  /* 0x00006e0013037a24 */ /* 0x000fc400078e02ff */
[C---:B------:R-:W-:Y:S01]  /*1740*/  IMAD R17, R0.reuse, c[0x0][0x1b4], R12 ;  /* 0x00006d0000117a24 */ /* 0x040fe200078e020c */
[----:B------:R-:W-:Y:S01]  /*1750*/  ULDC.64 UR4, c[0x0][0x378] ;  /* 0x0000de0000047ab9 */ /* 0x000fe20000000a00 */
[----:B------:R-:W-:Y:S01]  /*1760*/  IMAD.WIDE.U32 R4, R0, c[0x0][0x1b0], R4 ;  /* 0x00006c0000047a25 */ /* 0x000fe200078e0004 */
[----:B------:R-:W-:-:S03]  /*1770*/  UIMAD UR4, UR24, UR4, URZ ;  /* 0x00000004180472a4 */ /* 0x000fc6000f8e023f */
[C---:B------:R-:W-:Y:S01]  /*1780*/  IMAD R3, R0.reuse, c[0x0][0x1bc], R3 ;  /* 0x00006f0000037a24 */ /* 0x040fe200078e0203 */
[----:B------:R-:W-:Y:S01]  /*1790*/  IADD3 R5, R5, R17, RZ ;  /* 0x0000001105057210 */ /* 0x000fe20007ffe0ff */
[----:B------:R-:W-:Y:S01]  /*17a0*/  IMAD.WIDE.U32 R6, R0, c[0x0][0x1b8], R6 ;  /* 0x00006e0000067a25 */ /* 0x000fe200078e0006 */
[----:B------:R-:W-:-:S03]  /*17b0*/  UIMAD UR4, UR25, UR5, UR4 ;  /* 0x00000005190472a4 */ /* 0x000fc6000f8e0204 */
[----:B------:R-:W-:Y:S02]  /*17c0*/  IMAD.IADD R9, R15, 0x1, R18 ;  /* 0x000000010f097824 */ /* 0x000fe400078e0212 */
[----:B------:R-:W-:Y:S02]  /*17d0*/  IMAD.MOV.U32 R8, RZ, RZ, R14 ;  /* 0x000000ffff087224 */ /* 0x000fe400078e000e */
[----:B------:R-:W-:Y:S02]  /*17e0*/  IMAD.IADD R7, R7, 0x1, R3 ;  /* 0x0000000107077824 */ /* 0x000fe400078e0203 */
[----:B-1----:R-:W-:-:S04]  /*17f0*/  IMAD.WIDE.U32 R14, R13, c[0x0][0x1a8], R10 ;  /* 0x00006a000d0e7a25 */ /* 0x002fc800078e000a */
[----:B------:R-:W-:Y:S01]  /*1800*/  IMAD R0, R21, c[0x0][0x198], RZ ;  /* 0x0000660015007a24 */ /* 0x000fe200078e02ff */
[----:B------:R-:W-:Y:S01]  /*1810*/  LEA R246, P3, R14, c[0x0][0x160], 0x1 ;  /* 0x000058000ef67a11 */ /* 0x000fe200078608ff */
[----:B------:R-:W-:-:S04]  /*1820*/  IMAD.WIDE.U32 R12, R13, c[0x0][0x378], R8 ;  /* 0x0000de000d0c7a25 */ /* 0x000fc800078e0008 */
[----:B------:R-:W-:Y:S01]  /*1830*/  IMAD R3, R21, c[0x0][0x1a0], RZ ;  /* 0x0000680015037a24 */ /* 0x000fe200078e02ff */
[----:B------:R-:W-:Y:S01]  /*1840*/  LEA R244, P2, R12, c[0x0][0x330], 0x1 ;  /* 0x0000cc000cf47a11 */ /* 0x000fe200078408ff */
[C---:B------:R-:W-:Y:S02]  /*1850*/  IMAD R0, R16.reuse, c[0x0][0x19c], R0 ;  /* 0x0000670010007a24 */ /* 0x040fe400078e0200 */
[C---:B------:R-:W-:Y:S01]  /*1860*/  IMAD.WIDE.U32 R8, R16.reuse, c[0x0][0x198], R4 ;  /* 0x0000660010087a25 */ /* 0x040fe200078e0004 */
[----:B------:R-:W-:Y:S01]  /*1870*/  IADD3 R5, R15, UR6, RZ ;  /* 0x000000060f057c10 */ /* 0x000fe2000fffe0ff */
[----:B------:R-:W-:Y:S02]  /*1880*/  UIMAD.WIDE UR6, UR31, UR12, UR38 ;  /* 0x0000000c1f0672a5 */ /* 0x000fe4000f8e0226 */
[----:B------:R-:W-:Y:S01]  /*1890*/  IMAD R3, R16, c[0x0][0x1a4], R3 ;  /* 0x0000690010037a24 */ /* 0x000fe200078e0203 */
[----:B------:R-:W-:Y:S01]  /*18a0*/  LEA R4, P0, R8, c[0x0][0x168], 0x1 ;  /* 0x00005a0008047a11 */ /* 0x000fe200078008ff */
[----:B------:R-:W-:Y:S01]  /*18b0*/  IMAD.WIDE.U32 R10, R16, c[0x0][0x1a0], R6 ;  /* 0x00006800100a7a25 */ /* 0x000fe200078e0006 */
[----:B------:R-:W-:Y:S01]  /*18c0*/  IADD3 R7, R13, UR4, RZ ;  /* 0x000000040d077c10 */ /* 0x000fe2000fffe0ff */
[----:B------:R-:W-:Y:S01]  /*18d0*/  ULEA.HI UR4, UR33, UR33, URZ, 0x1 ;  /* 0x0000002121047291 */ /* 0x000fe2000f8f083f */
[----:B------:R-:W-:Y:S01]  /*18e0*/  LEA.HI.X R247, R14, c[0x0][0x164], R5, 0x1, P3 ;  /* 0x000059000ef77a11 */ /* 0x000fe200018f0c05 */
[----:B------:R-:W-:Y:S01]  /*18f0*/  IMAD.IADD R0, R9, 0x1, R0 ;  /* 0x0000000109007824 */ /* 0x000fe200078e0200 */
[----:B------:R-:W-:Y:S01]  /*1900*/  LEA R6, P1, R10, c[0x0][0x170], 0x1 ;  /* 0x00005c000a067a11 */ /* 0x000fe200078208ff */
[----:B------:R-:W-:Y:S01]  /*1910*/  IMAD.IADD R3, R11, 0x1, R3 ;  /* 0x000000010b037824 */ /* 0x000fe200078e0203 */
[----:B------:R-:W-:Y:S01]  /*1920*/  ULOP3.LUT UR4, UR4, 0xfffffffe, URZ, 0xc0, !UPT ;  /* 0xfffffffe04047892 */ /* 0x000fe2000f8ec03f */
[----:B------:R-:W-:Y:S01]  /*1930*/  LEA.HI.X R245, R12, c[0x0][0x334], R7, 0x1, P2 ;  /* 0x0000cd000cf57a11 */ /* 0x000fe200010f0c07 */
[----:B------:R-:W-:Y:S01]  /*1940*/  IMAD.MOV.U32 R9, RZ, RZ, c[0x0][0x1a4] ;  /* 0x00006900ff097624 */ /* 0x000fe200078e00ff */
[----:B------:R-:W-:Y:S01]  /*1950*/  LEA.HI.X R5, R8, c[0x0][0x16c], R0, 0x1, P0 ;  /* 0x00005b0008057a11 */ /* 0x000fe200000f0c00 */
[----:B------:R-:W-:Y:S01]  /*1960*/  UIADD3 UR4, UR33, -UR4, URZ ;  /* 0x8000000421047290 */ /* 0x000fe2000fffe03f */
[----:B------:R-:W-:Y:S01]  /*1970*/  LEA.HI.X R7, R10, c[0x0][0x174], R3, 0x1, P1 ;  /* 0x00005d000a077a11 */ /* 0x000fe200008f0c03 */
[----:B------:R-:W-:Y:S01]  /*1980*/  IMAD.MOV.U32 R3, RZ, RZ, c[0x0][0x1a0] ;  /* 0x00006800ff037624 */ /* 0x000fe200078e00ff */
[----:B------:R-:W-:Y:S01]  /*1990*/  MOV R0, c[0x0][0x198] ;  /* 0x0000660000007a02 */ /* 0x000fe20000000f00 */
[----:B------:R-:W-:Y:S01]  /*19a0*/  IMAD.MOV.U32 R8, RZ, RZ, c[0x0][0x19c] ;  /* 0x00006700ff087624 */ /* 0x000fe200078e00ff */
[----:B------:R-:W-:-:S02]  /*19b0*/  UISETP.NE.AND UP0, UPT, UR4, 0x1, UPT ;  /* 0x000000010400788c */ /* 0x000fc4000bf05270 */
[C---:B------:R-:W-:Y:S01]  /*19c0*/  LEA R10, P0, R0.reuse, R4, 0x7 ;  /* 0x00000004000a7211 */ /* 0x040fe200078038ff */
[----:B------:R-:W-:Y:S01]  /*19d0*/  UMOV UR4, UR6 ;  /* 0x0000000600047c82 */ /* 0x000fe20008000000 */
[C---:B------:R-:W-:Y:S01]  /*19e0*/  LEA R12, P1, R3.reuse, R6, 0x7 ;  /* 0x00000006030c7211 */ /* 0x040fe200078238ff */
[----:B------:R-:W-:Y:S01]  /*19f0*/  UMOV UR5, UR7 ;  /* 0x0000000700057c82 */ /* 0x000fe20008000000 */
[----:B------:R-:W-:Y:S02]  /*1a00*/  LEA.HI.X R11, R0, R5, R8, 0x7, P0 ;  /* 0x00000005000b7211 */ /* 0x000fe400000f3c08 */
[----:B------:R-:W-:Y:S02]  /*1a10*/  LEA.HI.X R13, R3, R7, R9, 0x7, P1 ;  /* 0x00000007030d7211 */ /* 0x000fe400008f3c09 */
[----:B------:R-:W-:Y:S01]  /*1a20*/  PLOP3.LUT P0, PT, PT, PT, UP0, 0x80, 0x0 ;  /* 0x000000000000781c */ /* 0x000fe20003f0f008 */
[----:B------:R-:W-:Y:S02]  /*1a30*/  UIMAD.WIDE UR6, UR13, UR9, UR44 ;  /* 0x000000090d0672a5 */ /* 0x000fe4000f8e022c */
[----:B------:R-:W-:-:S02]  /*1a40*/  UIMAD UR23, UR23, UR8, UR18 ;  /* 0x00000008171772a4 */ /* 0x000fc4000f8e0212 */
[----:B------:R-:W-:Y:S02]  /*1a50*/  UIADD3 UR20, UP0, UR6, UR20, URZ ;  /* 0x0000001406147290 */ /* 0x000fe4000ff1e03f */
[----:B------:R-:W-:Y:S02]  /*1a60*/  UIADD3 UR23, UR41, UR23, URZ ;  /* 0x0000001729177290 */ /* 0x000fe4000fffe03f */
[----:B------:R-:W-:Y:S02]  /*1a70*/  UIADD3.X UR19, UR7, UR19, URZ, UP0, !UPT ;  /* 0x0000001307137290 */ /* 0x000fe400087fe43f */
[----:B------:R-:W-:-:S04]  /*1a80*/  UIMAD UR23, UR23, UR20, URZ ;  /* 0x00000014171772a4 */ /* 0x000fc8000f8e023f */
[----:B------:R-:W-:Y:S02]  /*1a90*/  UIMAD UR19, UR19, UR40, UR23 ;  /* 0x00000028131372a4 */ /* 0x000fe4000f8e0217 */
[----:B------:R-:W-:Y:S02]  /*1aa0*/  UISETP.GE.AND UP0, UPT, UR17, 0x1, UPT ;  /* 0x000000011100788c */ /* 0x000fe4000bf06270 */
[----:B------:R-:W-:Y:S01]  /*1ab0*/  UIADD3 UR28, UR44, UR28, URZ ;  /* 0x0000001c2c1c7290 */ /* 0x000fe2000fffe03f */
[----:B------:R-:W-:-:S03]  /*1ac0*/  CS2R R126, SRZ ;  /* 0x00000000007e7805 */ /* 0x000fc6000001ff00 */
[----:B------:R-:W-:Y:S01]  /*1ad0*/  UIMAD.WIDE UR6, UR28, UR12, UR36 ;  /* 0x0000000c1c0672a5 */ /* 0x000fe2000f8e0224 */
        /* <DEDUP_REMOVED lines=24> */
[C---:B--2---:R-:W-:Y:S01]  /*1c60*/  IMAD.SHL.U32 R0, R27.reuse, 0x2, RZ ;  /* 0x000000021b007824 */ /* 0x044fe200078e00ff */
[----:B------:R-:W-:Y:S01]  /*1c70*/  @P4 BAR.SYNC.DEFER_BLOCKING 0x0 ;  /* 0x0000000000004b1d */ /* 0x000fe20000010000 */
[----:B------:R-:W-:Y:S01]  /*1c80*/  IADD3 R3, R27, 0x1800, RZ ;  /* 0x000018001b037810 */ /* 0x000fe20007ffe0ff */
[----:B---3--:R-:W-:Y:S01]  /*1c90*/  IMAD.SHL.U32 R8, R26, 0x4, RZ ;  /* 0x000000041a087824 */ /* 0x008fe200078e00ff */
[----:B------:R-:W-:-:S02]  /*1ca0*/  SHF.R.S32.HI R14, RZ, 0x1f, R26 ;  /* 0x0000001fff0e7819 */ /* 0x000fc4000001141a */
[----:B------:R-:W-:Y:S02]  /*1cb0*/  SEL R3, R3, R27, !P0 ;  /* 0x0000001b03037207 */ /* 0x000fe40004000000 */
[----:B------:R-:W-:Y:S02]  /*1cc0*/  SHF.L.U64.HI R9, R26, 0x2, R14 ;  /* 0x000000021a097819 */ /* 0x000fe4000001020e */
[----:B------:R-:W-:Y:S02]  /*1cd0*/  SHF.L.U32 R248, R3, 0x1, RZ ;  /* 0x0000000103f87819 */ /* 0x000fe400000006ff */
[----:B------:R-:W-:-:S04]  /*1ce0*/  IADD3 R8, P1, R8, UR4, RZ ;  /* 0x0000000408087c10 */ /* 0x000fc8000ff3e0ff */
[----:B------:R-:W-:Y:S01]  /*1cf0*/  IADD3.X R9, R9, UR5, RZ, P1, !PT ;  /* 0x0000000509097c10 */ /* 0x000fe20008ffe4ff */
[----:B------:R-:W-:Y:S01]  /*1d00*/  @!PT LDS RZ, [RZ] ;  /* 0x00000000fffff984 */ /* 0x000fe20000000800 */
[----:B------:R-:W-:Y:S01]  /*1d10*/  @!PT LDS RZ, [RZ] ;  /* 0x00000000fffff984 */ /* 0x000fe20000000800 */
[----:B------:R-:W-:Y:S01]  /*1d20*/  @!PT LDS RZ, [RZ] ;  /* 0x00000000fffff984 */ /* 0x000fe20000000800 */
[----:B------:R1:W-:Y:S04]  /*1d30*/  LDGSTS.E.BYPASS.LTC128B.128 [R0+0xf000], [R6.64] ;  /* 0x0f00000006007fae */ /* 0x0003e8000b901d6a */
[----:B------:R1:W-:Y:S04]  /*1d40*/  LDGSTS.E.BYPASS.LTC128B.128 [R0+0x11000], [R6.64+0x40] ;  /* 0x1100004006007fae */ /* 0x0003e8000b901d6a */
[----:B------:R1:W-:Y:S04]  /*1d50*/  LDGSTS.E.BYPASS.LTC128B.128 [R0+0x13000], [R6.64+0x80] ;  /* 0x1300008006007fae */ /* 0x0003e8000b901d6a */
[----:B------:R1:W-:Y:S04]  /*1d60*/  LDGSTS.E.BYPASS.LTC128B.128 [R0+0x10000], [R12.64] ;  /* 0x100000000c007fae */ /* 0x0003e8000b901d6a */
[----:B------:R1:W-:Y:S04]  /*1d70*/  LDGSTS.E.BYPASS.LTC128B.128 [R0+0x12000], [R12.64+0x40] ;  /* 0x120000400c007fae */ /* 0x0003e8000b901d6a */
[----:B------:R1:W-:Y:S04]  /*1d80*/  LDGSTS.E.BYPASS.LTC128B.128 [R0+0x14000], [R12.64+0x80] ;  /* 0x140000800c007fae */ /* 0x0003e8000b901d6a */
[----:B------:R-:W0:Y:S04]  /*1d90*/  LDGDEPBAR ;  /* 0x00000000000079af */ /* 0x000e280000000000 */
[----:B------:R1:W-:Y:S04]  /*1da0*/  LDGSTS.E.BYPASS.LTC128B.128 [R0+0x6000], [R244.64] ;  /* 0x06000000f4007fae */ /* 0x0003e8000b901d6a */
[----:B------:R1:W-:Y:S04]  /*1db0*/  LDGSTS.E.BYPASS.LTC128B.128 [R0+0x7000], [R244.64+0x40] ;  /* 0x07000040f4007fae */ /* 0x0003e8000b901d6a */
[----:B------:R1:W-:Y:S04]  /*1dc0*/  LDGSTS.E.BYPASS.LTC128B.128 [R0+0x8000], [R244.64+0x80] ;  /* 0x08000080f4007fae */ /* 0x0003e8000b901d6a */
[----:B------:R2:W-:Y:S04]  /*1dd0*/  LDGSTS.E.BYPASS.LTC128B.128 [R248], [R246.64] ;  /* 0x00000000f6f87fae */ /* 0x0005e8000b901d6a */
[----:B------:R2:W-:Y:S04]  /*1de0*/  LDGSTS.E.BYPASS.LTC128B.128 [R248+0x1000], [R246.64+0x40] ;  /* 0x01000040f6f87fae */ /* 0x0005e8000b901d6a */
[----:B------:R2:W-:Y:S04]  /*1df0*/  LDGSTS.E.BYPASS.LTC128B.128 [R248+0x2000], [R246.64+0x80] ;  /* 0x02000080f6f87fae */ /* 0x0005e8000b901d6a */
[----:B------:R1:W-:Y:S04]  /*1e00*/  LDGSTS.E.BYPASS.LTC128B.128 [R0+0x9000], [R4.64] ;  /* 0x0900000004007fae */ /* 0x0003e8000b901d6a */
[----:B------:R1:W-:Y:S04]  /*1e10*/  LDGSTS.E.BYPASS.LTC128B.128 [R0+0xb000], [R4.64+0x40] ;  /* 0x0b00004004007fae */ /* 0x0003e8000b901d6a */
[----:B------:R1:W-:Y:S04]  /*1e20*/  LDGSTS.E.BYPASS.LTC128B.128 [R0+0xd000], [R4.64+0x80] ;  /* 0x0d00008004007fae */ /* 0x0003e8000b901d6a */
[----:B------:R1:W-:Y:S04]  /*1e30*/  LDGSTS.E.BYPASS.LTC128B.128 [R0+0xa000], [R10.64] ;  /* 0x0a0000000a007fae */ /* 0x0003e8000b901d6a */
[----:B------:R1:W-:Y:S04]  /*1e40*/  LDGSTS.E.BYPASS.LTC128B.128 [R0+0xc000], [R10.64+0x40] ;  /* 0x0c0000400a007fae */ /* 0x0003e8000b901d6a */
[----:B------:R1:W-:Y:S04]  /*1e50*/  LDGSTS.E.BYPASS.LTC128B.128 [R0+0xe000], [R10.64+0x80] ;  /* 0x0e0000800a007fae */ /* 0x0003e8000b901d6a */
[----:B------:R-:W0:Y:S04]  /*1e60*/  LDGDEPBAR ;  /* 0x00000000000079af */ /* 0x000e280000000000 */
[----:B------:R3:W5:Y:S04]  /*1e70*/  LDG.E R252, [R8.64] ;  /* 0x0000002a08fc7981 */ /* 0x000768000c1e1900 */
[----:B------:R3:W5:Y:S04]  /*1e80*/  LDG.E R251, [R8.64+0x20] ;  /* 0x0000202a08fb7981 */ /* 0x000768000c1e1900 */
[----:B------:R3:W5:Y:S01]  /*1e90*/  LDG.E R250, [R8.64+0x80] ;  /* 0x0000802a08fa7981 */ /* 0x000762000c1e1900 */
[----:B-1----:R-:W-:Y:S01]  /*1ea0*/  LEA.HI R0, R24, R23, RZ, 0x5 ;  /* 0x0000001718007211 */ /* 0x002fe200078f28ff */
[----:B------:R-:W-:Y:S01]  /*1eb0*/  IMAD.U32 R4, RZ, RZ, UR32 ;  /* 0x00000020ff047e24 */ /* 0x000fe2000f8e00ff */
[----:B------:R-:W-:-:S04]  /*1ec0*/  DEPBAR.LE SB0, 0x1 ;  /* 0x000080400000791a */ /* 0x000fc80000000000 */
[----:B------:R-:W-:Y:S02]  /*1ed0*/  LOP3.LUT R3, R0, 0xffffffe0, RZ, 0xc0, !PT ;  /* 0xffffffe000037812 */ /* 0x000fe400078ec0ff */
[----:B------:R-:W-:-:S03]  /*1ee0*/  SHF.R.S32.HI R0, RZ, 0x5, R0 ;  /* 0x00000005ff007819 */ /* 0x000fc60000011400 */
[----:B------:R-:W-:Y:S02]  /*1ef0*/  IMAD.IADD R3, R23, 0x1, -R3 ;  /* 0x0000000117037824 */ /* 0x000fe400078e0a03 */
[----:B------:R-:W-:Y:S01]  /*1f00*/  IMAD.U32 R6, RZ, RZ, UR40 ;  /* 0x00000028ff067e24 */ /* 0x000fe2000f8e00ff */
[----:B---3--:R2:W5:Y:S01]  /*1f10*/  LDG.E R8, [R8.64+0xa0] ;  /* 0x0000a02a08087981 */ /* 0x008562000c1e1900 */
[----:B------:R-:W-:Y:S01]  /*1f20*/  IMAD R0, R0, UR27, R3 ;  /* 0x0000001b00007c24 */ /* 0x000fe2000f8e0203 */
[----:B------:R-:W-:Y:S01]  /*1f30*/  CS2R R76, SRZ ;  /* 0x00000000004c7805 */ /* 0x000fe2000001ff00 */
[----:B------:R-:W-:Y:S01]  /*1f40*/  IMAD.U32 R3, RZ, RZ, UR22 ;  /* 0x00000016ff037e24 */ /* 0x000fe2000f8e00ff */
[----:B------:R-:W-:Y:S01]  /*1f50*/  BAR.SYNC.DEFER_BLOCKING 0x0 ;  /* 0x0000000000007b1d */ /* 0x000fe20000010000 */
[----:B------:R-:W-:Y:S01]  /*1f60*/  IMAD.U32 R7, RZ, RZ, UR41 ;  /* 0x00000029ff077e24 */ /* 0x000fe2000f8e00ff */
[----:B------:R-:W-:Y:S01]  /*1f70*/  IADD3 R4, P2, P1, R0, UR26, R4 ;  /* 0x0000001a00047c10 */ /* 0x000fe2000f95e004 */
[----:B------:R-:W-:Y:S01]  /*1f80*/  CS2R R82, SRZ ;  /* 0x0000000000527805 */ /* 0x000fe2000001ff00 */
[----:B------:R-:W-:Y:S01]  /*1f90*/  SHF.R.S32.HI R0, RZ, 0x1f, R0 ;  /* 0x0000001fff007819 */ /* 0x000fe20000011400 */
[----:B------:R-:W-:Y:S01]  /*1fa0*/  CS2R R80, SRZ ;  /* 0x0000000000507805 */ /* 0x000fe2000001ff00 */
[----:B------:R-:W-:Y:S01]  /*1fb0*/  CS2R R74, SRZ ;  /* 0x00000000004a7805 */ /* 0x000fe2000001ff00 */
[----:B------:R-:W-:Y:S01]  /*1fc0*/  CS2R R72, SRZ ;  /* 0x0000000000487805 */ /* 0x000fe2000001ff00 */
[----:B------:R-:W-:Y:S01]  /*1fd0*/  IADD3.X R0, R0, UR21, R3, P2, P1 ;  /* 0x0000001500007c10 */ /* 0x000fe200097e2403 */
[----:B------:R-:W-:Y:S01]  /*1fe0*/  CS2R R70, SRZ ;  /* 0x0000000000467805 */ /* 0x000fe2000001ff00 */
[----:B------:R-:W-:Y:S01]  /*1ff0*/  IADD3 R4, P1, R4, R22, RZ ;  /* 0x0000001604047210 */ /* 0x000fe20007f3e0ff */
[----:B------:R-:W-:Y:S01]  /*2000*/  CS2R R68, SRZ ;  /* 0x0000000000447805 */ /* 0x000fe2000001ff00 */
[----:B------:R-:W-:Y:S01]  /*2010*/  CS2R R62, SRZ ;  /* 0x00000000003e7805 */ /* 0x000fe2000001ff00 */
[----:B------:R-:W-:Y:S01]  /*2020*/  CS2R R60, SRZ ;  /* 0x00000000003c7805 */ /* 0x000fe2000001ff00 */
[----:B------:R-:W-:Y:S01]  /*2030*/  IADD3.X R5, R0, R20, RZ, P1, !PT ;  /* 0x0000001400057210 */ /* 0x000fe20000ffe4ff */
[----:B------:R-:W-:Y:S01]  /*2040*/  CS2R R66, SRZ ;  /* 0x0000000000427805 */ /* 0x000fe2000001ff00 */
[----:B------:R-:W-:Y:S01]  /*2050*/  CS2R R64, SRZ ;  /* 0x0000000000407805 */ /* 0x000fe2000001ff00 */
[----:B------:R-:W-:Y:S01]  /*2060*/  CS2R R58, SRZ ;  /* 0x00000000003a7805 */ /* 0x000fe2000001ff00 */
[----:B------:R-:W-:Y:S01]  /*2070*/  CS2R R56, SRZ ;  /* 0x0000000000387805 */ /* 0x000fe2000001ff00 */
[----:B------:R-:W-:Y:S01]  /*2080*/  IMAD.WIDE.U32 R4, R6, UR20, R4 ;  /* 0x0000001406047c25 */ /* 0x000fe2000f8e0004 */
[----:B------:R-:W-:Y:S01]  /*2090*/  CS2R R54, SRZ ;  /* 0x0000000000367805 */ /* 0x000fe2000001ff00 */
[----:B------:R-:W-:Y:S01]  /*20a0*/  CS2R R52, SRZ ;  /* 0x0000000000347805 */ /* 0x000fe2000001ff00 */
[----:B------:R-:W-:Y:S01]  /*20b0*/  CS2R R46, SRZ ;  /* 0x00000000002e7805 */ /* 0x000fe2000001ff00 */
[----:B------:R-:W-:Y:S01]  /*20c0*/  CS2R R44, SRZ ;  /* 0x00000000002c7805 */ /* 0x000fe2000001ff00 */
[----:B------:R-:W-:Y:S01]  /*20d0*/  IADD3 R0, R5, UR19, RZ ;  /* 0x0000001305007c10 */ /* 0x000fe2000fffe0ff */
[----:B------:R2:W1:Y:S01]  /*20e0*/  LDSM.16.M88.4 R172, [R222+0xf000] ;  /* 0x00f00000deac783b */ /* 0x0004620000000200 */
[C---:B------:R-:W-:Y:S01]  /*20f0*/  LEA R232, P1, R4.reuse, c[0x0][0x350], 0x2 ;  /* 0x0000d40004e87a11 */ /* 0x040fe200078210ff */
[----:B------:R-:W-:Y:S01]  /*2100*/  CS2R R50, SRZ ;  /* 0x0000000000327805 */ /* 0x000fe2000001ff00 */
[----:B------:R-:W-:Y:S01]  /*2110*/  CS2R R48, SRZ ;  /* 0x0000000000307805 */ /* 0x000fe2000001ff00 */
[----:B------:R2:W3:Y:S01]  /*2120*/  LDSM.16.M88.4 R176, [R222+0xf400] ;  /* 0x00f40000deb0783b */ /* 0x0004e20000000200 */
[----:B------:R-:W-:Y:S01]  /*2130*/  LEA.HI.X R233, R4, c[0x0][0x354], R0, 0x2, P1 ;  /* 0x0000d50004e97a11 */ /* 0x000fe200008f1400 */
[----:B------:R-:W-:Y:S01]  /*2140*/  CS2R R42, SRZ ;  /* 0x00000000002a7805 */ /* 0x000fe2000001ff00 */
[----:B------:R-:W-:Y:S01]  /*2150*/  PLOP3.LUT P1, PT, PT, PT, UP0, 0x80, 0x0 ;  /* 0x000000000000781c */ /* 0x000fe20003f2f008 */
[----:B------:R2:W4:Y:S01]  /*2160*/  LDSM.16.M88.4 R180, [R221+0xf000] ;  /* 0x00f00000ddb4783b */ /* 0x0005220000000200 */
[----:B------:R-:W-:Y:S01]  /*2170*/  CS2R R40, SRZ ;  /* 0x0000000000287805 */ /* 0x000fe2000001ff00 */
[----:B------:R-:W-:Y:S01]  /*2180*/  CS2R R38, SRZ ;  /* 0x0000000000267805 */ /* 0x000fe2000001ff00 */
[----:B------:R-:W-:Y:S01]  /*2190*/  CS2R R36, SRZ ;  /* 0x0000000000247805 */ /* 0x000fe2000001ff00 */
[----:B------:R2:W1:Y:S04]  /*21a0*/  LDSM.16.M88.4 R184, [R221+0xf400] ;  /* 0x00f40000ddb8783b */ /* 0x0004680000000200 */
[----:B------:R2:W1:Y:S04]  /*21b0*/  LDSM.16.M88.4 R188, [R222+0x11000] ;  /* 0x01100000debc783b */ /* 0x0004680000000200 */
[----:B------:R2:W1:Y:S04]  /*21c0*/  LDSM.16.M88.4 R192, [R222+0x11400] ;  /* 0x01140000dec0783b */ /* 0x0004680000000200 */
[----:B------:R2:W1:Y:S04]  /*21d0*/  LDSM.16.M88.4 R196, [R221+0x11000] ;  /* 0x01100000ddc4783b */ /* 0x0004680000000200 */
[----:B------:R2:W1:Y:S04]  /*21e0*/  LDSM.16.M88.4 R200, [R221+0x11400] ;  /* 0x01140000ddc8783b */ /* 0x0004680000000200 */
[----:B------:R2:W1:Y:S04]  /*21f0*/  LDSM.16.M88.4 R204, [R222+0x13000] ;  /* 0x01300000decc783b */ /* 0x0004680000000200 */
[----:B------:R2:W1:Y:S04]  /*2200*/  LDSM.16.M88.4 R208, [R222+0x13400] ;  /* 0x01340000ded0783b */ /* 0x0004680000000200 */
[----:B------:R2:W1:Y:S04]  /*2210*/  LDSM.16.M88.4 R212, [R221+0x13000] ;  /* 0x01300000ddd4783b */ /* 0x0004680000000200 */
[----:B------:R2:W1:Y:S01]  /*2220*/  LDSM.16.M88.4 R216, [R221+0x13400] ;  /* 0x01340000ddd8783b */ /* 0x0004620000000200 */
[----:B------:R-:W-:Y:S05]  /*2230*/  @!P1 BRA `(.L_x_121) ;  /* 0x0000312000009947 */ /* 0x000fea0003800000 */
[----:B---3--:R-:W-:Y:S01]  /*2240*/  IADD3 R3, R229, 0x1800, RZ ;  /* 0x00001800e5037810 */ /* 0x008fe20007ffe0ff */
[----:B-----5:R-:W-:Y:S01]  /*2250*/  IMAD.MOV.U32 R249, RZ, RZ, R8 ;  /* 0x000000fffff97224 */ /* 0x020fe200078e0008 */
[----:B------:R-:W-:Y:S01]  /*2260*/  IADD3 R0, R231, 0x1800, RZ ;  /* 0x00001800e7007810 */ /* 0x000fe20007ffe0ff */
[----:B------:R-:W-:Y:S01]  /*2270*/  IMAD.MOV.U32 R127, RZ, RZ, RZ ;  /* 0x000000ffff7f7224 */ /* 0x000fe200078e00ff */
[----:B------:R-:W-:Y:S01]  /*2280*/  SEL R3, R3, R229, !P0 ;  /* 0x000000e503037207 */ /* 0x000fe20004000000 */
[----:B------:R-:W-:Y:S01]  /*2290*/  UMOV UR20, UR6 ;  /* 0x0000000600147c82 */ /* 0x000fe20008000000 */
[----:B------:R-:W-:-:S03]  /*22a0*/  SEL R0, R0, R231, !P0 ;  /* 0x000000e700007207 */ /* 0x000fc60004000000 */
[----:B------:R-:W-:Y:S02]  /*22b0*/  IMAD.SHL.U32 R3, R3, 0x2, RZ ;  /* 0x0000000203037824 */ /* 0x000fe400078e00ff */
[----:B------:R-:W-:Y:S02]  /*22c0*/  IMAD.SHL.U32 R220, R0, 0x2, RZ ;  /* 0x0000000200dc7824 */ /* 0x000fe400078e00ff */
[----:B------:R-:W-:Y:S02]  /*22d0*/  IMAD.MOV.U32 R0, RZ, RZ, c[0x0][0x1c0] ;  /* 0x00007000ff007624 */ /* 0x000fe400078e00ff */
[----:B------:R-:W-:Y:S02]  /*22e0*/  IMAD.SHL.U32 R223, R231, 0x2, RZ ;  /* 0x00000002e7df7824 */ /* 0x000fe400078e00ff */
[----:B------:R-:W-:Y:S02]  /*22f0*/  IMAD R0, R0, c[0x0][0x22c], RZ ;  /* 0x00008b0000007a24 */ /* 0x000fe400078e02ff */
[----:B------:R-:W-:Y:S02]  /*2300*/  IMAD.IADD R224, R223, 0x1, R230 ;  /* 0x00000001dfe07824 */ /* 0x000fe400078e02e6 */
[C---:B------:R-:W-:Y:S01]  /*2310*/  IMAD.SHL.U32 R6, R0.reuse, 0x10, RZ ;  /* 0x0000001000067824 */ /* 0x040fe200078e00ff */
[----:B------:R-:W-:-:S04]  /*2320*/  SHF.L.U32 R4, R0, 0x3, RZ ;  /* 0x0000000300047819 */ /* 0x000fc800000006ff */
[C---:B------:R-:W-:Y:S02]  /*2330*/  IADD3 R5, R6.reuse, 0x20, RZ ;  /* 0x0000002006057810 */ /* 0x040fe40007ffe0ff */
[----:B------:R-:W-:Y:S02]  /*2340*/  IADD3 R0, R6, 0x40, RZ ;  /* 0x0000004006007810 */ /* 0x000fe40007ffe0ff */
[----:B------:R-:W-:Y:S02]  /*2350*/  SHF.L.U64.HI R6, R26, 0x2, R14 ;  /* 0x000000021a067819 */ /* 0x000fe4000001020e */
[C---:B------:R-:W-:Y:S01]  /*2360*/  IADD3 R5, R4.reuse, R5, RZ ;  /* 0x0000000504057210 */ /* 0x040fe20007ffe0ff */
[----:B------:R-:W-:Y:S02]  /*2370*/  IMAD.IADD R0, R4, 0x1, R0 ;  /* 0x0000000104007824 */ /* 0x000fe400078e0200 */
[----:B------:R3:W-:Y:S02]  /*2380*/  STL [R1+0x1c], R6 ;  /* 0x00001c0601007387 */ /* 0x0007e40000100800 */
[----:B---3--:R-:W-:-:S05]  /*2390*/  SHF.L.U32 R6, R26, 0x2, RZ ;  /* 0x000000021a067819 */ /* 0x008fca00000006ff */
[----:B------:R3:W-:Y:S02]  /*23a0*/  STL [R1+0x18], R6 ;  /* 0x0000180601007387 */ /* 0x0007e40000100800 */
[C---:B---3--:R-:W-:Y:S01]  /*23b0*/  IADD3 R6, R4.reuse, R5, RZ ;  /* 0x0000000504067210 */ /* 0x048fe20007ffe0ff */
[----:B------:R-:W-:-:S03]  /*23c0*/  IMAD.IADD R5, R4, 0x1, R0 ;  /* 0x0000000104057824 */ /* 0x000fc600078e0200 */
[C---:B------:R-:W-:Y:S01]  /*23d0*/  IADD3 R6, R4.reuse, R6, RZ ;  /* 0x0000000604067210 */ /* 0x040fe20007ffe0ff */
[----:B------:R-:W-:-:S03]  /*23e0*/  IMAD.IADD R5, R4, 0x1, R5 ;  /* 0x0000000104057824 */ /* 0x000fc600078e0205 */
[C---:B------:R-:W-:Y:S01]  /*23f0*/  IADD3 R6, R4.reuse, R6, RZ ;  /* 0x0000000604067210 */ /* 0x040fe20007ffe0ff */
[----:B------:R-:W-:-:S04]  /*2400*/  IMAD.IADD R5, R4, 0x1, R5 ;  /* 0x0000000104057824 */ /* 0x000fc800078e0205 */
[----:B------:R3:W-:Y:S01]  /*2410*/  STL [R1+0x4], R6 ;  /* 0x0000040601007387 */ /* 0x0007e20000100800 */
[----:B------:R-:W-:-:S03]  /*2420*/  IMAD.IADD R0, R4, 0x1, R5 ;  /* 0x0000000104007824 */ /* 0x000fc600078e0205 */
[----:B------:R2:W-:Y:S01]  /*2430*/  STL [R1], R5 ;  /* 0x0000000501007387 */ /* 0x0005e20000100800 */
[----:B---3--:R-:W-:-:S05]  /*2440*/  IADD3 R6, R4, R6, RZ ;  /* 0x0000000604067210 */ /* 0x008fca0007ffe0ff */
[----:B------:R2:W-:Y:S04]  /*2450*/  STL [R1+0xc], R6 ;  /* 0x00000c0601007387 */ /* 0x0005e80000100800 */
[----:B------:R2:W-:Y:S02]  /*2460*/  STL [R1+0x8], R0 ;  /* 0x0000080001007387 */ /* 0x0005e40000100800 */
.L_x_124:
[----:B------:R-:W0:Y:S01]  /*2470*/  LDGDEPBAR ;  /* 0x00000000000079af */ /* 0x000e220000000000 */
[----:B--2---:R-:W-:Y:S01]  /*2480*/  IADD3 R0, R230, R220, RZ ;  /* 0x000000dce6007210 */ /* 0x004fe20007ffe0ff */
[----:B------:R-:W-:Y:S01]  /*2490*/  UISETP.GE.AND UP2, UPT, UR33, 0x1, UPT ;  /* 0x000000012100788c */ /* 0x000fe2000bf46270 */
[----:B-----5:R-:W-:Y:S01]  /*24a0*/  FSETP.NEU.FTZ.AND P0, PT, R252, -INF , PT ;  /* 0xff800000fc00780b */ /* 0x020fe20003f1d000 */
[----:B------:R-:W-:Y:S04]  /*24b0*/  DEPBAR.LE SB0, 0x0 ;  /* 0x000080000000791a */ /* 0x000fe80000000000 */
[----:B------:R-:W-:Y:S08]  /*24c0*/  BAR.SYNC.DEFER_BLOCKING 0x0 ;  /* 0x0000000000007b1d */ /* 0x000ff00000010000 */
[----:B------:R-:W-:Y:S08]  /*24d0*/  LDSM.16.M88.4 R32, [R220] ;  /* 0x00000000dc20783b */ /* 0x000ff00000000200 */
[----:B------:R-:W2:Y:S08]  /*24e0*/  LDSM.16.M88.4 R16, [R222+0x9000] ;  /* 0x00900000de10783b */ /* 0x000eb00000000200 */
[----:B------:R-:W3:Y:S08]  /*24f0*/  LDSM.16.M88.4 R28, [R220+0x800] ;  /* 0x00080000dc1c783b */ /* 0x000ef00000000200 */
[----:B------:R-:W5:Y:S08]  /*2500*/  LDSM.16.M88.4 R132, [R222+0x9400] ;  /* 0x00940000de84783b */ /* 0x000f700000000200 */
[----:B------:R-:W-:Y:S08]  /*2510*/  LDSM.16.M88.4 R136, [R0] ;  /* 0x000000000088783b */ /* 0x000ff00000000200 */
[----:B------:R-:W4:Y:S01]  /*2520*/  LDSM.16.M88.4 R140, [R221+0x9000] ;  /* 0x00900000dd8c783b */ /* 0x000f220000000200 */
[-C--:B--2---:R-:W-:Y:S07]  /*2530*/  HMMA.16816.F32 R4, R32, R16.reuse, RZ ;  /* 0x000000102004723c */ /* 0x084fee00000018ff */
[----:B------:R-:W2:Y:S01]  /*2540*/  LDSM.16.M88.4 R144, [R0+0x800] ;  /* 0x000800000090783b */ /* 0x000ea20000000200 */
[C---:B---3--:R-:W-:Y:S07]  /*2550*/  HMMA.16816.F32 R8, R28.reuse, R16, RZ ;  /* 0x000000101c08723c */ /* 0x048fee00000018ff */
[----:B------:R-:W3:Y:S01]  /*2560*/  LDSM.16.M88.4 R148, [R221+0x9400] ;  /* 0x00940000dd94783b */ /* 0x000ee20000000200 */
[-C--:B------:R-:W-:Y:S07]  /*2570*/  HMMA.16816.F32 R12, R28, R18.reuse, RZ ;  /* 0x000000121c0c723c */ /* 0x080fee00000018ff */
[----:B------:R-:W-:Y:S01]  /*2580*/  LDSM.16.M88.4 R152, [R220+0x1000] ;  /* 0x00100000dc98783b */ /* 0x000fe20000000200 */
[C---:B------:R-:W-:Y:S07]  /*2590*/  HMMA.16816.F32 R16, R32.reuse, R18, RZ ;  /* 0x000000122010723c */ /* 0x040fee00000018ff */
[----:B------:R-:W1:Y:S01]  /*25a0*/  LDSM.16.M88.4 R156, [R222+0xb000] ;  /* 0x00b00000de9c783b */ /* 0x000e620000000200 */
[-C--:B-----5:R-:W-:Y:S07]  /*25b0*/  HMMA.16816.F32 R20, R32, R132.reuse, RZ ;  /* 0x000000842014723c */ /* 0x0a0fee00000018ff */
[----:B------:R-:W5:Y:S01]  /*25c0*/  LDSM.16.M88.4 R160, [R220+0x1800] ;  /* 0x00180000dca0783b */ /* 0x000f620000000200 */
[C---:B------:R-:W-:Y:S07]  /*25d0*/  HMMA.16816.F32 R24, R28.reuse, R132, RZ ;  /* 0x000000841c18723c */ /* 0x040fee00000018ff */
[----:B------:R-:W-:Y:S01]  /*25e0*/  LDSM.16.M88.4 R164, [R0+0x1000] ;  /* 0x0010000000a4783b */ /* 0x000fe20000000200 */
[-C--:B------:R-:W-:Y:S07]  /*25f0*/  HMMA.16816.F32 R28, R28, R134.reuse, RZ ;  /* 0x000000861c1c723c */ /* 0x080fee00000018ff */
[----:B------:R-:W-:Y:S01]  /*2600*/  LDSM.16.M88.4 R168, [R221+0xb000] ;  /* 0x00b00000dda8783b */ /* 0x000fe20000000200 */
[----:B------:R-:W-:Y:S07]  /*2610*/  HMMA.16816.F32 R32, R32, R134, RZ ;  /* 0x000000862020723c */ /* 0x000fee00000018ff */
[----:B------:R-:W1:Y:S01]  /*2620*/  LDSM.16.M88.4 R132, [R222+0xb400] ;  /* 0x00b40000de84783b */ /* 0x000e620000000200 */
[-C--:B----4-:R-:W-:Y:S08]  /*2630*/  HMMA.16816.F32 R4, R136, R140.reuse, R4 ;  /* 0x0000008c8804723c */ /* 0x090ff00000001804 */
[C---:B--2---:R-:W-:Y:S08]  /*2640*/  HMMA.16816.F32 R8, R144.reuse, R140, R8 ;  /* 0x0000008c9008723c */ /* 0x044ff00000001808 */
[-C--:B------:R-:W-:Y:S08]  /*2650*/  HMMA.16816.F32 R12, R144, R142.reuse, R12 ;  /* 0x0000008e900c723c */ /* 0x080ff0000000180c */
[C---:B------:R-:W-:Y:S01]  /*2660*/  HMMA.16816.F32 R16, R136.reuse, R142, R16 ;  /* 0x0000008e8810723c */ /* 0x040fe20000001810 */
[----:B------:R-:W2:Y:S07]  /*2670*/  LDSM.16.M88.4 R140, [R0+0x1800] ;  /* 0x00180000008c783b */ /* 0x000eae0000000200 */
[-C--:B---3--:R-:W-:Y:S08]  /*2680*/  HMMA.16816.F32 R20, R136, R148.reuse, R20 ;  /* 0x000000948814723c */ /* 0x088ff00000001814 */
[C---:B------:R-:W-:Y:S08]  /*2690*/  HMMA.16816.F32 R24, R144.reuse, R148, R24 ;  /* 0x000000949018723c */ /* 0x040ff00000001818 */
[-C--:B------:R-:W-:Y:S01]  /*26a0*/  HMMA.16816.F32 R28, R144, R150.reuse, R28 ;  /* 0x00000096901c723c */ /* 0x080fe2000000181c */
[----:B------:R-:W-:Y:S07]  /*26b0*/  LDSM.16.M88.4 R144, [R222+0xd000] ;  /* 0x00d00000de90783b */ /* 0x000fee0000000200 */
[----:B------:R-:W-:Y:S01]  /*26c0*/  HMMA.16816.F32 R32, R136, R150, R32 ;  /* 0x000000968820723c */ /* 0x000fe20000001820 */
[----:B------:R-:W3:Y:S07]  /*26d0*/  LDSM.16.M88.4 R136, [R221+0xb400] ;  /* 0x00b40000dd88783b */ /* 0x000eee0000000200 */
[-C--:B-1----:R-:W-:Y:S01]  /*26e0*/  HMMA.16816.F32 R4, R152, R156.reuse, R4 ;  /* 0x0000009c9804723c */ /* 0x082fe20000001804 */
[----:B------:R-:W-:Y:S07]  /*26f0*/  LDSM.16.M88.4 R148, [R220+0x2800] ;  /* 0x00280000dc94783b */ /* 0x000fee0000000200 */
[C---:B-----5:R-:W-:Y:S08]  /*2700*/  HMMA.16816.F32 R8, R160.reuse, R156, R8 ;  /* 0x0000009ca008723c */ /* 0x060ff00000001808 */
[-C--:B------:R-:W-:Y:S08]  /*2710*/  HMMA.16816.F32 R12, R160, R158.reuse, R12 ;  /* 0x0000009ea00c723c */ /* 0x080ff0000000180c */
[C---:B------:R-:W-:Y:S01]  /*2720*/  HMMA.16816.F32 R16, R152.reuse, R158, R16 ;  /* 0x0000009e9810723c */ /* 0x040fe20000001810 */
[----:B------:R-:W-:Y:S07]  /*2730*/  LDSM.16.M88.4 R156, [R221+0xd000] ;  /* 0x00d00000dd9c783b */ /* 0x000fee0000000200 */
[-C--:B------:R-:W-:Y:S08]  /*2740*/  HMMA.16816.F32 R20, R152, R132.reuse, R20 ;  /* 0x000000849814723c */ /* 0x080ff00000001814 */
[C---:B------:R-:W-:Y:S08]  /*2750*/  HMMA.16816.F32 R24, R160.reuse, R132, R24 ;  /* 0x00000084a018723c */ /* 0x040ff00000001818 */
[-C--:B------:R-:W-:Y:S08]  /*2760*/  HMMA.16816.F32 R28, R160, R134.reuse, R28 ;  /* 0x00000086a01c723c */ /* 0x080ff0000000181c */
[----:B------:R-:W-:Y:S01]  /*2770*/  HMMA.16816.F32 R32, R152, R134, R32 ;  /* 0x000000869820723c */ /* 0x000fe20000001820 */
[----:B------:R-:W1:Y:S07]  /*2780*/  LDSM.16.M88.4 R132, [R220+0x2000] ;  /* 0x00200000dc84783b */ /* 0x000e6e0000000200 */
[-C--:B------:R-:W-:Y:S01]  /*2790*/  HMMA.16816.F32 R4, R164, R168.reuse, R4 ;  /* 0x000000a8a404723c */ /* 0x080fe20000001804 */
[----:B------:R-:W4:Y:S07]  /*27a0*/  LDSM.16.M88.4 R152, [R222+0xd400] ;  /* 0x00d40000de98783b */ /* 0x000f2e0000000200 */
[C---:B--2---:R-:W-:Y:S08]  /*27b0*/  HMMA.16816.F32 R8, R140.reuse, R168, R8 ;  /* 0x000000a88c08723c */ /* 0x044ff00000001808 */
[-C--:B------:R-:W-:Y:S08]  /*27c0*/  HMMA.16816.F32 R12, R140, R170.reuse, R12 ;  /* 0x000000aa8c0c723c */ /* 0x080ff0000000180c */
[C---:B------:R-:W-:Y:S08]  /*27d0*/  HMMA.16816.F32 R16, R164.reuse, R170, R16 ;  /* 0x000000aaa410723c */ /* 0x040ff00000001810 */
[-C--:B---3--:R-:W-:Y:S08]  /*27e0*/  HMMA.16816.F32 R20, R164, R136.reuse, R20 ;  /* 0x00000088a414723c */ /* 0x088ff00000001814 */
[C---:B------:R-:W-:Y:S07]  /*27f0*/  HMMA.16816.F32 R24, R140.reuse, R136, R24 ;  /* 0x000000888c18723c */ /* 0x040fee0000001818 */
[C---:B------:R-:W-:Y:S01]  /*2800*/  FMUL.FTZ R137, R251.reuse, 1.4426950216293334961 ;  /* 0x3fb8aa3bfb897820 */ /* 0x040fe20000410000 */
[-C--:B------:R-:W-:Y:S01]  /*2810*/  HMMA.16816.F32 R28, R140, R138.reuse, R28 ;  /* 0x0000008a8c1c723c */ /* 0x080fe2000000181c */
[----:B------:R-:W2:Y:S03]  /*2820*/  LDSM.16.M88.4 R140, [R0+0x2000] ;  /* 0x00200000008c783b */ /* 0x000ea60000000200 */
[----:B------:R-:W-:Y:S04]  /*2830*/  FMUL.FTZ R136, R250, 1.4426950216293334961 ;  /* 0x3fb8aa3bfa887820 */ /* 0x000fe80000410000 */
[----:B------:R-:W-:Y:S07]  /*2840*/  HMMA.16816.F32 R32, R164, R138, R32 ;  /* 0x0000008aa420723c */ /* 0x000fee0000001820 */
[----:B------:R-:W-:Y:S01]  /*2850*/  FMUL.FTZ R138, R252, 1.4426950216293334961 ;  /* 0x3fb8aa3bfc8a7820 */ /* 0x000fe20000410000 */
[-C--:B-1----:R-:W-:Y:S05]  /*2860*/  HMMA.16816.F32 R4, R132, R144.reuse, R4 ;  /* 0x000000908404723c */ /* 0x082fea0000001804 */
[----:B------:R-:W-:Y:S02]  /*2870*/  FSEL R138, R138, RZ, P0 ;  /* 0x000000ff8a8a7208 */ /* 0x000fe40000000000 */
[----:B------:R-:W-:Y:S01]  /*2880*/  FSETP.NEU.FTZ.AND P0, PT, R251, -INF , PT ;  /* 0xff800000fb00780b */ /* 0x000fe20003f1d000 */
[C---:B------:R-:W-:Y:S01]  /*2890*/  HMMA.16816.F32 R8, R148.reuse, R144, R8 ;  /* 0x000000909408723c */ /* 0x040fe20000001808 */
[----:B------:R-:W2:Y:S03]  /*28a0*/  LDL R145, [R1+0x18] ;  /* 0x0000180001917983 */ /* 0x000ea60000100800 */
[----:B------:R-:W-:Y:S02]  /*28b0*/  FSEL R137, R137, RZ, P0 ;  /* 0x000000ff89897208 */ /* 0x000fe40000000000 */
[----:B------:R-:W-:Y:S02]  /*28c0*/  FSETP.NEU.FTZ.AND P0, PT, R250, -INF , PT ;  /* 0xff800000fa00780b */ /* 0x000fe40003f1d000 */
[-C--:B------:R-:W-:Y:S04]  /*28d0*/  HMMA.16816.F32 R12, R148, R146.reuse, R12 ;  /* 0x00000092940c723c */ /* 0x080fe8000000180c */
[----:B------:R-:W-:Y:S02]  /*28e0*/  FSEL R136, R136, RZ, P0 ;  /* 0x000000ff88887208 */ /* 0x000fe40000000000 */
[C---:B------:R-:W-:Y:S02]  /*28f0*/  FSETP.NEU.FTZ.AND P0, PT, R249.reuse, -INF , PT ;  /* 0xff800000f900780b */ /* 0x040fe40003f1d000 */
[C---:B------:R-:W-:Y:S08]  /*2900*/  HMMA.16816.F32 R16, R132.reuse, R146, R16 ;  /* 0x000000928410723c */ /* 0x040ff00000001810 */
[-C--:B----4-:R-:W-:Y:S08]  /*2910*/  HMMA.16816.F32 R20, R132, R152.reuse, R20 ;  /* 0x000000988414723c */ /* 0x090ff00000001814 */
[C---:B------:R-:W-:Y:S08]  /*2920*/  HMMA.16816.F32 R24, R148.reuse, R152, R24 ;  /* 0x000000989418723c */ /* 0x040ff00000001818 */
[-C--:B------:R-:W-:Y:S08]  /*2930*/  HMMA.16816.F32 R28, R148, R154.reuse, R28 ;  /* 0x0000009a941c723c */ /* 0x080ff0000000181c */
[----:B------:R-:W-:Y:S01]  /*2940*/  HMMA.16816.F32 R32, R132, R154, R32 ;  /* 0x0000009a8420723c */ /* 0x000fe20000001820 */
[----:B------:R1:W4:Y:S07]  /*2950*/  LDSM.16.M88.4 R132, [R0+0x2800] ;  /* 0x002800000084783b */ /* 0x00032e0000000200 */
[-C--:B--2---:R-:W-:Y:S05]  /*2960*/  HMMA.16816.F32 R4, R140, R156.reuse, R4 ;  /* 0x0000009c8c04723c */ /* 0x084fea0000001804 */
[----:B-1----:R-:W-:Y:S07]  /*2970*/  FMUL.FTZ R0, R249, 1.4426950216293334961 ;  /* 0x3fb8aa3bf9007820 */ /* 0x002fee0000410000 */
[----:B------:R-:W-:Y:S11]  /*2980*/  FSEL R0, R0, RZ, P0 ;  /* 0x000000ff00007208 */ /* 0x000ff60000000000 */
[----:B------:R-:W-:Y:S01]  /*2990*/  @!UPT UIADD3 URZ, URZ, URZ, URZ ;  /* 0x0000003f3f3ff290 */ /* 0x000fe2000fffe03f */
[--C-:B------:R-:W-:Y:S02]  /*29a0*/  FFMA.FTZ R4, R4, c[0x0][0x23c], -R138.reuse ;  /* 0x00008f0004047a23 */ /* 0x100fe4000001088a */
[----:B------:R-:W-:Y:S02]  /*29b0*/  FFMA.FTZ R5, R5, c[0x0][0x23c], -R138 ;  /* 0x00008f0005057a23 */ /* 0x000fe4000001088a */
[--C-:B------:R-:W-:Y:S01]  /*29c0*/  FFMA.FTZ R6, R6, c[0x0][0x23c], -R137.reuse ;  /* 0x00008f0006067a23 */ /* 0x100fe20000010889 */
[----:B------:R-:W-:Y:S01]  /*29d0*/  MUFU.EX2 R167, R4 ;  /* 0x0000000400a77308 */ /* 0x000fe20000000800 */
[--C-:B------:R-:W-:Y:S01]  /*29e0*/  FFMA.FTZ R7, R7, c[0x0][0x23c], -R137.reuse ;  /* 0x00008f0007077a23 */ /* 0x100fe20000010889 */
[C---:B----4-:R-:W-:Y:S08]  /*29f0*/  HMMA.16816.F32 R8, R132.reuse, R156, R8 ;  /* 0x0000009c8408723c */ /* 0x050ff00000001808 */
[----:B------:R-:W1:Y:S01]  /*2a00*/  MUFU.EX2 R164, R5 ;  /* 0x0000000500a47308 */ /* 0x000e620000000800 */
[-C--:B------:R-:W-:Y:S08]  /*2a10*/  HMMA.16816.F32 R12, R132, R158.reuse, R12 ;  /* 0x0000009e840c723c */ /* 0x080ff0000000180c */
[C---:B------:R-:W-:Y:S01]  /*2a20*/  HMMA.16816.F32 R16, R140.reuse, R158, R16 ;  /* 0x0000009e8c10723c */ /* 0x040fe20000001810 */
[----:B------:R-:W-:Y:S06]  /*2a30*/  MUFU.EX2 R146, R6 ;  /* 0x0000000600927308 */ /* 0x000fec0000000800 */
[--C-:B------:R-:W-:Y:S04]  /*2a40*/  FFMA.FTZ R10, R10, c[0x0][0x23c], -R0.reuse ;  /* 0x00008f000a0a7a23 */ /* 0x100fe80000010800 */
[----:B------:R2:W4:Y:S01]  /*2a50*/  MUFU.EX2 R171, R7 ;  /* 0x0000000700ab7308 */ /* 0x0005220000000800 */
[----:B------:R-:W-:Y:S02]  /*2a60*/  FFMA.FTZ R11, R11, c[0x0][0x23c], -R0 ;  /* 0x00008f000b0b7a23 */ /* 0x000fe40000010800 */
[----:B------:R-:W-:Y:S02]  /*2a70*/  FFMA.FTZ R8, R8, c[0x0][0x23c], -R136 ;  /* 0x00008f0008087a23 */ /* 0x000fe40000010888 */
[--C-:B------:R-:W-:Y:S02]  /*2a80*/  FFMA.FTZ R14, R14, c[0x0][0x23c], -R0.reuse ;  /* 0x00008f000e0e7a23 */ /* 0x100fe40000010800 */
[----:B------:R-:W-:Y:S02]  /*2a90*/  FFMA.FTZ R15, R15, c[0x0][0x23c], -R0 ;  /* 0x00008f000f0f7a23 */ /* 0x000fe40000010800 */
[--C-:B------:R-:W-:Y:S01]  /*2aa0*/  FFMA.FTZ R9, R9, c[0x0][0x23c], -R136.reuse ;  /* 0x00008f0009097a23 */ /* 0x100fe20000010888 */
[----:B------:R-:W-:Y:S01]  /*2ab0*/  MUFU.EX2 R237, R8 ;  /* 0x0000000800ed7308 */ /* 0x000fe20000000800 */
[----:B------:R-:W-:Y:S02]  /*2ac0*/  FFMA.FTZ R12, R12, c[0x0][0x23c], -R136 ;  /* 0x00008f000c0c7a23 */ /* 0x000fe40000010888 */
[--C-:B------:R-:W-:Y:S02]  /*2ad0*/  FFMA.FTZ R16, R16, c[0x0][0x23c], -R138.reuse ;  /* 0x00008f0010107a23 */ /* 0x100fe4000001088a */
[----:B------:R-:W-:Y:S02]  /*2ae0*/  FFMA.FTZ R17, R17, c[0x0][0x23c], -R138 ;  /* 0x00008f0011117a23 */ /* 0x000fe4000001088a */
[--C-:B------:R-:W-:Y:S02]  /*2af0*/  FFMA.FTZ R18, R18, c[0x0][0x23c], -R137.reuse ;  /* 0x00008f0012127a23 */ /* 0x100fe40000010889 */
[--C-:B------:R-:W-:Y:S01]  /*2b00*/  FFMA.FTZ R19, R19, c[0x0][0x23c], -R137.reuse ;  /* 0x00008f0013137a23 */ /* 0x100fe20000010889 */
[----:B------:R-:W-:Y:S01]  /*2b10*/  MUFU.EX2 R165, R16 ;  /* 0x0000001000a57308 */ /* 0x000fe20000000800 */
[----:B------:R-:W-:Y:S01]  /*2b20*/  FFMA.FTZ R13, R13, c[0x0][0x23c], -R136 ;  /* 0x00008f000d0d7a23 */ /* 0x000fe20000010888 */
[----:B--2---:R-:W2:Y:S08]  /*2b30*/  LDSM.16.M88.4 R4, [R221+0xd400] ;  /* 0x00d40000dd04783b */ /* 0x004eb00000000200 */
[----:B------:R-:W-:Y:S10]  /*2b40*/  MUFU.EX2 R161, R17 ;  /* 0x0000001100a17308 */ /* 0x000ff40000000800 */
[----:B------:R-:W-:Y:S10]  /*2b50*/  MUFU.EX2 R163, R18 ;  /* 0x0000001200a37308 */ /* 0x000ff40000000800 */
[----:B------:R-:W-:Y:S10]  /*2b60*/  MUFU.EX2 R162, R19 ;  /* 0x0000001300a27308 */ /* 0x000ff40000000800 */
[----:B------:R-:W5:Y:S01]  /*2b70*/  MUFU.EX2 R236, R9 ;  /* 0x0000000900ec7308 */ /* 0x000f620000000800 */
[-C--:B--2---:R-:W-:Y:S09]  /*2b80*/  HMMA.16816.F32 R20, R140, R4.reuse, R20 ;  /* 0x000000048c14723c */ /* 0x084ff20000001814 */
[----:B------:R-:W-:Y:S01]  /*2b90*/  MUFU.EX2 R238, R10 ;  /* 0x0000000a00ee7308 */ /* 0x000fe20000000800 */
[C---:B------:R-:W-:Y:S07]  /*2ba0*/  HMMA.16816.F32 R24, R132.reuse, R4, R24 ;  /* 0x000000048418723c */ /* 0x040fee0000001818 */
[----:B-1----:R-:W-:Y:S01]  /*2bb0*/  F2FP.PACK_AB R4, R164, R167 ;  /* 0x000000a7a404723e */ /* 0x002fe200000000ff */
[-C--:B------:R-:W-:Y:S01]  /*2bc0*/  HMMA.16816.F32 R28, R132, R6.reuse, R28 ;  /* 0x00000006841c723c */ /* 0x080fe2000000181c */
[----:B------:R-:W1:Y:S03]  /*2bd0*/  MUFU.EX2 R239, R11 ;  /* 0x0000000b00ef7308 */ /* 0x000e660000000800 */
[----:B------:R2:W-:Y:S04]  /*2be0*/  STS [R243+0x13000], R4 ;  /* 0x01300004f3007388 */ /* 0x0005e80000000800 */
[----:B------:R-:W-:Y:S01]  /*2bf0*/  HMMA.16816.F32 R32, R140, R6, R32 ;  /* 0x000000068c20723c */ /* 0x000fe20000001820 */
[----:B------:R-:W3:Y:S02]  /*2c00*/  LDL R143, [R1+0x1c] ;  /* 0x00001c00018f7983 */ /* 0x000ee40000100800 */
[----:B------:R-:W-:Y:S01]  /*2c10*/  MUFU.EX2 R170, R12 ;  /* 0x0000000c00aa7308 */ /* 0x000fe20000000800 */
[--C-:B------:R-:W-:Y:S02]  /*2c20*/  FFMA.FTZ R20, R20, c[0x0][0x23c], -R138.reuse ;  /* 0x00008f0014147a23 */ /* 0x100fe4000001088a */
[----:B------:R-:W-:Y:S01]  /*2c30*/  FFMA.FTZ R21, R21, c[0x0][0x23c], -R138 ;  /* 0x00008f0015157a23 */ /* 0x000fe2000001088a */
[----:B----4-:R-:W-:Y:S01]  /*2c40*/  F2FP.PACK_AB R7, R171, R146 ;  /* 0x00000092ab07723e */ /* 0x010fe200000000ff */
[--C-:B------:R-:W-:Y:S01]  /*2c50*/  FFMA.FTZ R26, R26, c[0x0][0x23c], -R0.reuse ;  /* 0x00008f001a1a7a23 */ /* 0x100fe20000010800 */
[----:B-----5:R-:W-:Y:S03]  /*2c60*/  F2FP.PACK_AB R6, R236, R237 ;  /* 0x000000edec06723e */ /* 0x020fe600000000ff */
[--C-:B------:R-:W-:Y:S01]  /*2c70*/  FFMA.FTZ R27, R27, c[0x0][0x23c], -R0.reuse ;  /* 0x00008f001b1b7a23 */ /* 0x100fe20000010800 */
[----:B------:R4:W-:Y:S01]  /*2c80*/  STS [R243+0x13400], R7 ;  /* 0x01340007f3007388 */ /* 0x0009e20000000800 */
[----:B------:R-:W4:Y:S01]  /*2c90*/  MUFU.EX2 R169, R13 ;  /* 0x0000000d00a97308 */ /* 0x000f220000000800 */
[--C-:B------:R-:W-:Y:S02]  /*2ca0*/  FFMA.FTZ R22, R22, c[0x0][0x23c], -R137.reuse ;  /* 0x00008f0016167a23 */ /* 0x100fe40000010889 */
[--C-:B------:R-:W-:Y:S01]  /*2cb0*/  FFMA.FTZ R30, R30, c[0x0][0x23c], -R0.reuse ;  /* 0x00008f001e1e7a23 */ /* 0x100fe20000010800 */
[----:B-1----:R-:W-:Y:S01]  /*2cc0*/  F2FP.PACK_AB R5, R239, R238 ;  /* 0x000000eeef05723e */ /* 0x002fe200000000ff */
[----:B------:R-:W-:Y:S01]  /*2cd0*/  FFMA.FTZ R0, R31, c[0x0][0x23c], -R0 ;  /* 0x00008f001f007a23 */ /* 0x000fe20000010800 */
[----:B--2---:R-:W-:Y:S01]  /*2ce0*/  F2FP.PACK_AB R4, R161, R165 ;  /* 0x000000a5a104723e */ /* 0x004fe200000000ff */
[--C-:B------:R-:W-:Y:S03]  /*2cf0*/  FFMA.FTZ R23, R23, c[0x0][0x23c], -R137.reuse ;  /* 0x00008f0017177a23 */ /* 0x100fe60000010889 */
[----:B------:R1:W-:Y:S01]  /*2d00*/  MUFU.EX2 R151, R0 ;  /* 0x0000000000977308 */ /* 0x0003e20000000800 */
[--C-:B------:R-:W-:Y:S01]  /*2d10*/  FFMA.FTZ R32, R32, c[0x0][0x23c], -R138.reuse ;  /* 0x00008f0020207a23 */ /* 0x100fe2000001088a */
[----:B------:R-:W-:Y:S01]  /*2d20*/  STS [R241+0x13000], R4 ;  /* 0x01300004f1007388 */ /* 0x000fe20000000800 */
[----:B------:R-:W-:Y:S02]  /*2d30*/  FFMA.FTZ R138, R33, c[0x0][0x23c], -R138 ;  /* 0x00008f00218a7a23 */ /* 0x000fe4000001088a */
[--C-:B------:R-:W-:Y:S02]  /*2d40*/  FFMA.FTZ R34, R34, c[0x0][0x23c], -R137.reuse ;  /* 0x00008f0022227a23 */ /* 0x100fe40000010889 */
[----:B------:R-:W-:Y:S02]  /*2d50*/  FFMA.FTZ R137, R35, c[0x0][0x23c], -R137 ;  /* 0x00008f0023897a23 */ /* 0x000fe40000010889 */
[--C-:B------:R-:W-:Y:S01]  /*2d60*/  FFMA.FTZ R24, R24, c[0x0][0x23c], -R136.reuse ;  /* 0x00008f0018187a23 */ /* 0x100fe20000010888 */
[----:B------:R-:W-:Y:S01]  /*2d70*/  MUFU.EX2 R235, R14 ;  /* 0x0000000e00eb7308 */ /* 0x000fe20000000800 */
[--C-:B------:R-:W-:Y:S02]  /*2d80*/  FFMA.FTZ R25, R25, c[0x0][0x23c], -R136.reuse ;  /* 0x00008f0019197a23 */ /* 0x100fe40000010888 */
[--C-:B------:R-:W-:Y:S01]  /*2d90*/  FFMA.FTZ R28, R28, c[0x0][0x23c], -R136.reuse ;  /* 0x00008f001c1c7a23 */ /* 0x100fe20000010888 */
[----:B----4-:R-:W-:Y:S01]  /*2da0*/  F2FP.PACK_AB R7, R169, R170 ;  /* 0x000000aaa907723e */ /* 0x010fe200000000ff */
[----:B------:R-:W-:Y:S05]  /*2db0*/  FFMA.FTZ R136, R29, c[0x0][0x23c], -R136 ;  /* 0x00008f001d887a23 */ /* 0x000fea0000010888 */
[----:B------:R-:W2:Y:S01]  /*2dc0*/  MUFU.EX2 R234, R15 ;  /* 0x0000000f00ea7308 */ /* 0x000ea20000000800 */
[----:B-1----:R-:W-:Y:S05]  /*2dd0*/  F2FP.PACK_AB R0, R162, R163 ;  /* 0x000000a3a200723e */ /* 0x002fea00000000ff */
[----:B------:R-:W-:Y:S04]  /*2de0*/  STS [R241+0x13400], R0 ;  /* 0x01340000f1007388 */ /* 0x000fe80000000800 */
[----:B------:R-:W-:Y:S01]  /*2df0*/  MUFU.EX2 R158, R20 ;  /* 0x00000014009e7308 */ /* 0x000fe20000000800 */
[----:B------:R2:W-:Y:S04]  /*2e00*/  STS [R243+0x14000], R6 ;  /* 0x01400006f3007388 */ /* 0x0005e80000000800 */
[----:B------:R1:W-:Y:S05]  /*2e10*/  STS [R243+0x14400], R5 ;  /* 0x01440005f3007388 */ /* 0x0003ea0000000800 */
[----:B------:R-:W1:Y:S01]  /*2e20*/  MUFU.EX2 R157, R21 ;  /* 0x00000015009d7308 */ /* 0x000e620000000800 */
[----:B------:R-:W-:Y:S09]  /*2e30*/  STS [R241+0x14000], R7 ;  /* 0x01400007f1007388 */ /* 0x000ff20000000800 */
[----:B------:R-:W-:Y:S01]  /*2e40*/  MUFU.EX2 R160, R22 ;  /* 0x0000001600a07308 */ /* 0x000fe20000000800 */
[----:B--2---:R-:W-:Y:S09]  /*2e50*/  F2FP.PACK_AB R6, R234, R235 ;  /* 0x000000ebea06723e */ /* 0x004ff200000000ff */
[----:B------:R-:W2:Y:S01]  /*2e60*/  MUFU.EX2 R159, R23 ;  /* 0x00000017009f7308 */ /* 0x000ea20000000800 */
[----:B------:R-:W-:Y:S01]  /*2e70*/  STS [R241+0x14400], R6 ;  /* 0x01440006f1007388 */ /* 0x000fe20000000800 */
[----:B-1----:R-:W-:Y:S05]  /*2e80*/  F2FP.PACK_AB R5, R157, R158 ;  /* 0x0000009e9d05723e */ /* 0x002fea00000000ff */
[----:B------:R1:W-:Y:S03]  /*2e90*/  STS [R242+0x13000], R5 ;  /* 0x01300005f2007388 */ /* 0x0003e60000000800 */
[----:B------:R-:W-:Y:S01]  /*2ea0*/  MUFU.EX2 R149, R32 ;  /* 0x0000002000957308 */ /* 0x000fe20000000800 */
[----:B------:R-:W-:Y:S09]  /*2eb0*/  IADD3 R144, P0, R145, UR20, RZ ;  /* 0x0000001491907c10 */ /* 0x000ff2000ff1e0ff */
[----:B------:R-:W4:Y:S01]  /*2ec0*/  MUFU.EX2 R147, R138 ;  /* 0x0000008a00937308 */ /* 0x000f220000000800 */
[----:B--2---:R-:W-:Y:S05]  /*2ed0*/  F2FP.PACK_AB R4, R159, R160 ;  /* 0x000000a09f04723e */ /* 0x004fea00000000ff */
[----:B------:R2:W-:Y:S04]  /*2ee0*/  STS [R242+0x13400], R4 ;  /* 0x01340004f2007388 */ /* 0x0005e80000000800 */
[----:B------:R-:W-:Y:S10]  /*2ef0*/  MUFU.EX2 R150, R34 ;  /* 0x0000002200967308 */ /* 0x000ff40000000800 */
[----:B------:R-:W1:Y:S01]  /*2f00*/  MUFU.EX2 R148, R137 ;  /* 0x0000008900947308 */ /* 0x000e620000000800 */
[----:B----4-:R-:W-:Y:S05]  /*2f10*/  F2FP.PACK_AB R0, R147, R149 ;  /* 0x000000959300723e */ /* 0x010fea00000000ff */
[----:B------:R4:W-:Y:S04]  /*2f20*/  STS [R240+0x13000], R0 ;  /* 0x01300000f0007388 */ /* 0x0009e80000000800 */
[----:B------:R-:W-:Y:S10]  /*2f30*/  MUFU.EX2 R166, R24 ;  /* 0x0000001800a67308 */ /* 0x000ff40000000800 */
[----:B------:R-:W5:Y:S01]  /*2f40*/  MUFU.EX2 R156, R25 ;  /* 0x00000019009c7308 */ /* 0x000f620000000800 */
[----:B-1----:R-:W-:Y:S05]  /*2f50*/  F2FP.PACK_AB R5, R148, R150 ;  /* 0x000000969405723e */ /* 0x002fea00000000ff */
[----:B------:R-:W-:Y:S04]  /*2f60*/  STS [R240+0x13400], R5 ;  /* 0x01340005f0007388 */ /* 0x000fe80000000800 */
[----:B------:R-:W-:Y:S10]  /*2f70*/  MUFU.EX2 R168, R26 ;  /* 0x0000001a00a87308 */ /* 0x000ff40000000800 */
[----:B------:R-:W1:Y:S01]  /*2f80*/  MUFU.EX2 R155, R27 ;  /* 0x0000001b009b7308 */ /* 0x000e620000000800 */
[----:B-----5:R-:W-:Y:S05]  /*2f90*/  F2FP.PACK_AB R7, R156, R166 ;  /* 0x000000a69c07723e */ /* 0x020fea00000000ff */
[----:B------:R-:W-:Y:S04]  /*2fa0*/  STS [R242+0x14000], R7 ;  /* 0x01400007f2007388 */ /* 0x000fe80000000800 */
[----:B------:R-:W-:Y:S10]  /*2fb0*/  MUFU.EX2 R153, R28 ;  /* 0x0000001c00997308 */ /* 0x000ff40000000800 */
[----:B------:R-:W2:Y:S01]  /*2fc0*/  MUFU.EX2 R152, R136 ;  /* 0x0000008800987308 */ /* 0x000ea20000000800 */
[----:B-1----:R-:W-:Y:S05]  /*2fd0*/  F2FP.PACK_AB R6, R155, R168 ;  /* 0x000000a89b06723e */ /* 0x002fea00000000ff */
[----:B------:R-:W-:Y:S04]  /*2fe0*/  STS [R242+0x14400], R6 ;  /* 0x01440006f2007388 */ /* 0x000fe80000000800 */
[----:B------:R-:W4:Y:S01]  /*2ff0*/  MUFU.EX2 R154, R30 ;  /* 0x0000001e009a7308 */ /* 0x000f220000000800 */
[----:B--2---:R-:W-:Y:S05]  /*3000*/  F2FP.PACK_AB R4, R152, R153 ;  /* 0x000000999804723e */ /* 0x004fea00000000ff */
[----:B------:R-:W-:Y:S01]  /*3010*/  STS [R240+0x14000], R4 ;  /* 0x01400004f0007388 */ /* 0x000fe20000000800 */
[----:B----4-:R-:W-:Y:S05]  /*3020*/  F2FP.PACK_AB R0, R151, R154 ;  /* 0x0000009a9700723e */ /* 0x010fea00000000ff */
[----:B------:R-:W-:Y:S04]  /*3030*/  STS [R240+0x14400], R0 ;  /* 0x01440000f0007388 */ /* 0x000fe80000000800 */
[----:B------:R-:W1:Y:S08]  /*3040*/  LDSM.16.M88.4 R32, [R223+0x6000] ;  /* 0x00600000df20783b */ /* 0x000e700000000200 */
[----:B------:R-:W2:Y:S08]  /*3050*/  LDSM.16.M88.4 R28, [R223+0x6800] ;  /* 0x00680000df1c783b */ /* 0x000eb00000000200 */
[----:B------:R-:W4:Y:S08]  /*3060*/  LDSM.16.M88.4 R132, [R224+0x6000] ;  /* 0x00600000e084783b */ /* 0x000f300000000200 */
[----:B------:R-:W5:Y:S01]  /*3070*/  LDSM.16.M88.4 R136, [R224+0x6800] ;  /* 0x00680000e088783b */ /* 0x000f620000000200 */
[-C--:B-1----:R-:W-:Y:S08]  /*3080*/  HMMA.16816.F32 R4, R32, R172.reuse, RZ ;  /* 0x000000ac2004723c */ /* 0x082ff000000018ff */
[C---:B--2---:R-:W-:Y:S08]  /*3090*/  HMMA.16816.F32 R8, R28.reuse, R172, RZ ;  /* 0x000000ac1c08723c */ /* 0x044ff000000018ff */
[-C--:B------:R-:W-:Y:S08]  /*30a0*/  HMMA.16816.F32 R12, R28, R174.reuse, RZ ;  /* 0x000000ae1c0c723c */ /* 0x080ff000000018ff */
[C---:B------:R-:W-:Y:S08]  /*30b0*/  HMMA.16816.F32 R16, R32.reuse, R174, RZ ;  /* 0x000000ae2010723c */ /* 0x040ff000000018ff */
[-C--:B------:R-:W-:Y:S01]  /*30c0*/  HMMA.16816.F32 R20, R32, R176.reuse, RZ ;  /* 0x000000b02014723c */ /* 0x080fe200000018ff */
[----:B---3--:R-:W-:Y:S03]  /*30d0*/  IADD3.X R145, R143, UR7, RZ, P0, !PT ;  /* 0x000000078f917c10 */ /* 0x008fe600087fe4ff */
[----:B------:R-:W-:Y:S04]  /*30e0*/  MOV R143, c[0x0][0x1c0] ;  /* 0x00007000008f7a02 */ /* 0x000fe80000000f00 */
[C---:B------:R-:W-:Y:S01]  /*30f0*/  HMMA.16816.F32 R24, R28.reuse, R176, RZ ;  /* 0x000000b01c18723c */ /* 0x040fe200000018ff */
[----:B------:R-:W2:Y:S03]  /*3100*/  LDG.E R142, [R144.64] ;  /* 0x0000002a908e7981 */ /* 0x000ea6000c1e1900 */
[----:B------:R-:W-:Y:S01]  /*3110*/  IMAD R143, R143, c[0x0][0x22c], RZ ;  /* 0x00008b008f8f7a24 */ /* 0x000fe200078e02ff */
[----:B------:R-:W3:Y:S03]  /*3120*/  LDG.E R141, [R144.64+0x20] ;  /* 0x0000202a908d7981 */ /* 0x000ee6000c1e1900 */
[-C--:B------:R-:W-:Y:S01]  /*3130*/  HMMA.16816.F32 R28, R28, R178.reuse, RZ ;  /* 0x000000b21c1c723c */ /* 0x080fe200000018ff */
[----:B------:R1:W2:Y:S03]  /*3140*/  LDG.E R140, [R144.64+0x80] ;  /* 0x0000802a908c7981 */ /* 0x0002a6000c1e1900 */
[----:B------:R-:W-:Y:S01]  /*3150*/  LEA R143, -R143, RZ, 0x6 ;  /* 0x000000ff8f8f7211 */ /* 0x000fe200078e31ff */
[----:B------:R1:W2:Y:S03]  /*3160*/  LDG.E R0, [R144.64+0xa0] ;  /* 0x0000a02a90007981 */ /* 0x0002a6000c1e1900 */
[----:B------:R-:W-:Y:S04]  /*3170*/  HMMA.16816.F32 R32, R32, R178, RZ ;  /* 0x000000b22020723c */ /* 0x000fe800000018ff */
[C---:B------:R-:W-:Y:S04]  /*3180*/  LEA R232, P0, R143.reuse, R232, 0x2 ;  /* 0x000000e88fe87211 */ /* 0x040fe800078010ff */
[-C--:B----4-:R-:W-:Y:S05]  /*3190*/  HMMA.16816.F32 R4, R132, R180.reuse, R4 ;  /* 0x000000b48404723c */ /* 0x090fea0000001804 */
[----:B------:R-:W-:Y:S02]  /*31a0*/  LEA.HI.X.SX32 R233, R143, R233, 0x2, P0 ;  /* 0x000000e98fe97211 */ /* 0x000fe400000f16ff */
[----:B------:R-:W-:Y:S01]  /*31b0*/  PLOP3.LUT P0, PT, PT, PT, UP2, 0x80, 0x0 ;  /* 0x000000000000781c */ /* 0x000fe20003f0f028 */
[C---:B-----5:R-:W-:Y:S08]  /*31c0*/  HMMA.16816.F32 R8, R136.reuse, R180, R8 ;  /* 0x000000b48808723c */ /* 0x060ff00000001808 */
[-C--:B------:R-:W-:Y:S08]  /*31d0*/  HMMA.16816.F32 R12, R136, R182.reuse, R12 ;  /* 0x000000b6880c723c */ /* 0x080ff0000000180c */
[C---:B------:R-:W-:Y:S08]  /*31e0*/  HMMA.16816.F32 R16, R132.reuse, R182, R16 ;  /* 0x000000b68410723c */ /* 0x040ff00000001810 */
[-C--:B------:R-:W-:Y:S08]  /*31f0*/  HMMA.16816.F32 R20, R132, R184.reuse, R20 ;  /* 0x000000b88414723c */ /* 0x080ff00000001814 */
[C---:B------:R-:W-:Y:S08]  /*3200*/  HMMA.16816.F32 R24, R136.reuse, R184, R24 ;  /* 0x000000b88818723c */ /* 0x040ff00000001818 */
[-C--:B------:R-:W-:Y:S01]  /*3210*/  HMMA.16816.F32 R28, R136, R186.reuse, R28 ;  /* 0x000000ba881c723c */ /* 0x080fe2000000181c */
[----:B------:R-:W4:Y:S07]  /*3220*/  LDSM.16.M88.4 R136, [R223+0x7000] ;  /* 0x00700000df88783b */ /* 0x000f2e0000000200 */
[----:B------:R-:W-:Y:S01]  /*3230*/  HMMA.16816.F32 R32, R132, R186, R32 ;  /* 0x000000ba8420723c */ /* 0x000fe20000001820 */
[----:B------:R-:W5:Y:S07]  /*3240*/  LDSM.16.M88.4 R132, [R223+0x7800] ;  /* 0x00780000df84783b */ /* 0x000f6e0000000200 */
[-C--:B----4-:R-:W-:Y:S08]  /*3250*/  HMMA.16816.F32 R4, R136, R188.reuse, R4 ;  /* 0x000000bc8804723c */ /* 0x090ff00000001804 */
        /* <DEDUP_REMOVED lines=32> */
[C---:B--2---:R-:W-:Y:S01]  /*3460*/  FADD.FTZ R5, -R142.reuse, R5 ;  /* 0x000000058e057221 */ /* 0x044fe20000010100 */
[C---:B------:R-:W-:Y:S04]  /*3470*/  HMMA.16816.F32 R16, R132.reuse, R214, R16 ;  /* 0x000000d68410723c */ /* 0x040fe80000001810 */
[C---:B---3--:R-:W-:Y:S02]  /*3480*/  FADD.FTZ R6, -R141.reuse, R6 ;  /* 0x000000068d067221 */ /* 0x048fe40000010100 */
[C---:B------:R-:W-:Y:S02]  /*3490*/  FADD.FTZ R7, -R141.reuse, R7 ;  /* 0x000000078d077221 */ /* 0x040fe40000010100 */
[----:B------:R-:W-:Y:S01]  /*34a0*/  FADD.FTZ R4, -R142, R4 ;  /* 0x000000048e047221 */ /* 0x000fe20000010100 */
[-C--:B------:R-:W-:Y:S03]  /*34b0*/  HMMA.16816.F32 R20, R132, R216.reuse, R20 ;  /* 0x000000d88414723c */ /* 0x080fe60000001814 */
[----:B-1----:R-:W-:Y:S02]  /*34c0*/  FMUL.FTZ R144, R164, R5 ;  /* 0x00000005a4907220 */ /* 0x002fe40000410000 */
        /* <DEDUP_REMOVED lines=81> */
.L_x_122:
[----:B------:R-:W-:Y:S02]  /*39e0*/  F2FP.PACK_AB R16, R144, R145 ;  /* 0x000000919010723e */ /* 0x000fe400000000ff */
        /* <DEDUP_REMOVED lines=37> */
[----:B------:R-:W5:Y:S04]  /*3c40*/  LDSM.16.MT88.4 R20, [R0+0x8000] ;  /* 0x008000000014783b */ /* 0x000f680000004200 */
        /* <DEDUP_REMOVED lines=15> */
[-C--:B-----5:R-:W-:Y:S08]  /*3d40*/  HMMA.16816.F32 R68, R4, R20.reuse, R68 ;  /* 0x000000140444723c */ /* 0x0a0ff00000001844 */
[C---:B------:R-:W-:Y:S08]  /*3d50*/  HMMA.16816.F32 R72, R12.reuse, R20, R72 ;  /* 0x000000140c48723c */ /* 0x040ff00000001848 */
[-C--:B------:R-:W-:Y:S01]  /*3d60*/  HMMA.16816.F32 R76, R12, R22.reuse, R76 ;  /* 0x000000160c4c723c */ /* 0x080fe2000000184c */
[----:B------:R-:W-:Y:S07]  /*3d70*/  LDSM.16.MT88.4 R12, [R0+0x6800] ;  /* 0x00680000000c783b */ /* 0x000fee0000004200 */
[----:B------:R-:W-:Y:S01]  /*3d80*/  HMMA.16816.F32 R80, R4, R22, R80 ;  /* 0x000000160450723c */ /* 0x000fe20000001850 */
[----:B------:R-:W3:Y:S04]  /*3d90*/  LDSM.16.MT88.4 R4, [R2+0x14000] ;  /* 0x014000000204783b */ /* 0x000ee80000004200 */
[----:B------:R-:W4:Y:S03]  /*3da0*/  LDSM.16.MT88.4 R20, [R0+0x7800] ;  /* 0x007800000014783b */ /* 0x000f260000004200 */
        /* <DEDUP_REMOVED lines=15> */
[----:B------:R-:W5:Y:S04]  /*3ea0*/  LDSM.16.MT88.4 R8, [R0+0x7c00] ;  /* 0x007c00000008783b */ /* 0x000f680000004200 */
[----:B------:R-:W1:Y:S03]  /*3eb0*/  LDSM.16.MT88.4 R24, [R0+0x8c00] ;  /* 0x008c00000018783b */ /* 0x000e660000004200 */
[-C--:B---3--:R-:W-:Y:S01]  /*3ec0*/  HMMA.16816.F32 R36, R4, R12.reuse, R36 ;  /* 0x0000000c0424723c */ /* 0x088fe20000001824 */
        /* <DEDUP_REMOVED lines=8> */
[-C--:B-1----:R-:W-:Y:S08]  /*3f50*/  HMMA.16816.F32 R68, R4, R28.reuse, R68 ;  /* 0x0000001c0444723c */ /* 0x082ff00000001844 */
[C---:B------:R-:W-:Y:S08]  /*3f60*/  HMMA.16816.F32 R72, R16.reuse, R28, R72 ;  /* 0x0000001c1048723c */ /* 0x040ff00000001848 */
[-C--:B------:R-:W-:Y:S08]  /*3f70*/  HMMA.16816.F32 R76, R16, R30.reuse, R76 ;  /* 0x0000001e104c723c */ /* 0x080ff0000000184c */
[----:B------:R-:W-:Y:S08]  /*3f80*/  HMMA.16816.F32 R80, R4, R30, R80 ;  /* 0x0000001e0450723c */ /* 0x000ff00000001850 */
[-C--:B--2---:R-:W-:Y:S08]  /*3f90*/  HMMA.16816.F32 R36, R32, R132.reuse, R36 ;  /* 0x000000842024723c */ /* 0x084ff00000001824 */
[C---:B------:R-:W-:Y:S08]  /*3fa0*/  HMMA.16816.F32 R40, R136.reuse, R132, R40 ;  /* 0x000000848828723c */ /* 0x040ff00000001828 */
[-C--:B------:R-:W-:Y:S08]  /*3fb0*/  HMMA.16816.F32 R44, R136, R134.reuse, R44 ;  /* 0x00000086882c723c */ /* 0x080ff0000000182c */
[C---:B------:R-:W-:Y:S08]  /*3fc0*/  HMMA.16816.F32 R48, R32.reuse, R134, R48 ;  /* 0x000000862030723c */ /* 0x040ff00000001830 */
[-C--:B-----5:R-:W-:Y:S08]  /*3fd0*/  HMMA.16816.F32 R52, R32, R8.reuse, R52 ;  /* 0x000000082034723c */ /* 0x0a0ff00000001834 */
        /* <DEDUP_REMOVED lines=8> */
[----:B------:R-:W2:Y:S01]  /*4060*/  LDL R140, [R1+0x20] ;  /* 0x00002000018c7983 */ /* 0x000ea20000100800 */
[----:B------:R-:W-:Y:S05]  /*4070*/  IMAD.MOV.U32 R5, RZ, RZ, c[0x0][0x370] ;  /* 0x0000dc00ff057624 */ /* 0x000fea00078e00ff */
[----:B------:R-:W-:Y:S04]  /*4080*/  LEA R5, -R5, RZ, 0x6 ;  /* 0x000000ff05057211 */ /* 0x000fe800078e31ff */
[C---:B------:R-:W-:Y:S04]  /*4090*/  LEA R6, P1, R5.reuse, R244, 0x1 ;  /* 0x000000f405067211 */ /* 0x040fe800078208ff */
[----:B------:R-:W-:Y:S02]  /*40a0*/  LEA.HI.X.SX32 R5, R5, R245, 0x1, P1 ;  /* 0x000000f505057211 */ /* 0x000fe400008f0eff */
[----:B------:R-:W-:Y:S03]  /*40b0*/  MOV R244, R6 ;  /* 0x0000000600f47202 */ /* 0x000fe60000000f00 */
[----:B------:R-:W-:Y:S02]  /*40c0*/  IMAD.MOV.U32 R245, RZ, RZ, R5 ;  /* 0x000000fffff57224 */ /* 0x000fe400078e0005 */
[----:B--2---:R-:W-:Y:S05]  /*40d0*/  IMAD.SHL.U32 R4, R140, 0x2, RZ ;  /* 0x000000028c047824 */ /* 0x004fea00078e00ff */
[----:B------:R-:W-:Y:S01]  /*40e0*/  @!PT LDS RZ, [RZ] ;  /* 0x00000000fffff984 */ /* 0x000fe20000000800 */
[----:B------:R-:W-:Y:S01]  /*40f0*/  @!PT LDS RZ, [RZ] ;  /* 0x00000000fffff984 */ /* 0x000fe20000000800 */
[----:B------:R-:W-:Y:S01]  /*4100*/  @!PT LDS RZ, [RZ] ;  /* 0x00000000fffff984 */ /* 0x000fe20000000800 */
[----:B------:R1:W-:Y:S04]  /*4110*/  LDGSTS.E.BYPASS.LTC128B.128 [R4+0x6000], [R244.64] ;  /* 0x06000000f4047fae */ /* 0x0003e8000b901d6a */
[----:B------:R1:W-:Y:S04]  /*4120*/  LDGSTS.E.BYPASS.LTC128B.128 [R4+0x7000], [R244.64+0x40] ;  /* 0x07000040f4047fae */ /* 0x0003e8000b901d6a */
[----:B------:R1:W-:Y:S04]  /*4130*/  LDGSTS.E.BYPASS.LTC128B.128 [R4+0x8000], [R244.64+0x80] ;  /* 0x08000080f4047fae */ /* 0x0003e8000b901d6a */
[----:B------:R-:W0:Y:S02]  /*4140*/  LDGDEPBAR ;  /* 0x00000000000079af */ /* 0x000e240000000000 */
.L_x_123:
[----:B------:R-:W-:Y:S01]  /*4150*/  LDSM.16.M88.4 R24, [R225] ;  /* 0x00000000e118783b */ /* 0x000fe20000000200 */
[----:B------:R-:W-:Y:S01]  /*4160*/  IMAD.MOV.U32 R148, RZ, RZ, c[0x0][0x1c0] ;  /* 0x00007000ff947624 */ /* 0x000fe200078e00ff */
[----:B------:R-:W-:Y:S01]  /*4170*/  ULOP3.LUT UR6, UR33, 0x1, URZ, 0xc0, !UPT ;  /* 0x0000000121067892 */ /* 0x000fe2000f8ec03f */
[----:B------:R-:W-:Y:S01]  /*4180*/  IMAD.MOV.U32 R153, RZ, RZ, c[0x0][0x1c0] ;  /* 0x00007000ff997624 */ /* 0x000fe200078e00ff */
[----:B------:R-:W2:Y:S01]  /*4190*/  LDSM.16.MT88.4 R8, [R0+0x9000] ;  /* 0x009000000008783b */ /* 0x000ea20000004200 */
[----:B------:R-:W-:Y:S01]  /*41a0*/  IMAD R148, R148, c[0x0][0x22c], RZ ;  /* 0x00008b0094947a24 */ /* 0x000fe200078e02ff */
[----:B------:R-:W-:Y:S01]  /*41b0*/  UISETP.NE.U32.AND UP0, UPT, UR6, 0x1, UPT ;  /* 0x000000010600788c */ /* 0x000fe2000bf05070 */
[----:B------:R-:W-:Y:S01]  /*41c0*/  IMAD R153, R153, c[0x0][0x22c], RZ ;  /* 0x00008b0099997a24 */ /* 0x000fe200078e02ff */
[----:B------:R-:W3:Y:S01]  /*41d0*/  LDSM.16.MT88.4 R16, [R0+0xb000] ;  /* 0x00b000000010783b */ /* 0x000ee20000004200 */
[----:B------:R-:W-:Y:S01]  /*41e0*/  IMAD.SHL.U32 R148, R148, 0x8, RZ ;  /* 0x0000000894947824 */ /* 0x000fe200078e00ff */
[----:B------:R-:W-:Y:S01]  /*41f0*/  UIADD3 UR6, UR33, -0x1, URZ ;  /* 0xffffffff21067890 */ /* 0x000fe2000fffe03f */
[----:B------:R-:W-:Y:S01]  /*4200*/  IMAD.SHL.U32 R153, R153, 0x20, RZ ;  /* 0x0000002099997824 */ /* 0x000fe200078e00ff */
[----:B------:R-:W3:Y:S01]  /*4210*/  LDSM.16.MT88.4 R28, [R0+0xd000] ;  /* 0x00d00000001c783b */ /* 0x000ee20000004200 */
[----:B------:R-:W-:Y:S02]  /*4220*/  IMAD.MOV.U32 R152, RZ, RZ, c[0x0][0x1c0] ;  /* 0x00007000ff987624 */ /* 0x000fe400078e00ff */
[----:B------:R-:W-:Y:S01]  /*4230*/  IMAD.MOV.U32 R151, RZ, RZ, c[0x0][0x1c0] ;  /* 0x00007000ff977624 */ /* 0x000fe200078e00ff */
[----:B------:R-:W4:Y:S01]  /*4240*/  LDL R150, [R1+0x24] ;  /* 0x0000240001967983 */ /* 0x000f220000100800 */
[----:B------:R-:W-:Y:S02]  /*4250*/  IMAD R152, R152, c[0x0][0x22c], RZ ;  /* 0x00008b0098987a24 */ /* 0x000fe400078e02ff */
[----:B------:R-:W-:Y:S01]  /*4260*/  IMAD R151, R151, c[0x0][0x22c], RZ ;  /* 0x00008b0097977a24 */ /* 0x000fe200078e02ff */
[----:B------:R-:W-:Y:S01]  /*4270*/  LDSM.16.M88.4 R32, [R226] ;  /* 0x00000000e220783b */ /* 0x000fe20000000200 */
[----:B------:R-:W-:Y:S02]  /*4280*/  IMAD R152, R152, 0x28, RZ ;  /* 0x0000002898987824 */ /* 0x000fe400078e02ff */
[----:B------:R-:W-:Y:S01]  /*4290*/  IMAD R151, R151, 0x30, RZ ;  /* 0x0000003097977824 */ /* 0x000fe200078e02ff */
[----:B------:R-:W4:Y:S04]  /*42a0*/  LDL R149, [R1+0x28] ;  /* 0x0000280001957983 */ /* 0x000f280000100800 */
[----:B------:R-:W1:Y:S04]  /*42b0*/  LDSM.16.MT88.4 R132, [R0+0x9400] ;  /* 0x009400000084783b */ /* 0x000e680000004200 */
[----:B------:R-:W1:Y:S04]  /*42c0*/  LDSM.16.MT88.4 R136, [R0+0xb400] ;  /* 0x00b400000088783b */ /* 0x000e680000004200 */
[----:B------:R-:W1:Y:S04]  /*42d0*/  LDSM.16.MT88.4 R140, [R0+0xd400] ;  /* 0x00d40000008c783b */ /* 0x000e680000004200 */
[----:B------:R-:W-:Y:S01]  /*42e0*/  LDSM.16.MT88.4 R144, [R0+0xb800] ;  /* 0x00b800000090783b */ /* 0x000fe20000004200 */
[C---:B-12---:R-:W-:Y:S08]  /*42f0*/  HMMA.16816.F32 R4, R24.reuse, R8, RZ ;  /* 0x000000081804723c */ /* 0x046ff000000018ff */
        /* <DEDUP_REMOVED lines=14> */
[----:B------:R-:W-:Y:S04]  /*43e0*/  LDSM.16.M88.4 R32, [R227] ;  /* 0x00000000e320783b */ /* 0x000fe80000000200 */
[----:B------:R-:W-:Y:S03]  /*43f0*/  LDSM.16.MT88.4 R140, [R0+0xbc00] ;  /* 0x00bc0000008c783b */ /* 0x000fe60000004200 */
        /* <DEDUP_REMOVED lines=8> */
[----:B------:R-:W-:Y:S04]  /*4480*/  LDSM.16.M88.4 R28, [R225+0x2000] ;  /* 0x00200000e11c783b */ /* 0x000fe80000000200 */
[----:B------:R-:W-:Y:S03]  /*4490*/  LDSM.16.MT88.4 R136, [R0+0xc000] ;  /* 0x00c000000088783b */ /* 0x000fe60000004200 */
[C---:B-1----:R-:W-:Y:S08]  /*44a0*/  HMMA.16816.F32 R4, R32.reuse, R132, R4 ;  /* 0x000000842004723c */ /* 0x042ff00000001804 */
[C---:B------:R-:W-:Y:S01]  /*44b0*/  HMMA.16816.F32 R8, R32.reuse, R134, R8 ;  /* 0x000000862008723c */ /* 0x040fe20000001808 */
[----:B------:R-:W1:Y:S07]  /*44c0*/  LDSM.16.MT88.4 R132, [R0+0xa000] ;  /* 0x00a000000084783b */ /* 0x000e6e0000004200 */
[C---:B------:R-:W-:Y:S08]  /*44d0*/  HMMA.16816.F32 R12, R32.reuse, R140, R12 ;  /* 0x0000008c200c723c */ /* 0x040ff0000000180c */
[C---:B------:R-:W-:Y:S01]  /*44e0*/  HMMA.16816.F32 R16, R32.reuse, R142, R16 ;  /* 0x0000008e2010723c */ /* 0x040fe20000001810 */
[----:B------:R-:W-:Y:S07]  /*44f0*/  LDSM.16.M88.4 R140, [R226+0x2000] ;  /* 0x00200000e28c783b */ /* 0x000fee0000000200 */
[C---:B---3--:R-:W-:Y:S08]  /*4500*/  HMMA.16816.F32 R20, R32.reuse, R144, R20 ;  /* 0x000000902014723c */ /* 0x048ff00000001814 */
[----:B------:R-:W-:Y:S01]  /*4510*/  HMMA.16816.F32 R24, R32, R146, R24 ;  /* 0x000000922018723c */ /* 0x000fe20000001818 */
[----:B------:R-:W2:Y:S04]  /*4520*/  LDSM.16.MT88.4 R32, [R0+0xe000] ;  /* 0x00e000000020783b */ /* 0x000ea80000004200 */
[----:B------:R-:W3:Y:S03]  /*4530*/  LDSM.16.MT88.4 R144, [R0+0xa400] ;  /* 0x00a400000090783b */ /* 0x000ee60000004200 */
[C---:B-1----:R-:W-:Y:S08]  /*4540*/  HMMA.16816.F32 R4, R28.reuse, R132, R4 ;  /* 0x000000841c04723c */ /* 0x042ff00000001804 */
[C---:B------:R-:W-:Y:S01]  /*4550*/  HMMA.16816.F32 R8, R28.reuse, R134, R8 ;  /* 0x000000861c08723c */ /* 0x040fe20000001808 */
[----:B------:R-:W1:Y:S07]  /*4560*/  LDSM.16.MT88.4 R132, [R0+0xc400] ;  /* 0x00c400000084783b */ /* 0x000e6e0000004200 */
[C---:B------:R-:W-:Y:S08]  /*4570*/  HMMA.16816.F32 R12, R28.reuse, R136, R12 ;  /* 0x000000881c0c723c */ /* 0x040ff0000000180c */
[C---:B------:R-:W-:Y:S01]  /*4580*/  HMMA.16816.F32 R16, R28.reuse, R138, R16 ;  /* 0x0000008a1c10723c */ /* 0x040fe20000001810 */
[----:B------:R-:W-:Y:S07]  /*4590*/  LDSM.16.MT88.4 R136, [R0+0xa800] ;  /* 0x00a800000088783b */ /* 0x000fee0000004200 */
[C---:B--2---:R-:W-:Y:S08]  /*45a0*/  HMMA.16816.F32 R20, R28.reuse, R32, R20 ;  /* 0x000000201c14723c */ /* 0x044ff00000001814 */
[----:B------:R-:W-:Y:S01]  /*45b0*/  HMMA.16816.F32 R24, R28, R34, R24 ;  /* 0x000000221c18723c */ /* 0x000fe20000001818 */
[----:B------:R-:W2:Y:S04]  /*45c0*/  LDSM.16.MT88.4 R28, [R0+0xe400] ;  /* 0x00e40000001c783b */ /* 0x000ea80000004200 */
[----:B------:R-:W4:Y:S03]  /*45d0*/  LDSM.16.M88.4 R32, [R228+0x2000] ;  /* 0x00200000e420783b */ /* 0x000f260000000200 */
[C---:B---3--:R-:W-:Y:S08]  /*45e0*/  HMMA.16816.F32 R4, R140.reuse, R144, R4 ;  /* 0x000000908c04723c */ /* 0x048ff00000001804 */
[C---:B------:R-:W-:Y:S01]  /*45f0*/  HMMA.16816.F32 R8, R140.reuse, R146, R8 ;  /* 0x000000928c08723c */ /* 0x040fe20000001808 */
[----:B------:R-:W3:Y:S07]  /*4600*/  LDSM.16.MT88.4 R144, [R0+0xc800] ;  /* 0x00c800000090783b */ /* 0x000eee0000004200 */
[C---:B-1----:R-:W-:Y:S08]  /*4610*/  HMMA.16816.F32 R12, R140.reuse, R132, R12 ;  /* 0x000000848c0c723c */ /* 0x042ff0000000180c */
[C---:B------:R-:W-:Y:S01]  /*4620*/  HMMA.16816.F32 R16, R140.reuse, R134, R16 ;  /* 0x000000868c10723c */ /* 0x040fe20000001810 */
[----:B------:R-:W-:Y:S07]  /*4630*/  LDSM.16.M88.4 R132, [R227+0x2000] ;  /* 0x00200000e384783b */ /* 0x000fee0000000200 */
[C---:B--2---:R-:W-:Y:S08]  /*4640*/  HMMA.16816.F32 R20, R140.reuse, R28, R20 ;  /* 0x0000001c8c14723c */ /* 0x044ff00000001814 */
[----:B------:R-:W-:Y:S01]  /*4650*/  HMMA.16816.F32 R24, R140, R30, R24 ;  /* 0x0000001e8c18723c */ /* 0x000fe20000001818 */
[----:B------:R-:W1:Y:S04]  /*4660*/  LDSM.16.MT88.4 R28, [R0+0xe800] ;  /* 0x00e80000001c783b */ /* 0x000e680000004200 */
[----:B------:R-:W-:Y:S03]  /*4670*/  LDSM.16.MT88.4 R140, [R0+0xcc00] ;  /* 0x00cc0000008c783b */ /* 0x000fe60000004200 */
[C---:B----4-:R-:W-:Y:S08]  /*4680*/  HMMA.16816.F32 R4, R32.reuse, R136, R4 ;  /* 0x000000882004723c */ /* 0x050ff00000001804 */
[C---:B------:R-:W-:Y:S01]  /*4690*/  HMMA.16816.F32 R8, R32.reuse, R138, R8 ;  /* 0x0000008a2008723c */ /* 0x040fe20000001808 */
[----:B------:R-:W2:Y:S07]  /*46a0*/  LDSM.16.MT88.4 R136, [R0+0xac00] ;  /* 0x00ac00000088783b */ /* 0x000eae0000004200 */
[C---:B---3--:R-:W-:Y:S08]  /*46b0*/  HMMA.16816.F32 R12, R32.reuse, R144, R12 ;  /* 0x00000090200c723c */ /* 0x048ff0000000180c */
[C---:B------:R-:W-:Y:S01]  /*46c0*/  HMMA.16816.F32 R16, R32.reuse, R146, R16 ;  /* 0x000000922010723c */ /* 0x040fe20000001810 */
[----:B------:R3:W4:Y:S07]  /*46d0*/  LDSM.16.MT88.4 R144, [R0+0xec00] ;  /* 0x00ec00000090783b */ /* 0x00072e0000004200 */
[C---:B-1----:R-:W-:Y:S07]  /*46e0*/  HMMA.16816.F32 R20, R32.reuse, R28, R20 ;  /* 0x0000001c2014723c */ /* 0x042fee0000001814 */
[----:B------:R-:W-:Y:S01]  /*46f0*/  @P0 IADD3 R28, P1, R150, UR4, RZ ;  /* 0x00000004961c0c10 */ /* 0x000fe2000ff3e0ff */
[----:B------:R-:W-:Y:S01]  /*4700*/  HMMA.16816.F32 R24, R32, R30, R24 ;  /* 0x0000001e2018723c */ /* 0x000fe20000001818 */
[----:B------:R-:W-:Y:S01]  /*4710*/  IMAD.MOV.U32 R150, RZ, RZ, c[0x0][0x1c0] ;  /* 0x00007000ff967624 */ /* 0x000fe200078e00ff */
[----:B------:R-:W-:Y:S02]  /*4720*/  @UP2 UIADD3 UR4, UP1, UR4, -0x100, URZ ;  /* 0xffffff0004042890 */ /* 0x000fe4000ff3e03f */
[----:B------:R-:W-:Y:S01]  /*4730*/  @P0 IADD3.X R29, R149, UR5, RZ, P1, !PT ;  /* 0x00000005951d0c10 */ /* 0x000fe20008ffe4ff */
[----:B------:R-:W-:Y:S01]  /*4740*/  IMAD R150, R150, c[0x0][0x22c], RZ ;  /* 0x00008b0096967a24 */ /* 0x000fe200078e02ff */
[----:B------:R-:W-:Y:S01]  /*4750*/  @UP2 UIADD3.X UR5, UR5, -0x1, URZ, UP1, !UPT ;  /* 0xffffffff05052890 */ /* 0x000fe20008ffe43f */
[----:B---3--:R-:W3:Y:S01]  /*4760*/  LDL R0, [R1+0x8] ;  /* 0x0000080001007983 */ /* 0x008ee20000100800 */
[C---:B--2---:R-:W-:Y:S01]  /*4770*/  HMMA.16816.F32 R4, R132.reuse, R136, R4 ;  /* 0x000000888404723c */ /* 0x044fe20000001804 */
[----:B------:R-:W-:Y:S02]  /*4780*/  IMAD.MOV.U32 R149, RZ, RZ, c[0x0][0x1c0] ;  /* 0x00007000ff957624 */ /* 0x000fe400078e00ff */
[----:B------:R1:W5:Y:S02]  /*4790*/  @P0 LDG.E R252, [R28.64] ;  /* 0x0000002a1cfc0981 */ /* 0x000364000c1e1900 */
[CC--:B------:R-:W-:Y:S01]  /*47a0*/  LEA R30, P1, R148.reuse, R232.reuse, 0x2 ;  /* 0x000000e8941e7211 */ /* 0x0c0fe200078210ff */
[----:B------:R-:W-:Y:S01]  /*47b0*/  IMAD R149, R149, c[0x0][0x22c], RZ ;  /* 0x00008b0095957a24 */ /* 0x000fe200078e02ff */
[----:B------:R1:W5:Y:S01]  /*47c0*/  @P0 LDG.E R251, [R28.64+0x20] ;  /* 0x0000202a1cfb0981 */ /* 0x000362000c1e1900 */
[C---:B------:R-:W-:Y:S03]  /*47d0*/  HMMA.16816.F32 R8, R132.reuse, R138, R8 ;  /* 0x0000008a8408723c */ /* 0x040fe60000001808 */
[----:B------:R1:W5:Y:S01]  /*47e0*/  @P0 LDG.E R250, [R28.64+0x80] ;  /* 0x0000802a1cfa0981 */ /* 0x000362000c1e1900 */
[-C--:B------:R-:W-:Y:S01]  /*47f0*/  LEA.HI.X.SX32 R31, R148, R233.reuse, 0x2, P1 ;  /* 0x000000e9941f7211 */ /* 0x080fe200008f16ff */
[----:B------:R-:W-:Y:S02]  /*4800*/  IMAD.SHL.U32 R149, R149, 0x10, RZ ;  /* 0x0000001095957824 */ /* 0x000fe400078e00ff */
[----:B------:R1:W5:Y:S01]  /*4810*/  @P0 LDG.E R249, [R28.64+0xa0] ;  /* 0x0000a02a1cf90981 */ /* 0x000362000c1e1900 */
[C---:B------:R-:W-:Y:S03]  /*4820*/  HMMA.16816.F32 R12, R132.reuse, R140, R12 ;  /* 0x0000008c840c723c */ /* 0x040fe6000000180c */
[----:B------:R-:W2:Y:S01]  /*4830*/  LDL R137, [R1+0x4] ;  /* 0x0000040001897983 */ /* 0x000ea20000100800 */
[----:B------:R-:W-:Y:S01]  /*4840*/  IMAD R150, R150, 0x18, RZ ;  /* 0x0000001896967824 */ /* 0x000fe200078e02ff */
[CC--:B------:R-:W-:Y:S02]  /*4850*/  LEA R34, P0, R149.reuse, R232.reuse, 0x2 ;  /* 0x000000e895227211 */ /* 0x0c0fe400078010ff */
[----:B------:R1:W-:Y:S01]  /*4860*/  RED.E.ADD.F32.FTZ.RN.STRONG.GPU [R232.64], R4 ;  /* 0x00000004e800798e */ /* 0x0003e2000c10e7aa */
[C---:B------:R-:W-:Y:S03]  /*4870*/  HMMA.16816.F32 R16, R132.reuse, R142, R16 ;  /* 0x0000008e8410723c */ /* 0x040fe60000001810 */
[----:B------:R1:W-:Y:S01]  /*4880*/  RED.E.ADD.F32.FTZ.RN.STRONG.GPU [R30.64], R5 ;  /* 0x000000051e00798e */ /* 0x0003e2000c10e7aa */
[-C--:B------:R-:W-:Y:S02]  /*4890*/  LEA.HI.X.SX32 R35, R149, R233.reuse, 0x2, P0 ;  /* 0x000000e995237211 */ /* 0x080fe400000f16ff */
[CC--:B------:R-:W-:Y:S01]  /*48a0*/  LEA R32, P0, R153.reuse, R232.reuse, 0x2 ;  /* 0x000000e899207211 */ /* 0x0c0fe200078010ff */
[----:B------:R-:W3:Y:S01]  /*48b0*/  LDL R136, [R1+0xc] ;  /* 0x00000c0001887983 */ /* 0x000ee20000100800 */
[C---:B----4-:R-:W-:Y:S03]  /*48c0*/  HMMA.16816.F32 R20, R132.reuse, R144, R20 ;  /* 0x000000908414723c */ /* 0x050fe60000001814 */
[----:B------:R4:W-:Y:S01]  /*48d0*/  RED.E.ADD.F32.FTZ.RN.STRONG.GPU [R34.64], R6 ;  /* 0x000000062200798e */ /* 0x0009e2000c10e7aa */
[-C--:B------:R-:W-:Y:S04]  /*48e0*/  LEA.HI.X.SX32 R33, R153, R233.reuse, 0x2, P0 ;  /* 0x000000e999217211 */ /* 0x080fe800000f16ff */
[----:B------:R-:W-:Y:S04]  /*48f0*/  HMMA.16816.F32 R24, R132, R146, R24 ;  /* 0x000000928418723c */ /* 0x000fe80000001818 */
[CC--:B-1----:R-:W-:Y:S04]  /*4900*/  LEA R28, P2, R152.reuse, R232.reuse, 0x2 ;  /* 0x000000e8981c7211 */ /* 0x0c2fe800078410ff */
[-C--:B------:R-:W-:Y:S01]  /*4910*/  LEA.HI.X.SX32 R29, R152, R233.reuse, 0x2, P2 ;  /* 0x000000e9981d7211 */ /* 0x080fe200010f16ff */
[----:B------:R-:W-:Y:S03]  /*4920*/  IMAD.MOV.U32 R152, RZ, RZ, c[0x0][0x1c0] ;  /* 0x00007000ff987624 */ /* 0x000fe600078e00ff */
[-C--:B------:R-:W-:Y:S01]  /*4930*/  LEA R4, P1, R150, R232.reuse, 0x2 ;  /* 0x000000e896047211 */ /* 0x080fe200078210ff */
[----:B------:R-:W-:Y:S03]  /*4940*/  IMAD R152, R152, c[0x0][0x22c], RZ ;  /* 0x00008b0098987a24 */ /* 0x000fe600078e02ff */
[-C--:B------:R-:W-:Y:S01]  /*4950*/  LEA.HI.X.SX32 R5, R150, R233.reuse, 0x2, P1 ;  /* 0x000000e996057211 */ /* 0x080fe200008f16ff */
[----:B------:R-:W-:Y:S02]  /*4960*/  IMAD.MOV.U32 R150, RZ, RZ, c[0x0][0x1c0] ;  /* 0x00007000ff967624 */ /* 0x000fe400078e00ff */
[----:B------:R-:W-:Y:S02]  /*4970*/  IMAD.SHL.U32 R152, R152, 0x10, RZ ;  /* 0x0000001098987824 */ /* 0x000fe400078e00ff */
[----:B------:R1:W-:Y:S01]  /*4980*/  RED.E.ADD.F32.FTZ.RN.STRONG.GPU [R4.64], R7 ;  /* 0x000000070400798e */ /* 0x0003e2000c10e7aa */
[-C--:B----4-:R-:W-:Y:S01]  /*4990*/  LEA R6, P1, R151, R232.reuse, 0x2 ;  /* 0x000000e897067211 */ /* 0x090fe200078210ff */
[----:B------:R-:W-:Y:S01]  /*49a0*/  IMAD R150, R150, c[0x0][0x22c], RZ ;  /* 0x00008b0096967a24 */ /* 0x000fe200078e02ff */
[C---:B------:R-:W-:Y:S01]  /*49b0*/  IADD3 R140, R152.reuse, 0x20, RZ ;  /* 0x00000020988c7810 */ /* 0x040fe20007ffe0ff */
[----:B------:R4:W-:Y:S01]  /*49c0*/  RED.E.ADD.F32.FTZ.RN.STRONG.GPU [R32.64], R8 ;  /* 0x000000082000798e */ /* 0x0009e2000c10e7aa */
[----:B------:R-:W-:Y:S01]  /*49d0*/  IADD3 R139, R152, 0x20, RZ ;  /* 0x00000020988b7810 */ /* 0x000fe20007ffe0ff */
[----:B------:R-:W-:Y:S01]  /*49e0*/  IMAD R150, R150, 0x38, RZ ;  /* 0x0000003896967824 */ /* 0x000fe200078e02ff */
[C---:B------:R-:W-:Y:S01]  /*49f0*/  IADD3 R35, R149.reuse, 0x40, RZ ;  /* 0x0000004095237810 */ /* 0x040fe20007ffe0ff */
[----:B------:R4:W-:Y:S01]  /*4a00*/  RED.E.ADD.F32.FTZ.RN.STRONG.GPU [R28.64], R9 ;  /* 0x000000091c00798e */ /* 0x0009e2000c10e7aa */
[----:B------:R-:W-:Y:S03]  /*4a10*/  IADD3 R34, R149, 0x40, RZ ;  /* 0x0000004095227810 */ /* 0x000fe60007ffe0ff */
[C---:B------:R-:W-:Y:S02]  /*4a20*/  IMAD.IADD R35, R148.reuse, 0x1, R35 ;  /* 0x0000000194237824 */ /* 0x040fe400078e0223 */
[C---:B------:R-:W-:Y:S04]  /*4a30*/  IMAD.IADD R34, R148.reuse, 0x1, R34 ;  /* 0x0000000194227824 */ /* 0x040fe800078e0222 */
[----:B------:R-:W-:Y:S01]  /*4a40*/  IMAD.IADD R34, R148, 0x1, R34 ;  /* 0x0000000194227824 */ /* 0x000fe200078e0222 */
[-C--:B-1----:R-:W-:Y:S01]  /*4a50*/  LEA.HI.X.SX32 R7, R151, R233.reuse, 0x2, P1 ;  /* 0x000000e997077211 */ /* 0x082fe200008f16ff */
[----:B------:R-:W-:Y:S01]  /*4a60*/  IMAD.MOV.U32 R151, RZ, RZ, c[0x0][0x1c0] ;  /* 0x00007000ff977624 */ /* 0x000fe200078e00ff */
[CC--:B------:R-:W-:Y:S01]  /*4a70*/  LEA R4, P0, R150.reuse, R232.reuse, 0x2 ;  /* 0x000000e896047211 */ /* 0x0c0fe200078010ff */
[----:B----4-:R-:W4:Y:S02]  /*4a80*/  LDL R32, [R1] ;  /* 0x0000000001207983 */ /* 0x010f240000100800 */
[----:B------:R-:W-:Y:S01]  /*4a90*/  IMAD R151, R151, c[0x0][0x22c], RZ ;  /* 0x00008b0097977a24 */ /* 0x000fe200078e02ff */
[-C--:B------:R-:W-:Y:S01]  /*4aa0*/  LEA.HI.X.SX32 R5, R150, R233.reuse, 0x2, P0 ;  /* 0x000000e996057211 */ /* 0x080fe200000f16ff */
[----:B------:R-:W-:Y:S01]  /*4ab0*/  IMAD.MOV.U32 R150, RZ, RZ, c[0x0][0x1c0] ;  /* 0x00007000ff967624 */ /* 0x000fe200078e00ff */
[----:B------:R1:W-:Y:S01]  /*4ac0*/  RED.E.ADD.F32.FTZ.RN.STRONG.GPU [R6.64], R10 ;  /* 0x0000000a0600798e */ /* 0x0003e2000c10e7aa */
[----:B------:R-:W-:Y:S01]  /*4ad0*/  IMAD.SHL.U32 R151, R151, 0x8, RZ ;  /* 0x0000000897977824 */ /* 0x000fe200078e00ff */
[----:B------:R-:W-:Y:S01]  /*4ae0*/  IADD3 R33, R149, 0x40, RZ ;  /* 0x0000004095217810 */ /* 0x000fe20007ffe0ff */
[----:B------:R-:W-:Y:S01]  /*4af0*/  IMAD R150, R150, c[0x0][0x22c], RZ ;  /* 0x00008b0096967a24 */ /* 0x000fe200078e02ff */
[----:B------:R1:W-:Y:S01]  /*4b00*/  RED.E.ADD.F32.FTZ.RN.STRONG.GPU [R4.64], R11 ;  /* 0x0000000b0400798e */ /* 0x0003e2000c10e7aa */
[C---:B------:R-:W-:Y:S02]  /*4b10*/  IMAD.IADD R140, R151.reuse, 0x1, R140 ;  /* 0x00000001978c7824 */ /* 0x040fe400078e028c */
[----:B------:R-:W-:Y:S01]  /*4b20*/  IMAD.SHL.U32 R150, R150, 0x10, RZ ;  /* 0x0000001096967824 */ /* 0x000fe200078e00ff */
[----:B------:R-:W-:Y:S01]  /*4b30*/  RED.E.ADD.F32.FTZ.RN.STRONG.GPU [R232.64+0x80], R12 ;  /* 0x0000800ce800798e */ /* 0x000fe2000c10e7aa */
[C---:B------:R-:W-:Y:S02]  /*4b40*/  IMAD.IADD R139, R151.reuse, 0x1, R139 ;  /* 0x00000001978b7824 */ /* 0x040fe400078e028b */
[----:B------:R-:W-:Y:S01]  /*4b50*/  IMAD.IADD R33, R148, 0x1, R33 ;  /* 0x0000000194217824 */ /* 0x000fe200078e0221 */
[----:B------:R-:W-:Y:S01]  /*4b60*/  IADD3 R138, R150, 0x20, RZ ;  /* 0x00000020968a7810 */ /* 0x000fe20007ffe0ff */
[----:B------:R-:W-:Y:S01]  /*4b70*/  IMAD.MOV.U32 R150, RZ, RZ, c[0x0][0x1c0] ;  /* 0x00007000ff967624 */ /* 0x000fe200078e00ff */
[----:B------:R-:W-:Y:S01]  /*4b80*/  RED.E.ADD.F32.FTZ.RN.STRONG.GPU [R30.64+0x80], R13 ;  /* 0x0000800d1e00798e */ /* 0x000fe2000c10e7aa */
[C---:B------:R-:W-:Y:S01]  /*4b90*/  IMAD.IADD R139, R151.reuse, 0x1, R139 ;  /* 0x00000001978b7824 */ /* 0x040fe200078e028b */
[-C--:B------:R-:W-:Y:S01]  /*4ba0*/  LEA R8, P0, R138, R232.reuse, 0x2 ;  /* 0x000000e88a087211 */ /* 0x080fe200078010ff */
[----:B------:R-:W-:Y:S02]  /*4bb0*/  IMAD R150, R150, c[0x0][0x22c], RZ ;  /* 0x00008b0096967a24 */ /* 0x000fe400078e02ff */
[----:B------:R-:W-:Y:S01]  /*4bc0*/  IMAD.IADD R33, R148, 0x1, R33 ;  /* 0x0000000194217824 */ /* 0x000fe200078e0221 */
[-C--:B------:R-:W-:Y:S01]  /*4bd0*/  LEA.HI.X.SX32 R9, R138, R233.reuse, 0x2, P0 ;  /* 0x000000e98a097211 */ /* 0x080fe200000f16ff */
[----:B------:R-:W-:Y:S02]  /*4be0*/  IMAD.SHL.U32 R150, R150, 0x10, RZ ;  /* 0x0000001096967824 */ /* 0x000fe400078e00ff */
[----:B------:R-:W-:Y:S02]  /*4bf0*/  IMAD.IADD R33, R148, 0x1, R33 ;  /* 0x0000000194217824 */ /* 0x000fe400078e0221 */
[----:B------:R-:W-:Y:S01]  /*4c00*/  RED.E.ADD.F32.FTZ.RN.STRONG.GPU [R8.64], R14 ;  /* 0x0000000e0800798e */ /* 0x000fe2000c10e7aa */
[----:B------:R-:W-:Y:S02]  /*4c10*/  IADD3 R138, R150, 0x20, RZ ;  /* 0x00000020968a7810 */ /* 0x000fe40007ffe0ff */
[-C--:B-1----:R-:W-:Y:S02]  /*4c20*/  LEA R6, P1, R140, R232.reuse, 0x2 ;  /* 0x000000e88c067211 */ /* 0x082fe400078210ff */
[----:B------:R-:W-:Y:S01]  /*4c30*/  IADD3 R132, R150, 0x40, RZ ;  /* 0x0000004096847810 */ /* 0x000fe20007ffe0ff */
[----:B------:R-:W-:Y:S01]  /*4c40*/  IMAD.IADD R138, R151, 0x1, R138 ;  /* 0x00000001978a7824 */ /* 0x000fe200078e028a */
[-C--:B------:R-:W-:Y:S02]  /*4c50*/  LEA.HI.X.SX32 R7, R140, R233.reuse, 0x2, P1 ;  /* 0x000000e98c077211 */ /* 0x080fe400008f16ff */
[-C--:B------:R-:W-:Y:S01]  /*4c60*/  LEA R4, P0, R139, R232.reuse, 0x2 ;  /* 0x000000e88b047211 */ /* 0x080fe200078010ff */
[----:B------:R-:W-:Y:S01]  /*4c70*/  IMAD.IADD R138, R151, 0x1, R138 ;  /* 0x00000001978a7824 */ /* 0x000fe200078e028a */
[----:B------:R-:W-:Y:S02]  /*4c80*/  LDSM.16.MT88.4 R140, [R3+0x1c00] ;  /* 0x001c0000038c783b */ /* 0x000fe40000004200 */
[-C--:B------:R-:W-:Y:S01]  /*4c90*/  LEA.HI.X.SX32 R5, R139, R233.reuse, 0x2, P0 ;  /* 0x000000e98b057211 */ /* 0x080fe200000f16ff */
[----:B------:R-:W-:Y:S01]  /*4ca0*/  IMAD.IADD R138, R151, 0x1, R138 ;  /* 0x00000001978a7824 */ /* 0x000fe200078e028a */
[----:B------:R-:W-:Y:S04]  /*4cb0*/  RED.E.ADD.F32.FTZ.RN.STRONG.GPU [R6.64], R15 ;  /* 0x0000000f0600798e */ /* 0x000fe8000c10e7aa */
[----:B------:R-:W-:Y:S01]  /*4cc0*/  RED.E.ADD.F32.FTZ.RN.STRONG.GPU [R4.64], R16 ;  /* 0x000000100400798e */ /* 0x000fe2000c10e7aa */
[CC--:B------:R-:W-:Y:S04]  /*4cd0*/  LEA R10, P2, R138.reuse, R232.reuse, 0x2 ;  /* 0x000000e88a0a7211 */ /* 0x0c0fe800078410ff */
[-C--:B------:R-:W-:Y:S05]  /*4ce0*/  LEA.HI.X.SX32 R11, R138, R233.reuse, 0x2, P2 ;  /* 0x000000e98a0b7211 */ /* 0x080fea00010f16ff */
[----:B------:R1:W-:Y:S02]  /*4cf0*/  RED.E.ADD.F32.FTZ.RN.STRONG.GPU [R10.64], R17 ;  /* 0x000000110a00798e */ /* 0x0003e4000c10e7aa */
[CC--:B-1----:R-:W-:Y:S04]  /*4d00*/  LEA R10, P3, R34.reuse, R232.reuse, 0x2 ;  /* 0x000000e8220a7211 */ /* 0x0c2fe800078610ff */
[-C--:B------:R-:W-:Y:S02]  /*4d10*/  LEA.HI.X.SX32 R11, R34, R233.reuse, 0x2, P3 ;  /* 0x000000e9220b7211 */ /* 0x080fe400018f16ff */
[CC--:B--2---:R-:W-:Y:S04]  /*4d20*/  LEA R8, P1, R137.reuse, R232.reuse, 0x2 ;  /* 0x000000e889087211 */ /* 0x0c4fe800078210ff */
[-C--:B------:R-:W-:Y:S02]  /*4d30*/  LEA.HI.X.SX32 R9, R137, R233.reuse, 0x2, P1 ;  /* 0x000000e989097211 */ /* 0x080fe400008f16ff */
[CC--:B------:R-:W-:Y:S03]  /*4d40*/  LEA R4, P1, R132.reuse, R232.reuse, 0x2 ;  /* 0x000000e884047211 */ /* 0x0c0fe600078210ff */
[----:B------:R1:W-:Y:S01]  /*4d50*/  RED.E.ADD.F32.FTZ.RN.STRONG.GPU [R8.64], R18 ;  /* 0x000000120800798e */ /* 0x0003e2000c10e7aa */
[-C--:B------:R-:W-:Y:S02]  /*4d60*/  LEA.HI.X.SX32 R5, R132, R233.reuse, 0x2, P1 ;  /* 0x000000e984057211 */ /* 0x080fe400008f16ff */
[CC--:B---3--:R-:W-:Y:S01]  /*4d70*/  LEA R6, P0, R136.reuse, R232.reuse, 0x2 ;  /* 0x000000e888067211 */ /* 0x0c8fe200078010ff */
[----:B------:R-:W-:Y:S03]  /*4d80*/  LDSM.16.MT88.4 R132, [R3+0x1400] ;  /* 0x001400000384783b */ /* 0x000fe60000004200 */
[-C--:B------:R-:W-:Y:S02]  /*4d90*/  LEA.HI.X.SX32 R7, R136, R233.reuse, 0x2, P0 ;  /* 0x000000e988077211 */ /* 0x080fe400000f16ff */
[CC--:B------:R-:W-:Y:S01]  /*4da0*/  LEA R12, P0, R35.reuse, R232.reuse, 0x2 ;  /* 0x000000e8230c7211 */ /* 0x0c0fe200078010ff */
[----:B------:R-:W-:Y:S03]  /*4db0*/  LDSM.16.MT88.4 R136, [R2+0x12800] ;  /* 0x012800000288783b */ /* 0x000fe60000004200 */
[-C--:B------:R-:W-:Y:S01]  /*4dc0*/  LEA.HI.X.SX32 R13, R35, R233.reuse, 0x2, P0 ;  /* 0x000000e9230d7211 */ /* 0x080fe200000f16ff */
[----:B------:R-:W-:Y:S04]  /*4dd0*/  RED.E.ADD.F32.FTZ.RN.STRONG.GPU [R6.64], R19 ;  /* 0x000000130600798e */ /* 0x000fe8000c10e7aa */
[----:B------:R-:W-:Y:S04]  /*4de0*/  RED.E.ADD.F32.FTZ.RN.STRONG.GPU [R232.64+0x100], R20 ;  /* 0x00010014e800798e */ /* 0x000fe8000c10e7aa */
[----:B------:R-:W-:Y:S04]  /*4df0*/  RED.E.ADD.F32.FTZ.RN.STRONG.GPU [R30.64+0x100], R21 ;  /* 0x000100151e00798e */ /* 0x000fe8000c10e7aa */
[----:B------:R2:W-:Y:S01]  /*4e00*/  RED.E.ADD.F32.FTZ.RN.STRONG.GPU [R4.64], R22 ;  /* 0x000000160400798e */ /* 0x0005e2000c10e7aa */
[CC--:B-1----:R-:W-:Y:S03]  /*4e10*/  LEA R8, P2, R33.reuse, R232.reuse, 0x2 ;  /* 0x000000e821087211 */ /* 0x0c2fe600078410ff */
[----:B------:R-:W-:Y:S01]  /*4e20*/  RED.E.ADD.F32.FTZ.RN.STRONG.GPU [R12.64], R23 ;  /* 0x000000170c00798e */ /* 0x000fe2000c10e7aa */
[-C--:B------:R-:W-:Y:S03]  /*4e30*/  LEA.HI.X.SX32 R9, R33, R233.reuse, 0x2, P2 ;  /* 0x000000e921097211 */ /* 0x080fe600010f16ff */
[----:B------:R-:W-:Y:S04]  /*4e40*/  RED.E.ADD.F32.FTZ.RN.STRONG.GPU [R10.64], R24 ;  /* 0x000000180a00798e */ /* 0x000fe8000c10e7aa */
[----:B------:R-:W-:Y:S04]  /*4e50*/  RED.E.ADD.F32.FTZ.RN.STRONG.GPU [R8.64], R25 ;  /* 0x000000190800798e */ /* 0x000fe8000c10e7aa */
[----:B------:R-:W-:Y:S04]  /*4e60*/  LDSM.16.MT88.4 R8, [R3] ;  /* 0x000000000308783b */ /* 0x000fe80000004200 */
[----:B------:R-:W-:Y:S04]  /*4e70*/  LDSM.16.MT88.4 R12, [R2+0x11000] ;  /* 0x01100000020c783b */ /* 0x000fe80000004200 */
[----:B------:R-:W-:Y:S01]  /*4e80*/  LDSM.16.MT88.4 R16, [R3+0x1000] ;  /* 0x001000000310783b */ /* 0x000fe20000004200 */
[CC--:B--2---:R-:W-:Y:S03]  /*4e90*/  LEA R4, P0, R0.reuse, R232.reuse, 0x2 ;  /* 0x000000e800047211 */ /* 0x0c4fe600078010ff */
[----:B------:R-:W-:Y:S01]  /*4ea0*/  LDSM.16.MT88.4 R20, [R3+0x2000] ;  /* 0x002000000314783b */ /* 0x000fe20000004200 */
[-C--:B------:R-:W-:Y:S03]  /*4eb0*/  LEA.HI.X.SX32 R5, R0, R233.reuse, 0x2, P0 ;  /* 0x000000e900057211 */ /* 0x080fe600000f16ff */
[----:B------:R-:W-:Y:S01]  /*4ec0*/  LDSM.16.MT88.4 R28, [R2+0xf800] ;  /* 0x00f80000021c783b */ /* 0x000fe20000004200 */
        /* <DEDUP_REMOVED lines=13> */
[----:B------:R-:W2:Y:S01]  /*4fa0*/  LDSM.16.MT88.4 R24, [R3+0x400] ;  /* 0x000400000318783b */ /* 0x000ea20000004200 */
        /* <DEDUP_REMOVED lines=15> */
[----:B------:R-:W3:Y:S04]  /*50a0*/  LDSM.16.MT88.4 R4, [R2+0x10000] ;  /* 0x010000000204783b */ /* 0x000ee80000004200 */
[----:B------:R-:W4:Y:S03]  /*50b0*/  LDSM.16.MT88.4 R20, [R3+0x1800] ;  /* 0x001800000314783b */ /* 0x000f260000004200 */
[-C--:B--2---:R-:W-:Y:S08]  /*50c0*/  HMMA.16816.F32 R84, R28, R24.reuse, R84 ;  /* 0x000000181c54723c */ /* 0x084ff00000001854 */
[C---:B------:R-:W-:Y:S08]  /*50d0*/  HMMA.16816.F32 R88, R32.reuse, R24, R88 ;  /* 0x000000182058723c */ /* 0x040ff00000001858 */
[-C--:B------:R-:W-:Y:S08]  /*50e0*/  HMMA.16816.F32 R92, R32, R26.reuse, R92 ;  /* 0x0000001a205c723c */ /* 0x080ff0000000185c */
[C---:B------:R-:W-:Y:S01]  /*50f0*/  HMMA.16816.F32 R96, R28.reuse, R26, R96 ;  /* 0x0000001a1c60723c */ /* 0x040fe20000001860 */
[----:B------:R-:W2:Y:S07]  /*5100*/  LDSM.16.MT88.4 R24, [R3+0x2800] ;  /* 0x002800000318783b */ /* 0x000eae0000004200 */
[-C--:B------:R-:W-:Y:S08]  /*5110*/  HMMA.16816.F32 R100, R28, R132.reuse, R100 ;  /* 0x000000841c64723c */ /* 0x080ff00000001864 */
        /* <DEDUP_REMOVED lines=10> */
[-C--:B---3--:R-:W-:Y:S08]  /*51c0*/  HMMA.16816.F32 R84, R4, R12.reuse, R84 ;  /* 0x0000000c0454723c */ /* 0x088ff00000001854 */
[C---:B------:R-:W-:Y:S08]  /*51d0*/  HMMA.16816.F32 R88, R16.reuse, R12, R88 ;  /* 0x0000000c1058723c */ /* 0x040ff00000001858 */
[-C--:B------:R-:W-:Y:S04]  /*51e0*/  HMMA.16816.F32 R92, R16, R14.reuse, R92 ;  /* 0x0000000e105c723c */ /* 0x080fe8000000185c */
[----:B--2---:R-:W-:Y:S04]  /*51f0*/  IMAD.MOV.U32 R3, RZ, RZ, R0 ;  /* 0x000000ffff037224 */ /* 0x004fe800078e0000 */
        /* <DEDUP_REMOVED lines=22> */
.L_x_121:
[----:B---3--:R-:W3:Y:S04]  /*5360*/  LDL R29, [R1+0x10] ;  /* 0x00001000011d7983 */ /* 0x008ee80000100800 */
[----:B--2---:R-:W2:Y:S04]  /*5370*/  LDL R27, [R1+0x14] ;  /* 0x00001400011b7983 */ /* 0x004ea80000100800 */
[----:B----4-:R-:W4:Y:S04]  /*5380*/  LDL R28, [R1+0x20] ;  /* 0x00002000011c7983 */ /* 0x010f280000100800 */
[----:B------:R-:W1:Y:S01]  /*5390*/  S2R R26, SR_TID.X ;  /* 0x00000000001a7919 */ /* 0x000e620000002100 */
[----:B------:R-:W-:Y:S01]  /*53a0*/  FMUL.FTZ R84, R84, c[0x0][0x2e0] ;  /* 0x0000b80054547a20 */ /* 0x000fe20000410000 */
[----:B------:R-:W-:Y:S01]  /*53b0*/  F2FP.PACK_AB R36, R37, R36 ;  /* 0x000000242524723e */ /* 0x000fe200000000ff */
[----:B------:R-:W-:Y:S01]  /*53c0*/  FMUL.FTZ R13, R85, c[0x0][0x2e0] ;  /* 0x0000b800550d7a20 */ /* 0x000fe20000410000 */
[----:B------:R-:W-:Y:S01]  /*53d0*/  F2FP.PACK_AB R38, R39, R38 ;  /* 0x000000262726723e */ /* 0x000fe200000000ff */
[----:B------:R-:W-:Y:S01]  /*53e0*/  FMUL.FTZ R86, R86, c[0x0][0x2e0] ;  /* 0x0000b80056567a20 */ /* 0x000fe20000410000 */
[----:B------:R-:W-:Y:S01]  /*53f0*/  F2FP.PACK_AB R48, R49, R48 ;  /* 0x000000303130723e */ /* 0x000fe200000000ff */
[----:B------:R-:W-:-:S02]  /*5400*/  FMUL.FTZ R12, R87, c[0x0][0x2e0] ;  /* 0x0000b800570c7a20 */ /* 0x000fc40000410000 */
[----:B------:R-:W-:Y:S02]  /*5410*/  FMUL.FTZ R96, R96, c[0x0][0x2e0] ;  /* 0x0000b80060607a20 */ /* 0x000fe40000410000 */
[----:B------:R-:W-:Y:S02]  /*5420*/  FMUL.FTZ R9, R97, c[0x0][0x2e0] ;  /* 0x0000b80061097a20 */ /* 0x000fe40000410000 */
[----:B------:R-:W-:Y:S02]  /*5430*/  FMUL.FTZ R98, R98, c[0x0][0x2e0] ;  /* 0x0000b80062627a20 */ /* 0x000fe40000410000 */
[----:B-----5:R-:W-:Y:S01]  /*5440*/  FMUL.FTZ R8, R99, c[0x0][0x2e0] ;  /* 0x0000b80063087a20 */ /* 0x020fe20000410000 */
[----:B------:R-:W-:Y:S01]  /*5450*/  F2FP.PACK_AB R13, R13, R84 ;  /* 0x000000540d0d723e */ /* 0x000fe200000000ff */
[----:B------:R-:W-:Y:S01]  /*5460*/  BAR.SYNC.DEFER_BLOCKING 0x0 ;  /* 0x0000000000007b1d */ /* 0x000fe20000010000 */
[----:B------:R-:W-:Y:S02]  /*5470*/  FMUL.FTZ R88, R88, c[0x0][0x2e0] ;  /* 0x0000b80058587a20 */ /* 0x000fe40000410000 */
[----:B------:R-:W-:Y:S01]  /*5480*/  FMUL.FTZ R11, R89, c[0x0][0x2e0] ;  /* 0x0000b800590b7a20 */ /* 0x000fe20000410000 */
[----:B------:R-:W-:Y:S01]  /*5490*/  F2FP.PACK_AB R12, R12, R86 ;  /* 0x000000560c0c723e */ /* 0x000fe200000000ff */
[----:B------:R-:W-:-:S02]  /*54a0*/  FMUL.FTZ R90, R90, c[0x0][0x2e0] ;  /* 0x0000b8005a5a7a20 */ /* 0x000fc40000410000 */
[----:B------:R-:W-:Y:S01]  /*54b0*/  FMUL.FTZ R10, R91, c[0x0][0x2e0] ;  /* 0x0000b8005b0a7a20 */ /* 0x000fe20000410000 */
[----:B------:R-:W-:Y:S01]  /*54c0*/  F2FP.PACK_AB R9, R9, R96 ;  /* 0x000000600909723e */ /* 0x000fe200000000ff */
[----:B------:R-:W-:Y:S02]  /*54d0*/  FMUL.FTZ R92, R92, c[0x0][0x2e0] ;  /* 0x0000b8005c5c7a20 */ /* 0x000fe40000410000 */
[----:B------:R-:W-:Y:S01]  /*54e0*/  FMUL.FTZ R7, R93, c[0x0][0x2e0] ;  /* 0x0000b8005d077a20 */ /* 0x000fe20000410000 */
[----:B------:R-:W-:Y:S01]  /*54f0*/  F2FP.PACK_AB R8, R8, R98 ;  /* 0x000000620808723e */ /* 0x000fe200000000ff */
        /* <DEDUP_REMOVED lines=18> */
[----:B------:R-:W-:Y:S01]  /*5620*/  FMUL.FTZ R106, R106, c[0x0][0x2e0] ;  /* 0x0000b8006a6a7a20 */ /* 0x000fe20000410000 */
[----:B-1----:R-:W-:Y:S01]  /*5630*/  SHF.R.S32.HI R25, RZ, 0x1f, R26 ;  /* 0x0000001fff197819 */ /* 0x002fe2000001141a */
        /* <DEDUP_REMOVED lines=11> */
[----:B------:R-:W-:Y:S01]  /*56f0*/  FMUL.FTZ R118, R118, c[0x0][0x2e0] ;  /* 0x0000b80076767a20 */ /* 0x000fe20000410000 */
[----:B------:R-:W-:Y:S01]  /*5700*/  LEA.HI R25, R25, R26, RZ, 0x2 ;  /* 0x0000001a19197211 */ /* 0x000fe200078f10ff */
        /* <DEDUP_REMOVED lines=20> */
[----:B------:R-:W-:Y:S01]  /*5850*/  ULDC.64 UR4, c[0x0][0x3a0] ;  /* 0x0000e80000047ab9 */ /* 0x000fe20000000a00 */
[----:B------:R-:W-:-:S02]  /*5860*/  F2FP.PACK_AB R23, R23, R122 ;  /* 0x0000007a1717723e */ /* 0x000fc400000000ff */
[----:B------:R-:W-:Y:S02]  /*5870*/  F2FP.PACK_AB R22, R22, R124 ;  /* 0x0000007c1616723e */ /* 0x000fe400000000ff */
[----:B------:R-:W-:Y:S02]  /*5880*/  F2FP.PACK_AB R126, R127, R126 ;  /* 0x0000007e7f7e723e */ /* 0x000fe400000000ff */
[----:B------:R-:W-:Y:S02]  /*5890*/  F2FP.PACK_AB R50, R51, R50 ;  /* 0x000000323332723e */ /* 0x000fe400000000ff */
[----:B------:R-:W-:Y:S02]  /*58a0*/  F2FP.PACK_AB R40, R41, R40 ;  /* 0x000000282928723e */ /* 0x000fe400000000ff */
[----:B------:R-:W-:Y:S02]  /*58b0*/  F2FP.PACK_AB R42, R43, R42 ;  /* 0x0000002a2b2a723e */ /* 0x000fe400000000ff */
        /* <DEDUP_REMOVED lines=8> */
[----:B------:R-:W-:Y:S01]  /*5940*/  F2FP.PACK_AB R60, R61, R60 ;  /* 0x0000003c3d3c723e */ /* 0x000fe200000000ff */
[----:B------:R-:W-:Y:S01]  /*5950*/  UIMAD UR4, UR14, UR4, URZ ;  /* 0x000000040e0472a4 */ /* 0x000fe2000f8e023f */
[----:B------:R-:W-:Y:S02]  /*5960*/  F2FP.PACK_AB R62, R63, R62 ;  /* 0x0000003e3f3e723e */ /* 0x000fe400000000ff */
[----:B------:R-:W-:Y:S02]  /*5970*/  F2FP.PACK_AB R68, R69, R68 ;  /* 0x000000444544723e */ /* 0x000fe400000000ff */
[----:B------:R-:W-:Y:S02]  /*5980*/  F2FP.PACK_AB R70, R71, R70 ;  /* 0x000000464746723e */ /* 0x000fe400000000ff */
[----:B------:R-:W-:-:S02]  /*5990*/  F2FP.PACK_AB R80, R81, R80 ;  /* 0x000000505150723e */ /* 0x000fc400000000ff */
[----:B------:R-:W-:Y:S01]  /*59a0*/  F2FP.PACK_AB R82, R83, R82 ;  /* 0x000000525352723e */ /* 0x000fe200000000ff */
[----:B------:R-:W-:Y:S01]  /*59b0*/  UIMAD UR6, UR15, UR5, UR4 ;  /* 0x000000050f0672a4 */ /* 0x000fe2000f8e0204 */
[----:B------:R-:W-:Y:S02]  /*59c0*/  F2FP.PACK_AB R72, R73, R72 ;  /* 0x000000484948723e */ /* 0x000fe400000000ff */
[----:B------:R-:W-:Y:S01]  /*59d0*/  F2FP.PACK_AB R74, R75, R74 ;  /* 0x0000004a4b4a723e */ /* 0x000fe200000000ff */
[----:B------:R-:W-:Y:S01]  /*59e0*/  ULDC.64 UR4, c[0x0][0x3a8] ;  /* 0x0000ea0000047ab9 */ /* 0x000fe20000000a00 */
[----:B------:R-:W-:Y:S02]  /*59f0*/  F2FP.PACK_AB R76, R77, R76 ;  /* 0x0000004c4d4c723e */ /* 0x000fe400000000ff */
[----:B------:R-:W-:Y:S01]  /*5a00*/  F2FP.PACK_AB R78, R79, R78 ;  /* 0x0000004e4f4e723e */ /* 0x000fe200000000ff */
[----:B------:R-:W-:-:S04]  /*5a10*/  UIMAD UR4, UR14, UR4, URZ ;  /* 0x000000040e0472a4 */ /* 0x000fc8000f8e023f */
[----:B------:R-:W-:Y:S01]  /*5a20*/  UIMAD UR4, UR15, UR5, UR4 ;  /* 0x000000050f0472a4 */ /* 0x000fe2000f8e0204 */
[----:B---3--:R-:W-:Y:S04]  /*5a30*/  STS [R29], R13 ;  /* 0x0000000d1d007388 */ /* 0x008fe80000000800 */
[----:B------:R-:W-:Y:S04]  /*5a40*/  STS [R29+0x200], R12 ;  /* 0x0002000c1d007388 */ /* 0x000fe80000000800 */
[----:B--2---:R1:W-:Y:S04]  /*5a50*/  STS [R27], R9 ;  /* 0x000000091b007388 */ /* 0x0043e80000000800 */
[----:B------:R2:W-:Y:S04]  /*5a60*/  STS [R27+0x200], R8 ;  /* 0x000200081b007388 */ /* 0x0005e80000000800 */
[----:B------:R-:W-:Y:S04]  /*5a70*/  STS [R29+0x1000], R11 ;  /* 0x0010000b1d007388 */ /* 0x000fe80000000800 */
[----:B------:R-:W-:Y:S04]  /*5a80*/  STS [R29+0x1200], R10 ;  /* 0x0012000a1d007388 */ /* 0x000fe80000000800 */
[----:B------:R-:W-:Y:S04]  /*5a90*/  STS [R27+0x1000], R7 ;  /* 0x001000071b007388 */ /* 0x000fe80000000800 */
[----:B------:R-:W-:Y:S04]  /*5aa0*/  STS [R27+0x1200], R6 ;  /* 0x001200061b007388 */ /* 0x000fe80000000800 */
[----:B------:R-:W-:Y:S01]  /*5ab0*/  STS [R29+0x2000], R5 ;  /* 0x002000051d007388 */ /* 0x000fe20000000800 */
[----:B-1----:R-:W-:-:S03]  /*5ac0*/  LOP3.LUT R9, R25, 0xfffffffc, RZ, 0xc0, !PT ;  /* 0xfffffffc19097812 */ /* 0x002fc600078ec0ff */
[----:B------:R1:W-:Y:S04]  /*5ad0*/  STS [R29+0x2200], R4 ;  /* 0x002200041d007388 */ /* 0x0003e80000000800 */
[----:B------:R-:W-:Y:S04]  /*5ae0*/  STS [R27+0x2000], R3 ;  /* 0x002000031b007388 */ /* 0x000fe80000000800 */
[----:B------:R3:W-:Y:S04]  /*5af0*/  STS [R27+0x2200], R0 ;  /* 0x002200001b007388 */ /* 0x0007e80000000800 */
[----:B------:R-:W-:Y:S04]  /*5b00*/  STS [R29+0x3000], R14 ;  /* 0x0030000e1d007388 */ /* 0x000fe80000000800 */
[----:B------:R-:W-:Y:S01]  /*5b10*/  STS [R29+0x3200], R17 ;  /* 0x003200111d007388 */ /* 0x000fe20000000800 */
[----:B--2---:R-:W-:-:S03]  /*5b20*/  IADD3 R8, -R9, R26, RZ ;  /* 0x0000001a09087210 */ /* 0x004fc60007ffe1ff */
[----:B------:R-:W-:Y:S04]  /*5b30*/  STS [R27+0x3000], R16 ;  /* 0x003000101b007388 */ /* 0x000fe80000000800 */
[----:B------:R-:W-:Y:S04]  /*5b40*/  STS [R27+0x3200], R15 ;  /* 0x0032000f1b007388 */ /* 0x000fe80000000800 */
[----:B------:R-:W-:Y:S04]  /*5b50*/  STS [R29+0x4000], R21 ;  /* 0x004000151d007388 */ /* 0x000fe80000000800 */
[----:B------:R-:W-:Y:S04]  /*5b60*/  STS [R29+0x4200], R20 ;  /* 0x004200141d007388 */ /* 0x000fe80000000800 */
[----:B------:R-:W2:Y:S04]  /*5b70*/  S2R R9, SR_CTAID.Y ;  /* 0x0000000000097919 */ /* 0x000ea80000002600 */
        /* <DEDUP_REMOVED lines=8> */
[----:B------:R-:W-:Y:S01]  /*5c00*/  STS [R27+0x6000], R48 ;  /* 0x006000301b007388 */ /* 0x000fe20000000800 */
[----:B-1----:R-:W-:-:S03]  /*5c10*/  IMAD.SHL.U32 R4, R8, 0x8, RZ ;  /* 0x0000000808047824 */ /* 0x002fc600078e00ff */
[----:B------:R-:W-:Y:S04]  /*5c20*/  STS [R27+0x6200], R50 ;  /* 0x006200321b007388 */ /* 0x000fe80000000800 */
[----:B------:R-:W1:Y:S04]  /*5c30*/  S2R R10, SR_CTAID.Z ;  /* 0x00000000000a7919 */ /* 0x000e680000002700 */
[----:B------:R-:W-:Y:S04]  /*5c40*/  STS [R29+0x7000], R40 ;  /* 0x007000281d007388 */ /* 0x000fe80000000800 */
[----:B------:R-:W-:Y:S04]  /*5c50*/  STS [R29+0x7200], R42 ;  /* 0x0072002a1d007388 */ /* 0x000fe80000000800 */
[----:B------:R-:W-:Y:S04]  /*5c60*/  STS [R27+0x7000], R44 ;  /* 0x0070002c1b007388 */ /* 0x000fe80000000800 */
[----:B------:R-:W-:Y:S01]  /*5c70*/  STS [R27+0x7200], R46 ;  /* 0x0072002e1b007388 */ /* 0x000fe20000000800 */
[----:B------:R-:W-:-:S03]  /*5c80*/  SHF.R.S32.HI R5, RZ, 0x1f, R4 ;  /* 0x0000001fff057819 */ /* 0x000fc60000011404 */
[----:B------:R-:W-:Y:S01]  /*5c90*/  STS [R29+0x8000], R52 ;  /* 0x008000341d007388 */ /* 0x000fe20000000800 */
[----:B------:R-:W-:-:S03]  /*5ca0*/  MOV R6, UR15 ;  /* 0x0000000f00067c02 */ /* 0x000fc60008000f00 */
[----:B------:R-:W-:Y:S01]  /*5cb0*/  STS [R29+0x8200], R54 ;  /* 0x008200361d007388 */ /* 0x000fe20000000800 */
[----:B---3--:R-:W-:-:S03]  /*5cc0*/  IMAD.U32 R0, RZ, RZ, UR15 ;  /* 0x0000000fff007e24 */ /* 0x008fc6000f8e00ff */
[----:B------:R-:W-:Y:S04]  /*5cd0*/  STS [R27+0x8000], R64 ;  /* 0x008000401b007388 */ /* 0x000fe80000000800 */
[----:B------:R-:W-:Y:S04]  /*5ce0*/  STS [R27+0x8200], R66 ;  /* 0x008200421b007388 */ /* 0x000fe80000000800 */
[----:B------:R-:W-:Y:S01]  /*5cf0*/  STS [R29+0x9000], R56 ;  /* 0x009000381d007388 */ /* 0x000fe20000000800 */
[----:B------:R-:W-:-:S03]  /*5d00*/  IMAD.WIDE.U32 R6, R6, c[0x0][0x3a0], R4 ;  /* 0x0000e80006067a25 */ /* 0x000fc600078e0004 */
[----:B------:R-:W-:Y:S01]  /*5d10*/  STS [R29+0x9200], R58 ;  /* 0x0092003a1d007388 */ /* 0x000fe20000000800 */
[----:B------:R-:W-:-:S03]  /*5d20*/  IMAD.WIDE.U32 R4, R0, c[0x0][0x3a8], R4 ;  /* 0x0000ea0000047a25 */ /* 0x000fc600078e0004 */
[----:B------:R3:W-:Y:S01]  /*5d30*/  STS [R27+0x9000], R60 ;  /* 0x0090003c1b007388 */ /* 0x0007e20000000800 */
[----:B--2---:R-:W-:-:S03]  /*5d40*/  SHF.R.S32.HI R0, RZ, 0x1f, R9 ;  /* 0x0000001fff007819 */ /* 0x004fc60000011409 */
[----:B------:R-:W-:Y:S04]  /*5d50*/  STS [R27+0x9200], R62 ;  /* 0x0092003e1b007388 */ /* 0x000fe80000000800 */
[----:B------:R-:W-:Y:S04]  /*5d60*/  STS [R29+0xa000], R68 ;  /* 0x00a000441d007388 */ /* 0x000fe80000000800 */
[----:B------:R-:W-:Y:S04]  /*5d70*/  STS [R29+0xa200], R70 ;  /* 0x00a200461d007388 */ /* 0x000fe80000000800 */
[----:B------:R-:W-:Y:S01]  /*5d80*/  STS [R27+0xa000], R80 ;  /* 0x00a000501b007388 */ /* 0x000fe20000000800 */
[----:B------:R-:W-:-:S03]  /*5d90*/  IADD3 R7, R7, UR6, RZ ;  /* 0x0000000607077c10 */ /* 0x000fc6000fffe0ff */
[----:B------:R-:W-:Y:S01]  /*5da0*/  STS [R27+0xa200], R82 ;  /* 0x00a200521b007388 */ /* 0x000fe20000000800 */
[----:B------:R-:W-:-:S03]  /*5db0*/  IMAD R8, R0, c[0x0][0x388], RZ ;  /* 0x0000e20000087a24 */ /* 0x000fc600078e02ff */
[----:B------:R-:W-:Y:S04]  /*5dc0*/  STS [R29+0xb000], R72 ;  /* 0x00b000481d007388 */ /* 0x000fe80000000800 */
[----:B------:R-:W-:Y:S04]  /*5dd0*/  STS [R29+0xb200], R74 ;  /* 0x00b2004a1d007388 */ /* 0x000fe80000000800 */
[----:B------:R-:W-:Y:S01]  /*5de0*/  STS [R27+0xb000], R76 ;  /* 0x00b0004c1b007388 */ /* 0x000fe20000000800 */
[----:B------:R-:W-:-:S03]  /*5df0*/  IMAD R3, R0, c[0x0][0x390], RZ ;  /* 0x0000e40000037a24 */ /* 0x000fc600078e02ff */
[----:B------:R-:W-:Y:S01]  /*5e00*/  STS [R27+0xb200], R78 ;  /* 0x00b2004e1b007388 */ /* 0x000fe20000000800 */
[C---:B------:R-:W-:Y:S01]  /*5e10*/  IMAD R0, R9.reuse, c[0x0][0x38c], R8 ;  /* 0x0000e30009007a24 */ /* 0x040fe200078e0208 */
[----:B-1----:R-:W-:Y:S01]  /*5e20*/  SHF.R.S32.HI R8, RZ, 0x1f, R10 ;  /* 0x0000001fff087819 */ /* 0x002fe2000001140a */
[----:B------:R-:W-:Y:S01]  /*5e30*/  IMAD.WIDE.U32 R6, R9, c[0x0][0x388], R6 ;  /* 0x0000e20009067a25 */ /* 0x000fe200078e0006 */
[----:B------:R-:W-:-:S04]  /*5e40*/  IADD3 R5, R5, UR4, RZ ;  /* 0x0000000405057c10 */ /* 0x000fc8000fffe0ff */
[----:B------:R-:W-:Y:S01]  /*5e50*/  IADD3 R7, R7, R0, RZ ;  /* 0x0000000007077210 */ /* 0x000fe20007ffe0ff */
[----:B------:R-:W-:Y:S02]  /*5e60*/  IMAD R0, R8, c[0x0][0x3b8], RZ ;  /* 0x0000ee0008007a24 */ /* 0x000fe400078e02ff */
[C---:B------:R-:W-:Y:S02]  /*5e70*/  IMAD R3, R9.reuse, c[0x0][0x394], R3 ;  /* 0x0000e50009037a24 */ /* 0x040fe400078e0203 */
[----:B------:R-:W-:-:S04]  /*5e80*/  IMAD.WIDE.U32 R4, R9, c[0x0][0x390], R4 ;  /* 0x0000e40009047a25 */ /* 0x000fc800078e0004 */
[C---:B------:R-:W-:Y:S02]  /*5e90*/  IMAD R0, R10.reuse, c[0x0][0x3bc], R0 ;  /* 0x0000ef000a007a24 */ /* 0x040fe400078e0200 */
[----:B------:R-:W-:-:S04]  /*5ea0*/  IMAD.WIDE.U32 R6, R10, c[0x0][0x3b8], R6 ;  /* 0x0000ee000a067a25 */ /* 0x000fc800078e0006 */
[----:B------:R-:W-:Y:S02]  /*5eb0*/  IMAD.IADD R5, R5, 0x1, R3 ;  /* 0x0000000105057824 */ /* 0x000fe400078e0203 */
[----:B------:R-:W-:Y:S01]  /*5ec0*/  IMAD R3, R8, c[0x0][0x3c0], RZ ;  /* 0x0000f00008037a24 */ /* 0x000fe200078e02ff */
[----:B------:R-:W-:Y:S01]  /*5ed0*/  IADD3 R7, R7, R0, RZ ;  /* 0x0000000007077210 */ /* 0x000fe20007ffe0ff */
[----:B------:R-:W-:Y:S01]  /*5ee0*/  IMAD.WIDE.U32 R4, R10, c[0x0][0x3c0], R4 ;  /* 0x0000f0000a047a25 */ /* 0x000fe200078e0004 */
[----:B----4-:R-:W-:Y:S01]  /*5ef0*/  SHF.L.U32 R0, R28, 0x1, RZ ;  /* 0x000000011c007819 */ /* 0x010fe200000006ff */
[----:B------:R-:W-:Y:S02]  /*5f00*/  BAR.SYNC.DEFER_BLOCKING 0x0 ;  /* 0x0000000000007b1d */ /* 0x000fe40000010000 */
[----:B------:R-:W-:-:S04]  /*5f10*/  IMAD R3, R10, c[0x0][0x3c4], R3 ;  /* 0x0000f1000a037a24 */ /* 0x000fc800078e0203 */
[----:B------:R-:W-:Y:S01]  /*5f20*/  IMAD.IADD R5, R5, 0x1, R3 ;  /* 0x0000000105057824 */ /* 0x000fe200078e0203 */
[----:B------:R-:W-:-:S04]  /*5f30*/  SHF.R.S32.HI R3, RZ, 0x2, R25 ;  /* 0x00000002ff037819 */ /* 0x000fc80000011419 */
[----:B------:R-:W-:Y:S01]  /*5f40*/  SHF.R.S32.HI R9, RZ, 0x1f, R3 ;  /* 0x0000001fff097819 */ /* 0x000fe20000011403 */
[----:B------:R-:W1:Y:S04]  /*5f50*/  LDS.128 R56, [R0+0x9000] ;  /* 0x0090000000387984 */ /* 0x000e680000000c00 */
[----:B------:R-:W2:Y:S04]  /*5f60*/  LDS.128 R48, [R0+0xb000] ;  /* 0x00b0000000307984 */ /* 0x000ea80000000c00 */
[----:B------:R-:W4:Y:S04]  /*5f70*/  LDS.128 R40, [R0+0xd000] ;  /* 0x00d0000000287984 */ /* 0x000f280000000c00 */
[----:B------:R-:W1:Y:S04]  /*5f80*/  LDS.128 R52, [R0+0xa000] ;  /* 0x00a0000000347984 */ /* 0x000e680000000c00 */
[----:B------:R-:W1:Y:S04]  /*5f90*/  LDS.128 R44, [R0+0xc000] ;  /* 0x00c00000002c7984 */ /* 0x000e680000000c00 */
[----:B------:R-:W1:Y:S04]  /*5fa0*/  LDS.128 R36, [R0+0xe000] ;  /* 0x00e0000000247984 */ /* 0x000e680000000c00 */
[----:B------:R-:W1:Y:S04]  /*5fb0*/  LDS.128 R32, [R0+0xf000] ;  /* 0x00f0000000207984 */ /* 0x000e680000000c00 */
[----:B------:R-:W1:Y:S04]  /*5fc0*/  LDS.128 R24, [R0+0x11000] ;  /* 0x0110000000187984 */ /* 0x000e680000000c00 */
[----:B------:R-:W1:Y:S04]  /*5fd0*/  LDS.128 R16, [R0+0x13000] ;  /* 0x0130000000107984 */ /* 0x000e680000000c00 */
[----:B------:R-:W1:Y:S04]  /*5fe0*/  LDS.128 R28, [R0+0x10000] ;  /* 0x01000000001c7984 */ /* 0x000e680000000c00 */
[----:B------:R-:W1:Y:S04]  /*5ff0*/  LDS.128 R20, [R0+0x12000] ;  /* 0x0120000000147984 */ /* 0x000e680000000c00 */
[----:B------:R2:W1:Y:S01]  /*6000*/  LDS.128 R12, [R0+0x14000] ;  /* 0x01400000000c7984 */ /* 0x0004620000000c00 */
[----:B------:R-:W-:-:S02]  /*6010*/  IMAD R8, R9, c[0x0][0x3a0], RZ ;  /* 0x0000e80009087a24 */ /* 0x000fc400078e02ff */
[----:B------:R-:W-:Y:S02]  /*6020*/  IMAD R9, R9, c[0x0][0x3a8], RZ ;  /* 0x0000ea0009097a24 */ /* 0x000fe400078e02ff */
[C---:B---3--:R-:W-:Y:S02]  /*6030*/  IMAD R60, R3.reuse, c[0x0][0x3a4], R8 ;  /* 0x0000e900033c7a24 */ /* 0x048fe400078e0208 */
[----:B------:R-:W-:-:S05]  /*6040*/  IMAD.WIDE.U32 R10, R3, c[0x0][0x3a0], R6 ;  /* 0x0000e800030a7a25 */ /* 0x000fca00078e0006 */
[----:B------:R-:W-:Y:S01]  /*6050*/  LEA R6, P1, R10, c[0x0][0x340], 0x1 ;  /* 0x0000d0000a067a11 */ /* 0x000fe200078208ff */
[C---:B--2---:R-:W-:Y:S02]  /*6060*/  IMAD R0, R3.reuse, c[0x0][0x3ac], R9 ;  /* 0x0000eb0003007a24 */ /* 0x044fe400078e0209 */
[----:B------:R-:W-:-:S04]  /*6070*/  IMAD.WIDE.U32 R8, R3, c[0x0][0x3a8], R4 ;  /* 0x0000ea0003087a25 */ /* 0x000fc800078e0004 */
[----:B------:R-:W-:Y:S01]  /*6080*/  IMAD.IADD R3, R11, 0x1, R60 ;  /* 0x000000010b037824 */ /* 0x000fe200078e023c */
[----:B------:R-:W-:Y:S02]  /*6090*/  IADD3 R0, R9, R0, RZ ;  /* 0x0000000009007210 */ /* 0x000fe40007ffe0ff */
[----:B------:R-:W-:Y:S02]  /*60a0*/  LEA R4, P0, R8, c[0x0][0x348], 0x1 ;  /* 0x0000d20008047a11 */ /* 0x000fe400078008ff */
[----:B------:R-:W-:Y:S02]  /*60b0*/  LEA.HI.X R7, R10, c[0x0][0x344], R3, 0x1, P1 ;  /* 0x0000d1000a077a11 */ /* 0x000fe400008f0c03 */
[----:B------:R-:W-:Y:S01]  /*60c0*/  LEA.HI.X R5, R8, c[0x0][0x34c], R0, 0x1, P0 ;  /* 0x0000d30008057a11 */ /* 0x000fe200000f0c00 */
[----:B------:R-:W-:Y:S01]  /*60d0*/  IMAD.MOV.U32 R0, RZ, RZ, c[0x0][0x3a8] ;  /* 0x0000ea00ff007624 */ /* 0x000fe200078e00ff */
[----:B------:R-:W-:Y:S02]  /*60e0*/  MOV R3, c[0x0][0x3a0] ;  /* 0x0000e80000037a02 */ /* 0x000fe40000000f00 */
[----:B------:R-:W-:-:S02]  /*60f0*/  MOV R11, c[0x0][0x3a4] ;  /* 0x0000e900000b7a02 */ /* 0x000fc40000000f00 */
[C---:B------:R-:W-:Y:S02]  /*6100*/  LEA R10, P1, R3.reuse, R6, 0x7 ;  /* 0x00000006030a7211 */ /* 0x040fe400078238ff */
[----:B------:R-:W-:Y:S02]  /*6110*/  MOV R9, c[0x0][0x3ac] ;  /* 0x0000eb0000097a02 */ /* 0x000fe40000000f00 */
[C---:B------:R-:W-:Y:S02]  /*6120*/  LEA R8, P0, R0.reuse, R4, 0x7 ;  /* 0x0000000400087211 */ /* 0x040fe400078038ff */
[----:B------:R-:W-:Y:S02]  /*6130*/  LEA.HI.X R11, R3, R7, R11, 0x7, P1 ;  /* 0x00000007030b7211 */ /* 0x000fe400008f3c0b */
[----:B------:R-:W-:Y:S01]  /*6140*/  LEA.HI.X R9, R0, R5, R9, 0x7, P0 ;  /* 0x0000000500097211 */ /* 0x000fe200000f3c09 */
[----:B-1----:R1:W-:Y:S04]  /*6150*/  STG.E.128 [R6.64], R56 ;  /* 0x0000003806007986 */ /* 0x0023e8000c101d2a */
[----:B------:R1:W-:Y:S04]  /*6160*/  STG.E.128 [R6.64+0x40], R48 ;  /* 0x0000403006007986 */ /* 0x0003e8000c101d2a */
[----:B----4-:R1:W-:Y:S04]  /*6170*/  STG.E.128 [R6.64+0x80], R40 ;  /* 0x0000802806007986 */ /* 0x0103e8000c101d2a */
[----:B------:R1:W-:Y:S04]  /*6180*/  STG.E.128 [R10.64], R52 ;  /* 0x000000340a007986 */ /* 0x0003e8000c101d2a */
[----:B------:R1:W-:Y:S04]  /*6190*/  STG.E.128 [R10.64+0x40], R44 ;  /* 0x0000402c0a007986 */ /* 0x0003e8000c101d2a */
[----:B------:R1:W-:Y:S04]  /*61a0*/  STG.E.128 [R10.64+0x80], R36 ;  /* 0x000080240a007986 */ /* 0x0003e8000c101d2a */
[----:B------:R1:W-:Y:S04]  /*61b0*/  STG.E.128 [R4.64], R32 ;  /* 0x0000002004007986 */ /* 0x0003e8000c101d2a */
[----:B------:R1:W-:Y:S04]  /*61c0*/  STG.E.128 [R4.64+0x40], R24 ;  /* 0x0000401804007986 */ /* 0x0003e8000c101d2a */
[----:B------:R1:W-:Y:S04]  /*61d0*/  STG.E.128 [R4.64+0x80], R16 ;  /* 0x0000801004007986 */ /* 0x0003e8000c101d2a */
[----:B------:R1:W-:Y:S04]  /*61e0*/  STG.E.128 [R8.64], R28 ;  /* 0x0000001c08007986 */ /* 0x0003e8000c101d2a */
[----:B------:R1:W-:Y:S04]  /*61f0*/  STG.E.128 [R8.64+0x40], R20 ;  /* 0x0000401408007986 */ /* 0x0003e8000c101d2a */
[----:B------:R1:W-:Y:S02]  /*6200*/  STG.E.128 [R8.64+0x80], R12 ;  /* 0x0000800c08007986 */ /* 0x0003e4000c101d2a */
.L_x_118:
        /* <DEDUP_REMOVED lines=11> */
.L_x_125:
[----:B------:R-:W-:Y:S05]  /*62c0*/  EXIT ;  /* 0x000000000000794d */ /* 0x000fea0003800000 */
.L_x_127:
        /* <DEDUP_REMOVED lines=11> */
.L_x_1277:


//--------------------- .text._ZN5flash44flash_bwd_dq_dk_dv_loop_seqk_parallel_kernelI23Flash_bwd_kernel_traitsILi96ELi64ELi128ELi8ELi2ELi4ELi4ELb1ELb0EN7cutlass6half_tE19Flash_kernel_traitsILi96ELi64ELi128ELi8ES3_EELb0ELb0ELb0ELb1ELb0ELb0ELb0EEEvNS_16Flash_bwd_paramsE --------------------------
	.section	.text._ZN5flash44flash_bwd_dq_dk_dv_loop_seqk_parallel_kernelI23Flash_bwd_kernel_traitsILi96ELi64ELi128ELi8ELi2ELi4ELi4ELb1ELb0EN7cutlass6half_tE19Flash_kernel_traitsILi96ELi64ELi128ELi8ES3_EELb0ELb0ELb0ELb1ELb0ELb0ELb0EEEvNS_16Flash_bwd_paramsE,"ax",@progbits
	.sectioninfo	@"SHI_REGISTERS=255"
	.align	128
        .global         _ZN5flash44flash_bwd_dq_dk_dv_loop_seqk_parallel_kernelI23Flash_bwd_kernel_traitsILi96ELi64ELi128ELi8ELi2ELi4ELi4ELb1ELb0EN7cutlass6half_tE19Flash_kernel_traitsILi96ELi64ELi128ELi8ES3_EELb0ELb0ELb0ELb1ELb0ELb0ELb0EEEvNS_16Flash_bwd_paramsE
        .type           _ZN5flash44flash_bwd_dq_dk_dv_loop_seqk_parallel_kernelI23Flash_bwd_kernel_traitsILi96ELi64ELi128ELi8ELi2ELi4ELi4ELb1ELb0EN7cutlass6half_tE19Flash_kernel_traitsILi96ELi64ELi128ELi8ES3_EELb0ELb0ELb0ELb1ELb0ELb0ELb0EEEvNS_16Flash_bwd_paramsE,@function
        .size           _ZN5flash44flash_bwd_dq_dk_dv_loop_seqk_parallel_kernelI23Flash_bwd_kernel_traitsILi96ELi64ELi128ELi8ELi2ELi4ELi4ELb1ELb0EN7cutlass6half_tE19Flash_kernel_traitsILi96ELi64ELi128ELi8ES3_EELb0ELb0ELb0ELb1ELb0ELb0ELb0EEEvNS_16Flash_bwd_paramsE,(.L_x_1278 - _ZN5flash44flash_bwd_dq_dk_dv_loop_seqk_parallel_kernelI23Flash_bwd_kernel_traitsILi96ELi64ELi128ELi8ELi2ELi4ELi4ELb1ELb0EN7cutlass6half_tE19Flash_kernel_traitsILi96ELi64ELi128ELi8ES3_EELb0ELb0ELb0ELb1ELb0ELb0ELb0EEEvNS_16Flash_bwd_paramsE)
        .other          _ZN5flash44flash_bwd_dq_dk_dv_loop_seqk_parallel_kernelI23Flash_bwd_kernel_traitsILi96ELi64ELi128ELi8ELi2ELi4ELi4ELb1ELb0EN7cutlass6half_tE19Flash_kernel_traitsILi96ELi64ELi128ELi8ES3_EELb0ELb0ELb0ELb1ELb0ELb0ELb0EEEvNS_16Flash_bwd_paramsE,@"STO_CUDA_ENTRY STV_DEFAULT"
_ZN5flash44flash_bwd_dq_dk_dv_loop_seqk_parallel_kernelI23Flash_bwd_kernel_traitsILi96ELi64ELi128ELi8ELi2ELi4ELi4ELb1ELb0EN7cutlass6half_tE19Flash_kernel_traitsILi96ELi64ELi128ELi8ES3_EELb0ELb0ELb0ELb1ELb0ELb0ELb0EEEvNS_16Flash_bwd_paramsE:
.text._ZN5flash44flash_bwd_dq_dk_dv_loop_seqk_parallel_kernelI23Flash_bwd_kernel_traitsILi96ELi64ELi128ELi8ELi2ELi4ELi4ELb1ELb0EN7cutlass6half_tE19Flash_kernel_traitsILi96ELi64ELi128ELi8ES3_EELb0ELb0ELb0ELb1ELb0ELb0ELb0EEEvNS_16Flash_bwd_paramsE:
        /* <DEDUP_REMOVED lines=229> */
.L_x_169:
        /* <DEDUP_REMOVED lines=53> */
.L_x_128:
        /* <DEDUP_REMOVED lines=58> */
.L_x_130:
        /* <DEDUP_REMOVED lines=18> */
.L_x_131:
        /* <DEDUP_REMOVED lines=8> */
[----:B------:R-:W-:-:S02]  /*16e0*/  USHF.R.S32.HI UR16, URZ, 0x1f, UR22 ;  /* 0x0000001f3f107899 */ /* 0x000fc40008011416 */
        /* <DEDUP_REMOVED lines=30> */
[----:B------:R-:W-:Y:S02]  /*18d0*/  IMAD.HI.U32 R0, R5, R0, R4 ;  /* 0x0000000005007227 */ /* 0x000fe400078e0004 */
[----:B------:R-:W-:Y:S02]  /*18e0*/  ULDC UR12, c[0x0][0x234] ;  /* 0x00008d00000c7ab9 */ /* 0x000fe40000000800 */
[----:B------:R-:W-:-:S02]  /*18f0*/  UIADD3 UR8, UP0, UR17, UR8, URZ ;  /* 0x0000000811087290 */ /* 0x000fc4000ff1e03f */
[----:B------:R-:W-:Y:S02]  /*1900*/  IMAD.HI.U32 R0, R0, R3, RZ ;  /* 0x0000000300007227 */ /* 0x000fe400078e00ff */
[----:B------:R-:W-:Y:S02]  /*1910*/  UIADD3.X UR9, UR29, UR4, URZ, UP0, !UPT ;  /* 0x000000041d097290 */ /* 0x000fe400087fe43f */
[----:B------:R-:W-:Y:S01]  /*1920*/  IMAD.MOV R4, RZ, RZ, -R0 ;  /* 0x000000ffff047224 */ /* 0x000fe200078e0a00 */
[----:B------:R-:W-:-:S03]  /*1930*/  UIMAD UR4, UR37, UR8, URZ ;  /* 0x00000008250472a4 */ /* 0x000fc6000f8e023f */
[C---:B------:R-:W-:Y:S01]  /*1940*/  IMAD R3, R6.reuse, R4, R3 ;  /* 0x0000000406037224 */ /* 0x040fe200078e0203 */
[----:B------:R-:W-:Y:S02]  /*1950*/  UIMAD UR10, UR36, UR9, UR4 ;  /* 0x00000009240a72a4 */ /* 0x000fe4000f8e0204 */
[----:B------:R-:W-:Y:S02]  /*1960*/  @UP2 USEL UR4, UR54, UR14, !UP1 ;  /* 0x0000000e36042287 */ /* 0x000fe4000c800000 */
[----:B------:R-:W-:Y:S01]  /*1970*/  ISETP.GT.U32.AND P0, PT, R6, R3, PT ;  /* 0x000000030600720c */ /* 0x000fe20003f04070 */
[----:B------:R-:W-:Y:S02]  /*1980*/  UIMAD.WIDE.U32 UR8, UR36, UR8, URZ ;  /* 0x00000008240872a5 */ /* 0x000fe4000f8e003f */
[----:B------:R-:W-:Y:S02]  /*1990*/  @UP2 UIMAD UR15, UR35, UR12, UR4 ;  /* 0x0000000c230f22a4 */ /* 0x000fe4000f8e0204 */
[----:B------:R-:W-:-:S02]  /*19a0*/  USEL UR12, UR11, URZ, UP3 ;  /* 0x0000003f0b0c7287 */ /* 0x000fc40009800000 */
[----:B------:R-:W-:-:S03]  /*19b0*/  UIADD3 UR10, UR9, UR10, URZ ;  /* 0x0000000a090a7290 */ /* 0x000fc6000fffe03f */
[----:B------:R-:W-:-:S03]  /*19c0*/  @!UP2 UMOV UR15, UR49 ;  /* 0x00000031000fac82 */ /* 0x000fc60008000000 */
        /* <DEDUP_REMOVED lines=16> */
.L_x_132:
[----:B------:R-:W-:Y:S02]  /*1ad0*/  UMOV UR11, UR50 ;  /* 0x00000032000b7c82 */ /* 0x000fe40008000000 */
.L_x_133:
[----:B------:R-:W1:Y:S01]  /*1ae0*/  S2R R8, SR_TID.X ;  /* 0x0000000000087919 */ /* 0x000e620000002100 */
[----:B------:R-:W-:Y:S01]  /*1af0*/  UIADD3 UR8, UP5, UP4, UR8, UR41, UR47 ;  /* 0x0000002908087290 */ /* 0x000fe2000fcbe02f */
[----:B------:R-:W-:Y:S01]  /*1b00*/  SHF.R.S32.HI R251, RZ, 0x1f, R250 ;  /* 0x0000001ffffb7819 */ /* 0x000fe200000114fa */
[----:B------:R-:W-:Y:S01]  /*1b10*/  BSSY B1, `(.L_x_129) ;  /* 0x00007da000017945 */ /* 0x000fe20003800000 */
[----:B------:R-:W-:Y:S01]  /*1b20*/  IADD3 R4, P0, R250, UR26, RZ ;  /* 0x0000001afa047c10 */ /* 0x000fe2000ff1e0ff */
[----:B------:R-:W-:Y:S02]  /*1b30*/  UIADD3 UR21, UP1, UP0, UR20, UR8, UR21 ;  /* 0x0000000814157290 */ /* 0x000fe4000f83e015 */
[----:B------:R-:W-:Y:S02]  /*1b40*/  UIADD3.X UR4, UR10, UR48, UR53, UP5, UP4 ;  /* 0x000000300a047290 */ /* 0x000fe4000afe8435 */
[----:B------:R-:W-:-:S02]  /*1b50*/  ULDC.64 UR8, c[0x0][0x1a8] ;  /* 0x00006a0000087ab9 */ /* 0x000fc40000000a00 */
[----:B------:R-:W-:Y:S02]  /*1b60*/  UIADD3.X UR20, UR12, UR4, UR13, UP1, UP0 ;  /* 0x000000040c147290 */ /* 0x000fe40008fe040d */
[----:B------:R-:W-:Y:S02]  /*1b70*/  UIMAD UR4, UR57, UR8, URZ ;  /* 0x00000008390472a4 */ /* 0x000fe4000f8e023f */
[----:B------:R-:W-:Y:S02]  /*1b80*/  UISETP.GE.AND UP0, UPT, UR25, 0x1, UPT ;  /* 0x000000011900788c */ /* 0x000fe4000bf06270 */
[----:B------:R-:W-:Y:S02]  /*1b90*/  UIMAD UR13, UR35, UR9, UR4 ;  /* 0x00000009230d72a4 */ /* 0x000fe4000f8e0204 */
[----:B------:R-:W-:Y:S02]  /*1ba0*/  UMOV UR26, 0x4 ;  /* 0x00000004001a7882 */ /* 0x000fe40000000000 */
[----:B------:R-:W-:-:S02]  /*1bb0*/  ULDC.64 UR8, c[0x0][0x378] ;  /* 0x0000de0000087ab9 */ /* 0x000fc40000000a00 */
[----:B------:R-:W-:Y:S01]  /*1bc0*/  UIMAD UR4, UR57, UR8, URZ ;  /* 0x00000008390472a4 */ /* 0x000fe2000f8e023f */
[----:B-1----:R-:W-:Y:S01]  /*1bd0*/  SHF.R.S32.HI R9, RZ, 0x1f, R8 ;  /* 0x0000001fff097819 */ /* 0x002fe20000011408 */
[----:B------:R-:W-:Y:S02]  /*1be0*/  ULEA.HI.SX32 UR12, UR33, 0xffffffff, 0x1a ;  /* 0xffffffff210c7891 */ /* 0x000fe4000f8fd23f */
[----:B------:R-:W-:Y:S01]  /*1bf0*/  UIMAD UR10, UR35, UR9, UR4 ;  /* 0x00000009230a72a4 */ /* 0x000fe2000f8e0204 */
[----:B------:R-:W-:Y:S02]  /*1c00*/  LEA.HI R3, R9, R8, RZ, 0x2 ;  /* 0x0000000809037211 */ /* 0x000fe400078f10ff */
[----:B------:R-:W-:Y:S02]  /*1c10*/  ULDC.64 UR8, c[0x0][0x370] ;  /* 0x0000dc0000087ab9 */ /* 0x000fe40000000a00 */
[----:B------:R-:W-:Y:S01]  /*1c20*/  SHF.R.S32.HI R3, RZ, 0x2, R3 ;  /* 0x00000002ff037819 */ /* 0x000fe20000011403 */
[----:B------:R-:W-:-:S02]  /*1c30*/  UIMAD UR4, UR29, UR8, URZ ;  /* 0x000000081d0472a4 */ /* 0x000fc4000f8e023f */
[----:B------:R-:W-:Y:S01]  /*1c40*/  UIADD3 UR8, UR17, UR15, URZ ;  /* 0x0000000f11087290 */ /* 0x000fe2000fffe03f */
[----:B------:R-:W-:Y:S01]  /*1c50*/  SHF.R.S32.HI R18, RZ, 0x1f, R3 ;  /* 0x0000001fff127819 */ /* 0x000fe20000011403 */
[----:B------:R-:W-:Y:S01]  /*1c60*/  UIMAD UR4, UR17, UR9, UR4 ;  /* 0x00000009110472a4 */ /* 0x000fe2000f8e0204 */
[----:B------:R-:W-:-:S04]  /*1c70*/  IADD3 R0, P1, R3, UR17, RZ ;  /* 0x0000001103007c10 */ /* 0x000fc8000ff3e0ff */
[----:B------:R-:W-:Y:S01]  /*1c80*/  IADD3.X R5, R18, UR29, RZ, P1, !PT ;  /* 0x0000001d12057c10 */ /* 0x000fe20008ffe4ff */
[----:B------:R-:W-:-:S04]  /*1c90*/  IMAD.WIDE.U32 R6, R0, c[0x0][0x190], R250 ;  /* 0x0000640000067a25 */ /* 0x000fc800078e00fa */
[----:B------:R-:W-:Y:S01]  /*1ca0*/  IMAD R5, R5, c[0x0][0x190], RZ ;  /* 0x0000640005057a24 */ /* 0x000fe200078e02ff */
[----:B------:R-:W-:-:S03]  /*1cb0*/  IADD3 R6, P1, R6, UR38, RZ ;  /* 0x0000002606067c10 */ /* 0x000fc6000ff3e0ff */
[----:B------:R-:W-:Y:S01]  /*1cc0*/  IMAD R0, R0, c[0x0][0x194], R5 ;  /* 0x0000650000007a24 */ /* 0x000fe200078e0205 */
[----:B------:R-:W-:Y:S01]  /*1cd0*/  IADD3.X R5, R251, UR28, RZ, P0, !PT ;  /* 0x0000001cfb057c10 */ /* 0x000fe200087fe4ff */
[----:B------:R-:W-:Y:S01]  /*1ce0*/  ULDC.64 UR28, c[0x0][0x200] ;  /* 0x00008000001c7ab9 */ /* 0x000fe20000000a00 */
[----:B------:R-:W-:Y:S01]  /*1cf0*/  PLOP3.LUT P0, PT, PT, PT, UP0, 0x80, 0x0 ;  /* 0x000000000000781c */ /* 0x000fe20003f0f008 */
[----:B------:R-:W-:Y:S01]  /*1d00*/  UIMAD.WIDE UR8, UR8, UR26, UR28 ;  /* 0x0000001a080872a5 */ /* 0x000fe2000f8e021c */
[----:B------:R-:W-:Y:S01]  /*1d10*/  IADD3.X R7, R7, UR34, R0, P1, !PT ;  /* 0x0000002207077c10 */ /* 0x000fe20008ffe400 */
[----:B------:R-:W-:-:S04]  /*1d20*/  IMAD.U32 R0, RZ, RZ, UR17 ;  /* 0x00000011ff007e24 */ /* 0x000fc8000f8e00ff */
[----:B------:R-:W-:-:S04]  /*1d30*/  IMAD.WIDE.U32 R4, R0, c[0x0][0x370], R4 ;  /* 0x0000dc0000047a25 */ /* 0x000fc800078e0004 */
[----:B------:R-:W-:Y:S01]  /*1d40*/  IMAD.U32 R0, RZ, RZ, UR35 ;  /* 0x00000023ff007e24 */ /* 0x000fe2000f8e00ff */
[----:B------:R-:W-:Y:S01]  /*1d50*/  IADD3 R5, R5, UR4, RZ ;  /* 0x0000000405057c10 */ /* 0x000fe2000fffe0ff */
[----:B------:R-:W-:-:S04]  /*1d60*/  UIADD3 UR4, UR17, UR11, URZ ;  /* 0x0000000b11047290 */ /* 0x000fc8000fffe03f */
[----:B------:R-:W-:Y:S01]  /*1d70*/  IMAD.WIDE.U32 R4, R0, c[0x0][0x378], R4 ;  /* 0x0000de0000047a25 */ /* 0x000fe200078e0004 */
[----:B------:R-:W-:-:S04]  /*1d80*/  LEA.HI R0, R9, R8, RZ, 0x5 ;  /* 0x0000000809007211 */ /* 0x000fc800078f28ff */
[----:B------:R-:W-:Y:S02]  /*1d90*/  LOP3.LUT R9, R0, 0xffffffe0, RZ, 0xc0, !PT ;  /* 0xffffffe000097812 */ /* 0x000fe400078ec0ff */
[----:B------:R-:W-:Y:S01]  /*1da0*/  IADD3 R5, R5, UR10, RZ ;  /* 0x0000000a05057c10 */ /* 0x000fe2000fffe0ff */
[----:B------:R-:W-:Y:S02]  /*1db0*/  ULDC.64 UR10, c[0x0][0x3c8] ;  /* 0x0000f200000a7ab9 */ /* 0x000fe40000000a00 */
[----:B------:R-:W-:Y:S01]  /*1dc0*/  IMAD.IADD R9, R8, 0x1, -R9 ;  /* 0x0000000108097824 */ /* 0x000fe200078e0a09 */
[----:B------:R-:W-:Y:S01]  /*1dd0*/  SHF.R.S32.HI R8, RZ, 0x5, R0 ;  /* 0x00000005ff087819 */ /* 0x000fe20000011400 */
[----:B------:R-:W-:Y:S01]  /*1de0*/  IMAD.U32 R0, RZ, RZ, UR35 ;  /* 0x00000023ff007e24 */ /* 0x000fe2000f8e00ff */
[----:B------:R-:W-:Y:S01]  /*1df0*/  UIMAD.WIDE UR14, UR4, UR26, UR10 ;  /* 0x0000001a040e72a5 */ /* 0x000fe2000f8e020a */
        /* <DEDUP_REMOVED lines=18> */
[----:B------:R-:W-:Y:S01]  /*1f20*/  UMOV UR11, UR8 ;  /* 0x00000008000b7c82 */ /* 0x000fe20008000000 */
[----:B------:R-:W-:Y:S01]  /*1f30*/  MOV R15, UR22 ;  /* 0x00000016000f7c02 */ /* 0x000fe20008000f00 */
[----:B------:R-:W-:Y:S01]  /*1f40*/  UMOV UR10, UR9 ;  /* 0x00000009000a7c82 */ /* 0x000fe20008000000 */
[----:B------:R-:W-:Y:S01]  /*1f50*/  BSSY B0, `(.L_x_135) ;  /* 0x0000045000007945 */ /* 0x000fe20003800000 */
[----:B------:R-:W-:Y:S01]  /*1f60*/  ULDC.64 UR8, c[0x0][0x1a0] ;  /* 0x0000680000087ab9 */ /* 0x000fe20000000a00 */
[----:B------:R-:W-:Y:S01]  /*1f70*/  MOV R239, R10 ;  /* 0x0000000a00ef7202 */ /* 0x000fe20000000f00 */
[----:B------:R-:W-:Y:S01]  /*1f80*/  UIMAD UR4, UR16, UR8, URZ ;  /* 0x00000008100472a4 */ /* 0x000fe2000f8e023f */
[----:B------:R-:W-:Y:S01]  /*1f90*/  IMAD.WIDE.U32 R4, R15, c[0x0][0x1a0], R250 ;  /* 0x000068000f047a25 */ /* 0x000fe200078e00fa */
[----:B------:R-:W-:Y:S01]  /*1fa0*/  UMOV UR13, UR14 ;  /* 0x0000000e000d7c82 */ /* 0x000fe20008000000 */
[----:B------:R-:W-:Y:S01]  /*1fb0*/  MOV R237, R12 ;  /* 0x0000000c00ed7202 */ /* 0x000fe20000000f00 */
[----:B------:R-:W-:Y:S01]  /*1fc0*/  UIMAD UR9, UR22, UR9, UR4 ;  /* 0x00000009160972a4 */ /* 0x000fe2000f8e0204 */
[----:B------:R-:W-:Y:S01]  /*1fd0*/  IMAD.MOV.U32 R238, RZ, RZ, R8 ;  /* 0x000000ffffee7224 */ /* 0x000fe200078e0008 */
[----:B------:R-:W-:Y:S01]  /*1fe0*/  @P0 BAR.SYNC.DEFER_BLOCKING 0x0 ;  /* 0x0000000000000b1d */ /* 0x000fe20000010000 */
[----:B------:R-:W-:Y:S01]  /*1ff0*/  UIMAD UR4, UR18, -0x80, UR5 ;  /* 0xffffff80120478a4 */ /* 0x000fe2000f8e0205 */
[----:B------:R-:W-:Y:S01]  /*2000*/  IADD3 R6, P0, R4, UR30, RZ ;  /* 0x0000001e04067c10 */ /* 0x000fe2000ff1e0ff */
[----:B------:R-:W-:Y:S01]  /*2010*/  IMAD R4, R16, c[0x0][0x1b8], RZ ;  /* 0x00006e0010047a24 */ /* 0x000fe200078e02ff */
[----:B------:R-:W-:Y:S01]  /*2020*/  MOV R234, R11 ;  /* 0x0000000b00ea7202 */ /* 0x000fe20000000f00 */
[----:B------:R-:W-:Y:S01]  /*2030*/  IMAD.U32 R7, RZ, RZ, UR9 ;  /* 0x00000009ff077e24 */ /* 0x000fe2000f8e00ff */
[----:B------:R-:W-:Y:S01]  /*2040*/  UMOV UR8, UR12 ;  /* 0x0000000c00087c82 */ /* 0x000fe20008000000 */
[----:B------:R-:W-:Y:S01]  /*2050*/  ISETP.GE.AND P1, PT, R3, UR4, PT ;  /* 0x0000000403007c0c */ /* 0x000fe2000bf26270 */
[----:B------:R-:W-:Y:S01]  /*2060*/  ULEA.HI UR9, UR8, UR8, URZ, 0x1 ;  /* 0x0000000808097291 */ /* 0x000fe2000f8f083f */
[----:B------:R-:W-:Y:S01]  /*2070*/  IMAD R4, R14, c[0x0][0x1bc], R4 ;  /* 0x00006f000e047a24 */ /* 0x000fe200078e0204 */
[----:B------:R-:W-:Y:S01]  /*2080*/  IADD3.X R7, R5, UR31, R7, P0, !PT ;  /* 0x0000001f05077c10 */ /* 0x000fe200087fe407 */
[----:B------:R-:W-:Y:S01]  /*2090*/  UMOV UR12, UR15 ;  /* 0x0000000f000c7c82 */ /* 0x000fe20008000000 */
[----:B------:R-:W-:Y:S01]  /*20a0*/  IMAD.MOV.U32 R236, RZ, RZ, R9 ;  /* 0x000000ffffec7224 */ /* 0x000fe200078e0009 */
[----:B------:R-:W-:-:S02]  /*20b0*/  ULOP3.LUT UR9, UR9, 0xfffffffe, URZ, 0xc0, !UPT ;  /* 0xfffffffe09097892 */ /* 0x000fc4000f8ec03f */
[----:B------:R-:W-:Y:S02]  /*20c0*/  IMAD.WIDE.U32 R6, R14, c[0x0][0x1b8], R6 ;  /* 0x00006e000e067a25 */ /* 0x000fe400078e0006 */
[----:B------:R-:W-:Y:S02]  /*20d0*/  UIADD3 UR9, UR8, -UR9, URZ ;  /* 0x8000000908097290 */ /* 0x000fe4000fffe03f */
[----:B------:R-:W-:Y:S02]  /*20e0*/  IMAD.IADD R13, R7, 0x1, R4 ;  /* 0x00000001070d7824 */ /* 0x000fe400078e0204 */
[----:B------:R-:W-:Y:S01]  /*20f0*/  UISETP.NE.AND UP0, UPT, UR9, 0x1, UPT ;  /* 0x000000010900788c */ /* 0x000fe2000bf05270 */
[----:B--2---:R-:W-:-:S05]  /*2100*/  SHF.L.U32 R0, R17, 0x1, RZ ;  /* 0x0000000111007819 */ /* 0x004fca00000006ff */
        /* <DEDUP_REMOVED lines=9> */
[----:B------:R-:W-:-:S02]  /*21a0*/  IMAD R12, R18, c[0x0][0x1a0], RZ ;  /* 0x00006800120c7a24 */ /* 0x000fc400078e02ff */
[----:B------:R-:W-:Y:S02]  /*21b0*/  IMAD.MOV.U32 R4, RZ, RZ, R6 ;  /* 0x000000ffff047224 */ /* 0x000fe400078e0006 */
[----:B------:R-:W-:Y:S02]  /*21c0*/  IMAD.MOV.U32 R5, RZ, RZ, R13 ;  /* 0x000000ffff057224 */ /* 0x000fe400078e000d */
[C---:B------:R-:W-:Y:S02]  /*21d0*/  IMAD R12, R3.reuse, c[0x0][0x1a4], R12 ;  /* 0x00006900030c7a24 */ /* 0x040fe400078e020c */
[----:B------:R-:W-:-:S04]  /*21e0*/  IMAD.WIDE.U32 R4, R3, c[0x0][0x1a0], R4 ;  /* 0x0000680003047a25 */ /* 0x000fc800078e0004 */
[----:B------:R-:W-:Y:S01]  /*21f0*/  IMAD.IADD R12, R5, 0x1, R12 ;  /* 0x00000001050c7824 */ /* 0x000fe200078e020c */
[C---:B------:R-:W-:Y:S01]  /*2200*/  @!P5 LEA R10, P2, R4.reuse, c[0x0][0x170], 0x1 ;  /* 0x00005c00040ada11 */ /* 0x040fe200078408ff */
[----:B------:R4:W-:Y:S03]  /*2210*/  @P5 STS [R0+0xf000], RZ ;  /* 0x00f000ff00005388 */ /* 0x0009e60000000800 */
[----:B------:R-:W-:Y:S01]  /*2220*/  @!P5 LEA.HI.X R11, R4, c[0x0][0x174], R12, 0x1, P2 ;  /* 0x00005d00040bda11 */ /* 0x000fe200010f0c0c */
[----:B------:R4:W-:Y:S04]  /*2230*/  @P5 STS [R0+0xf004], RZ ;  /* 0x00f004ff00005388 */ /* 0x0009e80000000800 */
[----:B------:R4:W-:Y:S04]  /*2240*/  @P5 STS.64 [R0+0xf008], RZ ;  /* 0x00f008ff00005388 */ /* 0x0009e80000000a00 */
[----:B------:R-:W-:Y:S01]  /*2250*/  @!PT LDS RZ, [RZ] ;  /* 0x00000000fffff984 */ /* 0x000fe20000000800 */
[----:B------:R-:W-:Y:S01]  /*2260*/  @!PT LDS RZ, [RZ] ;  /* 0x00000000fffff984 */ /* 0x000fe20000000800 */
[----:B------:R-:W-:Y:S01]  /*2270*/  @!PT LDS RZ, [RZ] ;  /* 0x00000000fffff984 */ /* 0x000fe20000000800 */
[----:B------:R4:W-:Y:S01]  /*2280*/  @!P5 LDGSTS.E.BYPASS.LTC128B.128 [R0+0xf000], [R10.64] ;  /* 0x0f0000000a00dfae */ /* 0x0009e2000b901d46 */
[----:B--2---:R-:W-:-:S02]  /*2290*/  ISETP.GE.AND P4, PT, R20, c[0x0][0x220], PT ;  /* 0x0000880014007a0c */ /* 0x004fc40003f86270 */
[----:B---3--:R-:W-:-:S11]  /*22a0*/  ISETP.GE.AND P3, PT, R19, c[0x0][0x220], PT ;  /* 0x0000880013007a0c */ /* 0x008fd60003f66270 */
[C---:B------:R-:W-:Y:S01]  /*22b0*/  @!P4 LEA R8, P0, R4.reuse, c[0x0][0x170], 0x1 ;  /* 0x00005c000408ca11 */ /* 0x040fe200078008ff */
[----:B------:R4:W-:Y:S03]  /*22c0*/  @P4 STS.128 [R0+0x11000], RZ ;  /* 0x011000ff00004388 */ /* 0x0009e60000000c00 */
[----:B------:R-:W-:-:S05]  /*22d0*/  @!P4 LEA.HI.X R9, R4, c[0x0][0x174], R12, 0x1, P0 ;  /* 0x00005d000409ca11 */ /* 0x000fca00000f0c0c */
        /* <DEDUP_REMOVED lines=12> */
.L_x_136:
[----:B------:R-:W-:Y:S05]  /*23a0*/  BSYNC B0 ;  /* 0x0000000000007941 */ /* 0x000fea0003800000 */
.L_x_135:
        /* <DEDUP_REMOVED lines=41> */
.L_x_138:
[----:B------:R-:W-:Y:S05]  /*2640*/  BSYNC B0 ;  /* 0x0000000000007941 */ /* 0x000fea0003800000 */
.L_x_137:
        /* <DEDUP_REMOVED lines=39> */
.L_x_140:
[----:B------:R-:W-:Y:S05]  /*28c0*/  BSYNC B0 ;  /* 0x0000000000007941 */ /* 0x000fea0003800000 */
.L_x_139:
        /* <DEDUP_REMOVED lines=19> */
.L_x_142:
        /* <DEDUP_REMOVED lines=36> */
.L_x_143:
[----:B------:R-:W-:Y:S05]  /*2c40*/  BSYNC B0 ;  /* 0x0000000000007941 */ /* 0x000fea0003800000 */
.L_x_141:
        /* <DEDUP_REMOVED lines=81> */
.L_x_145:
[----:B------:R-:W-:Y:S05]  /*3160*/  BSYNC B0 ;  /* 0x0000000000007941 */ /* 0x000fea0003800000 */
.L_x_144:
        /* <DEDUP_REMOVED lines=39> */
.L_x_147:
[----:B------:R-:W-:Y:S05]  /*33e0*/  BSYNC B0 ;  /* 0x0000000000007941 */ /* 0x000fea0003800000 */
.L_x_146:
[----:B------:R-:W0:Y:S01]  /*33f0*/  LDGDEPBAR ;  /* 0x00000000000079af */ /* 0x000e220000000000 */
[----:B------:R-:W-:Y:S02]  /*3400*/  ULDC.64 UR16, c[0x0][0x318] ;  /* 0x0000c60000107ab9 */ /* 0x000fe40000000a00 */
[----:B------:R-:W-:Y:S01]  /*3410*/  UISETP.NE.U32.AND UP1, UPT, URZ, UR16, UPT ;  /* 0x000000103f00728c */ /* 0x000fe2000bf25070 */
[----:B-1----:R-:W4:Y:S01]  /*3420*/  LDL R6, [R1+0x44] ;  /* 0x0000440001067983 */ /* 0x002f220000100800 */
[----:B------:R-:W-:Y:S02]  /*3430*/  ULDC.64 UR20, c[0x0][0x320] ;  /* 0x0000c80000147ab9 */ /* 0x000fe40000000a00 */
[----:B------:R-:W-:-:S06]  /*3440*/  UISETP.NE.AND.EX UP1, UPT, URZ, UR17, UPT, UP1 ;  /* 0x000000113f00728c */ /* 0x000fcc000bf25310 */
[----:B------:R-:W-:-:S05]  /*3450*/  PLOP3.LUT P1, PT, PT, PT, UP1, 0x80, 0x0 ;  /* 0x000000000000781c */ /* 0x000fca0003f2f018 */
[----:B------:R-:W-:Y:S02]  /*3460*/  @UP1 UIMAD UR4, UR39, UR20, URZ ;  /* 0x00000014270412a4 */ /* 0x000fe4000f8e023f */
[----:B------:R-:W-:Y:S02]  /*3470*/  @UP1 UMOV UR14, UR35 ;  /* 0x00000023000e1c82 */ /* 0x000fe40008000000 */
[----:B------:R-:W-:Y:S01]  /*3480*/  @UP1 UMOV UR15, UR57 ;  /* 0x00000039000f1c82 */ /* 0x000fe20008000000 */
[----:B------:R-:W-:-:S04]  /*3490*/  DEPBAR.LE SB0, 0x1 ;  /* 0x000080400000791a */ /* 0x000fc80000000000 */
[----:B------:R-:W-:Y:S01]  /*34a0*/  BAR.SYNC.DEFER_BLOCKING 0x0 ;  /* 0x0000000000007b1d */ /* 0x000fe20000010000 */
[----:B------:R-:W-:Y:S02]  /*34b0*/  @UP1 UIMAD.WIDE.U32 UR14, UR32, UR20, UR14 ;  /* 0x00000014200e12a5 */ /* 0x000fe4000f8e000e */
[----:B------:R-:W-:Y:S02]  /*34c0*/  @UP1 UIMAD UR21, UR32, UR21, UR4 ;  /* 0x00000015201512a4 */ /* 0x000fe4000f8e0204 */
[----:B------:R-:W-:Y:S02]  /*34d0*/  @UP1 ULEA UR16, UP0, UR14, UR16, 0x2 ;  /* 0x000000100e101291 */ /* 0x000fe4000f80103f */
[----:B------:R-:W-:-:S04]  /*34e0*/  @UP1 UIADD3 UR21, UR15, UR21, URZ ;  /* 0x000000150f151290 */ /* 0x000fc8000fffe03f */
[----:B------:R-:W-:Y:S01]  /*34f0*/  @UP1 ULEA.HI.X UR17, UR14, UR17, UR21, 0x2, UP0 ;  /* 0x000000110e111291 */ /* 0x000fe200080f1415 */
[----:B------:R-:W-:-:S05]  /*3500*/  IMAD.U32 R4, RZ, RZ, UR16 ;  /* 0x00000010ff047e24 */ /* 0x000fca000f8e00ff */
[----:B------:R-:W-:-:S05]  /*3510*/  IMAD.U32 R5, RZ, RZ, UR17 ;  /* 0x00000011ff057e24 */ /* 0x000fca000f8e00ff */
[----:B---3--:R1:W3:Y:S01]  /*3520*/  @P1 LDG.E R0, [R4.64] ;  /* 0x0000000604001981 */ /* 0x0082e2000c1e1900 */
[----:B------:R-:W3:Y:S01]  /*3530*/  @P1 MUFU.RCP R3, c[0x0][0x238] ;  /* 0x00008e0000031b08 */ /* 0x000ee20000001000 */
[----:B------:R-:W-:Y:S01]  /*3540*/  SHF.L.U32 R219, R227, 0x1, RZ ;  /* 0x00000001e3db7819 */ /* 0x000fe200000006ff */
[----:B------:R-:W-:Y:S01]  /*3550*/  IMAD.MOV.U32 R240, RZ, RZ, R228 ;  /* 0x000000fffff07224 */ /* 0x000fe200078e00e4 */
        /* <DEDUP_REMOVED lines=21> */
[----:B-1----:R-:W-:Y:S01]  /*36b0*/  IADD3 R4, R225, 0x1800, RZ ;  /* 0x00001800e1047810 */ /* 0x002fe20007ffe0ff */
[----:B------:R-:W-:Y:S01]  /*36c0*/  CS2R R100, SRZ ;  /* 0x0000000000647805 */ /* 0x000fe2000001ff00 */
[----:B------:R-:W-:Y:S01]  /*36d0*/  CS2R R94, SRZ ;  /* 0x00000000005e7805 */ /* 0x000fe2000001ff00 */
[----:B------:R-:W1:Y:S01]  /*36e0*/  LDSM.16.M88.4 R192, [R217+0x11000] ;  /* 0x01100000d9c0783b */ /* 0x000e620000000200 */
[----:B------:R-:W-:Y:S01]  /*36f0*/  SEL R4, R4, R225, !P0 ;  /* 0x000000e104047207 */ /* 0x000fe20004000000 */
        /* <DEDUP_REMOVED lines=37> */
[----:B------:R-:W-:Y:S01]  /*3950*/  UMOV UR4, URZ ;  /* 0x0000003f00047c82 */ /* 0x000fe20008000000 */
[----:B---3--:R-:W-:Y:S01]  /*3960*/  @P1 FMUL.FTZ R0, R0, R3 ;  /* 0x0000000300001220 */ /* 0x008fe20000410000 */
[----:B------:R-:W-:-:S03]  /*3970*/  MOV R3, UR18 ;  /* 0x0000001200037c02 */ /* 0x000fc60008000f00 */
[----:B------:R3:W5:Y:S02]  /*3980*/  @P1 R2UR UR9, R0 ;  /* 0x00000000000913c2 */ /* 0x00076400000e0000 */
[----:B----4-:R-:W-:Y:S01]  /*3990*/  IMAD R3, R3, 0x80, R6 ;  /* 0x0000008003037824 */ /* 0x010fe200078e0206 */
[----:B------:R-:W-:-:S04]  /*39a0*/  SHF.L.U64.HI R6, R19, 0x2, R17 ;  /* 0x0000000213067819 */ /* 0x000fc80000010211 */
[----:B------:R-:W-:Y:S02]  /*39b0*/  IADD3 R5, R19, -UR25, -R3 ;  /* 0x8000001913057c10 */ /* 0x000fe4000fffe803 */
[----:B------:R-:W-:Y:S01]  /*39c0*/  SHF.L.U32 R3, R4, 0x1, RZ ;  /* 0x0000000104037819 */ /* 0x000fe200000006ff */
[----:B------:R-:W-:-:S04]  /*39d0*/  IMAD.MOV.U32 R4, RZ, RZ, c[0x0][0x22c] ;  /* 0x00008b00ff047624 */ /* 0x000fc800078e00ff */
[----:B------:R-:W-:-:S05]  /*39e0*/  IMAD R4, R4, c[0x0][0x1c0], RZ ;  /* 0x0000700004047a24 */ /* 0x000fca00078e02ff */
[----:B------:R-:W-:Y:S02]  /*39f0*/  SHF.L.U32 R7, R4, 0x4, RZ ;  /* 0x0000000404077819 */ /* 0x000fe400000006ff */
[----:B---3--:R-:W-:Y:S01]  /*3a00*/  IADD3 R0, R227, 0x1800, RZ ;  /* 0x00001800e3007810 */ /* 0x008fe20007ffe0ff */
[----:B-----5:R-:W-:-:S03]  /*3a10*/  @UP1 UMOV UR4, UR9 ;  /* 0x0000000900041c82 */ /* 0x020fc60008000000 */
[----:B------:R-:W-:-:S05]  /*3a20*/  SEL R0, R0, R227, !P0 ;  /* 0x000000e300007207 */ /* 0x000fca0004000000 */
[----:B------:R-:W-:Y:S01]  /*3a30*/  IMAD.SHL.U32 R216, R0, 0x2, RZ ;  /* 0x0000000200d87824 */ /* 0x000fe200078e00ff */
[----:B------:R-:W-:Y:S01]  /*3a40*/  IADD3 R0, R5, UR5, RZ ;  /* 0x0000000505007c10 */ /* 0x000fe2000fffe0ff */
[----:B------:R-:W-:Y:S01]  /*3a50*/  IMAD.SHL.U32 R5, R4, 0x8, RZ ;  /* 0x0000000804057824 */ /* 0x000fe200078e00ff */
[----:B------:R-:W-:-:S03]  /*3a60*/  IADD3 R4, R7, 0x40, RZ ;  /* 0x0000004007047810 */ /* 0x000fc60007ffe0ff */
[----:B------:R3:W-:Y:S02]  /*3a70*/  STL [R1+0x40], R0 ;  /* 0x0000400001007387 */ /* 0x0007e40000100800 */
[----:B------:R-:W-:Y:S02]  /*3a80*/  IMAD.IADD R4, R5, 0x1, R4 ;  /* 0x0000000105047824 */ /* 0x000fe400078e0204 */
[----:B------:R4:W-:Y:S01]  /*3a90*/  STL [R1+0x38], R6 ;  /* 0x0000380601007387 */ /* 0x0009e20000100800 */
[----:B---3--:R-:W-:Y:S02]  /*3aa0*/  IADD3 R0, R19, -0x40, RZ ;  /* 0xffffffc013007810 */ /* 0x008fe40007ffe0ff */
[----:B----4-:R-:W-:Y:S01]  /*3ab0*/  IADD3 R6, R7, 0x20, RZ ;  /* 0x0000002007067810 */ /* 0x010fe20007ffe0ff */
[----:B------:R-:W-:Y:S01]  /*3ac0*/  IMAD.SHL.U32 R7, R19, 0x4, RZ ;  /* 0x0000000413077824 */ /* 0x000fe200078e00ff */
[----:B------:R-:W-:-:S03]  /*3ad0*/  SHF.L.U32 R0, R0, 0x2, RZ ;  /* 0x0000000200007819 */ /* 0x000fc600000006ff */
[C---:B------:R-:W-:Y:S01]  /*3ae0*/  IMAD.IADD R6, R5.reuse, 0x1, R6 ;  /* 0x0000000105067824 */ /* 0x040fe200078e0206 */
[----:B------:R-:W-:Y:S03]  /*3af0*/  STL [R1+0x3c], R7 ;  /* 0x00003c0701007387 */ /* 0x000fe60000100800 */
[C---:B------:R-:W-:Y:S01]  /*3b00*/  IMAD.IADD R6, R5.reuse, 0x1, R6 ;  /* 0x0000000105067824 */ /* 0x040fe200078e0206 */
[----:B------:R3:W-:Y:S03]  /*3b10*/  STL [R1+0x34], R0 ;  /* 0x0000340001007387 */ /* 0x0007e60000100800 */
[----:B------:R-:W-:-:S04]  /*3b20*/  IMAD.IADD R6, R5, 0x1, R6 ;  /* 0x0000000105067824 */ /* 0x000fc800078e0206 */
[----:B------:R-:W-:-:S05]  /*3b30*/  IMAD.IADD R6, R5, 0x1, R6 ;  /* 0x0000000105067824 */ /* 0x000fca00078e0206 */
[----:B------:R-:W-:Y:S01]  /*3b40*/  STL [R1+0x1c], R6 ;  /* 0x00001c0601007387 */ /* 0x000fe20000100800 */
[C---:B---3--:R-:W-:Y:S01]  /*3b50*/  IADD3 R0, R5.reuse, R4, RZ ;  /* 0x0000000405007210 */ /* 0x048fe20007ffe0ff */
[----:B------:R-:W-:-:S03]  /*3b60*/  IMAD.IADD R4, R5, 0x1, R6 ;  /* 0x0000000105047824 */ /* 0x000fc600078e0206 */
[----:B------:R-:W-:-:S04]  /*3b70*/  IADD3 R0, R5, R0, RZ ;  /* 0x0000000005007210 */ /* 0x000fc80007ffe0ff */
[----:B------:R-:W-:-:S05]  /*3b80*/  IADD3 R0, R5, R0, RZ ;  /* 0x0000000005007210 */ /* 0x000fca0007ffe0ff */
[----:B------:R3:W-:Y:S04]  /*3b90*/  STL [R1+0x18], R0 ;  /* 0x0000180001007387 */ /* 0x0007e80000100800 */
[----:B------:R4:W-:Y:S01]  /*3ba0*/  STL [R1+0x24], R4 ;  /* 0x0000240401007387 */ /* 0x0009e20000100800 */
[----:B---3--:R-:W-:-:S05]  /*3bb0*/  IADD3 R0, R5, R0, RZ ;  /* 0x0000000005007210 */ /* 0x008fca0007ffe0ff */
[----:B-12---:R4:W-:Y:S02]  /*3bc0*/  STL [R1+0x20], R0 ;  /* 0x0000200001007387 */ /* 0x0069e40000100800 */
.L_x_150:
[----:B------:R-:W2:Y:S01]  /*3bd0*/  LDL R229, [R1+0x40] ;  /* 0x0000400001e57983 */ /* 0x000ea20000100800 */
[----:B----4-:R-:W-:Y:S01]  /*3be0*/  IMAD.IADD R0, R226, 0x1, R216 ;  /* 0x00000001e2007824 */ /* 0x010fe200078e02d8 */
[----:B------:R-:W-:Y:S02]  /*3bf0*/  USHF.L.U32 UR9, UR18, 0x7, URZ ;  /* 0x0000000712097899 */ /* 0x000fe4000800063f */
[----:B------:R-:W0:Y:S01]  /*3c00*/  LDGDEPBAR ;  /* 0x00000000000079af */ /* 0x000e220000000000 */
[----:B------:R-:W-:Y:S02]  /*3c10*/  UISETP.GE.AND UP4, UPT, UR8, 0x1, UPT ;  /* 0x000000010800788c */ /* 0x000fe4000bf86270 */
[----:B------:R-:W-:Y:S04]  /*3c20*/  UIADD3 UR9, UR9, 0x80, URZ ;  /* 0x0000008009097890 */ /* 0x000fe8000fffe03f */
[----:B------:R-:W-:Y:S01]  /*3c30*/  UISETP.GE.AND UP0, UPT, UR9, UR5, UPT ;  /* 0x000000050900728c */ /* 0x000fe2000bf06270 */
[----:B------:R-:W3:Y:S04]  /*3c40*/  LDL R243, [R1+0x44] ;  /* 0x0000440001f37983 */ /* 0x000ee80000100800 */
[----:B------:R-:W4:Y:S01]  /*3c50*/  LDL R242, [R1+0x8] ;  /* 0x0000080001f27983 */ /* 0x000f220000100800 */
[----:B------:R-:W-:Y:S02]  /*3c60*/  PLOP3.LUT P5, PT, PT, PT, UP0, 0x80, 0x0 ;  /* 0x000000000000781c */ /* 0x000fe40003faf008 */
[----:B------:R-:W-:Y:S01]  /*3c70*/  PLOP3.LUT P4, PT, PT, PT, UP0, 0x80, 0x0 ;  /* 0x000000000000781c */ /* 0x000fe20003f8f008 */
[----:B------:R-:W3:Y:S01]  /*3c80*/  LDL R241, [R1+0xc] ;  /* 0x00000c0001f17983 */ /* 0x000ee20000100800 */
[----:B------:R-:W-:Y:S01]  /*3c90*/  PLOP3.LUT P6, PT, PT, PT, UP0, 0x80, 0x0 ;  /* 0x000000000000781c */ /* 0x000fe20003fcf008 */
        /* <DEDUP_REMOVED lines=19> */
[----:B------:R-:W1:Y:S02]  /*3dd0*/  LDSM.16.M88.4 R164, [R218+0xb400] ;  /* 0x00b40000daa4783b */ /* 0x000e640000000200 */
[-C--:B------:R-:W-:Y:S08]  /*3de0*/  HMMA.16816.F32 R28, R28, R134.reuse, RZ ;  /* 0x000000861c1c723c */ /* 0x080ff000000018ff */
[----:B------:R-:W-:Y:S01]  /*3df0*/  HMMA.16816.F32 R32, R32, R134, RZ ;  /* 0x000000862020723c */ /* 0x000fe200000018ff */
[----:B------:R-:W-:Y:S07]  /*3e00*/  LDSM.16.M88.4 R132, [R0+0x1000] ;  /* 0x001000000084783b */ /* 0x000fee0000000200 */
[-C--:B------:R-:W-:Y:S08]  /*3e10*/  HMMA.16816.F32 R4, R136, R140.reuse, R4 ;  /* 0x0000008c8804723c */ /* 0x080ff00000001804 */
[C---:B-1----:R-:W-:Y:S08]  /*3e20*/  HMMA.16816.F32 R8, R144.reuse, R140, R8 ;  /* 0x0000008c9008723c */ /* 0x042ff00000001808 */
[-C--:B------:R-:W-:Y:S08]  /*3e30*/  HMMA.16816.F32 R12, R144, R142.reuse, R12 ;  /* 0x0000008e900c723c */ /* 0x080ff0000000180c */
[C---:B------:R-:W-:Y:S01]  /*3e40*/  HMMA.16816.F32 R16, R136.reuse, R142, R16 ;  /* 0x0000008e8810723c */ /* 0x040fe20000001810 */
[----:B------:R-:W1:Y:S07]  /*3e50*/  LDSM.16.M88.4 R140, [R217+0xb000] ;  /* 0x00b00000d98c783b */ /* 0x000e6e0000000200 */
[-C--:B------:R-:W-:Y:S08]  /*3e60*/  HMMA.16816.F32 R20, R136, R148.reuse, R20 ;  /* 0x000000948814723c */ /* 0x080ff00000001814 */
[C---:B------:R-:W-:Y:S08]  /*3e70*/  HMMA.16816.F32 R24, R144.reuse, R148, R24 ;  /* 0x000000949018723c */ /* 0x040ff00000001818 */
[-C--:B------:R-:W-:Y:S01]  /*3e80*/  HMMA.16816.F32 R28, R144, R150.reuse, R28 ;  /* 0x00000096901c723c */ /* 0x080fe2000000181c */
[----:B------:R-:W1:Y:S07]  /*3e90*/  LDSM.16.M88.4 R144, [R0+0x1800] ;  /* 0x001800000090783b */ /* 0x000e6e0000000200 */
[----:B------:R-:W-:Y:S01]  /*3ea0*/  HMMA.16816.F32 R32, R136, R150, R32 ;  /* 0x000000968820723c */ /* 0x000fe20000001820 */
[----:B------:R-:W1:Y:S07]  /*3eb0*/  LDSM.16.M88.4 R136, [R217+0xb400] ;  /* 0x00b40000d988783b */ /* 0x000e6e0000000200 */
[-C--:B------:R-:W-:Y:S08]  /*3ec0*/  HMMA.16816.F32 R4, R152, R156.reuse, R4 ;  /* 0x0000009c9804723c */ /* 0x080ff00000001804 */
[C---:B------:R-:W-:Y:S07]  /*3ed0*/  HMMA.16816.F32 R8, R160.reuse, R156, R8 ;  /* 0x0000009ca008723c */ /* 0x040fee0000001808 */
[----:B------:R-:W-:Y:S01]  /*3ee0*/  IMAD.U32 R156, RZ, RZ, UR8 ;  /* 0x00000008ff9c7e24 */ /* 0x000fe2000f8e00ff */
[-C--:B------:R-:W-:Y:S08]  /*3ef0*/  HMMA.16816.F32 R12, R160, R158.reuse, R12 ;  /* 0x0000009ea00c723c */ /* 0x080ff0000000180c */
[C---:B------:R-:W-:Y:S08]  /*3f00*/  HMMA.16816.F32 R16, R152.reuse, R158, R16 ;  /* 0x0000009e9810723c */ /* 0x040ff00000001810 */
[-C--:B------:R-:W-:Y:S08]  /*3f10*/  HMMA.16816.F32 R20, R152, R164.reuse, R20 ;  /* 0x000000a49814723c */ /* 0x080ff00000001814 */
[C---:B------:R-:W-:Y:S08]  /*3f20*/  HMMA.16816.F32 R24, R160.reuse, R164, R24 ;  /* 0x000000a4a018723c */ /* 0x040ff00000001818 */
[-C--:B------:R-:W-:Y:S08]  /*3f30*/  HMMA.16816.F32 R28, R160, R166.reuse, R28 ;  /* 0x000000a6a01c723c */ /* 0x080ff0000000181c */
[----:B------:R-:W-:Y:S08]  /*3f40*/  HMMA.16816.F32 R32, R152, R166, R32 ;  /* 0x000000a69820723c */ /* 0x000ff00000001820 */
[-C--:B-1----:R-:W-:Y:S05]  /*3f50*/  HMMA.16816.F32 R4, R132, R140.reuse, R4 ;  /* 0x0000008c8404723c */ /* 0x082fea0000001804 */
[----:B--2---:R-:W-:Y:S03]  /*3f60*/  IMAD R156, R156, 0x40, R229 ;  /* 0x000000409c9c7824 */ /* 0x004fe600078e02e5 */
[C---:B------:R-:W-:Y:S04]  /*3f70*/  HMMA.16816.F32 R8, R144.reuse, R140, R8 ;  /* 0x0000008c9008723c */ /* 0x040fe80000001808 */
[C---:B------:R-:W-:Y:S02]  /*3f80*/  IADD3 R149, R156.reuse, -0x1, RZ ;  /* 0xffffffff9c957810 */ /* 0x040fe40007ffe0ff */
[----:B------:R-:W-:Y:S02]  /*3f90*/  IABS R148, R156 ;  /* 0x0000009c00947213 */ /* 0x000fe40000000000 */
[-C--:B------:R-:W-:Y:S03]  /*3fa0*/  HMMA.16816.F32 R12, R144, R142.reuse, R12 ;  /* 0x0000008e900c723c */ /* 0x080fe6000000180c */
[----:B------:R-:W-:Y:S01]  /*3fb0*/  ISETP.GE.AND P0, PT, R149, RZ, PT ;  /* 0x000000ff9500720c */ /* 0x000fe20003f06270 */
[----:B------:R-:W-:Y:S01]  /*3fc0*/  IMAD.MOV.U32 R150, RZ, RZ, R148 ;  /* 0x000000ffff967224 */ /* 0x000fe200078e0094 */
[C---:B------:R-:W-:Y:S02]  /*3fd0*/  IADD3 R148, R156.reuse, 0x8, RZ ;  /* 0x000000089c947810 */ /* 0x040fe40007ffe0ff */
[----:B------:R-:W-:Y:S01]  /*3fe0*/  IADD3 R152, R156, 0x7, RZ ;  /* 0x000000079c987810 */ /* 0x000fe20007ffe0ff */
[C---:B------:R-:W-:Y:S01]  /*3ff0*/  HMMA.16816.F32 R16, R132.reuse, R142, R16 ;  /* 0x0000008e8410723c */ /* 0x040fe20000001810 */
[----:B------:R-:W1:Y:S01]  /*4000*/  I2F R164, R150 ;  /* 0x0000009600a47306 */ /* 0x000e620000201400 */
[----:B------:R-:W-:Y:S02]  /*4010*/  LDSM.16.M88.4 R140, [R216+0x2000] ;  /* 0x00200000d88c783b */ /* 0x000fe40000000200 */
[----:B------:R-:W-:Y:S02]  /*4020*/  ISETP.GE.AND P1, PT, R148, RZ, PT ;  /* 0x000000ff9400720c */ /* 0x000fe40003f26270 */
[C---:B------:R-:W-:Y:S02]  /*4030*/  IADD3 R159, R156.reuse, 0x20, RZ ;  /* 0x000000209c9f7810 */ /* 0x040fe40007ffe0ff */
[-C--:B------:R-:W-:Y:S04]  /*4040*/  HMMA.16816.F32 R20, R132, R136.reuse, R20 ;  /* 0x000000888414723c */ /* 0x080fe80000001814 */
[----:B------:R-:W-:Y:S02]  /*4050*/  @!P0 IADD3 R149, -R156, 0x1, RZ ;  /* 0x000000019c958810 */ /* 0x000fe40007ffe1ff */
[----:B------:R-:W-:Y:S02]  /*4060*/  ISETP.GE.AND P0, PT, R152, RZ, PT ;  /* 0x000000ff9800720c */ /* 0x000fe40003f06270 */
[C---:B------:R-:W-:Y:S01]  /*4070*/  HMMA.16816.F32 R24, R144.reuse, R136, R24 ;  /* 0x000000889018723c */ /* 0x040fe20000001818 */
[----:B------:R-:W2:Y:S03]  /*4080*/  I2F R163, R149 ;  /* 0x0000009500a37306 */ /* 0x000ea60000201400 */
[C---:B------:R-:W-:Y:S02]  /*4090*/  @!P1 IADD3 R148, -R156.reuse, -0x8, RZ ;  /* 0xfffffff89c949810 */ /* 0x040fe40007ffe1ff */
[C---:B------:R-:W-:Y:S02]  /*40a0*/  IADD3 R158, R156.reuse, 0x1f, RZ ;  /* 0x0000001f9c9e7810 */ /* 0x040fe40007ffe0ff */
[-C--:B------:R-:W-:Y:S01]  /*40b0*/  HMMA.16816.F32 R28, R144, R138.reuse, R28 ;  /* 0x0000008a901c723c */ /* 0x080fe2000000181c */
[----:B------:R-:W-:Y:S02]  /*40c0*/  LDSM.16.M88.4 R144, [R217+0xd000] ;  /* 0x00d00000d990783b */ /* 0x000fe40000000200 */
[----:B------:R1:W1:Y:S01]  /*40d0*/  I2F R166, R148 ;  /* 0x0000009400a67306 */ /* 0x0002620000201400 */
[C---:B------:R-:W-:Y:S02]  /*40e0*/  @!P0 IADD3 R152, -R156.reuse, -0x7, RZ ;  /* 0xfffffff99c988810 */ /* 0x040fe40007ffe1ff */
[----:B------:R-:W-:Y:S02]  /*40f0*/  IADD3 R137, R156, 0x18, RZ ;  /* 0x000000189c897810 */ /* 0x000fe40007ffe0ff */
[----:B------:R-:W-:Y:S01]  /*4100*/  HMMA.16816.F32 R32, R132, R138, R32 ;  /* 0x0000008a8420723c */ /* 0x000fe20000001820 */
[----:B------:R-:W-:Y:S03]  /*4110*/  LDSM.16.M88.4 R132, [R218+0xd400] ;  /* 0x00d40000da84783b */ /* 0x000fe60000000200 */
[----:B------:R-:W-:Y:S01]  /*4120*/  ISETP.GE.AND P1, PT, R159, RZ, PT ;  /* 0x000000ff9f00720c */ /* 0x000fe20003f26270 */
[----:B------:R2:W2:Y:S01]  /*4130*/  I2F R165, R152 ;  /* 0x0000009800a57306 */ /* 0x0004a20000201400 */
[----:B------:R-:W-:Y:S02]  /*4140*/  ISETP.GE.AND P0, PT, R158, RZ, PT ;  /* 0x000000ff9e00720c */ /* 0x000fe40003f06270 */
[C---:B------:R-:W-:Y:S04]  /*4150*/  IADD3 R157, R156.reuse, 0x28, RZ ;  /* 0x000000289c9d7810 */ /* 0x040fe80007ffe0ff */
[C---:B------:R-:W-:Y:S05]  /*4160*/  IADD3 R136, R156.reuse, 0x17, RZ ;  /* 0x000000179c887810 */ /* 0x040fea0007ffe0ff */
[C---:B------:R-:W-:Y:S01]  /*4170*/  @!P1 IADD3 R159, -R156.reuse, -0x20, RZ ;  /* 0xffffffe09c9f9810 */ /* 0x040fe20007ffe1ff */
[----:B-1----:R-:W1:Y:S01]  /*4180*/  LDSM.16.M88.4 R148, [R218+0xd000] ;  /* 0x00d00000da94783b */ /* 0x002e620000000200 */
[----:B------:R-:W-:Y:S02]  /*4190*/  ISETP.GE.AND P1, PT, R157, RZ, PT ;  /* 0x000000ff9d00720c */ /* 0x000fe40003f26270 */
[----:B------:R3:W1:Y:S01]  /*41a0*/  I2F R162, R159 ;  /* 0x0000009f00a27306 */ /* 0x0006620000201400 */
[C---:B------:R-:W-:Y:S04]  /*41b0*/  @!P0 IADD3 R158, -R156.reuse, -0x1f, RZ ;  /* 0xffffffe19c9e8810 */ /* 0x040fe80007ffe1ff */
[----:B--2---:R-:W2:Y:S05]  /*41c0*/  LDSM.16.M88.4 R152, [R216+0x2800] ;  /* 0x00280000d898783b */ /* 0x004eaa0000000200 */
[----:B------:R-:W1:Y:S01]  /*41d0*/  I2F R158, R158 ;  /* 0x0000009e009e7306 */ /* 0x000e620000201400 */
[C---:B------:R-:W-:Y:S02]  /*41e0*/  @!P1 IADD3 R157, -R156.reuse, -0x28, RZ ;  /* 0xffffffd89c9d9810 */ /* 0x040fe40007ffe1ff */
[----:B------:R-:W-:Y:S07]  /*41f0*/  ISETP.GE.AND P1, PT, R137, RZ, PT ;  /* 0x000000ff8900720c */ /* 0x000fee0003f26270 */
[----:B------:R2:W2:Y:S01]  /*4200*/  I2F R229, R157 ;  /* 0x0000009d00e57306 */ /* 0x0004a20000201400 */
[C---:B---3--:R-:W-:Y:S05]  /*4210*/  IADD3 R159, R156.reuse, 0x27, RZ ;  /* 0x000000279c9f7810 */ /* 0x048fea0007ffe0ff */
[C---:B------:R-:W-:Y:S02]  /*4220*/  @!P1 IADD3 R137, -R156.reuse, -0x18, RZ ;  /* 0xffffffe89c899810 */ /* 0x040fe40007ffe1ff */
[----:B------:R-:W-:Y:S02]  /*4230*/  ISETP.GE.AND P0, PT, R159, RZ, PT ;  /* 0x000000ff9f00720c */ /* 0x000fe40003f06270 */
[----:B------:R-:W-:Y:S01]  /*4240*/  I2F R161, R137 ;  /* 0x0000008900a17306 */ /* 0x000fe20000201400 */
[-C--:B-1----:R-:W-:Y:S11]  /*4250*/  HMMA.16816.F32 R4, R140, R148.reuse, R4 ;  /* 0x000000948c04723c */ /* 0x082ff60000001804 */
[----:B------:R-:W-:Y:S01]  /*4260*/  @!UPT UIADD3 URZ, URZ, URZ, URZ ;  /* 0x0000003f3f3ff290 */ /* 0x000fe2000fffe03f */
[----:B------:R-:W-:Y:S02]  /*4270*/  @!P0 IADD3 R159, -R156, -0x27, RZ ;  /* 0xffffffd99c9f8810 */ /* 0x000fe40007ffe1ff */
[----:B------:R-:W-:Y:S02]  /*4280*/  ISETP.GE.AND P0, PT, R136, RZ, PT ;  /* 0x000000ff8800720c */ /* 0x000fe40003f06270 */
[----:B------:R-:W1:Y:S01]  /*4290*/  I2F R167, R159 ;  /* 0x0000009f00a77306 */ /* 0x000e620000201400 */
[C---:B--2---:R-:W-:Y:S04]  /*42a0*/  HMMA.16816.F32 R8, R152.reuse, R148, R8 ;  /* 0x000000949808723c */ /* 0x044fe80000001808 */
[C---:B------:R-:W-:Y:S03]  /*42b0*/  IADD3 R157, R156.reuse, -0x9, RZ ;  /* 0xfffffff79c9d7810 */ /* 0x040fe60007ffe0ff */
[C---:B------:R-:W-:Y:S01]  /*42c0*/  IADD3 R149, R156.reuse, -0x8, RZ ;  /* 0xfffffff89c957810 */ /* 0x040fe20007ffe0ff */
[-C--:B------:R-:W-:Y:S03]  /*42d0*/  HMMA.16816.F32 R12, R152, R150.reuse, R12 ;  /* 0x00000096980c723c */ /* 0x080fe6000000180c */
[----:B------:R-:W-:Y:S02]  /*42e0*/  ISETP.GE.AND P1, PT, R149, RZ, PT ;  /* 0x000000ff9500720c */ /* 0x000fe40003f26270 */
[C---:B------:R-:W-:Y:S02]  /*42f0*/  @!P0 IADD3 R136, -R156.reuse, -0x17, RZ ;  /* 0xffffffe99c888810 */ /* 0x040fe40007ffe1ff */
[C---:B------:R-:W-:Y:S01]  /*4300*/  IADD3 R148, R156.reuse, -0x10, RZ ;  /* 0xfffffff09c947810 */ /* 0x040fe20007ffe0ff */
[C---:B------:R-:W-:Y:S01]  /*4310*/  HMMA.16816.F32 R16, R140.reuse, R150, R16 ;  /* 0x000000968c10723c */ /* 0x040fe20000001810 */
[----:B------:R2:W2:Y:S03]  /*4320*/  I2F R160, R136 ;  /* 0x0000008800a07306 */ /* 0x0004a60000201400 */
[----:B------:R-:W-:Y:S03]  /*4330*/  ISETP.GE.AND P0, PT, R157, RZ, PT ;  /* 0x000000ff9d00720c */ /* 0x000fe60003f06270 */
[C---:B------:R-:W-:Y:S01]  /*4340*/  IADD3 R150, R156.reuse, 0x10, RZ ;  /* 0x000000109c967810 */ /* 0x040fe20007ffe0ff */
[-C--:B------:R-:W-:Y:S04]  /*4350*/  HMMA.16816.F32 R20, R140, R132.reuse, R20 ;  /* 0x000000848c14723c */ /* 0x080fe80000001814 */
[----:B------:R-:W-:Y:S02]  /*4360*/  @!P1 IADD3 R149, -R156, 0x8, RZ ;  /* 0x000000089c959810 */ /* 0x000fe40007ffe1ff */
[----:B------:R-:W-:Y:S02]  /*4370*/  ISETP.GE.AND P1, PT, R148, RZ, PT ;  /* 0x000000ff9400720c */ /* 0x000fe40003f26270 */
[C---:B------:R-:W-:Y:S01]  /*4380*/  HMMA.16816.F32 R24, R152.reuse, R132, R24 ;  /* 0x000000849818723c */ /* 0x040fe20000001818 */
[----:B------:R1:W1:Y:S03]  /*4390*/  I2F R151, R149 ;  /* 0x0000009500977306 */ /* 0x0002660000201400 */
[C---:B------:R-:W-:Y:S04]  /*43a0*/  @!P0 IADD3 R157, -R156.reuse, 0x9, RZ ;  /* 0x000000099c9d8810 */ /* 0x040fe80007ffe1ff */
[-C--:B------:R-:W-:Y:S01]  /*43b0*/  HMMA.16816.F32 R28, R152, R134.reuse, R28 ;  /* 0x00000086981c723c */ /* 0x080fe2000000181c */
[----:B------:R-:W3:Y:S02]  /*43c0*/  LDL R154, [R1] ;  /* 0x00000000019a7983 */ /* 0x000ee40000100800 */
[----:B------:R-:W4:Y:S01]  /*43d0*/  I2F R157, R157 ;  /* 0x0000009d009d7306 */ /* 0x000f220000201400 */
[----:B------:R-:W-:Y:S01]  /*43e0*/  @!P1 IADD3 R148, -R156, 0x10, RZ ;  /* 0x000000109c949810 */ /* 0x000fe20007ffe1ff */
[----:B------:R-:W3:Y:S01]  /*43f0*/  LDL R155, [R1+0x4] ;  /* 0x00000400019b7983 */ /* 0x000ee20000100800 */
[----:B------:R-:W-:Y:S02]  /*4400*/  ISETP.GE.AND P1, PT, R150, RZ, PT ;  /* 0x000000ff9600720c */ /* 0x000fe40003f26270 */
[----:B------:R-:W-:Y:S01]  /*4410*/  HMMA.16816.F32 R32, R140, R134, R32 ;  /* 0x000000868c20723c */ /* 0x000fe20000001820 */
[----:B--2---:R-:W2:Y:S04]  /*4420*/  LDSM.16.M88.4 R136, [R0+0x2000] ;  /* 0x002000000088783b */ /* 0x004ea80000000200 */
[----:B------:R4:W-:Y:S02]  /*4430*/  I2F R159, R148 ;  /* 0x00000094009f7306 */ /* 0x0009e40000201400 */
[----:B------:R-:W-:Y:S01]  /*4440*/  IADD3 R140, R156, -0x18, RZ ;  /* 0xffffffe89c8c7810 */ /* 0x000fe20007ffe0ff */
[----:B------:R-:W-:Y:S01]  /*4450*/  FMUL.FTZ R141, R241, 1.4426950216293334961 ;  /* 0x3fb8aa3bf18d7820 */ /* 0x000fe20000410000 */
[----:B------:R4:W2:Y:S02]  /*4460*/  LDSM.16.M88.4 R132, [R0+0x2800] ;  /* 0x002800000084783b */ /* 0x0008a40000000200 */
[----:B------:R-:W-:Y:S01]  /*4470*/  ISETP.GE.AND P3, PT, R140, RZ, PT ;  /* 0x000000ff8c00720c */ /* 0x000fe20003f66270 */
[----:B------:R-:W-:Y:S01]  /*4480*/  IMAD.U32 R142, RZ, RZ, UR18 ;  /* 0x00000012ff8e7e24 */ /* 0x000fe2000f8e00ff */
[----:B-1----:R-:W-:Y:S01]  /*4490*/  IADD3 R149, R156, -0x11, RZ ;  /* 0xffffffef9c957810 */ /* 0x002fe20007ffe0ff */
[----:B----4-:R-:W-:Y:S01]  /*44a0*/  FMUL.FTZ R143, R242, 1.4426950216293334961 ;  /* 0x3fb8aa3bf28f7820 */ /* 0x010fe20000410000 */
[----:B------:R-:W-:Y:S01]  /*44b0*/  @!P1 IADD3 R150, -R156, -0x10, RZ ;  /* 0xfffffff09c969810 */ /* 0x000fe20007ffe1ff */
[----:B------:R-:W-:Y:S01]  /*44c0*/  IMAD R142, R142, 0x80, R243 ;  /* 0x000000808e8e7824 */ /* 0x000fe200078e02f3 */
[----:B------:R-:W-:Y:S02]  /*44d0*/  ISETP.GE.AND P0, PT, R149, RZ, PT ;  /* 0x000000ff9500720c */ /* 0x000fe40003f06270 */
[----:B------:R-:W-:Y:S02]  /*44e0*/  PLOP3.LUT P1, PT, PT, PT, UP0, 0x80, 0x0 ;  /* 0x000000000000781c */ /* 0x000fe40003f2f008 */
[----:B------:R-:W-:Y:S01]  /*44f0*/  @P5 ISETP.GE.AND P5, PT, R142, UR5, PT ;  /* 0x000000058e005c0c */ /* 0x000fe2000bfa6270 */
[----:B------:R-:W-:Y:S02]  /*4500*/  I2F R150, R150 ;  /* 0x0000009600967306 */ /* 0x000fe40000201400 */
[C---:B------:R-:W-:Y:S02]  /*4510*/  @!P3 IADD3 R140, -R156.reuse, 0x18, RZ ;  /* 0x000000189c8cb810 */ /* 0x040fe40007ffe1ff */
[----:B------:R-:W-:Y:S02]  /*4520*/  PLOP3.LUT P3, PT, PT, PT, UP0, 0x80, 0x0 ;  /* 0x000000000000781c */ /* 0x000fe40003f6f008 */
[C---:B------:R-:W-:Y:S02]  /*4530*/  IADD3 R148, R156.reuse, 0xf, RZ ;  /* 0x0000000f9c947810 */ /* 0x040fe40007ffe0ff */
[C---:B------:R-:W-:Y:S02]  /*4540*/  @!P0 IADD3 R149, -R156.reuse, 0x11, RZ ;  /* 0x000000119c958810 */ /* 0x040fe40007ffe1ff */
[----:B------:R1:W-:Y:S01]  /*4550*/  I2F R153, R140 ;  /* 0x0000008c00997306 */ /* 0x0003e20000201400 */
[----:B------:R-:W-:Y:S02]  /*4560*/  IADD3 R0, R156, -0x19, RZ ;  /* 0xffffffe79c007810 */ /* 0x000fe40007ffe0ff */
[----:B------:R-:W-:Y:S02]  /*4570*/  ISETP.GE.AND P0, PT, R148, RZ, PT ;  /* 0x000000ff9400720c */ /* 0x000fe40003f06270 */
[----:B------:R-:W-:Y:S01]  /*4580*/  ISETP.GE.AND P2, PT, R0, RZ, PT ;  /* 0x000000ff0000720c */ /* 0x000fe20003f46270 */
[-C--:B--2---:R-:W-:Y:S04]  /*4590*/  HMMA.16816.F32 R4, R136, R144.reuse, R4 ;  /* 0x000000908804723c */ /* 0x084fe80000001804 */
[----:B------:R-:W-:Y:S08]  /*45a0*/  I2F R149, R149 ;  /* 0x0000009500957306 */ /* 0x000ff00000201400 */
[C---:B------:R-:W-:Y:S01]  /*45b0*/  @!P0 IADD3 R148, -R156.reuse, -0xf, RZ ;  /* 0xfffffff19c948810 */ /* 0x040fe20007ffe1ff */
[C---:B------:R-:W-:Y:S01]  /*45c0*/  HMMA.16816.F32 R8, R132.reuse, R144, R8 ;  /* 0x000000908408723c */ /* 0x040fe20000001808 */
[----:B------:R-:W-:Y:S03]  /*45d0*/  PLOP3.LUT P0, PT, PT, PT, UP0, 0x80, 0x0 ;  /* 0x000000000000781c */ /* 0x000fe60003f0f008 */
[----:B------:R-:W-:Y:S01]  /*45e0*/  @!P2 IADD3 R0, -R156, 0x19, RZ ;  /* 0x000000199c00a810 */ /* 0x000fe20007ffe1ff */
[----:B------:R-:W-:Y:S01]  /*45f0*/  I2F R148, R148 ;  /* 0x0000009400947306 */ /* 0x000fe20000201400 */
[----:B------:R-:W-:Y:S02]  /*4600*/  PLOP3.LUT P2, PT, PT, PT, UP0, 0x80, 0x0 ;  /* 0x000000000000781c */ /* 0x000fe40003f4f008 */
[-C--:B------:R-:W-:Y:S04]  /*4610*/  HMMA.16816.F32 R12, R132, R146.reuse, R12 ;  /* 0x00000092840c723c */ /* 0x080fe8000000180c */
[----:B-1----:R-:W-:Y:S02]  /*4620*/  @P1 IADD3 R140, R142, 0x1, RZ ;  /* 0x000000018e8c1810 */ /* 0x002fe40007ffe0ff */
[----:B------:R-:W-:Y:S01]  /*4630*/  FSETP.NEU.FTZ.AND P1, PT, R242, -INF , PT ;  /* 0xff800000f200780b */ /* 0x000fe20003f3d000 */
[----:B------:R-:W-:Y:S01]  /*4640*/  I2F R152, R0 ;  /* 0x0000000000987306 */ /* 0x000fe20000201400 */
[C---:B------:R-:W-:Y:S04]  /*4650*/  HMMA.16816.F32 R16, R136.reuse, R146, R16 ;  /* 0x000000928810723c */ /* 0x040fe80000001810 */
[----:B------:R-:W-:Y:S01]  /*4660*/  FFMA.FTZ R4, R164, -UR4, R4 ;  /* 0x80000004a4047c23 */ /* 0x000fe20008010004 */
[----:B------:R-:W-:Y:S01]  /*4670*/  @P4 ISETP.GE.AND P4, PT, R140, UR5, PT ;  /* 0x000000058c004c0c */ /* 0x000fe2000bf86270 */
[----:B------:R-:W-:Y:S01]  /*4680*/  FFMA.FTZ R5, R163, -UR4, R5 ;  /* 0x80000004a3057c23 */ /* 0x000fe20008010005 */
[----:B------:R-:W-:Y:S01]  /*4690*/  FSEL R143, R143, RZ, P1 ;  /* 0x000000ff8f8f7208 */ /* 0x000fe20000800000 */
[----:B------:R-:W-:Y:S01]  /*46a0*/  FFMA.FTZ R6, R166, -UR4, R6 ;  /* 0x80000004a6067c23 */ /* 0x000fe20008010006 */
[----:B------:R-:W-:Y:S02]  /*46b0*/  @P0 FSEL R4, R4, -INF , !P5 ;  /* 0xff80000004040808 */ /* 0x000fe40006800000 */
[----:B------:R-:W-:Y:S01]  /*46c0*/  PLOP3.LUT P0, PT, PT, PT, UP0, 0x80, 0x0 ;  /* 0x000000000000781c */ /* 0x000fe20003f0f008 */
[----:B------:R-:W-:Y:S01]  /*46d0*/  FFMA.FTZ R7, R165, -UR4, R7 ;  /* 0x80000004a5077c23 */ /* 0x000fe20008010007 */
[----:B------:R-:W-:Y:S01]  /*46e0*/  PLOP3.LUT P1, PT, PT, PT, UP0, 0x80, 0x0 ;  /* 0x000000000000781c */ /* 0x000fe20003f2f008 */
[----:B------:R-:W-:Y:S02]  /*46f0*/  FFMA.FTZ R4, R4, c[0x0][0x23c], -R143 ;  /* 0x00008f0004047a23 */ /* 0x000fe4000001088f */
[----:B------:R-:W-:Y:S02]  /*4700*/  FFMA.FTZ R8, R162, -UR4, R8 ;  /* 0x80000004a2087c23 */ /* 0x000fe40008010008 */
[----:B------:R1:W-:Y:S01]  /*4710*/  MUFU.EX2 R246, R4 ;  /* 0x0000000400f67308 */ /* 0x0003e20000000800 */
[----:B------:R-:W-:Y:S01]  /*4720*/  @P2 FSEL R5, R5, -INF , !P4 ;  /* 0xff80000005052808 */ /* 0x000fe20006000000 */
[----:B------:R-:W-:Y:S01]  /*4730*/  FFMA.FTZ R9, R158, -UR4, R9 ;  /* 0x800000049e097c23 */ /* 0x000fe20008010009 */
[----:B------:R-:W-:Y:S01]  /*4740*/  FSETP.NEU.FTZ.AND P2, PT, R241, -INF , PT ;  /* 0xff800000f100780b */ /* 0x000fe20003f5d000 */
[----:B------:R-:W-:Y:S02]  /*4750*/  FFMA.FTZ R10, R229, -UR4, R10 ;  /* 0x80000004e50a7c23 */ /* 0x000fe4000801000a */
[----:B------:R-:W-:Y:S01]  /*4760*/  @P0 FSEL R6, R6, -INF , !P5 ;  /* 0xff80000006060808 */ /* 0x000fe20006800000 */
[----:B------:R-:W-:Y:S01]  /*4770*/  FFMA.FTZ R5, R5, c[0x0][0x23c], -R143 ;  /* 0x00008f0005057a23 */ /* 0x000fe2000001088f */
[----:B------:R-:W-:Y:S01]  /*4780*/  PLOP3.LUT P0, PT, PT, PT, UP0, 0x80, 0x0 ;  /* 0x000000000000781c */ /* 0x000fe20003f0f008 */
[----:B------:R-:W-:Y:S01]  /*4790*/  FFMA.FTZ R11, R167, -UR4, R11 ;  /* 0x80000004a70b7c23 */ /* 0x000fe2000801000b */
[----:B------:R-:W-:Y:S01]  /*47a0*/  FSEL R141, R141, RZ, P2 ;  /* 0x000000ff8d8d7208 */ /* 0x000fe20001000000 */
[----:B------:R-:W-:Y:S01]  /*47b0*/  MUFU.EX2 R245, R5 ;  /* 0x0000000500f57308 */ /* 0x000fe20000000800 */
[----:B------:R-:W-:Y:S01]  /*47c0*/  @P1 FSEL R7, R7, -INF , !P4 ;  /* 0xff80000007071808 */ /* 0x000fe20006000000 */
[----:B------:R-:W-:Y:S01]  /*47d0*/  FFMA.FTZ R12, R161, -UR4, R12 ;  /* 0x80000004a10c7c23 */ /* 0x000fe2000801000c */
[----:B------:R-:W-:Y:S01]  /*47e0*/  PLOP3.LUT P1, PT, PT, PT, UP0, 0x80, 0x0 ;  /* 0x000000000000781c */ /* 0x000fe20003f2f008 */
[--C-:B------:R-:W-:Y:S02]  /*47f0*/  FFMA.FTZ R6, R6, c[0x0][0x23c], -R141.reuse ;  /* 0x00008f0006067a23 */ /* 0x100fe4000001088d */
[----:B------:R-:W-:Y:S02]  /*4800*/  FFMA.FTZ R7, R7, c[0x0][0x23c], -R141 ;  /* 0x00008f0007077a23 */ /* 0x000fe4000001088d */
[----:B------:R-:W-:Y:S02]  /*4810*/  FFMA.FTZ R13, R160, -UR4, R13 ;  /* 0x80000004a00d7c23 */ /* 0x000fe4000801000d */
[----:B------:R-:W-:Y:S01]  /*4820*/  MUFU.EX2 R244, R6 ;  /* 0x0000000600f47308 */ /* 0x000fe20000000800 */
[----:B------:R-:W-:Y:S01]  /*4830*/  @P0 FSEL R8, R8, -INF , !P5 ;  /* 0xff80000008080808 */ /* 0x000fe20006800000 */
[----:B------:R-:W-:Y:S01]  /*4840*/  FFMA.FTZ R14, R162, -UR4, R14 ;  /* 0x80000004a20e7c23 */ /* 0x000fe2000801000e */
[----:B------:R-:W-:Y:S01]  /*4850*/  PLOP3.LUT P0, PT, PT, PT, UP0, 0x80, 0x0 ;  /* 0x000000000000781c */ /* 0x000fe20003f0f008 */
[----:B------:R-:W-:Y:S01]  /*4860*/  FFMA.FTZ R16, R151, -UR4, R16 ;  /* 0x8000000497107c23 */ /* 0x000fe20008010010 */
[----:B-1----:R-:W-:Y:S01]  /*4870*/  @P3 IADD3 R4, R142, 0x8, RZ ;  /* 0x000000088e043810 */ /* 0x002fe20007ffe0ff */
[----:B------:R-:W-:Y:S01]  /*4880*/  FFMA.FTZ R15, R158, -UR4, R15 ;  /* 0x800000049e0f7c23 */ /* 0x000fe2000801000f */
[----:B------:R-:W-:Y:S01]  /*4890*/  PLOP3.LUT P3, PT, PT, PT, UP0, 0x80, 0x0 ;  /* 0x000000000000781c */ /* 0x000fe20003f6f008 */
[----:B------:R-:W-:Y:S01]  /*48a0*/  FFMA.FTZ R18, R164, -UR4, R18 ;  /* 0x80000004a4127c23 */ /* 0x000fe20008010012 */
[----:B------:R-:W-:Y:S01]  /*48b0*/  @P1 FSEL R9, R9, -INF , !P4 ;  /* 0xff80000009091808 */ /* 0x000fe20006000000 */
[----:B------:R1:W-:Y:S01]  /*48c0*/  MUFU.EX2 R144, R7 ;  /* 0x0000000700907308 */ /* 0x0003e20000000800 */
[----:B------:R-:W-:Y:S01]  /*48d0*/  @P6 ISETP.GE.AND P6, PT, R4, UR5, PT ;  /* 0x0000000504006c0c */ /* 0x000fe2000bfc6270 */
[----:B------:R-:W-:Y:S02]  /*48e0*/  FFMA.FTZ R17, R157, -UR4, R17 ;  /* 0x800000049d117c23 */ /* 0x000fe40008010011 */
[----:B------:R-:W-:Y:S02]  /*48f0*/  FFMA.FTZ R19, R163, -UR4, R19 ;  /* 0x80000004a3137c23 */ /* 0x000fe40008010013 */
[----:B------:R-:W-:Y:S02]  /*4900*/  @P0 FSEL R10, R10, -INF , !P5 ;  /* 0xff8000000a0a0808 */ /* 0x000fe40006800000 */
[----:B------:R-:W-:Y:S02]  /*4910*/  PLOP3.LUT P0, PT, PT, PT, UP0, 0x80, 0x0 ;  /* 0x000000000000781c */ /* 0x000fe40003f0f008 */
[----:B------:R-:W-:Y:S11]  /*4920*/  PLOP3.LUT P5, PT, PT, PT, UP0, 0x80, 0x0 ;  /* 0x000000000000781c */ /* 0x000ff60003faf008 */
[----:B------:R-:W-:Y:S02]  /*4930*/  @P0 FSEL R12, R12, -INF , !P6 ;  /* 0xff8000000c0c0808 */ /* 0x000fe40007000000 */
[----:B------:R-:W-:Y:S11]  /*4940*/  PLOP3.LUT P0, PT, PT, PT, UP0, 0x80, 0x0 ;  /* 0x000000000000781c */ /* 0x000ff60003f0f008 */
[----:B------:R-:W-:Y:S02]  /*4950*/  @!UPT UIADD3 URZ, URZ, URZ, URZ ;  /* 0x0000003f3f3ff290 */ /* 0x000fe4000fffe03f */
[----:B------:R-:W-:Y:S02]  /*4960*/  @P0 FSEL R14, R14, -INF , !P6 ;  /* 0xff8000000e0e0808 */ /* 0x000fe40007000000 */
[----:B------:R-:W-:Y:S11]  /*4970*/  PLOP3.LUT P0, PT, PT, PT, UP0, 0x80, 0x0 ;  /* 0x000000000000781c */ /* 0x000ff60003f0f008 */
[----:B------:R-:W-:Y:S02]  /*4980*/  @!UPT UIADD3 URZ, URZ, URZ, URZ ;  /* 0x0000003f3f3ff290 */ /* 0x000fe4000fffe03f */
        /* <DEDUP_REMOVED lines=9> */
[C---:B---3--:R-:W-:Y:S01]  /*4a20*/  FMUL.FTZ R140, R154.reuse, 1.4426950216293334961 ;  /* 0x3fb8aa3b9a8c7820 */ /* 0x048fe20000410000 */
[----:B------:R-:W-:Y:S01]  /*4a30*/  FSETP.NEU.FTZ.AND P2, PT, R154, -INF , PT ;  /* 0xff8000009a00780b */ /* 0x000fe20003f5d000 */
[C---:B------:R-:W-:Y:S03]  /*4a40*/  FMUL.FTZ R0, R155.reuse, 1.4426950216293334961 ;  /* 0x3fb8aa3b9b007820 */ /* 0x040fe60000410000 */
[----:B------:R-:W-:Y:S02]  /*4a50*/  FSEL R140, R140, RZ, P2 ;  /* 0x000000ff8c8c7208 */ /* 0x000fe40001000000 */
[----:B------:R-:W-:Y:S02]  /*4a60*/  PLOP3.LUT P2, PT, PT, PT, UP0, 0x80, 0x0 ;  /* 0x000000000000781c */ /* 0x000fe40003f4f008 */
[----:B------:R-:W-:Y:S01]  /*4a70*/  FSETP.NEU.FTZ.AND P1, PT, R155, -INF , PT ;  /* 0xff8000009b00780b */ /* 0x000fe20003f3d000 */
[--C-:B------:R-:W-:Y:S02]  /*4a80*/  FFMA.FTZ R8, R8, c[0x0][0x23c], -R140.reuse ;  /* 0x00008f0008087a23 */ /* 0x100fe4000001088c */
[--C-:B------:R-:W-:Y:S01]  /*4a90*/  FFMA.FTZ R9, R9, c[0x0][0x23c], -R140.reuse ;  /* 0x00008f0009097a23 */ /* 0x100fe2000001088c */
[----:B------:R-:W-:Y:S01]  /*4aa0*/  FSEL R0, R0, RZ, P1 ;  /* 0x000000ff00007208 */ /* 0x000fe20000800000 */
[----:B------:R-:W2:Y:S01]  /*4ab0*/  MUFU.EX2 R154, R8 ;  /* 0x00000008009a7308 */ /* 0x000ea20000000800 */
[----:B------:R-:W-:Y:S01]  /*4ac0*/  PLOP3.LUT P1, PT, PT, PT, UP0, 0x80, 0x0 ;  /* 0x000000000000781c */ /* 0x000fe20003f2f008 */
[----:B------:R-:W-:Y:S02]  /*4ad0*/  FFMA.FTZ R12, R12, c[0x0][0x23c], -R140 ;  /* 0x00008f000c0c7a23 */ /* 0x000fe4000001088c */
[--C-:B------:R-:W-:Y:S02]  /*4ae0*/  FFMA.FTZ R10, R10, c[0x0][0x23c], -R0.reuse ;  /* 0x00008f000a0a7a23 */ /* 0x100fe40000010800 */
[----:B------:R-:W-:Y:S01]  /*4af0*/  @P2 IADD3 R4, R142, 0x9, RZ ;  /* 0x000000098e042810 */ /* 0x000fe20007ffe0ff */
[--C-:B------:R-:W-:Y:S01]  /*4b00*/  FFMA.FTZ R14, R14, c[0x0][0x23c], -R0.reuse ;  /* 0x00008f000e0e7a23 */ /* 0x100fe20000010800 */
[----:B------:R-:W-:Y:S02]  /*4b10*/  PLOP3.LUT P2, PT, PT, PT, UP0, 0x80, 0x0 ;  /* 0x000000000000781c */ /* 0x000fe40003f4f008 */
[----:B------:R-:W-:Y:S01]  /*4b20*/  @P3 ISETP.GE.AND P3, PT, R4, UR5, PT ;  /* 0x0000000504003c0c */ /* 0x000fe2000bf66270 */
[----:B------:R-:W3:Y:S01]  /*4b30*/  MUFU.EX2 R145, R9 ;  /* 0x0000000900917308 */ /* 0x000ee20000000800 */
[----:B-1----:R-:W1:Y:S02]  /*4b40*/  LDSM.16.M88.4 R4, [R217+0xd400] ;  /* 0x00d40000d904783b */ /* 0x002e640000000200 */
[----:B------:R-:W-:Y:S02]  /*4b50*/  @P1 FSEL R11, R11, -INF , !P4 ;  /* 0xff8000000b0b1808 */ /* 0x000fe40006000000 */
[----:B------:R-:W-:Y:S02]  /*4b60*/  PLOP3.LUT P1, PT, PT, PT, UP0, 0x80, 0x0 ;  /* 0x000000000000781c */ /* 0x000fe40003f2f008 */
[----:B------:R-:W-:Y:S01]  /*4b70*/  PLOP3.LUT P4, PT, PT, PT, UP0, 0x80, 0x0 ;  /* 0x000000000000781c */ /* 0x000fe20003f8f008 */
[----:B------:R-:W-:Y:S02]  /*4b80*/  FFMA.FTZ R11, R11, c[0x0][0x23c], -R0 ;  /* 0x00008f000b0b7a23 */ /* 0x000fe40000010800 */
[----:B------:R-:W-:Y:S01]  /*4b90*/  MUFU.EX2 R155, R10 ;  /* 0x0000000a009b7308 */ /* 0x000fe20000000800 */
[----:B--2---:R-:W-:Y:S07]  /*4ba0*/  IMAD.MOV.U32 R146, RZ, RZ, R154 ;  /* 0x000000ffff927224 */ /* 0x004fee00078e009a */
[----:B------:R-:W-:Y:S02]  /*4bb0*/  @P1 FSEL R13, R13, -INF , !P3 ;  /* 0xff8000000d0d1808 */ /* 0x000fe40005800000 */
[----:B------:R-:W-:Y:S01]  /*4bc0*/  PLOP3.LUT P1, PT, PT, PT, UP0, 0x80, 0x0 ;  /* 0x000000000000781c */ /* 0x000fe20003f2f008 */
[----:B------:R-:W2:Y:S01]  /*4bd0*/  MUFU.EX2 R156, R11 ;  /* 0x0000000b009c7308 */ /* 0x000ea20000000800 */
[----:B------:R-:W-:Y:S01]  /*4be0*/  @P4 IADD3 R8, R142, 0x10, RZ ;  /* 0x000000108e084810 */ /* 0x000fe20007ffe0ff */
[----:B------:R-:W-:Y:S01]  /*4bf0*/  FFMA.FTZ R13, R13, c[0x0][0x23c], -R140 ;  /* 0x00008f000d0d7a23 */ /* 0x000fe2000001088c */
[----:B------:R-:W-:Y:S02]  /*4c00*/  PLOP3.LUT P4, PT, PT, PT, UP0, 0x80, 0x0 ;  /* 0x000000000000781c */ /* 0x000fe40003f8f008 */
[----:B------:R-:W-:Y:S02]  /*4c10*/  @P5 ISETP.GE.AND P5, PT, R8, UR5, PT ;  /* 0x0000000508005c0c */ /* 0x000fe4000bfa6270 */
[----:B------:R-:W-:Y:S02]  /*4c20*/  @P2 IADD3 R8, R142, 0x11, RZ ;  /* 0x000000118e082810 */ /* 0x000fe40007ffe0ff */
[----:B------:R-:W-:Y:S01]  /*4c30*/  PLOP3.LUT P2, PT, PT, PT, UP0, 0x80, 0x0 ;  /* 0x000000000000781c */ /* 0x000fe20003f4f008 */
[----:B------:R-:W-:Y:S01]  /*4c40*/  MUFU.EX2 R248, R12 ;  /* 0x0000000c00f87308 */ /* 0x000fe20000000800 */
[----:B------:R-:W-:Y:S02]  /*4c50*/  @P6 ISETP.GE.AND P6, PT, R8, UR5, PT ;  /* 0x0000000508006c0c */ /* 0x000fe4000bfc6270 */
[----:B------:R-:W-:Y:S02]  /*4c60*/  @P1 FSEL R15, R15, -INF , !P3 ;  /* 0xff8000000f0f1808 */ /* 0x000fe40005800000 */
[----:B------:R-:W-:Y:S03]  /*4c70*/  PLOP3.LUT P1, PT, PT, PT, UP0, 0x80, 0x0 ;  /* 0x000000000000781c */ /* 0x000fe60003f2f008 */
[----:B------:R-:W-:Y:S01]  /*4c80*/  FFMA.FTZ R15, R15, c[0x0][0x23c], -R0 ;  /* 0x00008f000f0f7a23 */ /* 0x000fe20000010800 */
[-C--:B-1----:R-:W-:Y:S01]  /*4c90*/  HMMA.16816.F32 R20, R136, R4.reuse, R20 ;  /* 0x000000048814723c */ /* 0x082fe20000001814 */
[----:B------:R-:W-:Y:S07]  /*4ca0*/  MUFU.EX2 R247, R13 ;  /* 0x0000000d00f77308 */ /* 0x000fee0000000800 */
[C---:B------:R-:W-:Y:S03]  /*4cb0*/  HMMA.16816.F32 R24, R132.reuse, R4, R24 ;  /* 0x000000048418723c */ /* 0x040fe60000001818 */
[----:B------:R-:W-:Y:S01]  /*4cc0*/  MUFU.EX2 R252, R14 ;  /* 0x0000000e00fc7308 */ /* 0x000fe20000000800 */
[----:B------:R-:W-:Y:S02]  /*4cd0*/  @P1 FSEL R17, R17, -INF , !P3 ;  /* 0xff80000011111808 */ /* 0x000fe40005800000 */
[----:B------:R-:W-:Y:S02]  /*4ce0*/  PLOP3.LUT P1, PT, PT, PT, UP0, 0x80, 0x0 ;  /* 0x000000000000781c */ /* 0x000fe40003f2f008 */
[-C--:B------:R-:W-:Y:S04]  /*4cf0*/  HMMA.16816.F32 R28, R132, R6.reuse, R28 ;  /* 0x00000006841c723c */ /* 0x080fe8000000181c */
[----:B------:R-:W-:Y:S01]  /*4d00*/  FFMA.FTZ R17, R17, c[0x0][0x23c], -R143 ;  /* 0x00008f0011117a23 */ /* 0x000fe2000001088f */
[----:B------:R-:W-:Y:S03]  /*4d10*/  MUFU.EX2 R249, R15 ;  /* 0x0000000f00f97308 */ /* 0x000fe60000000800 */
[----:B------:R-:W-:Y:S04]  /*4d20*/  HMMA.16816.F32 R32, R136, R6, R32 ;  /* 0x000000068820723c */ /* 0x000fe80000001820 */
[----:B------:R-:W-:Y:S01]  /*4d30*/  @P1 FSEL R19, R19, -INF , !P3 ;  /* 0xff80000013131808 */ /* 0x000fe20005800000 */
[----:B------:R-:W-:Y:S01]  /*4d40*/  FFMA.FTZ R21, R149, -UR4, R21 ;  /* 0x8000000495157c23 */ /* 0x000fe20008010015 */
[----:B------:R-:W-:Y:S01]  /*4d50*/  PLOP3.LUT P1, PT, PT, PT, UP0, 0x80, 0x0 ;  /* 0x000000000000781c */ /* 0x000fe20003f2f008 */
[----:B------:R-:W-:Y:S01]  /*4d60*/  FFMA.FTZ R20, R159, -UR4, R20 ;  /* 0x800000049f147c23 */ /* 0x000fe20008010014 */
[----:B------:R-:W-:Y:S01]  /*4d70*/  PLOP3.LUT P3, PT, PT, PT, UP0, 0x80, 0x0 ;  /* 0x000000000000781c */ /* 0x000fe20003f6f008 */
[----:B------:R-:W-:Y:S01]  /*4d80*/  FFMA.FTZ R22, R151, -UR4, R22 ;  /* 0x8000000497167c23 */ /* 0x000fe20008010016 */
[----:B------:R-:W1:Y:S02]  /*4d90*/  MUFU.EX2 R229, R17 ;  /* 0x0000001100e57308 */ /* 0x000e640000000800 */
[----:B------:R-:W-:Y:S01]  /*4da0*/  @P0 FSEL R20, R20, -INF , !P5 ;  /* 0xff80000014140808 */ /* 0x000fe20006800000 */
[----:B------:R-:W-:Y:S01]  /*4db0*/  FFMA.FTZ R23, R157, -UR4, R23 ;  /* 0x800000049d177c23 */ /* 0x000fe20008010017 */
[----:B------:R-:W-:Y:S01]  /*4dc0*/  PLOP3.LUT P0, PT, PT, PT, UP0, 0x80, 0x0 ;  /* 0x000000000000781c */ /* 0x000fe20003f0f008 */
[----:B------:R-:W-:Y:S02]  /*4dd0*/  FFMA.FTZ R26, R161, -UR4, R26 ;  /* 0x80000004a11a7c23 */ /* 0x000fe4000801001a */
[----:B------:R-:W-:Y:S02]  /*4de0*/  FFMA.FTZ R25, R148, -UR4, R25 ;  /* 0x8000000494197c23 */ /* 0x000fe40008010019 */
[----:B------:R-:W-:Y:S01]  /*4df0*/  @P1 FSEL R21, R21, -INF , !P6 ;  /* 0xff80000015151808 */ /* 0x000fe20007000000 */
[----:B------:R-:W-:Y:S01]  /*4e00*/  FFMA.FTZ R24, R150, -UR4, R24 ;  /* 0x8000000496187c23 */ /* 0x000fe20008010018 */
[----:B------:R-:W-:Y:S01]  /*4e10*/  PLOP3.LUT P1, PT, PT, PT, UP0, 0x80, 0x0 ;  /* 0x000000000000781c */ /* 0x000fe20003f2f008 */
[----:B------:R-:W-:Y:S01]  /*4e20*/  FFMA.FTZ R27, R160, -UR4, R27 ;  /* 0x80000004a01b7c23 */ /* 0x000fe2000801001b */
[----:B------:R-:W-:Y:S01]  /*4e30*/  @P3 IADD3 R4, R142, 0x18, RZ ;  /* 0x000000188e043810 */ /* 0x000fe20007ffe0ff */
[----:B------:R-:W-:Y:S01]  /*4e40*/  FFMA.FTZ R29, R165, -UR4, R29 ;  /* 0x80000004a51d7c23 */ /* 0x000fe2000801001d */
[----:B------:R-:W-:Y:S01]  /*4e50*/  @P2 FSEL R24, R24, -INF , !P5 ;  /* 0xff80000018182808 */ /* 0x000fe20006800000 */
[----:B------:R-:W-:Y:S01]  /*4e60*/  FFMA.FTZ R28, R166, -UR4, R28 ;  /* 0x80000004a61c7c23 */ /* 0x000fe2000801001c */
[----:B------:R-:W-:Y:S01]  /*4e70*/  @P0 FSEL R22, R22, -INF , !P5 ;  /* 0xff80000016160808 */ /* 0x000fe20006800000 */
[----:B------:R-:W-:Y:S01]  /*4e80*/  FFMA.FTZ R32, R153, -UR4, R32 ;  /* 0x8000000499207c23 */ /* 0x000fe20008010020 */
[----:B------:R-:W-:Y:S01]  /*4e90*/  PLOP3.LUT P0, PT, PT, PT, UP0, 0x80, 0x0 ;  /* 0x000000000000781c */ /* 0x000fe20003f0f008 */
[----:B------:R-:W-:Y:S01]  /*4ea0*/  FFMA.FTZ R30, R150, -UR4, R30 ;  /* 0x80000004961e7c23 */ /* 0x000fe2000801001e */
[----:B------:R-:W-:Y:S01]  /*4eb0*/  PLOP3.LUT P2, PT, PT, PT, UP0, 0x80, 0x0 ;  /* 0x000000000000781c */ /* 0x000fe20003f4f008 */
[----:B------:R-:W-:Y:S01]  /*4ec0*/  FFMA.FTZ R34, R159, -UR4, R34 ;  /* 0x800000049f227c23 */ /* 0x000fe20008010022 */
[----:B------:R-:W-:Y:S01]  /*4ed0*/  @P4 IADD3 R142, R142, 0x19, RZ ;  /* 0x000000198e8e4810 */ /* 0x000fe20007ffe0ff */
[----:B------:R-:W-:Y:S01]  /*4ee0*/  FFMA.FTZ R33, R152, -UR4, R33 ;  /* 0x8000000498217c23 */ /* 0x000fe20008010021 */
[----:B------:R-:W-:Y:S01]  /*4ef0*/  @P1 FSEL R23, R23, -INF , !P6 ;  /* 0xff80000017171808 */ /* 0x000fe20007000000 */
[----:B------:R-:W-:Y:S01]  /*4f00*/  FFMA.FTZ R31, R148, -UR4, R31 ;  /* 0x80000004941f7c23 */ /* 0x000fe2000801001f */
[----:B------:R-:W-:Y:S01]  /*4f10*/  PLOP3.LUT P1, PT, PT, PT, UP0, 0x80, 0x0 ;  /* 0x000000000000781c */ /* 0x000fe20003f2f008 */
[--C-:B------:R-:W-:Y:S02]  /*4f20*/  FFMA.FTZ R20, R20, c[0x0][0x23c], -R143.reuse ;  /* 0x00008f0014147a23 */ /* 0x100fe4000001088f */
[----:B------:R-:W-:Y:S02]  /*4f30*/  FFMA.FTZ R21, R21, c[0x0][0x23c], -R143 ;  /* 0x00008f0015157a23 */ /* 0x000fe4000001088f */
[----:B------:R-:W-:Y:S01]  /*4f40*/  @P0 FSEL R25, R25, -INF , !P6 ;  /* 0xff80000019190808 */ /* 0x000fe20007000000 */
[----:B------:R-:W-:Y:S01]  /*4f50*/  FFMA.FTZ R19, R19, c[0x0][0x23c], -R141 ;  /* 0x00008f0013137a23 */ /* 0x000fe2000001088d */
[----:B------:R-:W-:Y:S01]  /*4f60*/  PLOP3.LUT P0, PT, PT, PT, UP0, 0x80, 0x0 ;  /* 0x000000000000781c */ /* 0x000fe20003f0f008 */
[--C-:B------:R-:W-:Y:S01]  /*4f70*/  FFMA.FTZ R24, R24, c[0x0][0x23c], -R140.reuse ;  /* 0x00008f0018187a23 */ /* 0x100fe2000001088c */
[----:B------:R-:W-:Y:S01]  /*4f80*/  @P2 ISETP.GE.AND P3, PT, R4, UR5, PT ;  /* 0x0000000504002c0c */ /* 0x000fe2000bf66270 */
[----:B------:R-:W4:Y:S01]  /*4f90*/  MUFU.EX2 R242, R19 ;  /* 0x0000001300f27308 */ /* 0x000f220000000800 */
[----:B------:R-:W-:Y:S01]  /*4fa0*/  PLOP3.LUT P2, PT, PT, PT, UP0, 0x80, 0x0 ;  /* 0x000000000000781c */ /* 0x000fe20003f4f008 */
[----:B------:R-:W-:Y:S01]  /*4fb0*/  FFMA.FTZ R25, R25, c[0x0][0x23c], -R140 ;  /* 0x00008f0019197a23 */ /* 0x000fe2000001088c */
[----:B------:R-:W-:Y:S01]  /*4fc0*/  @P1 FSEL R26, R26, -INF , !P5 ;  /* 0xff8000001a1a1808 */ /* 0x000fe20006800000 */
[----:B---3--:R-:W-:Y:S01]  /*4fd0*/  IMAD.MOV.U32 R159, RZ, RZ, R145 ;  /* 0x000000ffff9f7224 */ /* 0x008fe200078e0091 */
[----:B------:R-:W-:Y:S01]  /*4fe0*/  PLOP3.LUT P1, PT, PT, PT, UP0, 0x80, 0x0 ;  /* 0x000000000000781c */ /* 0x000fe20003f2f008 */
[----:B--2---:R-:W-:Y:S01]  /*4ff0*/  IMAD.MOV.U32 R166, RZ, RZ, R156 ;  /* 0x000000ffffa67224 */ /* 0x004fe200078e009c */
[----:B------:R-:W-:Y:S01]  /*5000*/  F2FP.PACK_AB R4, R245, R246 ;  /* 0x000000f6f504723e */ /* 0x000fe200000000ff */
[--C-:B------:R-:W-:Y:S01]  /*5010*/  FFMA.FTZ R26, R26, c[0x0][0x23c], -R0.reuse ;  /* 0x00008f001a1a7a23 */ /* 0x100fe20000010800 */
[----:B------:R-:W-:Y:S01]  /*5020*/  F2FP.PACK_AB R6, R159, R146 ;  /* 0x000000929f06723e */ /* 0x000fe200000000ff */
[----:B------:R-:W-:Y:S01]  /*5030*/  IMAD.MOV.U32 R165, RZ, RZ, R155 ;  /* 0x000000ffffa57224 */ /* 0x000fe200078e009b */
[----:B------:R-:W-:Y:S01]  /*5040*/  @P0 FSEL R27, R27, -INF , !P6 ;  /* 0xff8000001b1b0808 */ /* 0x000fe20007000000 */
[----:B------:R1:W-:Y:S01]  /*5050*/  STS [R233+0x13000], R4 ;  /* 0x01300004e9007388 */ /* 0x0003e20000000800 */
[----:B------:R-:W-:Y:S01]  /*5060*/  PLOP3.LUT P0, PT, PT, PT, UP0, 0x80, 0x0 ;  /* 0x000000000000781c */ /* 0x000fe20003f0f008 */
[--C-:B------:R-:W-:Y:S01]  /*5070*/  FFMA.FTZ R22, R22, c[0x0][0x23c], -R141.reuse ;  /* 0x00008f0016167a23 */ /* 0x100fe2000001088d */
[----:B------:R-:W-:Y:S01]  /*5080*/  @P2 FSEL R28, R28, -INF , !P3 ;  /* 0xff8000001c1c2808 */ /* 0x000fe20005800000 */
[----:B------:R-:W-:Y:S01]  /*5090*/  FFMA.FTZ R27, R27, c[0x0][0x23c], -R0 ;  /* 0x00008f001b1b7a23 */ /* 0x000fe20000010800 */
[----:B------:R-:W-:Y:S01]  /*50a0*/  PLOP3.LUT P2, PT, PT, PT, UP0, 0x80, 0x0 ;  /* 0x000000000000781c */ /* 0x000fe20003f4f008 */
[----:B------:R-:W-:Y:S01]  /*50b0*/  FFMA.FTZ R23, R23, c[0x0][0x23c], -R141 ;  /* 0x00008f0017177a23 */ /* 0x000fe2000001088d */
[----:B------:R-:W-:Y:S01]  /*50c0*/  @P1 ISETP.GE.AND P1, PT, R142, UR5, PT ;  /* 0x000000058e001c0c */ /* 0x000fe2000bf26270 */
[----:B------:R-:W-:Y:S01]  /*50d0*/  FFMA.FTZ R28, R28, c[0x0][0x23c], -R140 ;  /* 0x00008f001c1c7a23 */ /* 0x000fe2000001088c */
[----:B------:R-:W-:Y:S01]  /*50e0*/  F2FP.PACK_AB R5, R166, R165 ;  /* 0x000000a5a605723e */ /* 0x000fe200000000ff */
[----:B------:R-:W2:Y:S01]  /*50f0*/  LDL R142, [R1+0x3c] ;  /* 0x00003c00018e7983 */ /* 0x000ea20000100800 */
[----:B------:R-:W-:Y:S01]  /*5100*/  MUFU.EX2 R162, R20 ;  /* 0x0000001400a27308 */ /* 0x000fe20000000800 */
[----:B------:R-:W-:Y:S06]  /*5110*/  FFMA.FTZ R35, R149, -UR4, R35 ;  /* 0x8000000495237c23 */ /* 0x000fec0008010023 */
[----:B------:R-:W-:Y:S02]  /*5120*/  @P2 FSEL R30, R30, -INF , !P3 ;  /* 0xff8000001e1e2808 */ /* 0x000fe40005800000 */
[----:B------:R-:W-:Y:S01]  /*5130*/  @P0 FSEL R29, R29, -INF , !P1 ;  /* 0xff8000001d1d0808 */ /* 0x000fe20004800000 */
[----:B------:R-:W-:Y:S01]  /*5140*/  MUFU.EX2 R158, R21 ;  /* 0x00000015009e7308 */ /* 0x000fe20000000800 */
[----:B------:R-:W-:Y:S01]  /*5150*/  PLOP3.LUT P0, PT, PT, PT, UP0, 0x80, 0x0 ;  /* 0x000000000000781c */ /* 0x000fe20003f0f008 */
[----:B------:R-:W-:Y:S01]  /*5160*/  FFMA.FTZ R30, R30, c[0x0][0x23c], -R0 ;  /* 0x00008f001e1e7a23 */ /* 0x000fe20000010800 */
[----:B------:R-:W-:Y:S01]  /*5170*/  PLOP3.LUT P2, PT, PT, PT, UP0, 0x80, 0x0 ;  /* 0x000000000000781c */ /* 0x000fe20003f4f008 */
[----:B------:R-:W-:Y:S01]  /*5180*/  FFMA.FTZ R140, R29, c[0x0][0x23c], -R140 ;  /* 0x00008f001d8c7a23 */ /* 0x000fe2000001088c */
[----:B-1----:R-:W-:Y:S05]  /*5190*/  F2FP.PACK_AB R4, R229, R241 ;  /* 0x000000f1e504723e */ /* 0x002fea00000000ff */
[----:B------:R1:W-:Y:S04]  /*51a0*/  MUFU.EX2 R154, R140 ;  /* 0x0000008c009a7308 */ /* 0x0003e80000000800 */
[----:B------:R-:W-:Y:S02]  /*51b0*/  @P0 FSEL R32, R32, -INF , !P3 ;  /* 0xff80000020200808 */ /* 0x000fe40005800000 */
[----:B------:R-:W-:Y:S02]  /*51c0*/  PLOP3.LUT P0, PT, PT, PT, UP0, 0x80, 0x0 ;  /* 0x000000000000781c */ /* 0x000fe40003f0f008 */
[----:B------:R-:W-:Y:S01]  /*51d0*/  @P2 FSEL R33, R33, -INF , !P1 ;  /* 0xff80000021212808 */ /* 0x000fe20004800000 */
[--C-:B------:R-:W-:Y:S01]  /*51e0*/  FFMA.FTZ R32, R32, c[0x0][0x23c], -R143.reuse ;  /* 0x00008f0020207a23 */ /* 0x100fe2000001088f */
[----:B------:R-:W-:Y:S01]  /*51f0*/  MUFU.EX2 R164, R22 ;  /* 0x0000001600a47308 */ /* 0x000fe20000000800 */
[----:B------:R-:W-:Y:S02]  /*5200*/  PLOP3.LUT P2, PT, PT, PT, UP0, 0x80, 0x0 ;  /* 0x000000000000781c */ /* 0x000fe40003f4f008 */
[----:B------:R-:W-:Y:S06]  /*5210*/  FFMA.FTZ R143, R33, c[0x0][0x23c], -R143 ;  /* 0x00008f00218f7a23 */ /* 0x000fec000001088f */
[----:B------:R-:W-:Y:S01]  /*5220*/  @P0 FSEL R34, R34, -INF , !P3 ;  /* 0xff80000022220808 */ /* 0x000fe20005800000 */
[----:B------:R3:W-:Y:S01]  /*5230*/  MUFU.EX2 R150, R143 ;  /* 0x0000008f00967308 */ /* 0x0007e20000000800 */
[----:B------:R-:W-:Y:S01]  /*5240*/  PLOP3.LUT P0, PT, PT, PT, UP0, 0x80, 0x0 ;  /* 0x000000000000781c */ /* 0x000fe20003f0f008 */
[----:B-1----:R-:W2:Y:S02]  /*5250*/  LDL R140, [R1+0x38] ;  /* 0x00003800018c7983 */ /* 0x002ea40000100800 */
[----:B------:R-:W-:Y:S01]  /*5260*/  @P2 FSEL R35, R35, -INF , !P1 ;  /* 0xff80000023232808 */ /* 0x000fe20004800000 */
[--C-:B------:R-:W-:Y:S05]  /*5270*/  FFMA.FTZ R34, R34, c[0x0][0x23c], -R141.reuse ;  /* 0x00008f0022227a23 */ /* 0x100fea000001088d */
[----:B------:R-:W1:Y:S01]  /*5280*/  MUFU.EX2 R163, R23 ;  /* 0x0000001700a37308 */ /* 0x000e620000000800 */
[----:B------:R-:W-:Y:S03]  /*5290*/  FFMA.FTZ R141, R35, c[0x0][0x23c], -R141 ;  /* 0x00008f00238d7a23 */ /* 0x000fe6000001088d */
[----:B------:R-:W-:Y:S05]  /*52a0*/  @P0 FSEL R31, R31, -INF , !P1 ;  /* 0xff8000001f1f0808 */ /* 0x000fea0004800000 */
[----:B------:R-:W-:Y:S01]  /*52b0*/  FFMA.FTZ R0, R31, c[0x0][0x23c], -R0 ;  /* 0x00008f001f007a23 */ /* 0x000fe20000010800 */
[----:B------:R-:W1:Y:S01]  /*52c0*/  MUFU.EX2 R151, R32 ;  /* 0x0000002000977308 */ /* 0x000e620000000800 */
[----:B---3--:R-:W-:Y:S05]  /*52d0*/  IMAD.MOV.U32 R143, RZ, RZ, R144 ;  /* 0x000000ffff8f7224 */ /* 0x008fea00078e0090 */
[----:B------:R-:W-:Y:S04]  /*52e0*/  F2FP.PACK_AB R7, R143, R244 ;  /* 0x000000f48f07723e */ /* 0x000fe800000000ff */
[----:B------:R4:W-:Y:S01]  /*52f0*/  MUFU.EX2 R153, R0 ;  /* 0x0000000000997308 */ /* 0x0009e20000000800 */
[----:B------:R3:W-:Y:S04]  /*5300*/  STS [R233+0x13400], R7 ;  /* 0x01340007e9007388 */ /* 0x0007e80000000800 */
[----:B------:R1:W-:Y:S05]  /*5310*/  STS [R232+0x13000], R4 ;  /* 0x01300004e8007388 */ /* 0x0003ea0000000800 */
[----:B------:R-:W-:Y:S10]  /*5320*/  MUFU.EX2 R152, R34 ;  /* 0x0000002200987308 */ /* 0x000ff40000000800 */
[----:B------:R-:W-:Y:S01]  /*5330*/  MUFU.EX2 R149, R141 ;  /* 0x0000008d00957308 */ /* 0x000fe20000000800 */
[----:B----4-:R-:W-:Y:S05]  /*5340*/  F2FP.PACK_AB R0, R242, R243 ;  /* 0x000000f3f200723e */ /* 0x010fea00000000ff */
[----:B------:R4:W-:Y:S01]  /*5350*/  STS [R232+0x13400], R0 ;  /* 0x01340000e8007388 */ /* 0x0009e20000000800 */
[----:B---3--:R-:W-:Y:S03]  /*5360*/  F2FP.PACK_AB R7, R247, R248 ;  /* 0x000000f8f707723e */ /* 0x008fe600000000ff */
[----:B------:R-:W-:Y:S01]  /*5370*/  MUFU.EX2 R167, R24 ;  /* 0x0000001800a77308 */ /* 0x000fe20000000800 */
[----:B------:R3:W-:Y:S01]  /*5380*/  STS [R233+0x14000], R6 ;  /* 0x01400006e9007388 */ /* 0x0007e20000000800 */
[----:B-1----:R-:W-:Y:S03]  /*5390*/  F2FP.PACK_AB R4, R163, R164 ;  /* 0x000000a4a304723e */ /* 0x002fe600000000ff */
[----:B------:R1:W-:Y:S04]  /*53a0*/  STS [R233+0x14400], R5 ;  /* 0x01440005e9007388 */ /* 0x0003e80000000800 */
[----:B------:R1:W-:Y:S01]  /*53b0*/  STS [R232+0x14000], R7 ;  /* 0x01400007e8007388 */ /* 0x0003e20000000800 */
[----:B------:R-:W1:Y:S10]  /*53c0*/  MUFU.EX2 R161, R25 ;  /* 0x0000001900a17308 */ /* 0x000e740000000800 */
[----:B------:R-:W-:Y:S01]  /*53d0*/  MUFU.EX2 R160, R26 ;  /* 0x0000001a00a07308 */ /* 0x000fe20000000800 */
[----:B----4-:R-:W-:Y:S02]  /*53e0*/  F2FP.PACK_AB R0, R150, R151 ;  /* 0x000000979600723e */ /* 0x010fe400000000ff */
[----:B---3--:R-:W-:Y:S02]  /*53f0*/  F2FP.PACK_AB R6, R249, R252 ;  /* 0x000000fcf906723e */ /* 0x008fe400000000ff */
[----:B-1----:R-:W-:Y:S03]  /*5400*/  F2FP.PACK_AB R5, R158, R162 ;  /* 0x000000a29e05723e */ /* 0x002fe600000000ff */
[----:B------:R1:W-:Y:S02]  /*5410*/  STS [R232+0x14400], R6 ;  /* 0x01440006e8007388 */ /* 0x0003e40000000800 */
[----:B------:R-:W1:Y:S01]  /*5420*/  MUFU.EX2 R157, R27 ;  /* 0x0000001b009d7308 */ /* 0x000e620000000800 */
[----:B------:R-:W-:Y:S01]  /*5430*/  F2FP.PACK_AB R7, R161, R167 ;  /* 0x000000a7a107723e */ /* 0x000fe200000000ff */
[----:B------:R3:W-:Y:S04]  /*5440*/  STS [R231+0x13000], R5 ;  /* 0x01300005e7007388 */ /* 0x0007e80000000800 */
[----:B------:R4:W-:Y:S04]  /*5450*/  STS [R231+0x13400], R4 ;  /* 0x01340004e7007388 */ /* 0x0009e80000000800 */
[----:B------:R-:W4:Y:S01]  /*5460*/  MUFU.EX2 R155, R28 ;  /* 0x0000001c009b7308 */ /* 0x000f220000000800 */
[----:B------:R4:W-:Y:S09]  /*5470*/  STS [R230+0x13000], R0 ;  /* 0x01300000e6007388 */ /* 0x0009f20000000800 */
[----:B------:R-:W4:Y:S01]  /*5480*/  MUFU.EX2 R156, R30 ;  /* 0x0000001e009c7308 */ /* 0x000f220000000800 */
[----:B-1----:R-:W-:Y:S02]  /*5490*/  F2FP.PACK_AB R6, R157, R160 ;  /* 0x000000a09d06723e */ /* 0x002fe400000000ff */
[----:B---3--:R-:W-:Y:S05]  /*54a0*/  F2FP.PACK_AB R5, R149, R152 ;  /* 0x000000989505723e */ /* 0x008fea00000000ff */
[----:B------:R-:W-:Y:S01]  /*54b0*/  STS [R230+0x13400], R5 ;  /* 0x01340005e6007388 */ /* 0x000fe20000000800 */
[----:B----4-:R-:W-:Y:S03]  /*54c0*/  F2FP.PACK_AB R4, R154, R155 ;  /* 0x0000009b9a04723e */ /* 0x010fe600000000ff */
[----:B------:R-:W-:Y:S04]  /*54d0*/  STS [R231+0x14000], R7 ;  /* 0x01400007e7007388 */ /* 0x000fe80000000800 */
[----:B------:R-:W-:Y:S01]  /*54e0*/  STS [R231+0x14400], R6 ;  /* 0x01440006e7007388 */ /* 0x000fe20000000800 */
[----:B------:R-:W-:Y:S03]  /*54f0*/  F2FP.PACK_AB R0, R153, R156 ;  /* 0x0000009c9900723e */ /* 0x000fe600000000ff */
[----:B------:R-:W-:Y:S04]  /*5500*/  STS [R230+0x14000], R4 ;  /* 0x01400004e6007388 */ /* 0x000fe80000000800 */
[----:B------:R-:W-:Y:S04]  /*5510*/  STS [R230+0x14400], R0 ;  /* 0x01440000e6007388 */ /* 0x000fe80000000800 */
[----:B------:R-:W1:Y:S08]  /*5520*/  LDSM.16.M88.4 R32, [R219+0x6000] ;  /* 0x00600000db20783b */ /* 0x000e700000000200 */
[----:B------:R-:W3:Y:S08]  /*5530*/  LDSM.16.M88.4 R28, [R219+0x6800] ;  /* 0x00680000db1c783b */ /* 0x000ef00000000200 */
[----:B------:R-:W4:Y:S08]  /*5540*/  LDSM.16.M88.4 R132, [R220+0x6000] ;  /* 0x00600000dc84783b */ /* 0x000f300000000200 */
[----:B------:R-:W4:Y:S01]  /*5550*/  LDSM.16.M88.4 R136, [R220+0x6800] ;  /* 0x00680000dc88783b */ /* 0x000f220000000200 */
[-C--:B-1----:R-:W-:Y:S08]  /*5560*/  HMMA.16816.F32 R4, R32, R168.reuse, RZ ;  /* 0x000000a82004723c */ /* 0x082ff000000018ff */
[C---:B---3--:R-:W-:Y:S08]  /*5570*/  HMMA.16816.F32 R8, R28.reuse, R168, RZ ;  /* 0x000000a81c08723c */ /* 0x048ff000000018ff */
[-C--:B------:R-:W-:Y:S08]  /*5580*/  HMMA.16816.F32 R12, R28, R170.reuse, RZ ;  /* 0x000000aa1c0c723c */ /* 0x080ff000000018ff */
[C---:B------:R-:W-:Y:S08]  /*5590*/  HMMA.16816.F32 R16, R32.reuse, R170, RZ ;  /* 0x000000aa2010723c */ /* 0x040ff000000018ff */
[-C--:B------:R-:W-:Y:S08]  /*55a0*/  HMMA.16816.F32 R20, R32, R172.reuse, RZ ;  /* 0x000000ac2014723c */ /* 0x080ff000000018ff */
[C---:B------:R-:W-:Y:S08]  /*55b0*/  HMMA.16816.F32 R24, R28.reuse, R172, RZ ;  /* 0x000000ac1c18723c */ /* 0x040ff000000018ff */
[-C--:B------:R-:W-:Y:S08]  /*55c0*/  HMMA.16816.F32 R28, R28, R174.reuse, RZ ;  /* 0x000000ae1c1c723c */ /* 0x080ff000000018ff */
[----:B------:R-:W-:Y:S08]  /*55d0*/  HMMA.16816.F32 R32, R32, R174, RZ ;  /* 0x000000ae2020723c */ /* 0x000ff000000018ff */
[-C--:B----4-:R-:W-:Y:S08]  /*55e0*/  HMMA.16816.F32 R4, R132, R176.reuse, R4 ;  /* 0x000000b08404723c */ /* 0x090ff00000001804 */
[C---:B------:R-:W-:Y:S04]  /*55f0*/  HMMA.16816.F32 R8, R136.reuse, R176, R8 ;  /* 0x000000b08808723c */ /* 0x040fe80000001808 */
[----:B--2---:R-:W-:Y:S04]  /*5600*/  IADD3 R144, P0, R142, UR13, RZ ;  /* 0x0000000d8e907c10 */ /* 0x004fe8000ff1e0ff */
[-C--:B------:R-:W-:Y:S08]  /*5610*/  HMMA.16816.F32 R12, R136, R178.reuse, R12 ;  /* 0x000000b2880c723c */ /* 0x080ff0000000180c */
[C---:B------:R-:W-:Y:S08]  /*5620*/  HMMA.16816.F32 R16, R132.reuse, R178, R16 ;  /* 0x000000b28410723c */ /* 0x040ff00000001810 */
[-C--:B------:R-:W-:Y:S08]  /*5630*/  HMMA.16816.F32 R20, R132, R180.reuse, R20 ;  /* 0x000000b48414723c */ /* 0x080ff00000001814 */
[C---:B------:R-:W-:Y:S08]  /*5640*/  HMMA.16816.F32 R24, R136.reuse, R180, R24 ;  /* 0x000000b48818723c */ /* 0x040ff00000001818 */
[-C--:B------:R-:W-:Y:S01]  /*5650*/  HMMA.16816.F32 R28, R136, R182.reuse, R28 ;  /* 0x000000b6881c723c */ /* 0x080fe2000000181c */
[----:B------:R-:W1:Y:S03]  /*5660*/  LDSM.16.M88.4 R136, [R219+0x7000] ;  /* 0x00700000db88783b */ /* 0x000e660000000200 */
[----:B------:R-:W-:Y:S02]  /*5670*/  IADD3.X R145, R140, UR12, RZ, P0, !PT ;  /* 0x0000000c8c917c10 */ /* 0x000fe400087fe4ff */
[----:B------:R-:W-:Y:S02]  /*5680*/  PLOP3.LUT P0, PT, PT, PT, UP4, 0x80, 0x0 ;  /* 0x000000000000781c */ /* 0x000fe40003f0f048 */
[----:B------:R-:W-:Y:S01]  /*5690*/  HMMA.16816.F32 R32, R132, R182, R32 ;  /* 0x000000b68420723c */ /* 0x000fe20000001820 */
[----:B------:R-:W2:Y:S08]  /*56a0*/  LDSM.16.M88.4 R132, [R219+0x7800] ;  /* 0x00780000db84783b */ /* 0x000eb00000000200 */
[----:B------:R-:W3:Y:S04]  /*56b0*/  LDG.E R142, [R144.64] ;  /* 0x00000006908e7981 */ /* 0x000ee8000c1e1900 */
[----:B------:R-:W4:Y:S04]  /*56c0*/  LDG.E R141, [R144.64+0x20] ;  /* 0x00002006908d7981 */ /* 0x000f28000c1e1900 */
[----:B------:R-:W3:Y:S04]  /*56d0*/  LDG.E R140, [R144.64+0x80] ;  /* 0x00008006908c7981 */ /* 0x000ee8000c1e1900 */
[----:B------:R3:W3:Y:S01]  /*56e0*/  LDG.E R0, [R144.64+0xa0] ;  /* 0x0000a00690007981 */ /* 0x0006e2000c1e1900 */
[-C--:B-1----:R-:W-:Y:S08]  /*56f0*/  HMMA.16816.F32 R4, R136, R184.reuse, R4 ;  /* 0x000000b88804723c */ /* 0x082ff00000001804 */
[C---:B--2---:R-:W-:Y:S08]  /*5700*/  HMMA.16816.F32 R8, R132.reuse, R184, R8 ;  /* 0x000000b88408723c */ /* 0x044ff00000001808 */
[-C--:B------:R-:W-:Y:S08]  /*5710*/  HMMA.16816.F32 R12, R132, R186.reuse, R12 ;  /* 0x000000ba840c723c */ /* 0x080ff0000000180c */
[C---:B------:R-:W-:Y:S08]  /*5720*/  HMMA.16816.F32 R16, R136.reuse, R186, R16 ;  /* 0x000000ba8810723c */ /* 0x040ff00000001810 */
[-C--:B------:R-:W-:Y:S08]  /*5730*/  HMMA.16816.F32 R20, R136, R188.reuse, R20 ;  /* 0x000000bc8814723c */ /* 0x080ff00000001814 */
[C---:B------:R-:W-:Y:S08]  /*5740*/  HMMA.16816.F32 R24, R132.reuse, R188, R24 ;  /* 0x000000bc8418723c */ /* 0x040ff00000001818 */
[-C--:B------:R-:W-:Y:S01]  /*5750*/  HMMA.16816.F32 R28, R132, R190.reuse, R28 ;  /* 0x000000be841c723c */ /* 0x080fe2000000181c */
[----:B------:R-:W1:Y:S07]  /*5760*/  LDSM.16.M88.4 R132, [R220+0x7000] ;  /* 0x00700000dc84783b */ /* 0x000e6e0000000200 */
[----:B------:R-:W-:Y:S01]  /*5770*/  HMMA.16816.F32 R32, R136, R190, R32 ;  /* 0x000000be8820723c */ /* 0x000fe20000001820 */
[----:B------:R-:W2:Y:S07]  /*5780*/  LDSM.16.M88.4 R136, [R220+0x7800] ;  /* 0x00780000dc88783b */ /* 0x000eae0000000200 */
        /* <DEDUP_REMOVED lines=23> */
[C---:B---3--:R-:W-:Y:S01]  /*5900*/  FADD.FTZ R4, -R142.reuse, R4 ;  /* 0x000000048e047221 */ /* 0x048fe20000010100 */
[C---:B------:R-:W-:Y:S04]  /*5910*/  HMMA.16816.F32 R16, R132.reuse, R210, R16 ;  /* 0x000000d28410723c */ /* 0x040fe80000001810 */
[----:B------:R-:W-:Y:S02]  /*5920*/  FADD.FTZ R5, -R142, R5 ;  /* 0x000000058e057221 */ /* 0x000fe40000010100 */
[----:B------:R-:W-:Y:S02]  /*5930*/  FMUL.FTZ R147, R246, R4 ;  /* 0x00000004f6937220 */ /* 0x000fe40000410000 */
[----:B------:R-:W-:Y:S01]  /*5940*/  IMAD.MOV.U32 R4, RZ, RZ, R146 ;  /* 0x000000ffff047224 */ /* 0x000fe200078e0092 */
[-C--:B------:R-:W-:Y:S03]  /*5950*/  HMMA.16816.F32 R20, R132, R212.reuse, R20 ;  /* 0x000000d48414723c */ /* 0x080fe60000001814 */
[----:B------:R-:W-:Y:S02]  /*5960*/  FADD.FTZ R8, -R140, R8 ;  /* 0x000000088c087221 */ /* 0x000fe40000010100 */
[----:B----4-:R-:W-:Y:S02]  /*5970*/  FADD.FTZ R6, -R141, R6 ;  /* 0x000000068d067221 */ /* 0x010fe40000010100 */
[----:B------:R-:W-:Y:S01]  /*5980*/  IMAD.MOV.U32 R246, RZ, RZ, R143 ;  /* 0x000000fffff67224 */ /* 0x000fe200078e008f */
[C---:B------:R-:W-:Y:S04]  /*5990*/  HMMA.16816.F32 R24, R136.reuse, R212, R24 ;  /* 0x000000d48818723c */ /* 0x040fe80000001818 */
[----:B------:R-:W-:Y:S02]  /*59a0*/  FMUL.FTZ R146, R245, R5 ;  /* 0x00000005f5927220 */ /* 0x000fe40000410000 */
[C---:B------:R-:W-:Y:S02]  /*59b0*/  FADD.FTZ R7, -R141.reuse, R7 ;  /* 0x000000078d077221 */ /* 0x040fe40000010100 */
        /* <DEDUP_REMOVED lines=8> */
[----:B------:R-:W-:Y:S04]  /*5a40*/  FMUL.FTZ R145, R162, R20 ;  /* 0x00000014a2917220 */ /* 0x000fe80000410000 */
[----:B------:R-:W-:Y:S02]  /*5a50*/  FMUL.FTZ R144, R158, R21 ;  /* 0x000000159e907220 */ /* 0x000fe40000410000 */
[C---:B------:R-:W-:Y:S02]  /*5a60*/  FADD.FTZ R18, -R141.reuse, R18 ;  /* 0x000000128d127221 */ /* 0x040fe40000010100 */
[----:B------:R-:W-:Y:S02]  /*5a70*/  FMUL.FTZ R133, R242, R19 ;  /* 0x00000013f2857220 */ /* 0x000fe40000410000 */
[C---:B------:R-:W-:Y:S02]  /*5a80*/  FADD.FTZ R23, -R141.reuse, R23 ;  /* 0x000000178d177221 */ /* 0x040fe40000010100 */
[----:B------:R-:W-:Y:S02]  /*5a90*/  FMUL.FTZ R135, R164, R22 ;  /* 0x00000016a4877220 */ /* 0x000fe40000410000 */
[----:B------:R-:W-:Y:S02]  /*5aa0*/  FADD.FTZ R9, -R140, R9 ;  /* 0x000000098c097221 */ /* 0x000fe40000010100 */
[----:B------:R-:W-:Y:S02]  /*5ab0*/  FADD.FTZ R33, -R142, R33 ;  /* 0x000000218e217221 */ /* 0x000fe40000010100 */
[----:B------:R-:W-:Y:S02]  /*5ac0*/  FADD.FTZ R136, -R141, R35 ;  /* 0x000000238d887221 */ /* 0x000fe40000010100 */
[----:B------:R-:W-:Y:S02]  /*5ad0*/  FMUL.FTZ R139, R150, R33 ;  /* 0x00000021968b7220 */ /* 0x000fe40000410000 */
[----:B------:R-:W-:Y:S01]  /*5ae0*/  FMUL.FTZ R136, R149, R136 ;  /* 0x0000008895887220 */ /* 0x000fe20000410000 */
[----:B------:R1:W5:Y:S01]  /*5af0*/  LDL R150, [R1+0x10] ;  /* 0x0000100001967983 */ /* 0x0003620000100800 */
[----:B------:R-:W-:Y:S02]  /*5b00*/  FADD.FTZ R32, -R142, R32 ;  /* 0x000000208e207221 */ /* 0x000fe40000010100 */
[----:B------:R-:W-:Y:S01]  /*5b10*/  FADD.FTZ R34, -R141, R34 ;  /* 0x000000228d227221 */ /* 0x000fe20000010100 */
[----:B------:R1:W5:Y:S01]  /*5b20*/  LDL R149, [R1+0x14] ;  /* 0x0000140001957983 */ /* 0x0003620000100800 */
[----:B------:R-:W-:Y:S02]  /*5b30*/  FMUL.FTZ R142, R151, R32 ;  /* 0x00000020978e7220 */ /* 0x000fe40000410000 */
[C---:B------:R-:W-:Y:S02]  /*5b40*/  FADD.FTZ R12, -R140.reuse, R12 ;  /* 0x0000000c8c0c7221 */ /* 0x040fe40000010100 */
[----:B------:R-:W-:Y:S02]  /*5b50*/  FADD.FTZ R13, -R140, R13 ;  /* 0x0000000d8c0d7221 */ /* 0x000fe40000010100 */
[----:B------:R-:W-:Y:S02]  /*5b60*/  FMUL.FTZ R32, R4, R8 ;  /* 0x0000000804207220 */ /* 0x000fe40000410000 */
[C---:B------:R-:W-:Y:S02]  /*5b70*/  FADD.FTZ R4, -R140.reuse, R24 ;  /* 0x000000188c047221 */ /* 0x040fe40000010100 */
        /* <DEDUP_REMOVED lines=55> */
[--C-:B------:R-:W-:Y:S01]  /*5ef0*/  @!P2 IMAD.MOV.U32 R6, RZ, RZ, R239.reuse ;  /* 0x000000ffff06a224 */ /* 0x100fe200078e00ef */
        /* <DEDUP_REMOVED lines=28> */
.L_x_148:
        /* <DEDUP_REMOVED lines=138> */
.L_x_149:
        /* <DEDUP_REMOVED lines=23> */
[----:B------:R1:W4:Y:S04]  /*6ad0*/  LDL R145, [R1] ;  /* 0x0000000001917983 */ /* 0x0003280000100800 */
[----:B------:R1:W4:Y:S01]  /*6ae0*/  LDL R146, [R1+0x8] ;  /* 0x0000080001927983 */ /* 0x0003220000100800 */
[C---:B------:R-:W-:Y:S08]  /*6af0*/  HMMA.16816.F32 R8, R24.reuse, R10, RZ ;  /* 0x0000000a1808723c */ /* 0x040ff000000018ff */
[C---:B--2---:R-:W-:Y:S08]  /*6b00*/  HMMA.16816.F32 R12, R24.reuse, R16, RZ ;  /* 0x00000010180c723c */ /* 0x044ff000000018ff */
[C---:B------:R-:W-:Y:S08]  /*6b10*/  HMMA.16816.F32 R16, R24.reuse, R18, RZ ;  /* 0x000000121810723c */ /* 0x040ff000000018ff */
[C---:B---3--:R-:W-:Y:S08]  /*6b20*/  HMMA.16816.F32 R20, R24.reuse, R28, RZ ;  /* 0x0000001c1814723c */ /* 0x048ff000000018ff */
[----:B------:R-:W-:Y:S01]  /*6b30*/  HMMA.16816.F32 R24, R24, R30, RZ ;  /* 0x0000001e1818723c */ /* 0x000fe200000018ff */
[----:B------:R-:W2:Y:S07]  /*6b40*/  LDSM.16.MT88.4 R28, [R0+0xd400] ;  /* 0x00d40000001c783b */ /* 0x000eae0000004200 */
[C---:B------:R-:W-:Y:S08]  /*6b50*/  HMMA.16816.F32 R4, R32.reuse, R132, R4 ;  /* 0x000000842004723c */ /* 0x040ff00000001804 */
[C---:B------:R-:W-:Y:S01]  /*6b60*/  HMMA.16816.F32 R8, R32.reuse, R134, R8 ;  /* 0x000000862008723c */ /* 0x040fe20000001808 */
[----:B------:R-:W-:Y:S07]  /*6b70*/  LDSM.16.M88.4 R132, [R224] ;  /* 0x00000000e084783b */ /* 0x000fee0000000200 */
[C---:B------:R-:W-:Y:S08]  /*6b80*/  HMMA.16816.F32 R12, R32.reuse, R136, R12 ;  /* 0x00000088200c723c */ /* 0x040ff0000000180c */
[C---:B------:R-:W-:Y:S01]  /*6b90*/  HMMA.16816.F32 R16, R32.reuse, R138, R16 ;  /* 0x0000008a2010723c */ /* 0x040fe20000001810 */
[----:B------:R-:W3:Y:S07]  /*6ba0*/  LDSM.16.MT88.4 R136, [R0+0x9800] ;  /* 0x009800000088783b */ /* 0x000eee0000004200 */
[C---:B--2---:R-:W-:Y:S08]  /*6bb0*/  HMMA.16816.F32 R20, R32.reuse, R28, R20 ;  /* 0x0000001c2014723c */ /* 0x044ff00000001814 */
[----:B------:R-:W-:Y:S01]  /*6bc0*/  HMMA.16816.F32 R24, R32, R30, R24 ;  /* 0x0000001e2018723c */ /* 0x000fe20000001818 */
[----:B------:R-:W2:Y:S04]  /*6bd0*/  LDSM.16.MT88.4 R28, [R0+0xb800] ;  /* 0x00b80000001c783b */ /* 0x000ea80000004200 */
[----:B------:R-:W1:Y:S03]  /*6be0*/  LDSM.16.MT88.4 R32, [R0+0xd800] ;  /* 0x00d800000020783b */ /* 0x000e660000004200 */
[C---:B---3--:R-:W-:Y:S08]  /*6bf0*/  HMMA.16816.F32 R4, R132.reuse, R136, R4 ;  /* 0x000000888404723c */ /* 0x048ff00000001804 */
[C---:B------:R-:W-:Y:S01]  /*6c00*/  HMMA.16816.F32 R8, R132.reuse, R138, R8 ;  /* 0x0000008a8408723c */ /* 0x040fe20000001808 */
[----:B------:R-:W-:Y:S07]  /*6c10*/  LDSM.16.MT88.4 R136, [R0+0x9c00] ;  /* 0x009c00000088783b */ /* 0x000fee0000004200 */
[C---:B--2---:R-:W-:Y:S08]  /*6c20*/  HMMA.16816.F32 R12, R132.reuse, R28, R12 ;  /* 0x0000001c840c723c */ /* 0x044ff0000000180c */
[C---:B------:R-:W-:Y:S01]  /*6c30*/  HMMA.16816.F32 R16, R132.reuse, R30, R16 ;  /* 0x0000001e8410723c */ /* 0x040fe20000001810 */
[----:B------:R-:W2:Y:S07]  /*6c40*/  LDSM.16.M88.4 R28, [R223] ;  /* 0x00000000df1c783b */ /* 0x000eae0000000200 */
[C---:B-1----:R-:W-:Y:S08]  /*6c50*/  HMMA.16816.F32 R20, R132.reuse, R32, R20 ;  /* 0x000000208414723c */ /* 0x042ff00000001814 */
[----:B------:R-:W-:Y:S01]  /*6c60*/  HMMA.16816.F32 R24, R132, R34, R24 ;  /* 0x000000228418723c */ /* 0x000fe20000001818 */
[----:B------:R-:W1:Y:S04]  /*6c70*/  LDSM.16.MT88.4 R32, [R0+0xbc00] ;  /* 0x00bc00000020783b */ /* 0x000e680000004200 */
[----:B------:R-:W3:Y:S03]  /*6c80*/  LDSM.16.MT88.4 R132, [R0+0xdc00] ;  /* 0x00dc00000084783b */ /* 0x000ee60000004200 */
[C---:B--2---:R-:W-:Y:S08]  /*6c90*/  HMMA.16816.F32 R4, R28.reuse, R136, R4 ;  /* 0x000000881c04723c */ /* 0x044ff00000001804 */
[C---:B------:R-:W-:Y:S01]  /*6ca0*/  HMMA.16816.F32 R8, R28.reuse, R138, R8 ;  /* 0x0000008a1c08723c */ /* 0x040fe20000001808 */
[----:B------:R-:W-:Y:S07]  /*6cb0*/  LDSM.16.MT88.4 R136, [R0+0xa000] ;  /* 0x00a000000088783b */ /* 0x000fee0000004200 */
[C---:B-1----:R-:W-:Y:S08]  /*6cc0*/  HMMA.16816.F32 R12, R28.reuse, R32, R12 ;  /* 0x000000201c0c723c */ /* 0x042ff0000000180c */
[C---:B------:R-:W-:Y:S01]  /*6cd0*/  HMMA.16816.F32 R16, R28.reuse, R34, R16 ;  /* 0x000000221c10723c */ /* 0x040fe20000001810 */
[----:B------:R-:W1:Y:S07]  /*6ce0*/  LDSM.16.M88.4 R32, [R221+0x2000] ;  /* 0x00200000dd20783b */ /* 0x000e6e0000000200 */
[C---:B---3--:R-:W-:Y:S08]  /*6cf0*/  HMMA.16816.F32 R20, R28.reuse, R132, R20 ;  /* 0x000000841c14723c */ /* 0x048ff00000001814 */
[----:B------:R-:W-:Y:S01]  /*6d00*/  HMMA.16816.F32 R24, R28, R134, R24 ;  /* 0x000000861c18723c */ /* 0x000fe20000001818 */
[----:B------:R-:W2:Y:S04]  /*6d10*/  LDSM.16.MT88.4 R28, [R0+0xc000] ;  /* 0x00c00000001c783b */ /* 0x000ea80000004200 */
[----:B------:R-:W3:Y:S03]  /*6d20*/  LDSM.16.MT88.4 R132, [R0+0xe000] ;  /* 0x00e000000084783b */ /* 0x000ee60000004200 */
[C---:B-1----:R-:W-:Y:S08]  /*6d30*/  HMMA.16816.F32 R4, R32.reuse, R136, R4 ;  /* 0x000000882004723c */ /* 0x042ff00000001804 */
[C---:B------:R-:W-:Y:S01]  /*6d40*/  HMMA.16816.F32 R8, R32.reuse, R138, R8 ;  /* 0x0000008a2008723c */ /* 0x040fe20000001808 */
[----:B------:R-:W-:Y:S07]  /*6d50*/  LDSM.16.MT88.4 R136, [R0+0xa400] ;  /* 0x00a400000088783b */ /* 0x000fee0000004200 */
[C---:B--2---:R-:W-:Y:S08]  /*6d60*/  HMMA.16816.F32 R12, R32.reuse, R28, R12 ;  /* 0x0000001c200c723c */ /* 0x044ff0000000180c */
        /* <DEDUP_REMOVED lines=25> */
[----:B------:R3:W2:Y:S03]  /*6f00*/  LDSM.16.MT88.4 R132, [R0+0xec00] ;  /* 0x00ec00000084783b */ /* 0x0006a60000004200 */
[C---:B-1----:R-:W-:Y:S01]  /*6f10*/  HMMA.16816.F32 R4, R28.reuse, R136, R4 ;  /* 0x000000881c04723c */ /* 0x042fe20000001804 */
[----:B---3--:R-:W-:Y:S06]  /*6f20*/  IMAD.MOV.U32 R0, RZ, RZ, c[0x0][0x22c] ;  /* 0x00008b00ff007624 */ /* 0x008fec00078e00ff */
[----:B----4-:R-:W-:Y:S01]  /*6f30*/  @P0 IADD3 R136, P2, R148, UR11, RZ ;  /* 0x0000000b94880c10 */ /* 0x010fe2000ff5e0ff */
[C---:B------:R-:W-:Y:S01]  /*6f40*/  HMMA.16816.F32 R8, R28.reuse, R138, R8 ;  /* 0x0000008a1c08723c */ /* 0x040fe20000001808 */
[----:B------:R-:W-:Y:S03]  /*6f50*/  @UP4 UIADD3 UR11, UP1, UR11, -0x100, URZ ;  /* 0xffffff000b0b4890 */ /* 0x000fe6000ff3e03f */
[----:B------:R-:W-:Y:S01]  /*6f60*/  @P0 IADD3.X R137, R147, UR10, RZ, P2, !PT ;  /* 0x0000000a93890c10 */ /* 0x000fe200097fe4ff */
[----:B------:R-:W-:Y:S01]  /*6f70*/  IMAD R0, R0, c[0x0][0x1c0], RZ ;  /* 0x0000700000007a24 */ /* 0x000fe200078e02ff */
[----:B------:R-:W-:Y:S01]  /*6f80*/  @UP4 UIADD3.X UR10, UR10, -0x1, URZ, UP1, !UPT ;  /* 0xffffffff0a0a4890 */ /* 0x000fe20008ffe43f */
[----:B------:R-:W-:Y:S01]  /*6f90*/  IMAD.MOV.U32 R147, RZ, RZ, c[0x0][0x22c] ;  /* 0x00008b00ff937624 */ /* 0x000fe200078e00ff */
[C---:B--2---:R-:W-:Y:S01]  /*6fa0*/  HMMA.16816.F32 R12, R28.reuse, R32, R12 ;  /* 0x000000201c0c723c */ /* 0x044fe2000000180c */
[----:B------:R-:W2:Y:S03]  /*6fb0*/  @P0 LDG.E R143, [R136.64+0x20] ;  /* 0x00002006888f0981 */ /* 0x000ea6000c1e1900 */
[----:B------:R-:W-:Y:S01]  /*6fc0*/  IMAD R0, R0, 0x30, RZ ;  /* 0x0000003000007824 */ /* 0x000fe200078e02ff */
[----:B------:R-:W3:Y:S01]  /*6fd0*/  @P0 LDG.E R144, [R136.64+0xa0] ;  /* 0x0000a00688900981 */ /* 0x000ee2000c1e1900 */
[----:B------:R-:W-:Y:S02]  /*6fe0*/  IMAD R147, R147, c[0x0][0x1c0], RZ ;  /* 0x0000700093937a24 */ /* 0x000fe400078e02ff */
[C---:B------:R-:W-:Y:S01]  /*6ff0*/  HMMA.16816.F32 R16, R28.reuse, R34, R16 ;  /* 0x000000221c10723c */ /* 0x040fe20000001810 */
[----:B------:R-:W4:Y:S03]  /*7000*/  @P0 LDG.E R145, [R136.64+0x80] ;  /* 0x0000800688910981 */ /* 0x000f26000c1e1900 */
[----:B------:R-:W-:Y:S01]  /*7010*/  IMAD.MOV.U32 R32, RZ, RZ, R235 ;  /* 0x000000ffff207224 */ /* 0x000fe200078e00eb */
[----:B------:R-:W3:Y:S01]  /*7020*/  @P0 LDG.E R146, [R136.64] ;  /* 0x0000000688920981 */ /* 0x000ee2000c1e1900 */
[----:B------:R-:W-:Y:S02]  /*7030*/  IMAD.MOV.U32 R33, RZ, RZ, R234 ;  /* 0x000000ffff217224 */ /* 0x000fe400078e00ea */
[C---:B------:R-:W-:Y:S03]  /*7040*/  HMMA.16816.F32 R20, R28.reuse, R132, R20 ;  /* 0x000000841c14723c */ /* 0x040fe60000001814 */
[----:B------:R-:W-:Y:S01]  /*7050*/  RED.E.ADD.F32.FTZ.RN.STRONG.GPU [R32.64], R4 ;  /* 0x000000042000798e */ /* 0x000fe2000c10e786 */
[CC--:B------:R-:W-:Y:S01]  /*7060*/  LEA R34, P1, R142.reuse, R32.reuse, 0x2 ;  /* 0x000000208e227211 */ /* 0x0c0fe200078210ff */
[----:B------:R-:W-:Y:S03]  /*7070*/  IMAD R147, R147, 0x38, RZ ;  /* 0x0000003893937824 */ /* 0x000fe600078e02ff */
[----:B------:R-:W-:Y:S04]  /*7080*/  HMMA.16816.F32 R24, R28, R134, R24 ;  /* 0x000000861c18723c */ /* 0x000fe80000001818 */
[-C--:B------:R-:W-:Y:S05]  /*7090*/  LEA.HI.X.SX32 R35, R142, R33.reuse, 0x2, P1 ;  /* 0x000000218e237211 */ /* 0x080fea00008f16ff */
[----:B------:R-:W-:Y:S04]  /*70a0*/  RED.E.ADD.F32.FTZ.RN.STRONG.GPU [R34.64], R5 ;  /* 0x000000052200798e */ /* 0x000fe8000c10e786 */
[----:B--2---:R1:W-:Y:S04]  /*70b0*/  @P0 STL [R1+0xc], R143 ;  /* 0x00000c8f01000387 */ /* 0x0043e80000100800 */
[----:B------:R-:W2:Y:S04]  /*70c0*/  LDL R139, [R1+0x1c] ;  /* 0x00001c00018b7983 */ /* 0x000ea80000100800 */
[----:B------:R-:W2:Y:S04]  /*70d0*/  LDL R138, [R1+0x24] ;  /* 0x00002400018a7983 */ /* 0x000ea80000100800 */
[----:B---3--:R3:W-:Y:S04]  /*70e0*/  @P0 STL [R1+0x4], R144 ;  /* 0x0000049001000387 */ /* 0x0087e80000100800 */
[----:B----4-:R4:W-:Y:S04]  /*70f0*/  @P0 STL [R1], R145 ;  /* 0x0000009101000387 */ /* 0x0109e80000100800 */
[----:B------:R4:W-:Y:S01]  /*7100*/  @P0 STL [R1+0x8], R146 ;  /* 0x0000089201000387 */ /* 0x0009e20000100800 */
[----:B-1----:R-:W-:Y:S04]  /*7110*/  IMAD.MOV.U32 R143, RZ, RZ, c[0x0][0x22c] ;  /* 0x00008b00ff8f7624 */ /* 0x002fe800078e00ff */
[----:B------:R-:W-:Y:S04]  /*7120*/  IMAD R143, R143, c[0x0][0x1c0], RZ ;  /* 0x000070008f8f7a24 */ /* 0x000fe800078e02ff */
[----:B------:R-:W-:Y:S02]  /*7130*/  IMAD.SHL.U32 R143, R143, 0x10, RZ ;  /* 0x000000108f8f7824 */ /* 0x000fe400078e00ff */
[----:B---3--:R-:W-:Y:S03]  /*7140*/  IMAD.MOV.U32 R144, RZ, RZ, c[0x0][0x22c] ;  /* 0x00008b00ff907624 */ /* 0x008fe600078e00ff */
[CC--:B------:R-:W-:Y:S02]  /*7150*/  LEA R136, P0, R143.reuse, R32.reuse, 0x2 ;  /* 0x000000208f887211 */ /* 0x0c0fe400078010ff */
[C---:B------:R-:W-:Y:S01]  /*7160*/  IADD3 R134, R143.reuse, 0x40, RZ ;  /* 0x000000408f867810 */ /* 0x040fe20007ffe0ff */
[----:B----4-:R-:W-:Y:S01]  /*7170*/  IMAD.MOV.U32 R145, RZ, RZ, c[0x0][0x22c] ;  /* 0x00008b00ff917624 */ /* 0x010fe200078e00ff */
[-C--:B------:R-:W-:Y:S01]  /*7180*/  LEA.HI.X.SX32 R137, R143, R33.reuse, 0x2, P0 ;  /* 0x000000218f897211 */ /* 0x080fe200000f16ff */
[----:B------:R-:W-:Y:S02]  /*7190*/  IMAD R144, R144, c[0x0][0x1c0], RZ ;  /* 0x0000700090907a24 */ /* 0x000fe400078e02ff */
[----:B------:R-:W-:Y:S02]  /*71a0*/  IMAD.MOV.U32 R146, RZ, RZ, c[0x0][0x22c] ;  /* 0x00008b00ff927624 */ /* 0x000fe400078e00ff */
[----:B------:R1:W-:Y:S01]  /*71b0*/  RED.E.ADD.F32.FTZ.RN.STRONG.GPU [R136.64], R6 ;  /* 0x000000068800798e */ /* 0x0003e2000c10e786 */
[----:B------:R-:W-:Y:S02]  /*71c0*/  IMAD R145, R145, c[0x0][0x1c0], RZ ;  /* 0x0000700091917a24 */ /* 0x000fe400078e02ff */
[----:B------:R-:W-:Y:S02]  /*71d0*/  IMAD R146, R146, c[0x0][0x1c0], RZ ;  /* 0x0000700092927a24 */ /* 0x000fe400078e02ff */
[----:B------:R-:W-:Y:S02]  /*71e0*/  IMAD.SHL.U32 R145, R145, 0x20, RZ ;  /* 0x0000002091917824 */ /* 0x000fe400078e00ff */
[----:B------:R-:W-:Y:S02]  /*71f0*/  IMAD R146, R146, 0x18, RZ ;  /* 0x0000001892927824 */ /* 0x000fe400078e02ff */
[----:B------:R-:W-:Y:S01]  /*7200*/  IMAD R144, R144, 0x28, RZ ;  /* 0x0000002890907824 */ /* 0x000fe200078e02ff */
[CC--:B------:R-:W-:Y:S02]  /*7210*/  LEA R30, P0, R145.reuse, R32.reuse, 0x2 ;  /* 0x00000020911e7211 */ /* 0x0c0fe400078010ff */
[-C--:B------:R-:W-:Y:S02]  /*7220*/  LEA R132, P1, R146, R32.reuse, 0x2 ;  /* 0x0000002092847211 */ /* 0x080fe400078210ff */
[-C--:B------:R-:W-:Y:S02]  /*7230*/  LEA R28, P2, R144, R32.reuse, 0x2 ;  /* 0x00000020901c7211 */ /* 0x080fe400078410ff */
[-C--:B------:R-:W-:Y:S01]  /*7240*/  LEA.HI.X.SX32 R133, R146, R33.reuse, 0x2, P1 ;  /* 0x0000002192857211 */ /* 0x080fe200008f16ff */
[----:B------:R-:W-:Y:S01]  /*7250*/  IMAD.MOV.U32 R146, RZ, RZ, c[0x0][0x22c] ;  /* 0x00008b00ff927624 */ /* 0x000fe200078e00ff */
[CC--:B------:R-:W-:Y:S02]  /*7260*/  LEA R4, P1, R0.reuse, R32.reuse, 0x2 ;  /* 0x0000002000047211 */ /* 0x0c0fe400078210ff */
[-C--:B------:R-:W-:Y:S01]  /*7270*/  LEA.HI.X.SX32 R31, R145, R33.reuse, 0x2, P0 ;  /* 0x00000021911f7211 */ /* 0x080fe200000f16ff */
[----:B------:R3:W-:Y:S01]  /*7280*/  RED.E.ADD.F32.FTZ.RN.STRONG.GPU [R132.64], R7 ;  /* 0x000000078400798e */ /* 0x0007e2000c10e786 */
[-C--:B------:R-:W-:Y:S01]  /*7290*/  LEA.HI.X.SX32 R5, R0, R33.reuse, 0x2, P1 ;  /* 0x0000002100057211 */ /* 0x080fe200008f16ff */
[----:B------:R-:W-:Y:S01]  /*72a0*/  IMAD R146, R146, c[0x0][0x1c0], RZ ;  /* 0x0000700092927a24 */ /* 0x000fe200078e02ff */
[-C--:B------:R-:W-:Y:S01]  /*72b0*/  LEA.HI.X.SX32 R29, R144, R33.reuse, 0x2, P2 ;  /* 0x00000021901d7211 */ /* 0x080fe200010f16ff */
[----:B------:R-:W4:Y:S01]  /*72c0*/  LDL R0, [R1+0x20] ;  /* 0x0000200001007983 */ /* 0x000f220000100800 */
[----:B------:R-:W-:Y:S01]  /*72d0*/  IMAD.MOV.U32 R144, RZ, RZ, c[0x0][0x22c] ;  /* 0x00008b00ff907624 */ /* 0x000fe200078e00ff */
[-C--:B-1----:R-:W-:Y:S01]  /*72e0*/  LEA R6, P0, R147, R32.reuse, 0x2 ;  /* 0x0000002093067211 */ /* 0x082fe200078010ff */
[----:B------:R-:W-:Y:S01]  /*72f0*/  IMAD.MOV.U32 R145, RZ, RZ, c[0x0][0x22c] ;  /* 0x00008b00ff917624 */ /* 0x000fe200078e00ff */
[----:B------:R1:W-:Y:S01]  /*7300*/  RED.E.ADD.F32.FTZ.RN.STRONG.GPU [R30.64], R8 ;  /* 0x000000081e00798e */ /* 0x0003e2000c10e786 */
[----:B------:R-:W-:Y:S02]  /*7310*/  IMAD R144, R144, c[0x0][0x1c0], RZ ;  /* 0x0000700090907a24 */ /* 0x000fe400078e02ff */
[----:B------:R-:W-:Y:S01]  /*7320*/  IMAD.SHL.U32 R146, R146, 0x10, RZ ;  /* 0x0000001092927824 */ /* 0x000fe200078e00ff */
[----:B------:R1:W-:Y:S01]  /*7330*/  RED.E.ADD.F32.FTZ.RN.STRONG.GPU [R28.64], R9 ;  /* 0x000000091c00798e */ /* 0x0003e2000c10e786 */
[----:B------:R-:W-:Y:S02]  /*7340*/  IMAD.SHL.U32 R144, R144, 0x10, RZ ;  /* 0x0000001090907824 */ /* 0x000fe400078e00ff */
[----:B------:R-:W-:Y:S01]  /*7350*/  IMAD R145, R145, c[0x0][0x1c0], RZ ;  /* 0x0000700091917a24 */ /* 0x000fe200078e02ff */
[----:B------:R1:W-:Y:S01]  /*7360*/  RED.E.ADD.F32.FTZ.RN.STRONG.GPU [R4.64], R10 ;  /* 0x0000000a0400798e */ /* 0x0003e2000c10e786 */
[----:B------:R-:W-:Y:S02]  /*7370*/  IADD3 R141, R146, 0x20, RZ ;  /* 0x00000020928d7810 */ /* 0x000fe40007ffe0ff */
[----:B------:R-:W-:Y:S01]  /*7380*/  IADD3 R140, R144, 0x20, RZ ;  /* 0x00000020908c7810 */ /* 0x000fe20007ffe0ff */
[----:B------:R-:W-:Y:S01]  /*7390*/  IMAD.SHL.U32 R145, R145, 0x8, RZ ;  /* 0x0000000891917824 */ /* 0x000fe200078e00ff */
[----:B------:R-:W-:Y:S03]  /*73a0*/  IADD3 R144, R146, 0x20, RZ ;  /* 0x0000002092907810 */ /* 0x000fe60007ffe0ff */
[C---:B------:R-:W-:Y:S02]  /*73b0*/  IMAD.IADD R141, R145.reuse, 0x1, R141 ;  /* 0x00000001918d7824 */ /* 0x040fe400078e028d */
[----:B------:R-:W-:Y:S01]  /*73c0*/  IMAD.IADD R144, R145, 0x1, R144 ;  /* 0x0000000191907824 */ /* 0x000fe200078e0290 */
[----:B---3--:R-:W3:Y:S01]  /*73d0*/  LDL R132, [R1+0x18] ;  /* 0x0000180001847983 */ /* 0x008ee20000100800 */
[-C--:B------:R-:W-:Y:S01]  /*73e0*/  LEA.HI.X.SX32 R7, R147, R33.reuse, 0x2, P0 ;  /* 0x0000002193077211 */ /* 0x080fe200000f16ff */
[----:B------:R-:W-:Y:S01]  /*73f0*/  IMAD.IADD R141, R145, 0x1, R141 ;  /* 0x00000001918d7824 */ /* 0x000fe200078e028d */
[C---:B------:R-:W-:Y:S03]  /*7400*/  IADD3 R133, R143.reuse, 0x40, RZ ;  /* 0x000000408f857810 */ /* 0x040fe60007ffe0ff */
[----:B------:R1:W-:Y:S02]  /*7410*/  RED.E.ADD.F32.FTZ.RN.STRONG.GPU [R6.64], R11 ;  /* 0x0000000b0600798e */ /* 0x0003e4000c10e786 */
[C---:B-1----:R-:W-:Y:S01]  /*7420*/  IADD3 R30, R143.reuse, 0x40, RZ ;  /* 0x000000408f1e7810 */ /* 0x042fe20007ffe0ff */
[----:B------:R-:W-:Y:S01]  /*7430*/  IMAD.IADD R133, R142, 0x1, R133 ;  /* 0x000000018e857824 */ /* 0x000fe200078e0285 */
[----:B------:R1:W-:Y:S01]  /*7440*/  RED.E.ADD.F32.FTZ.RN.STRONG.GPU [R32.64+0x80], R12 ;  /* 0x0000800c2000798e */ /* 0x0003e2000c10e786 */
[----:B------:R-:W-:Y:S02]  /*7450*/  IADD3 R31, R143, 0x40, RZ ;  /* 0x000000408f1f7810 */ /* 0x000fe40007ffe0ff */
[-C--:B------:R-:W-:Y:S01]  /*7460*/  LEA R28, P1, R144, R32.reuse, 0x2 ;  /* 0x00000020901c7211 */ /* 0x080fe200078210ff */
[----:B------:R1:W-:Y:S01]  /*7470*/  RED.E.ADD.F32.FTZ.RN.STRONG.GPU [R34.64+0x80], R13 ;  /* 0x0000800d2200798e */ /* 0x0003e2000c10e786 */
[----:B------:R-:W-:Y:S01]  /*7480*/  IMAD.IADD R30, R142, 0x1, R30 ;  /* 0x000000018e1e7824 */ /* 0x000fe200078e021e */
[-C--:B------:R-:W-:Y:S01]  /*7490*/  LEA R4, P0, R140, R32.reuse, 0x2 ;  /* 0x000000208c047211 */ /* 0x080fe200078010ff */
[----:B------:R-:W-:Y:S01]  /*74a0*/  IMAD.IADD R31, R142, 0x1, R31 ;  /* 0x000000018e1f7824 */ /* 0x000fe200078e021f */
[-C--:B------:R-:W-:Y:S01]  /*74b0*/  LEA.HI.X.SX32 R29, R144, R33.reuse, 0x2, P1 ;  /* 0x00000021901d7211 */ /* 0x080fe200008f16ff */
[----:B------:R-:W-:Y:S01]  /*74c0*/  IMAD.IADD R133, R142, 0x1, R133 ;  /* 0x000000018e857824 */ /* 0x000fe200078e0285 */
[-C--:B------:R-:W-:Y:S01]  /*74d0*/  LEA.HI.X.SX32 R5, R140, R33.reuse, 0x2, P0 ;  /* 0x000000218c057211 */ /* 0x080fe200000f16ff */
[----:B------:R-:W-:Y:S01]  /*74e0*/  IMAD.IADD R30, R142, 0x1, R30 ;  /* 0x000000018e1e7824 */ /* 0x000fe200078e021e */
[----:B------:R-:W-:Y:S01]  /*74f0*/  IADD3 R140, R146, 0x20, RZ ;  /* 0x00000020928c7810 */ /* 0x000fe20007ffe0ff */
[----:B------:R-:W-:Y:S01]  /*7500*/  IMAD.IADD R133, R142, 0x1, R133 ;  /* 0x000000018e857824 */ /* 0x000fe200078e0285 */
[-C--:B------:R-:W-:Y:S01]  /*7510*/  LEA R10, P0, R141, R32.reuse, 0x2 ;  /* 0x000000208d0a7211 */ /* 0x080fe200078010ff */
[----:B------:R1:W-:Y:S02]  /*7520*/  RED.E.ADD.F32.FTZ.RN.STRONG.GPU [R4.64], R14 ;  /* 0x0000000e0400798e */ /* 0x0003e4000c10e786 */
[C---:B------:R-:W-:Y:S02]  /*7530*/  IMAD.IADD R140, R145.reuse, 0x1, R140 ;  /* 0x00000001918c7824 */ /* 0x040fe400078e028c */
[----:B------:R1:W-:Y:S02]  /*7540*/  RED.E.ADD.F32.FTZ.RN.STRONG.GPU [R28.64], R15 ;  /* 0x0000000f1c00798e */ /* 0x0003e4000c10e786 */
[----:B------:R-:W-:Y:S01]  /*7550*/  IMAD.IADD R140, R145, 0x1, R140 ;  /* 0x00000001918c7824 */ /* 0x000fe200078e028c */
[-C--:B------:R-:W-:Y:S03]  /*7560*/  LEA.HI.X.SX32 R11, R141, R33.reuse, 0x2, P0 ;  /* 0x000000218d0b7211 */ /* 0x080fe600000f16ff */
[----:B------:R-:W-:Y:S01]  /*7570*/  IMAD.IADD R140, R145, 0x1, R140 ;  /* 0x00000001918c7824 */ /* 0x000fe200078e028c */
[CC--:B-1----:R-:W-:Y:S01]  /*7580*/  LEA R12, P4, R31.reuse, R32.reuse, 0x2 ;  /* 0x000000201f0c7211 */ /* 0x0c2fe200078810ff */
[----:B------:R1:W-:Y:S03]  /*7590*/  RED.E.ADD.F32.FTZ.RN.STRONG.GPU [R10.64], R16 ;  /* 0x000000100a00798e */ /* 0x0003e6000c10e786 */
[CC--:B------:R-:W-:Y:S02]  /*75a0*/  LEA R8, P2, R140.reuse, R32.reuse, 0x2 ;  /* 0x000000208c087211 */ /* 0x0c0fe400078410ff */
[-C--:B------:R-:W-:Y:S02]  /*75b0*/  LEA.HI.X.SX32 R13, R31, R33.reuse, 0x2, P4 ;  /* 0x000000211f0d7211 */ /* 0x080fe400020f16ff */
[-C--:B------:R-:W-:Y:S02]  /*75c0*/  LEA.HI.X.SX32 R9, R140, R33.reuse, 0x2, P2 ;  /* 0x000000218c097211 */ /* 0x080fe400010f16ff */
[----:B------:R-:W-:Y:S04]  /*75d0*/  LDSM.16.MT88.4 R140, [R3+0x1c00] ;  /* 0x001c0000038c783b */ /* 0x000fe80000004200 */
[----:B------:R1:W-:Y:S01]  /*75e0*/  RED.E.ADD.F32.FTZ.RN.STRONG.GPU [R8.64], R17 ;  /* 0x000000110800798e */ /* 0x0003e2000c10e786 */
[CC--:B------:R-:W-:Y:S04]  /*75f0*/  LEA R14, P5, R134.reuse, R32.reuse, 0x2 ;  /* 0x00000020860e7211 */ /* 0x0c0fe800078a10ff */
[-C--:B------:R-:W-:Y:S02]  /*7600*/  LEA.HI.X.SX32 R15, R134, R33.reuse, 0x2, P5 ;  /* 0x00000021860f7211 */ /* 0x080fe400028f16ff */
[CC--:B-1----:R-:W-:Y:S04]  /*7610*/  LEA R10, P3, R30.reuse, R32.reuse, 0x2 ;  /* 0x000000201e0a7211 */ /* 0x0c2fe800078610ff */
[-C--:B------:R-:W-:Y:S02]  /*7620*/  LEA.HI.X.SX32 R11, R30, R33.reuse, 0x2, P3 ;  /* 0x000000211e0b7211 */ /* 0x080fe400018f16ff */
[----:B------:R-:W-:Y:S01]  /*7630*/  LDSM.16.MT88.4 R28, [R3+0x2000] ;  /* 0x00200000031c783b */ /* 0x000fe20000004200 */
[CC--:B------:R-:W-:Y:S04]  /*7640*/  LEA R8, P2, R133.reuse, R32.reuse, 0x2 ;  /* 0x0000002085087211 */ /* 0x0c0fe800078410ff */
        /* <DEDUP_REMOVED lines=261> */
.L_x_151:
        /* <DEDUP_REMOVED lines=18> */
.L_x_152:
        /* <DEDUP_REMOVED lines=55> */
.L_x_154:
[----:B------:R-:W-:Y:S05]  /*8b30*/  BSYNC B0 ;  /* 0x0000000000007941 */ /* 0x000fea0003800000 */
.L_x_153:
        /* <DEDUP_REMOVED lines=20> */
.L_x_156:
[----:B------:R-:W-:Y:S05]  /*8c80*/  BSYNC B0 ;  /* 0x0000000000007941 */ /* 0x000fea0003800000 */
.L_x_155:
        /* <DEDUP_REMOVED lines=29> */
.L_x_158:
[----:B------:R-:W-:Y:S05]  /*8e60*/  BSYNC B0 ;  /* 0x0000000000007941 */ /* 0x000fea0003800000 */
.L_x_157:
        /* <DEDUP_REMOVED lines=18> */
.L_x_134:
        /* <DEDUP_REMOVED lines=20> */
.L_x_160:
        /* <DEDUP_REMOVED lines=18> */
.L_x_161:
        /* <DEDUP_REMOVED lines=41> */
.L_x_163:
[----:B-1----:R-:W-:Y:S05]  /*9480*/  BSYNC B0 ;  /* 0x0000000000007941 */ /* 0x002fea0003800000 */
.L_x_162:
        /* <DEDUP_REMOVED lines=19> */
.L_x_165:
[----:B------:R-:W-:Y:S05]  /*95c0*/  BSYNC B0 ;  /* 0x0000000000007941 */ /* 0x000fea0003800000 */
.L_x_164:
        /* <DEDUP_REMOVED lines=29> */
.L_x_167:
[----:B------:R-:W-:Y:S05]  /*97a0*/  BSYNC B0 ;  /* 0x0000000000007941 */ /* 0x000fea0003800000 */
.L_x_166:
        /* <DEDUP_REMOVED lines=16> */
.L_x_159:
[----:B------:R-:W-:Y:S05]  /*98b0*/  BSYNC B1 ;  /* 0x0000000000017941 */ /* 0x000fea0003800000 */
.L_x_129:
        /* <DEDUP_REMOVED lines=11> */
.L_x_168:
[----:B------:R-:W-:Y:S05]  /*9970*/  EXIT ;  /* 0x000000000000794d */ /* 0x000fea0003800000 */
.L_x_170:
        /* <DEDUP_REMOVED lines=16> */
.L_x_1278:


//--------------------- .text._ZN5flash44flash_bwd_dq_dk_dv_loop_seqk_parallel_kernelI23Flash_bwd_kernel_traitsILi96ELi64ELi128ELi8ELi2ELi4ELi4ELb1ELb0EN7cutlass6half_tE19Flash_kernel_traitsILi96ELi64ELi128ELi8ES3_EELb0ELb0ELb1ELb0ELb0ELb1ELb0EEEvNS_16Flash_bwd_paramsE --------------------------
	.section	.text._ZN5flash44flash_bwd_dq_dk_dv_loop_seqk_parallel_kernelI23Flash_bwd_kernel_traitsILi96ELi64ELi128ELi8ELi2ELi4ELi4ELb1ELb0EN7cutlass6half_tE19Flash_kernel_traitsILi96ELi64ELi128ELi8ES3_EELb0ELb0ELb1ELb0ELb0ELb1ELb0EEEvNS_16Flash_bwd_paramsE,"ax",@progbits
	.sectioninfo	@"SHI_REGISTERS=255"
	.align	128
        .global         _ZN5flash44flash_bwd_dq_dk_dv_loop_seqk_parallel_kernelI23Flash_bwd_kernel_traitsILi96ELi64ELi128ELi8ELi2ELi4ELi4ELb1ELb0EN7cutlass6half_tE19Flash_kernel_traitsILi96ELi64ELi128ELi8ES3_EELb0ELb0ELb1ELb0ELb0ELb1ELb0EEEvNS_16Flash_bwd_paramsE
        .type           _ZN5flash44flash_bwd_dq_dk_dv_loop_seqk_parallel_kernelI23Flash_bwd_kernel_traitsILi96ELi64ELi128ELi8ELi2ELi4ELi4ELb1ELb0EN7cutlass6half_tE19Flash_kernel_traitsILi96ELi64ELi128ELi8ES3_EELb0ELb0ELb1ELb0ELb0ELb1ELb0EEEvNS_16Flash_bwd_paramsE,@function
        .size           _ZN5flash44flash_bwd_dq_dk_dv_loop_seqk_parallel_kernelI23Flash_bwd_kernel_traitsILi96ELi64ELi128ELi8ELi2ELi4ELi4ELb1ELb0EN7cutlass6half_tE19Flash_kernel_traitsILi96ELi64ELi128ELi8ES3_EELb0ELb0ELb1ELb0ELb0ELb1ELb0EEEvNS_16Flash_bwd_paramsE,(.L_x_1279 - _ZN5flash44flash_bwd_dq_dk_dv_loop_seqk_parallel_kernelI23Flash_bwd_kernel_traitsILi96ELi64ELi128ELi8ELi2ELi4ELi4ELb1ELb0EN7cutlass6half_tE19Flash_kernel_traitsILi96ELi64ELi128ELi8ES3_EELb0ELb0ELb1ELb0ELb0ELb1ELb0EEEvNS_16Flash_bwd_paramsE)
        .other          _ZN5flash44flash_bwd_dq_dk_dv_loop_seqk_parallel_kernelI23Flash_bwd_kernel_traitsILi96ELi64ELi128ELi8ELi2ELi4ELi4ELb1ELb0EN7cutlass6half_tE19Flash_kernel_traitsILi96ELi64ELi128ELi8ES3_EELb0ELb0ELb1ELb0ELb0ELb1ELb0EEEvNS_16Flash_bwd_paramsE,@"STO_CUDA_ENTRY STV_DEFAULT"
_ZN5flash44flash_bwd_dq_dk_dv_loop_seqk_parallel_kernelI23Flash_bwd_kernel_traitsILi96ELi64ELi128ELi8ELi2ELi4ELi4ELb1ELb0EN7cutlass6half_tE19Flash_kernel_traitsILi96ELi64ELi128ELi8ES3_EELb0ELb0ELb1ELb0ELb0ELb1ELb0EEEvNS_16Flash_bwd_paramsE:
.text._ZN5flash44flash_bwd_dq_dk_dv_loop_seqk_parallel_kernelI23Flash_bwd_kernel_traitsILi96ELi64ELi128ELi8ELi2ELi4ELi4ELb1ELb0EN7cutlass6half_tE19Flash_kernel_traitsILi96ELi64ELi128ELi8ES3_EELb0ELb0ELb1ELb0ELb0ELb1ELb0EEEvNS_16Flash_bwd_paramsE:
        /* <DEDUP_REMOVED lines=24> */
[----:B------:R-:W-:Y:S01]  /*0180*/  UIMAD.WIDE UR36, UR47, UR36, URZ ;  /* 0x000000242f2472a5 */ /* 0x000fe2000f8e023f */
[----:B------:R-:W4:Y:S01]  /*0190*/  S2UR UR61, SR_CTAID.X ;  /* 0x00000000003d79c3 */ /* 0x000f220000002500 */
        /* <DEDUP_REMOVED lines=10> */
[-C--:B------:R-:W-:Y:S01]  /*0240*/  LEA.HI R13, R20, R21.reuse, RZ, 0x4 ;  /* 0x00000015140d7211 */ /* 0x080fe200078f20ff */
[----:B---3--:R-:W-:Y:S01]  /*0250*/  UIMAD UR48, UR35, UR47, URZ ;  /* 0x0000002f233072a4 */ /* 0x008fe2000f8e023f */
[----:B------:R-:W-:Y:S01]  /*0260*/  SHF.R.S32.HI R4, RZ, 0x3, R16 ;  /* 0x00000003ff047819 */ /* 0x000fe20000011410 */
[----:B------:R-:W-:Y:S01]  /*0270*/  UIMAD UR47, UR47, UR12, URZ ;  /* 0x0000000c2f2f72a4 */ /* 0x000fe2000f8e023f */
[----:B------:R-:W-:Y:S01]  /*0280*/  LOP3.LUT R3, R5, 0xfffffffc, RZ, 0xc0, !PT ;  /* 0xfffffffc05037812 */ /* 0x000fe200078ec0ff */
[----:B------:R-:W-:Y:S01]  /*0290*/  UIMAD UR56, UR8, UR6, UR56 ;  /* 0x00000006083872a4 */ /* 0x000fe2000f8e0238 */
[--C-:B------:R-:W-:Y:S01]  /*02a0*/  SHF.R.S32.HI R0, RZ, 0x2, R5.reuse ;  /* 0x00000002ff007819 */ /* 0x100fe20000011405 */
[----:B------:R-:W-:Y:S01]  /*02b0*/  IMAD.SHL.U32 R4, R4, 0x40, RZ ;  /* 0x0000004004047824 */ /* 0x000fe200078e00ff */
[----:B------:R-:W-:Y:S01]  /*02c0*/  SHF.R.S32.HI R2, RZ, 0x1f, R5 ;  /* 0x0000001fff027819 */ /* 0x000fe20000011405 */
[----:B------:R-:W-:Y:S01]  /*02d0*/  IMAD.IADD R18, R21, 0x1, -R3 ;  /* 0x0000000115127824 */ /* 0x000fe200078e0a03 */
[----:B------:R-:W-:Y:S01]  /*02e0*/  SHF.R.S32.HI R10, RZ, 0x4, R13 ;  /* 0x00000004ff0a7819 */ /* 0x000fe2000001140d */
[----:B------:R-:W-:Y:S01]  /*02f0*/  UIMAD UR53, UR7, UR31, URZ ;  /* 0x0000001f073572a4 */ /* 0x000fe2000f8e023f */
[----:B------:R-:W-:Y:S01]  /*0300*/  LEA.HI R11, R20, R21, RZ, 0x5 ;  /* 0x00000015140b7211 */ /* 0x000fe200078f28ff */
[----:B------:R-:W-:Y:S01]  /*0310*/  UIMAD UR6, UR31, UR11, UR35 ;  /* 0x0000000b1f0672a4 */ /* 0x000fe2000f8e0223 */
[----:B------:R-:W-:Y:S01]  /*0320*/  LEA.HI R3, R2, R0, RZ, 0x3 ;  /* 0x0000000002037211 */ /* 0x000fe200078f18ff */
[----:B------:R-:W-:Y:S01]  /*0330*/  @!UP5 UIMAD UR7, UR31, UR13, UR35 ;  /* 0x0000000d1f07d2a4 */ /* 0x000fe2000f8e0223 */
[----:B------:R-:W-:Y:S01]  /*0340*/  LEA.HI R7, R13, R10, RZ, 0x1 ;  /* 0x0000000a0d077211 */ /* 0x000fe200078f08ff */
[----:B------:R-:W-:Y:S01]  /*0350*/  USHF.L.U32 UR46, UR47, 0x6, URZ ;  /* 0x000000062f2e7899 */ /* 0x000fe2000800063f */
[----:B------:R-:W-:Y:S01]  /*0360*/  LOP3.LUT R6, R11, 0xffffffe0, RZ, 0xc0, !PT ;  /* 0xffffffe00b067812 */ /* 0x000fe200078ec0ff */
[----:B------:R-:W-:Y:S01]  /*0370*/  ULDC UR50, c[0x0][0x214] ;  /* 0x0000850000327ab9 */ /* 0x000fe20000000800 */
[----:B------:R-:W-:Y:S01]  /*0380*/  LEA.HI R5, R5, R0, RZ, 0x1 ;  /* 0x0000000005057211 */ /* 0x000fe200078f08ff */
[----:B------:R-:W-:Y:S01]  /*0390*/  ULDC UR57, c[0x0][0x1c8] ;  /* 0x0000720000397ab9 */ /* 0x000fe20000000800 */
[----:B------:R-:W-:Y:S01]  /*03a0*/  LOP3.LUT R2, R4, 0xc0, RZ, 0xc0, !PT ;  /* 0x000000c004027812 */ /* 0x000fe200078ec0ff */
[----:B------:R-:W-:Y:S01]  /*03b0*/  IMAD.IADD R6, R21, 0x1, -R6 ;  /* 0x0000000115067824 */ /* 0x000fe200078e0a06 */
[----:B------:R-:W-:Y:S01]  /*03c0*/  LOP3.LUT R3, R3, 0xfffffff8, RZ, 0xc0, !PT ;  /* 0xfffffff803037812 */ /* 0x000fe200078ec0ff */
[----:B------:R-:W-:Y:S01]  /*03d0*/  ULDC.U8 UR10, c[0x0][0x3d0] ;  /* 0x0000f400000a7ab9 */ /* 0x000fe20000000000 */
[----:B------:R-:W-:Y:S01]  /*03e0*/  LOP3.LUT R4, R7, 0xfffffffe, RZ, 0xc0, !PT ;  /* 0xfffffffe07047812 */ /* 0x000fe200078ec0ff */
[----:B------:R-:W-:Y:S01]  /*03f0*/  IMAD.SHL.U32 R7, R18, 0x8, RZ ;  /* 0x0000000812077824 */ /* 0x000fe200078e00ff */
[----:B------:R-:W-:Y:S01]  /*0400*/  LOP3.LUT R5, R5, 0x7fffffe, RZ, 0xc0, !PT ;  /* 0x07fffffe05057812 */ /* 0x000fe200078ec0ff */
[----:B------:R-:W-:Y:S01]  /*0410*/  IMAD.IADD R9, R0, 0x1, -R3 ;  /* 0x0000000100097824 */ /* 0x000fe200078e0a03 */
[----:B------:R-:W-:Y:S01]  /*0420*/  SHF.R.U32.HI R3, RZ, 0x3, R2 ;  /* 0x00000003ff037819 */ /* 0x000fe20000011602 */
[----:B------:R-:W-:Y:S01]  /*0430*/  IMAD.IADD R14, R10, 0x1, -R4 ;  /* 0x000000010a0e7824 */ /* 0x000fe200078e0a04 */
[----:B------:R-:W-:Y:S01]  /*0440*/  LOP3.LUT R4, R2, 0x18, R7, 0xf8, !PT ;  /* 0x0000001802047812 */ /* 0x000fe200078ef807 */
[----:B------:R-:W-:Y:S01]  /*0450*/  IMAD.IADD R8, R0, 0x1, -R5 ;  /* 0x0000000100087824 */ /* 0x000fe200078e0a05 */
[----:B------:R-:W-:Y:S01]  /*0460*/  SHF.R.S32.HI R5, RZ, 0x1f, R6 ;  /* 0x0000001fff057819 */ /* 0x000fe20000011406 */
[----:B------:R-:W-:Y:S01]  /*0470*/  ULDC UR51, c[0x0][0x224] ;  /* 0x0000890000337ab9 */ /* 0x000fe20000000800 */
[--C-:B------:R-:W-:Y:S01]  /*0480*/  SHF.R.S32.HI R0, RZ, 0x5, R11.reuse ;  /* 0x00000005ff007819 */ /* 0x100fe2000001140b */
[----:B------:R-:W-:Y:S01]  /*0490*/  @UP5 UIMAD UR55, UR31, UR50, URZ ;  /* 0x000000321f3752a4 */ /* 0x000fe2000f8e023f */
[----:B------:R-:W-:Y:S01]  /*04a0*/  SHF.R.S32.HI R2, RZ, 0x1f, R11 ;  /* 0x0000001fff027819 */ /* 0x000fe2000001140b */
[----:B------:R-:W-:Y:S01]  /*04b0*/  ULDC.64 UR4, c[0x0][0x118] ;  /* 0x0000460000047ab9 */ /* 0x000fe20000000a00 */
[----:B------:R-:W-:Y:S01]  /*04c0*/  LOP3.LUT R4, R4, R3, RZ, 0x3c, !PT ;  /* 0x0000000304047212 */ /* 0x000fe200078e3cff */
[----:B------:R-:W-:Y:S01]  /*04d0*/  ULDC UR41, c[0x0][0x2e8] ;  /* 0x0000ba0000297ab9 */ /* 0x000fe20000000800 */
[----:B------:R-:W-:Y:S01]  /*04e0*/  LEA.HI R22, R5, R6, RZ, 0x2 ;  /* 0x0000000605167211 */ /* 0x000fe200078f10ff */
[----:B------:R-:W-:Y:S01]  /*04f0*/  ULOP3.LUT UR57, UR35, UR57, URZ, 0x3c, !UPT ;  /* 0x0000003923397292 */ /* 0x000fe2000f8e3c3f */
[-C--:B------:R-:W-:Y:S01]  /*0500*/  LEA.HI R3, R11, R0.reuse, RZ, 0x1 ;  /* 0x000000000b037211 */ /* 0x080fe200078f08ff */
[----:B------:R-:W-:Y:S01]  /*0510*/  USHF.R.S32.HI UR58, URZ, 0x1f, UR35 ;  /* 0x0000001f3f3a7899 */ /* 0x000fe20008011423 */
[----:B------:R-:W-:Y:S01]  /*0520*/  LEA.HI R2, R2, R0, RZ, 0x2 ;  /* 0x0000000002027211 */ /* 0x000fe200078f10ff */
[----:B------:R-:W-:Y:S01]  /*0530*/  UISETP.NE.AND UP6, UPT, UR10, URZ, UPT ;  /* 0x0000003f0a00728c */ /* 0x000fe2000bfc5270 */
[----:B------:R-:W-:Y:S01]  /*0540*/  LOP3.LUT R5, R16, 0xfffffff8, RZ, 0xc0, !PT ;  /* 0xfffffff810057812 */ /* 0x000fe200078ec0ff */
[----:B------:R-:W-:Y:S01]  /*0550*/  USHF.R.S32.HI UR60, URZ, 0x1f, UR31 ;  /* 0x0000001f3f3c7899 */ /* 0x000fe2000801141f */
[----:B------:R-:W-:Y:S01]  /*0560*/  LOP3.LUT R3, R3, 0xfffffffe, RZ, 0xc0, !PT ;  /* 0xfffffffe03037812 */ /* 0x000fe200078ec0ff */
[----:B------:R-:W-:Y:S01]  /*0570*/  USHF.R.S32.HI UR59, URZ, 0x1f, UR35 ;  /* 0x0000001f3f3b7899 */ /* 0x000fe20008011423 */
[----:B------:R-:W-:Y:S01]  /*0580*/  LOP3.LUT R2, R2, 0xfffffffc, RZ, 0xc0, !PT ;  /* 0xfffffffc02027812 */ /* 0x000fe200078ec0ff */
[----:B------:R-:W-:Y:S01]  /*0590*/  IMAD.IADD R5, R21, 0x1, -R5 ;  /* 0x0000000115057824 */ /* 0x000fe200078e0a05 */
[----:B------:R-:W-:Y:S01]  /*05a0*/  LOP3.LUT P4, RZ, R9, 0x2, RZ, 0xc0, !PT ;  /* 0x0000000209ff7812 */ /* 0x000fe2000788c0ff */
[C---:B------:R-:W-:Y:S01]  /*05b0*/  IMAD.IADD R207, R0.reuse, 0x1, -R3 ;  /* 0x0000000100cf7824 */ /* 0x040fe200078e0a03 */
[----:B------:R-:W-:Y:S01]  /*05c0*/  UIMAD.WIDE.U32 UR42, UR36, UR44, URZ ;  /* 0x0000002c242a72a5 */ /* 0x000fe2000f8e003f */
[C---:B------:R-:W-:Y:S01]  /*05d0*/  IMAD.IADD R11, R0.reuse, 0x1, -R2 ;  /* 0x00000001000b7824 */ /* 0x040fe200078e0a02 */
[----:B------:R-:W-:Y:S01]  /*05e0*/  LEA.HI R6, R5, R5, RZ, 0x1 ;  /* 0x0000000505067211 */ /* 0x000fe200078f08ff */
[----:B------:R-:W-:Y:S01]  /*05f0*/  IMAD R0, R0, 0x8, R8 ;  /* 0x0000000800007824 */ /* 0x000fe200078e0208 */
[CC--:B------:R-:W-:Y:S01]  /*0600*/  LEA.HI R2, R20.reuse, R21.reuse, RZ, 0x6 ;  /* 0x0000001514027211 */ /* 0x0c0fe200078f30ff */
[----:B------:R-:W-:Y:S01]  /*0610*/  UIMAD UR52, UR37, UR44, URZ ;  /* 0x0000002c253472a4 */ /* 0x000fe2000f8e023f */
[----:B------:R-:W-:Y:S01]  /*0620*/  LEA.HI R8, R20, R21, RZ, 0x7 ;  /* 0x0000001514087211 */ /* 0x000fe200078f38ff */
[----:B------:R-:W-:Y:S01]  /*0630*/  IMAD.U32 R3, R0, 0x20, R4 ;  /* 0x0000002000037824 */ /* 0x000fe200078e0004 */
[----:B------:R-:W-:Y:S01]  /*0640*/  LOP3.LUT R0, R6, 0x3fffffe, RZ, 0xc0, !PT ;  /* 0x03fffffe06007812 */ /* 0x000fe200078ec0ff */
[----:B------:R-:W-:Y:S01]  /*0650*/  USHF.R.S32.HI UR54, URZ, 0x1f, UR48 ;  /* 0x0000001f3f367899 */ /* 0x000fe20008011430 */
[----:B------:R-:W-:Y:S01]  /*0660*/  SHF.R.S32.HI R12, RZ, 0x6, R2 ;  /* 0x00000006ff0c7819 */ /* 0x000fe20000011402 */
[----:B------:R-:W-:Y:S01]  /*0670*/  UIMAD UR51, UR6, UR51, URZ ;  /* 0x00000033063372a4 */ /* 0x000fe2000f8e023f */
[----:B------:R-:W-:Y:S01]  /*0680*/  LOP3.LUT R4, R13, 0xfffffff0, RZ, 0xc0, !PT ;  /* 0xfffffff00d047812 */ /* 0x000fe200078ec0ff */
[----:B------:R1:W-:Y:S01]  /*0690*/  STL [R1+0x1c], R3 ;  /* 0x00001c0301007387 */ /* 0x0003e20000100800 */
[----:B------:R-:W-:Y:S01]  /*06a0*/  @!UP5 UIMAD UR50, UR7, UR50, URZ ;  /* 0x000000320732d2a4 */ /* 0x000fe2000f8e023f */
[----:B------:R-:W-:Y:S01]  /*06b0*/  IMAD R2, R12, 0x4, R14 ;  /* 0x000000040c027824 */ /* 0x000fe200078e020e */
[----:B------:R-:W-:-:S02]  /*06c0*/  USHF.R.S32.HI UR49, URZ, 0x1f, UR46 ;  /* 0x0000001f3f317899 */ /* 0x000fc4000801142e */
[----:B------:R-:W-:Y:S01]  /*06d0*/  UMOV UR40, 0xffffd000 ;  /* 0xffffd00000287882 */ /* 0x000fe20000000000 */
[----:B-1----:R-:W-:Y:S02]  /*06e0*/  IMAD.IADD R3, R5, 0x1, -R0 ;  /* 0x0000000105037824 */ /* 0x002fe400078e0a00 */
[C---:B------:R-:W-:Y:S02]  /*06f0*/  IMAD.IADD R0, R21.reuse, 0x1, -R4 ;  /* 0x0000000115007824 */ /* 0x040fe400078e0a04 */
[----:B------:R-:W-:Y:S02]  /*0700*/  IMAD R19, R2, 0x8, R3 ;  /* 0x0000000802137824 */ /* 0x000fe400078e0203 */
[----:B------:R-:W-:Y:S01]  /*0710*/  IMAD.SHL.U32 R21, R21, 0x2, RZ ;  /* 0x0000000215157824 */ /* 0x000fe200078e00ff */
[----:B------:R-:W-:Y:S02]  /*0720*/  SHF.R.S32.HI R3, RZ, 0x1f, R0 ;  /* 0x0000001fff037819 */ /* 0x000fe40000011400 */
[----:B------:R-:W-:-:S02]  /*0730*/  LEA.HI R2, R0, R0, RZ, 0x1 ;  /* 0x0000000000027211 */ /* 0x000fc400078f08ff */
[----:B------:R-:W-:Y:S02]  /*0740*/  LEA.HI R10, R3, R0, RZ, 0x3 ;  /* 0x00000000030a7211 */ /* 0x000fe400078f18ff */
[----:B------:R-:W-:Y:S02]  /*0750*/  LOP3.LUT R4, R2, 0x7fffffe, RZ, 0xc0, !PT ;  /* 0x07fffffe02047812 */ /* 0x000fe400078ec0ff */
[----:B------:R-:W-:-:S03]  /*0760*/  LOP3.LUT R3, R10, 0xfffffff8, RZ, 0xc0, !PT ;  /* 0xfffffff80a037812 */ /* 0x000fc600078ec0ff */
[C---:B------:R-:W-:Y:S01]  /*0770*/  IMAD.IADD R17, R0.reuse, 0x1, -R4 ;  /* 0x0000000100117824 */ /* 0x040fe200078e0a04 */
[----:B------:R-:W-:Y:S01]  /*0780*/  LOP3.LUT R4, R9, 0x1, RZ, 0xc0, !PT ;  /* 0x0000000109047812 */ /* 0x000fe200078ec0ff */
[----:B------:R-:W-:Y:S01]  /*0790*/  IMAD.IADD R15, R0, 0x1, -R3 ;  /* 0x00000001000f7824 */ /* 0x000fe200078e0a03 */
[----:B------:R-:W-:Y:S01]  /*07a0*/  SHF.R.S32.HI R3, RZ, 0x1, R6 ;  /* 0x00000001ff037819 */ /* 0x000fe20000011406 */
[----:B------:R-:W-:Y:S01]  /*07b0*/  IMAD.SHL.U32 R0, R5, 0x40, RZ ;  /* 0x0000004005007824 */ /* 0x000fe200078e00ff */
[--C-:B------:R-:W-:Y:S02]  /*07c0*/  SHF.R.S32.HI R6, RZ, 0x1, R2.reuse ;  /* 0x00000001ff067819 */ /* 0x100fe40000011402 */
[----:B------:R-:W-:Y:S02]  /*07d0*/  SHF.R.S32.HI R2, RZ, 0x1f, R2 ;  /* 0x0000001fff027819 */ /* 0x000fe40000011402 */
[----:B------:R-:W-:Y:S01]  /*07e0*/  LOP3.LUT R5, R0, 0x1c0, RZ, 0xc0, !PT ;  /* 0x000001c000057812 */ /* 0x000fe200078ec0ff */
[----:B------:R-:W-:Y:S01]  /*07f0*/  IMAD.SHL.U32 R0, R11, 0x10, RZ ;  /* 0x000000100b007824 */ /* 0x000fe200078e00ff */
[C---:B------:R-:W-:Y:S01]  /*0800*/  LOP3.LUT P6, RZ, R3.reuse, 0x2, RZ, 0xc0, !PT ;  /* 0x0000000203ff7812 */ /* 0x040fe200078cc0ff */
[----:B------:R-:W-:Y:S01]  /*0810*/  IMAD.SHL.U32 R3, R3, 0x40, RZ ;  /* 0x0000004003037824 */ /* 0x000fe200078e00ff */
[----:B------:R-:W-:-:S02]  /*0820*/  ISETP.NE.U32.AND P5, PT, R4, 0x1, PT ;  /* 0x000000010400780c */ /* 0x000fc40003fa5070 */
[----:B------:R-:W-:Y:S02]  /*0830*/  LEA.HI R4, R2, R6, RZ, 0x2 ;  /* 0x0000000602047211 */ /* 0x000fe400078f10ff */
[----:B------:R-:W-:Y:S02]  /*0840*/  LOP3.LUT R2, R5, 0x30, R0, 0xf8, !PT ;  /* 0x0000003005027812 */ /* 0x000fe400078ef800 */
[----:B------:R-:W-:Y:S02]  /*0850*/  LOP3.LUT R0, R3, 0xc0, RZ, 0xc0, !PT ;  /* 0x000000c003007812 */ /* 0x000fe400078ec0ff */
[--C-:B------:R-:W-:Y:S02]  /*0860*/  LOP3.LUT R3, R2, 0x8, R16.reuse, 0xf8, !PT ;  /* 0x0000000802037812 */ /* 0x100fe400078ef810 */
[----:B------:R-:W-:Y:S02]  /*0870*/  LOP3.LUT R2, R0, 0x8, R16, 0xf8, !PT ;  /* 0x0000000800027812 */ /* 0x000fe400078ef810 */
[----:B------:R-:W-:-:S02]  /*0880*/  SHF.R.U32.HI R0, RZ, 0x3, R0 ;  /* 0x00000003ff007819 */ /* 0x000fc40000011600 */
[----:B------:R-:W-:Y:S02]  /*0890*/  LOP3.LUT R4, R4, 0xfffffffc, RZ, 0xc0, !PT ;  /* 0xfffffffc04047812 */ /* 0x000fe400078ec0ff */
[----:B------:R-:W-:Y:S01]  /*08a0*/  LOP3.LUT R198, R2, R0, RZ, 0x3c, !PT ;  /* 0x0000000002c67212 */ /* 0x000fe200078e3cff */
[C---:B------:R-:W-:Y:S01]  /*08b0*/  IMAD.SHL.U32 R2, R9.reuse, 0x40, RZ ;  /* 0x0000004009027824 */ /* 0x040fe200078e00ff */
[----:B------:R-:W-:Y:S01]  /*08c0*/  SHF.R.U32.HI R0, RZ, 0x3, R5 ;  /* 0x00000003ff007819 */ /* 0x000fe20000011605 */
[----:B------:R-:W-:Y:S01]  /*08d0*/  IMAD.IADD R13, R6, 0x1, -R4 ;  /* 0x00000001060d7824 */ /* 0x000fe200078e0a04 */
[----:B------:R-:W-:Y:S01]  /*08e0*/  LEA.HI R5, R9, R9, RZ, 0x1 ;  /* 0x0000000909057211 */ /* 0x000fe200078f08ff */
[----:B------:R-:W-:Y:S01]  /*08f0*/  IMAD.SHL.U32 R6, R18, 0x2, RZ ;  /* 0x0000000212067824 */ /* 0x000fe200078e00ff */
[----:B------:R-:W-:Y:S01]  /*0900*/  LOP3.LUT R16, R3, R0, RZ, 0x3c, !PT ;  /* 0x0000000003107212 */ /* 0x000fe200078e3cff */
[----:B------:R-:W-:Y:S01]  /*0910*/  IMAD.U32 R198, R19, 0x20, R198 ;  /* 0x0000002013c67824 */ /* 0x000fe200078e00c6 */
[----:B------:R-:W-:-:S02]  /*0920*/  LOP3.LUT R0, R5, 0x3fffffe, RZ, 0xc0, !PT ;  /* 0x03fffffe05007812 */ /* 0x000fc400078ec0ff */
[----:B------:R-:W-:Y:S02]  /*0930*/  LOP3.LUT R2, R2, 0x1c0, RZ, 0xc0, !PT ;  /* 0x000001c002027812 */ /* 0x000fe400078ec0ff */
[----:B------:R-:W-:Y:S01]  /*0940*/  SHF.R.S32.HI R3, RZ, 0x3, R10 ;  /* 0x00000003ff037819 */ /* 0x000fe2000001140a */
[----:B------:R-:W-:Y:S01]  /*0950*/  IMAD.IADD R7, R9, 0x1, -R0 ;  /* 0x0000000109077824 */ /* 0x000fe200078e0a00 */
[----:B------:R-:W-:Y:S01]  /*0960*/  SEL R197, R206, 0xffffffe0, !P6 ;  /* 0xffffffe0cec57807 */ /* 0x000fe20007000000 */
[----:B------:R-:W-:Y:S01]  /*0970*/  IMAD.SHL.U32 R0, R12, 0x20, RZ ;  /* 0x000000200c007824 */ /* 0x000fe200078e00ff */
[----:B------:R-:W-:Y:S01]  /*0980*/  SEL R214, R214, 0x10, !P5 ;  /* 0x00000010d6d67807 */ /* 0x000fe20006800000 */
[----:B------:R-:W-:Y:S02]  /*0990*/  IMAD R17, R3, 0x8, R17 ;  /* 0x0000000803117824 */ /* 0x000fe400078e0211 */
[C---:B------:R-:W-:Y:S01]  /*09a0*/  IMAD R201, R11.reuse, 0x2, R3 ;  /* 0x000000020bc97824 */ /* 0x040fe200078e0203 */
[----:B------:R-:W-:Y:S01]  /*09b0*/  LOP3.LUT R9, R0, 0x6, R21, 0xf8, !PT ;  /* 0x0000000600097812 */ /* 0x000fe200078ef815 */
[----:B------:R-:W-:Y:S01]  /*09c0*/  IMAD R197, R198, 0x2, R197 ;  /* 0x00000002c6c57824 */ /* 0x000fe200078e02c5 */
[----:B------:R-:W-:Y:S01]  /*09d0*/  LOP3.LUT R4, R2, 0x20, R0, 0xf8, !PT ;  /* 0x0000002002047812 */ /* 0x000fe200078ef800 */
[----:B------:R-:W-:Y:S01]  /*09e0*/  IMAD R0, R11, 0x200, R6 ;  /* 0x000002000b007824 */ /* 0x000fe200078e0206 */
[----:B------:R-:W-:Y:S01]  /*09f0*/  SHF.R.U32.HI R2, RZ, 0x3, R2 ;  /* 0x00000003ff027819 */ /* 0x000fe20000011602 */
[----:B------:R1:W-:Y:S01]  /*0a00*/  STL [R1+0x28], R9 ;  /* 0x0000280901007387 */ /* 0x0003e20000100800 */
[----:B------:R-:W-:-:S02]  /*0a10*/  IMAD.SHL.U32 R198, R198, 0x2, RZ ;  /* 0x00000002c6c67824 */ /* 0x000fc400078e00ff */
        /* <DEDUP_REMOVED lines=11> */
[----:B------:R-:W-:Y:S01]  /*0ad0*/  IMAD.U32 R4, RZ, RZ, UR14 ;  /* 0x0000000eff047e24 */ /* 0x000fe2000f8e00ff */
[----:B------:R-:W-:Y:S01]  /*0ae0*/  SHF.R.S32.HI R2, RZ, 0x7, R8 ;  /* 0x00000007ff027819 */ /* 0x000fe20000011408 */
[----:B------:R-:W-:-:S04]  /*0af0*/  IMAD.SHL.U32 R4, R14, 0x10, RZ ;  /* 0x000000100e047824 */ /* 0x000fc800078e00ff */
        /* <DEDUP_REMOVED lines=33> */
[----:B------:R-:W-:Y:S01]  /*0d10*/  IMAD.IADD R202, R201, 0x1, R202 ;  /* 0x00000001c9ca7824 */ /* 0x000fe200078e02ca */
[----:B------:R-:W-:Y:S01]  /*0d20*/  IADD3 R0, R11, -0x40, RZ ;  /* 0xffffffc00b007810 */ /* 0x000fe20007ffe0ff */
[----:B------:R-:W-:Y:S01]  /*0d30*/  STL [R1+0x8], R11 ;  /* 0x0000080b01007387 */ /* 0x000fe20000100800 */
[----:B------:R-:W-:-:S02]  /*0d40*/  IMAD.IADD R207, R207, 0x1, R5 ;  /* 0x00000001cfcf7824 */ /* 0x000fc400078e0205 */
[----:B------:R-:W-:Y:S01]  /*0d50*/  SHF.R.S32.HI R2, RZ, 0x1f, R0 ;  /* 0x0000001fff027819 */ /* 0x000fe20000011400 */
[--C-:B------:R-:W-:Y:S02]  /*0d60*/  IMAD.IADD R204, R201, 0x1, R203.reuse ;  /* 0x00000001c9cc7824 */ /* 0x100fe400078e02cb */
[----:B------:R-:W-:Y:S01]  /*0d70*/  IMAD.SHL.U32 R199, R207, 0x2, RZ ;  /* 0x00000002cfc77824 */ /* 0x000fe200078e00ff */
[C---:B------:R-:W-:Y:S01]  /*0d80*/  SHF.L.U64.HI R2, R0.reuse, 0x2, R2 ;  /* 0x0000000200027819 */ /* 0x040fe20000010202 */
[----:B------:R-:W-:Y:S02]  /*0d90*/  IMAD.SHL.U32 R0, R0, 0x4, RZ ;  /* 0x0000000400007824 */ /* 0x000fe400078e00ff */
[----:B------:R-:W-:Y:S02]  /*0da0*/  IMAD.IADD R214, R214, 0x1, R216 ;  /* 0x00000001d6d67824 */ /* 0x000fe400078e02d8 */
[----:B------:R1:W-:Y:S01]  /*0db0*/  STL [R1+0x24], R2 ;  /* 0x0000240201007387 */ /* 0x0003e20000100800 */
[----:B------:R-:W-:-:S02]  /*0dc0*/  IMAD.IADD R203, R202, 0x1, R203 ;  /* 0x00000001cacb7824 */ /* 0x000fc400078e02cb */
[----:B------:R-:W-:Y:S01]  /*0dd0*/  IMAD.IADD R200, R199, 0x1, R206 ;  /* 0x00000001c7c87824 */ /* 0x000fe200078e02ce */
[----:B------:R2:W-:Y:S04]  /*0de0*/  STL [R1+0x20], R0 ;  /* 0x0000200001007387 */ /* 0x0005e80000100800 */
[----:B------:R3:W-:Y:S01]  /*0df0*/  STL [R1+0xc], R4 ;  /* 0x00000c0401007387 */ /* 0x0007e20000100800 */
[----:B-1----:R-:W-:Y:S01]  /*0e00*/  IMAD.SHL.U32 R2, R3, 0x2, RZ ;  /* 0x0000000203027824 */ /* 0x002fe200078e00ff */
[C---:B--2---:R-:W-:Y:S02]  /*0e10*/  IADD3 R0, R4.reuse, 0x20, RZ ;  /* 0x0000002004007810 */ /* 0x044fe40007ffe0ff */
[----:B------:R-:W-:-:S05]  /*0e20*/  @P3 IADD3 R0, R4, -0x20, RZ ;  /* 0xffffffe004003810 */ /* 0x000fca0007ffe0ff */
[----:B----4-:R3:W-:Y:S02]  /*0e30*/  STL [R1+0x10], R0 ;  /* 0x0000100001007387 */ /* 0x0107e40000100800 */
.L_x_201:
        /* <DEDUP_REMOVED lines=53> */
.L_x_171:
        /* <DEDUP_REMOVED lines=67> */
.L_x_173:
        /* <DEDUP_REMOVED lines=18> */
.L_x_174:
[----:B------:R-:W-:Y:S01]  /*16e0*/  IABS R6, c[0x0][0x1c8] ;  /* 0x0000720000067a13 */ /* 0x000fe20000000000 */
[----:B------:R-:W-:Y:S01]  /*16f0*/  ULDC.64 UR10, c[0x0][0x370] ;  /* 0x0000dc00000a7ab9 */ /* 0x000fe20000000a00 */
[----:B------:R-:W-:Y:S01]  /*1700*/  ISETP.NE.AND P2, PT, RZ, c[0x0][0x1c8], PT ;  /* 0x00007200ff007a0c */ /* 0x000fe20003f45270 */
[----:B------:R-:W-:Y:S01]  /*1710*/  @UP3 UIMAD.WIDE.U32 UR8, UR18, UR10, URZ ;  /* 0x0000000a120832a5 */ /* 0x000fe2000f8e003f */
[----:B------:R-:W1:Y:S01]  /*1720*/  I2F.RP R4, R6 ;  /* 0x0000000600047306 */ /* 0x000e620000209400 */
[----:B------:R-:W-:Y:S02]  /*1730*/  ULDC UR13, c[0x0][0x224] ;  /* 0x00008900000d7ab9 */ /* 0x000fe40000000800 */
[----:B------:R-:W-:Y:S02]  /*1740*/  @UP3 UIMAD UR26, UR18, UR11, UR9 ;  /* 0x0000000b121a32a4 */ /* 0x000fe4000f8e0209 */
[----:B------:R-:W-:Y:S02]  /*1750*/  USHF.R.S32.HI UR20, URZ, 0x1f, UR23 ;  /* 0x0000001f3f147899 */ /* 0x000fe40008011417 */
[----:B------:R-:W-:-:S02]  /*1760*/  @UP3 UMOV UR25, UR8 ;  /* 0x0000000800193c82 */ /* 0x000fc40008000000 */
[----:B------:R-:W-:Y:S02]  /*1770*/  ULDC.64 UR8, c[0x0][0x368] ;  /* 0x0000da0000087ab9 */ /* 0x000fe40000000a00 */
[----:B------:R-:W-:Y:S02]  /*1780*/  @!UP3 UIMAD UR7, UR39, UR8, URZ ;  /* 0x000000082707b2a4 */ /* 0x000fe4000f8e023f */
[----:B------:R-:W-:Y:S02]  /*1790*/  ULDC.64 UR10, c[0x0][0x3d8] ;  /* 0x0000f600000a7ab9 */ /* 0x000fe40000000a00 */
[----:B------:R-:W-:Y:S01]  /*17a0*/  @!UP3 UIMAD UR7, UR31, UR9, UR7 ;  /* 0x000000091f07b2a4 */ /* 0x000fe2000f8e0207 */
[----:B-1----:R-:W1:Y:S01]  /*17b0*/  MUFU.RCP R4, R4 ;  /* 0x0000000400047308 */ /* 0x002e620000001000 */
[----:B------:R-:W-:-:S04]  /*17c0*/  @!UP3 UIMAD.WIDE.U32 UR8, UR31, UR8, URZ ;  /* 0x000000081f08b2a5 */ /* 0x000fc8000f8e003f */
[----:B------:R-:W-:Y:S02]  /*17d0*/  @!UP3 UIADD3 UR26, UR9, UR7, URZ ;  /* 0x00000007091ab290 */ /* 0x000fe4000fffe03f */
[----:B------:R-:W-:Y:S02]  /*17e0*/  UIMAD UR7, UR39, UR13, UR53 ;  /* 0x0000000d270772a4 */ /* 0x000fe4000f8e0235 */
        /* <DEDUP_REMOVED lines=8> */
[----:B------:R-:W-:Y:S02]  /*1870*/  UIMAD UR7, UR37, UR18, URZ ;  /* 0x00000012250772a4 */ /* 0x000fe4000f8e023f */
[----:B------:R-:W-:Y:S02]  /*1880*/  USHF.L.U32 UR13, UR31, 0x7, URZ ;  /* 0x000000071f0d7899 */ /* 0x000fe4000800063f */
[----:B------:R-:W-:Y:S02]  /*1890*/  @UP3 UIADD3 UR14, UR9, UR7, URZ ;  /* 0x00000007090e3290 */ /* 0x000fe4000fffe03f */
[----:B------:R-:W-:Y:S02]  /*18a0*/  UIMAD.WIDE.U32 UR8, UR61, UR10, URZ ;  /* 0x0000000a3d0872a5 */ /* 0x000fe4000f8e003f */
[----:B------:R-:W-:-:S02]  /*18b0*/  USHF.L.U64.HI UR7, UR31, 0x7, UR39 ;  /* 0x000000071f077899 */ /* 0x000fc40008010227 */
[----:B------:R-:W-:Y:S02]  /*18c0*/  USEL UR17, UR8, URZ, UP6 ;  /* 0x0000003f08117287 */ /* 0x000fe4000b000000 */
[----:B------:R-:W-:Y:S02]  /*18d0*/  USEL UR8, UR13, URZ, UP1 ;  /* 0x0000003f0d087287 */ /* 0x000fe40008800000 */
[----:B------:R-:W-:Y:S01]  /*18e0*/  USEL UR7, UR7, URZ, UP1 ;  /* 0x0000003f07077287 */ /* 0x000fe20008800000 */
[----:B-1----:R-:W-:Y:S01]  /*18f0*/  IMAD.MOV R0, RZ, RZ, -R5 ;  /* 0x000000ffff007224 */ /* 0x002fe200078e0a05 */
[----:B------:R-:W-:Y:S01]  /*1900*/  UIADD3 UR8, UP1, UR16, UR8, URZ ;  /* 0x0000000810087290 */ /* 0x000fe2000ff3e03f */
[----:B------:R-:W-:Y:S01]  /*1910*/  IMAD.MOV.U32 R4, RZ, RZ, RZ ;  /* 0x000000ffff047224 */ /* 0x000fe200078e00ff */
[----:B------:R-:W-:Y:S01]  /*1920*/  UIMAD UR11, UR61, UR11, UR9 ;  /* 0x0000000b3d0b72a4 */ /* 0x000fe2000f8e0209 */
[----:B------:R-:W-:Y:S01]  /*1930*/  IMAD R3, R0, R6, RZ ;  /* 0x0000000600037224 */ /* 0x000fe200078e02ff */
[----:B------:R-:W-:Y:S01]  /*1940*/  IABS R0, UR35 ;  /* 0x0000002300007c13 */ /* 0x000fe20008000000 */
[----:B------:R-:W-:-:S02]  /*1950*/  UIADD3.X UR9, UR27, UR7, URZ, UP1, !UPT ;  /* 0x000000071b097290 */ /* 0x000fc40008ffe43f */
[----:B------:R-:W-:Y:S01]  /*1960*/  IMAD.HI.U32 R3, R5, R3, R4 ;  /* 0x0000000305037227 */ /* 0x000fe200078e0004 */
[----:B------:R-:W-:Y:S02]  /*1970*/  UIMAD UR7, UR37, UR8, URZ ;  /* 0x00000008250772a4 */ /* 0x000fe4000f8e023f */
[----:B------:R-:W-:Y:S02]  /*1980*/  ULDC UR13, c[0x0][0x234] ;  /* 0x00008d00000d7ab9 */ /* 0x000fe40000000800 */
[----:B------:R-:W-:Y:S01]  /*1990*/  UIMAD UR10, UR36, UR9, UR7 ;  /* 0x00000009240a72a4 */ /* 0x000fe2000f8e0207 */
[----:B------:R-:W-:Y:S01]  /*19a0*/  IMAD.HI.U32 R3, R3, R0, RZ ;  /* 0x0000000003037227 */ /* 0x000fe200078e00ff */
[----:B------:R-:W-:Y:S02]  /*19b0*/  @UP5 USEL UR7, UR55, UR18, !UP3 ;  /* 0x0000001237075287 */ /* 0x000fe4000d800000 */
[----:B------:R-:W-:Y:S01]  /*19c0*/  UIMAD.WIDE.U32 UR8, UR36, UR8, URZ ;  /* 0x00000008240872a5 */ /* 0x000fe2000f8e003f */
[----:B------:R-:W-:Y:S01]  /*19d0*/  IMAD.MOV R4, RZ, RZ, -R3 ;  /* 0x000000ffff047224 */ /* 0x000fe200078e0a03 */
[----:B------:R-:W-:-:S02]  /*19e0*/  @UP5 UIMAD UR13, UR35, UR13, UR7 ;  /* 0x0000000d230d52a4 */ /* 0x000fc4000f8e0207 */
[----:B------:R-:W-:Y:S01]  /*19f0*/  USEL UR11, UR11, URZ, UP6 ;  /* 0x0000003f0b0b7287 */ /* 0x000fe2000b000000 */
[----:B------:R-:W-:Y:S01]  /*1a00*/  IMAD R0, R6, R4, R0 ;  /* 0x0000000406007224 */ /* 0x000fe200078e0200 */
[----:B------:R-:W-:-:S03]  /*1a10*/  UIADD3 UR10, UR9, UR10, URZ ;  /* 0x0000000a090a7290 */ /* 0x000fc6000fffe03f */
[----:B------:R-:W-:Y:S01]  /*1a20*/  @!UP5 UMOV UR13, UR50 ;  /* 0x00000032000ddc82 */ /* 0x000fe20008000000 */
[----:B------:R-:W-:-:S13]  /*1a30*/  ISETP.GT.U32.AND P0, PT, R6, R0, PT ;  /* 0x000000000600720c */ /* 0x000fda0003f04070 */
        /* <DEDUP_REMOVED lines=15> */
.L_x_175:
[----:B------:R-:W-:Y:S02]  /*1b30*/  UMOV UR15, UR51 ;  /* 0x00000033000f7c82 */ /* 0x000fe40008000000 */
.L_x_176:
[----:B------:R-:W1:Y:S01]  /*1b40*/  S2R R16, SR_TID.X ;  /* 0x0000000000107919 */ /* 0x000e620000002100 */
[----:B------:R-:W-:Y:S01]  /*1b50*/  UIADD3 UR8, UP4, UP3, UR8, UR46, UR48 ;  /* 0x0000002e08087290 */ /* 0x000fe2000fb9e030 */
[----:B------:R-:W-:Y:S01]  /*1b60*/  IMAD.U32 R14, RZ, RZ, UR5 ;  /* 0x00000005ff0e7e24 */ /* 0x000fe2000f8e00ff */
[----:B------:R-:W-:Y:S01]  /*1b70*/  BSSY B1, `(.L_x_172) ;  /* 0x000067a000017945 */ /* 0x000fe20003800000 */
[----:B------:R-:W-:Y:S01]  /*1b80*/  IMAD.U32 R13, RZ, RZ, UR4 ;  /* 0x00000004ff0d7e24 */ /* 0x000fe2000f8e00ff */
[----:B------:R-:W-:Y:S01]  /*1b90*/  UIADD3 UR17, UP2, UP1, UR17, UR8, UR19 ;  /* 0x0000000811117290 */ /* 0x000fe2000f95e013 */
[----:B------:R-:W-:Y:S01]  /*1ba0*/  IMAD.U32 R12, RZ, RZ, UR16 ;  /* 0x00000010ff0c7e24 */ /* 0x000fe2000f8e00ff */
[----:B------:R-:W-:Y:S02]  /*1bb0*/  UIADD3.X UR7, UR10, UR49, UR54, UP4, UP3 ;  /* 0x000000310a077290 */ /* 0x000fe4000a7e6436 */
[----:B------:R-:W-:-:S02]  /*1bc0*/  ULDC.64 UR8, c[0x0][0x1a8] ;  /* 0x00006a0000087ab9 */ /* 0x000fc40000000a00 */
[----:B------:R-:W-:Y:S02]  /*1bd0*/  UIADD3.X UR19, UR11, UR7, UR14, UP2, UP1 ;  /* 0x000000070b137290 */ /* 0x000fe400097e240e */
[----:B------:R-:W-:Y:S02]  /*1be0*/  UIMAD UR7, UR58, UR8, URZ ;  /* 0x000000083a0772a4 */ /* 0x000fe4000f8e023f */
[----:B------:R-:W-:Y:S02]  /*1bf0*/  ULDC.64 UR4, c[0x0][0x200] ;  /* 0x0000800000047ab9 */ /* 0x000fe40000000a00 */
        /* <DEDUP_REMOVED lines=9> */
[----:B------:R-:W-:Y:S01]  /*1c90*/  UIADD3 UR8, UR16, UR13, URZ ;  /* 0x0000000d10087290 */ /* 0x000fe2000fffe03f */
[----:B------:R-:W-:Y:S01]  /*1ca0*/  LOP3.LUT R4, R4, 0xfffffffc, RZ, 0xc0, !PT ;  /* 0xfffffffc04047812 */ /* 0x000fe200078ec0ff */
[----:B------:R-:W-:Y:S01]  /*1cb0*/  UIMAD UR10, UR16, UR9, UR7 ;  /* 0x00000009100a72a4 */ /* 0x000fe2000f8e0207 */
[----:B------:R-:W-:-:S02]  /*1cc0*/  SHF.R.S32.HI R19, RZ, 0x1f, R0 ;  /* 0x0000001fff137819 */ /* 0x000fc40000011400 */
[----:B------:R-:W-:Y:S01]  /*1cd0*/  IADD3 R8, P0, R0, UR16, RZ ;  /* 0x0000001000087c10 */ /* 0x000fe2000ff1e0ff */
[----:B------:R-:W-:Y:S01]  /*1ce0*/  IMAD.IADD R4, R16, 0x1, -R4 ;  /* 0x0000000110047824 */ /* 0x000fe200078e0a04 */
[----:B------:R-:W-:Y:S02]  /*1cf0*/  UMOV UR7, 0x4 ;  /* 0x0000000400077882 */ /* 0x000fe40000000000 */
[----:B------:R-:W-:Y:S01]  /*1d00*/  IADD3.X R9, R19, UR27, RZ, P0, !PT ;  /* 0x0000001b13097c10 */ /* 0x000fe200087fe4ff */
[----:B------:R-:W-:Y:S01]  /*1d10*/  IMAD.SHL.U32 R4, R4, 0x8, RZ ;  /* 0x0000000804047824 */ /* 0x000fe200078e00ff */
[----:B------:R-:W-:Y:S02]  /*1d20*/  UIMAD.WIDE UR8, UR8, UR7, UR4 ;  /* 0x00000007080872a5 */ /* 0x000fe4000f8e0204 */
[----:B------:R-:W-:Y:S01]  /*1d30*/  ULDC UR27, c[0x0][0x2e8] ;  /* 0x0000ba00001b7ab9 */ /* 0x000fe20000000800 */
[----:B------:R-:W-:Y:S01]  /*1d40*/  IMAD R9, R9, c[0x0][0x190], RZ ;  /* 0x0000640009097a24 */ /* 0x000fe200078e02ff */
[----:B------:R-:W-:Y:S01]  /*1d50*/  SHF.R.S32.HI R5, RZ, 0x1f, R4 ;  /* 0x0000001fff057819 */ /* 0x000fe20000011404 */
[----:B------:R-:W-:-:S02]  /*1d60*/  ULDC.64 UR4, c[0x0][0x3c8] ;  /* 0x0000f20000047ab9 */ /* 0x000fc40000000a00 */
[----:B------:R-:W-:Y:S02]  /*1d70*/  UMOV UR14, UR8 ;  /* 0x00000008000e7c82 */ /* 0x000fe40008000000 */
[C---:B------:R-:W-:Y:S01]  /*1d80*/  IMAD.WIDE.U32 R6, R8.reuse, c[0x0][0x190], R4 ;  /* 0x0000640008067a25 */ /* 0x040fe200078e0004 */
[----:B------:R-:W-:Y:S02]  /*1d90*/  UIADD3 UR8, UR16, UR15, URZ ;  /* 0x0000000f10087290 */ /* 0x000fe4000fffe03f */
[----:B------:R-:W-:Y:S01]  /*1da0*/  UMOV UR13, UR9 ;  /* 0x00000009000d7c82 */ /* 0x000fe20008000000 */
[----:B------:R-:W-:Y:S01]  /*1db0*/  IMAD R8, R8, c[0x0][0x194], R9 ;  /* 0x0000650008087a24 */ /* 0x000fe200078e0209 */
[----:B------:R-:W-:Y:S01]  /*1dc0*/  IADD3 R10, P0, R6, UR38, RZ ;  /* 0x00000026060a7c10 */ /* 0x000fe2000ff1e0ff */
[----:B------:R-:W-:Y:S01]  /*1dd0*/  UIMAD.WIDE UR8, UR8, UR7, UR4 ;  /* 0x00000007080872a5 */ /* 0x000fe2000f8e0204 */
[----:B------:R-:W-:Y:S01]  /*1de0*/  IADD3 R6, P2, R4, UR25, RZ ;  /* 0x0000001904067c10 */ /* 0x000fe2000ff5e0ff */
[----:B------:R-:W-:Y:S01]  /*1df0*/  UIADD3 UR7, -UR6, UR12, UR23 ;  /* 0x0000000c06077290 */ /* 0x000fe2000fffe117 */
[----:B------:R-:W-:Y:S01]  /*1e00*/  IADD3.X R11, R7, UR34, R8, P0, !PT ;  /* 0x00000022070b7c10 */ /* 0x000fe200087fe408 */
[----:B------:R1:W2:Y:S01]  /*1e10*/  R2UR UR4, R13 ;  /* 0x000000000d0473c2 */ /* 0x0002a200000e0000 */
[----:B------:R-:W-:Y:S01]  /*1e20*/  LEA.HI R7, R17, R16, RZ, 0x5 ;  /* 0x0000001011077211 */ /* 0x000fe200078f28ff */
[----:B------:R-:W-:-:S02]  /*1e30*/  UIADD3 UR7, UR7, -UR27, URZ ;  /* 0x8000001b07077290 */ /* 0x000fc4000fffe03f */
[----:B------:R-:W-:Y:S01]  /*1e40*/  UMOV UR16, UR8 ;  /* 0x0000000800107c82 */ /* 0x000fe20008000000 */
[----:B------:R-:W-:Y:S01]  /*1e50*/  LOP3.LUT R9, R7, 0xffffffe0, RZ, 0xc0, !PT ;  /* 0xffffffe007097812 */ /* 0x000fe200078ec0ff */
[----:B------:R-:W-:Y:S01]  /*1e60*/  UMOV UR15, UR9 ;  /* 0x00000009000f7c82 */ /* 0x000fe20008000000 */
[----:B------:R-:W-:Y:S01]  /*1e70*/  SHF.R.S32.HI R8, RZ, 0x5, R7 ;  /* 0x00000005ff087819 */ /* 0x000fe20000011407 */
[----:B------:R3:W4:Y:S01]  /*1e80*/  R2UR UR5, R14 ;  /* 0x000000000e0573c2 */ /* 0x00072200000e0000 */
[----:B------:R-:W-:Y:S01]  /*1e90*/  IADD3.X R7, R5, UR26, RZ, P2, !PT ;  /* 0x0000001a05077c10 */ /* 0x000fe200097fe4ff */
[----:B------:R-:W-:-:S04]  /*1ea0*/  IMAD.IADD R9, R16, 0x1, -R9 ;  /* 0x0000000110097824 */ /* 0x000fc800078e0a09 */
[----:B------:R-:W-:Y:S02]  /*1eb0*/  IMAD R8, R8, UR47, R9 ;  /* 0x0000002f08087c24 */ /* 0x000fe4000f8e0209 */
[----:B------:R-:W-:-:S03]  /*1ec0*/  IMAD.WIDE.U32 R6, R12, c[0x0][0x370], R6 ;  /* 0x0000dc000c067a25 */ /* 0x000fc600078e0006 */
[C---:B------:R-:W-:Y:S01]  /*1ed0*/  IADD3 R209, P0, R8.reuse, UR17, RZ ;  /* 0x0000001108d17c10 */ /* 0x040fe2000ff1e0ff */
[----:B------:R-:W-:Y:S01]  /*1ee0*/  USHF.R.S32.HI UR17, URZ, 0x1f, UR7 ;  /* 0x0000001f3f117899 */ /* 0x000fe20008011407 */
[----:B------:R-:W-:Y:S02]  /*1ef0*/  IADD3 R7, R7, UR10, RZ ;  /* 0x0000000a07077c10 */ /* 0x000fe4000fffe0ff */
[----:B-1----:R-:W-:Y:S01]  /*1f00*/  LEA.HI.X.SX32 R13, R8, UR19, 0x1, P0 ;  /* 0x00000013080d7c11 */ /* 0x002fe200080f0eff */
[----:B------:R-:W-:Y:S01]  /*1f10*/  ULEA.HI UR17, UR17, UR7, URZ, 0x6 ;  /* 0x0000000711117291 */ /* 0x000fe2000f8f303f */
[----:B------:R-:W-:Y:S01]  /*1f20*/  IMAD.U32 R8, RZ, RZ, UR35 ;  /* 0x00000023ff087e24 */ /* 0x000fe2000f8e00ff */
[C---:B------:R-:W-:Y:S01]  /*1f30*/  LEA R210, P2, R209.reuse, c[0x0][0x350], 0x2 ;  /* 0x0000d400d1d27a11 */ /* 0x040fe200078410ff */
[----:B------:R-:W-:Y:S02]  /*1f40*/  UIADD3 UR7, UR28, -0x1, URZ ;  /* 0xffffffff1c077890 */ /* 0x000fe4000fffe03f */
[----:B------:R-:W-:Y:S01]  /*1f50*/  USHF.R.S32.HI UR17, URZ, 0x6, UR17 ;  /* 0x000000063f117899 */ /* 0x000fe20008011411 */
[----:B------:R-:W-:Y:S01]  /*1f60*/  IMAD.WIDE.U32 R6, R8, c[0x0][0x378], R6 ;  /* 0x0000de0008067a25 */ /* 0x000fe200078e0006 */
[----:B------:R-:W-:-:S02]  /*1f70*/  LEA.HI.X R209, R209, c[0x0][0x354], R13, 0x2, P2 ;  /* 0x0000d500d1d17a11 */ /* 0x000fc400010f140d */
[----:B------:R-:W-:Y:S01]  /*1f80*/  UISETP.LT.AND UP1, UPT, URZ, UR17, UPT ;  /* 0x000000113f00728c */ /* 0x000fe2000bf21270 */
[----:B------:R-:W-:Y:S01]  /*1f90*/  IMAD.WIDE.U32 R8, R8, c[0x0][0x1a8], R10 ;  /* 0x00006a0008087a25 */ /* 0x000fe200078e000a */
[----:B------:R-:W-:Y:S02]  /*1fa0*/  IADD3 R7, R7, UR11, RZ ;  /* 0x0000000b07077c10 */ /* 0x000fe4000fffe0ff */
[----:B------:R-:W-:Y:S02]  /*1fb0*/  USEL UR17, URZ, UR17, !UP1 ;  /* 0x000000113f117287 */ /* 0x000fe4000c800000 */
[----:B------:R-:W-:Y:S01]  /*1fc0*/  IADD3 R10, R9, UR18, RZ ;  /* 0x00000012090a7c10 */ /* 0x000fe2000fffe0ff */
[----:B------:R-:W-:Y:S01]  /*1fd0*/  IMAD R9, R19, c[0x0][0x370], RZ ;  /* 0x0000dc0013097a24 */ /* 0x000fe200078e02ff */
[----:B------:R-:W-:Y:S01]  /*1fe0*/  UISETP.GT.AND UP1, UPT, UR28, UR17, UPT ;  /* 0x000000111c00728c */ /* 0x000fe2000bf24270 */
[----:B------:R-:W-:Y:S01]  /*1ff0*/  IMAD.WIDE.U32 R6, R0, c[0x0][0x370], R6 ;  /* 0x0000dc0000067a25 */ /* 0x000fe200078e0006 */
[----:B------:R-:W-:-:S03]  /*2000*/  LEA R220, P4, R8, c[0x0][0x160], 0x1 ;  /* 0x0000580008dc7a11 */ /* 0x000fc600078808ff */
[----:B------:R-:W-:Y:S01]  /*2010*/  IMAD R9, R0, c[0x0][0x374], R9 ;  /* 0x0000dd0000097a24 */ /* 0x000fe200078e0209 */
[----:B------:R-:W-:Y:S02]  /*2020*/  PLOP3.LUT P0, PT, PT, PT, UP1, 0x80, 0x0 ;  /* 0x000000000000781c */ /* 0x000fe40003f0f018 */
[----:B------:R-:W-:Y:S01]  /*2030*/  LEA R218, P3, R6, c[0x0][0x330], 0x1 ;  /* 0x0000cc0006da7a11 */ /* 0x000fe200078608ff */
[----:B------:R-:W-:Y:S01]  /*2040*/  IMAD.IADD R7, R7, 0x1, R9 ;  /* 0x0000000107077824 */ /* 0x000fe200078e0209 */
[----:B------:R-:W-:-:S04]  /*2050*/  LEA.HI.X R221, R8, c[0x0][0x164], R10, 0x1, P4 ;  /* 0x0000590008dd7a11 */ /* 0x000fc800020f0c0a */
[----:B------:R-:W-:-:S05]  /*2060*/  LEA.HI.X R219, R6, c[0x0][0x334], R7, 0x1, P3 ;  /* 0x0000cd0006db7a11 */ /* 0x000fca00018f0c07 */
        /* <DEDUP_REMOVED lines=19> */
.L_x_178:
        /* <DEDUP_REMOVED lines=18> */
.L_x_179:
[----:B------:R-:W-:Y:S01]  /*22c0*/  ULDC.64 UR8, c[0x0][0x3a0] ;  /* 0x0000e80000087ab9 */ /* 0x000fe20000000a00 */
[----:B------:R-:W-:Y:S01]  /*22d0*/  IMAD.U32 R6, RZ, RZ, UR23 ;  /* 0x00000017ff067e24 */ /* 0x000fe2000f8e00ff */
[----:B------:R-:W-:Y:S01]  /*22e0*/  UIMAD UR7, UR20, UR8, URZ ;  /* 0x00000008140772a4 */ /* 0x000fe2000f8e023f */
[----:B------:R-:W-:Y:S01]  /*22f0*/  BSSY B0, `(.L_x_180) ;  /* 0x000001a000007945 */ /* 0x000fe20003800000 */
[----:B------:R-:W-:Y:S01]  /*2300*/  UIMAD UR6, UR22, -0x80, UR6 ;  /* 0xffffff80160678a4 */ /* 0x000fe2000f8e0206 */
[----:B------:R-:W-:Y:S01]  /*2310*/  IMAD.WIDE.U32 R6, R6, c[0x0][0x3a0], R4 ;  /* 0x0000e80006067a25 */ /* 0x000fe200078e0004 */
[----:B------:R-:W-:-:S03]  /*2320*/  UIMAD UR7, UR23, UR9, UR7 ;  /* 0x00000009170772a4 */ /* 0x000fc6000f8e0207 */
[----:B------:R-:W-:Y:S01]  /*2330*/  ULDC.64 UR8, c[0x0][0x3b8] ;  /* 0x0000ee0000087ab9 */ /* 0x000fe20000000a00 */
[----:B------:R-:W-:Y:S02]  /*2340*/  IADD3 R8, P0, R6, UR14, RZ ;  /* 0x0000000e06087c10 */ /* 0x000fe4000ff1e0ff */
[----:B------:R-:W-:Y:S01]  /*2350*/  MOV R3, UR7 ;  /* 0x0000000700037c02 */ /* 0x000fe20008000f00 */
[----:B------:R-:W-:Y:S01]  /*2360*/  UIMAD UR7, UR58, UR8, URZ ;  /* 0x000000083a0772a4 */ /* 0x000fe2000f8e023f */
[----:B------:R-:W-:Y:S02]  /*2370*/  ISETP.GE.AND P1, PT, R0, UR6, PT ;  /* 0x0000000600007c0c */ /* 0x000fe4000bf26270 */
[----:B------:R-:W-:Y:S01]  /*2380*/  IADD3.X R9, R7, UR15, R3, P0, !PT ;  /* 0x0000000f07097c10 */ /* 0x000fe200087fe403 */
[----:B------:R-:W-:Y:S01]  /*2390*/  IMAD.U32 R3, RZ, RZ, UR35 ;  /* 0x00000023ff037e24 */ /* 0x000fe2000f8e00ff */
[----:B------:R-:W-:-:S03]  /*23a0*/  UIMAD UR7, UR35, UR9, UR7 ;  /* 0x00000009230772a4 */ /* 0x000fc6000f8e0207 */
        /* <DEDUP_REMOVED lines=14> */
.L_x_181:
[----:B------:R-:W-:Y:S05]  /*2490*/  BSYNC B0 ;  /* 0x0000000000007941 */ /* 0x000fea0003800000 */
.L_x_180:
        /* <DEDUP_REMOVED lines=16> */
.L_x_183:
[----:B------:R-:W-:Y:S05]  /*25a0*/  BSYNC B0 ;  /* 0x0000000000007941 */ /* 0x000fea0003800000 */
.L_x_182:
[----:B------:R-:W-:Y:S01]  /*25b0*/  ULDC.64 UR6, c[0x0][0x3a8] ;  /* 0x0000ea0000067ab9 */ /* 0x000fe20000000a00 */
[----:B------:R-:W-:Y:S01]  /*25c0*/  IMAD.U32 R3, RZ, RZ, UR23 ;  /* 0x00000017ff037e24 */ /* 0x000fe2000f8e00ff */
[----:B------:R-:W-:Y:S01]  /*25d0*/  UIMAD UR6, UR20, UR6, URZ ;  /* 0x00000006140672a4 */ /* 0x000fe2000f8e023f */
[----:B------:R-:W-:Y:S02]  /*25e0*/  BSSY B0, `(.L_x_184) ;  /* 0x0000018000007945 */ /* 0x000fe40003800000 */
[----:B------:R-:W-:Y:S01]  /*25f0*/  IMAD.WIDE.U32 R4, R3, c[0x0][0x3a8], R4 ;  /* 0x0000ea0003047a25 */ /* 0x000fe200078e0004 */
[----:B------:R-:W-:-:S04]  /*2600*/  UIMAD UR6, UR23, UR7, UR6 ;  /* 0x00000007170672a4 */ /* 0x000fc8000f8e0206 */
[----:B-1----:R-:W-:Y:S02]  /*2610*/  IADD3 R6, P2, R4, UR10, RZ ;  /* 0x0000000a04067c10 */ /* 0x002fe4000ff5e0ff */
        /* <DEDUP_REMOVED lines=10> */
[----:B------:R-:W-:Y:S01]  /*26c0*/  IMAD R10, R19, c[0x0][0x3a8], RZ ;  /* 0x0000ea00130a7a24 */ /* 0x000fe200078e02ff */
[----:B------:R-:W-:-:S05]  /*26d0*/  MOV R5, R3 ;  /* 0x0000000300057202 */ /* 0x000fca0000000f00 */
[----:B------:R-:W-:-:S04]  /*26e0*/  IMAD.WIDE.U32 R8, R0, c[0x0][0x3a8], R4 ;  /* 0x0000ea0000087a25 */ /* 0x000fc800078e0004 */
[----:B------:R-:W-:-:S05]  /*26f0*/  IMAD R4, R0, c[0x0][0x3ac], R10 ;  /* 0x0000eb0000047a24 */ /* 0x000fca00078e020a */
[----:B------:R-:W-:Y:S02]  /*2700*/  IADD3 R5, R9, R4, RZ ;  /* 0x0000000409057210 */ /* 0x000fe40007ffe0ff */
[----:B------:R-:W-:-:S04]  /*2710*/  LEA R4, P1, R8, c[0x0][0x348], 0x1 ;  /* 0x0000d20008047a11 */ /* 0x000fc800078208ff */
[----:B------:R-:W-:-:S05]  /*2720*/  LEA.HI.X R5, R8, c[0x0][0x34c], R5, 0x1, P1 ;  /* 0x0000d30008057a11 */ /* 0x000fca00008f0c05 */
[----:B------:R1:W-:Y:S04]  /*2730*/  STG.E.128 [R4.64], RZ ;  /* 0x000000ff04007986 */ /* 0x0003e8000c101d04 */
[----:B------:R1:W-:Y:S04]  /*2740*/  STG.E.128 [R4.64+0x40], RZ ;  /* 0x000040ff04007986 */ /* 0x0003e8000c101d04 */
[----:B------:R1:W-:Y:S02]  /*2750*/  STG.E.128 [R4.64+0x80], RZ ;  /* 0x000080ff04007986 */ /* 0x0003e4000c101d04 */
.L_x_185:
[----:B------:R-:W-:Y:S05]  /*2760*/  BSYNC B0 ;  /* 0x0000000000007941 */ /* 0x000fea0003800000 */
.L_x_184:
        /* <DEDUP_REMOVED lines=12> */
[----:B------:R1:W-:Y:S01]  /*2830*/  STG.E.128 [R4.64+0x80], RZ ;  /* 0x000080ff04007986 */ /* 0x0003e2000c101d04 */
[----:B------:R-:W-:Y:S05]  /*2840*/  BRA `(.L_x_186) ;  /* 0x00005ac000007947 */ /* 0x000fea0003800000 */
.L_x_177:
[----:B------:R-:W2:Y:S01]  /*2850*/  LDL R20, [R1+0x8] ;  /* 0x0000080001147983 */ /* 0x000ea20000100800 */
[----:B------:R-:W-:-:S03]  /*2860*/  ULDC.64 UR8, c[0x0][0x1a0] ;  /* 0x0000680000087ab9 */ /* 0x000fc60000000a00 */
[----:B------:R-:W3:Y:S01]  /*2870*/  LDL R21, [R1+0x1c] ;  /* 0x00001c0001157983 */ /* 0x000ee20000100800 */
[----:B------:R-:W-:Y:S02]  /*2880*/  UIMAD UR8, UR20, UR8, URZ ;  /* 0x00000008140872a4 */ /* 0x000fe4000f8e023f */
[----:B------:R-:W-:Y:S02]  /*2890*/  ULDC.64 UR10, c[0x0][0x198] ;  /* 0x00006600000a7ab9 */ /* 0x000fe40000000a00 */
[----:B------:R-:W-:Y:S01]  /*28a0*/  UIMAD UR8, UR23, UR9, UR8 ;  /* 0x00000009170872a4 */ /* 0x000fe2000f8e0208 */
[----:B------:R-:W-:Y:S01]  /*28b0*/  IMAD.U32 R6, RZ, RZ, UR23 ;  /* 0x00000017ff067e24 */ /* 0x000fe2000f8e00ff */
[----:B------:R-:W-:Y:S01]  /*28c0*/  UIMAD UR9, UR22, -0x80, UR6 ;  /* 0xffffff80160978a4 */ /* 0x000fe2000f8e0206 */
[----:B------:R-:W-:Y:S01]  /*28d0*/  IMAD.U32 R8, RZ, RZ, UR23 ;  /* 0x00000017ff087e24 */ /* 0x000fe2000f8e00ff */
[----:B------:R-:W-:Y:S01]  /*28e0*/  UIMAD UR10, UR20, UR10, URZ ;  /* 0x0000000a140a72a4 */ /* 0x000fe2000f8e023f */
[----:B------:R-:W-:Y:S01]  /*28f0*/  IADD3 R10, R0, 0x40, RZ ;  /* 0x00000040000a7810 */ /* 0x000fe20007ffe0ff */
[----:B------:R-:W-:-:S02]  /*2900*/  IMAD.U32 R9, RZ, RZ, UR8 ;  /* 0x00000008ff097e24 */ /* 0x000fc4000f8e00ff */
[--C-:B------:R-:W-:Y:S01]  /*2910*/  IMAD.WIDE.U32 R6, R6, c[0x0][0x1a0], R4.reuse ;  /* 0x0000680006067a25 */ /* 0x100fe200078e0004 */
[----:B------:R-:W-:Y:S01]  /*2920*/  UIMAD UR8, UR23, UR11, UR10 ;  /* 0x0000000b170872a4 */ /* 0x000fe2000f8e020a */
[----:B------:R-:W-:Y:S02]  /*2930*/  ISETP.GE.AND P2, PT, R10, UR9, PT ;  /* 0x000000090a007c0c */ /* 0x000fe4000bf46270 */
[----:B------:R-:W-:Y:S01]  /*2940*/  IMAD.WIDE.U32 R4, R8, c[0x0][0x198], R4 ;  /* 0x0000660008047a25 */ /* 0x000fe200078e0004 */
[----:B------:R-:W-:Y:S02]  /*2950*/  IADD3 R6, P1, R6, UR29, RZ ;  /* 0x0000001d06067c10 */ /* 0x000fe4000ff3e0ff */
[----:B------:R-:W-:Y:S02]  /*2960*/  MOV R8, UR8 ;  /* 0x0000000800087c02 */ /* 0x000fe40008000f00 */
[----:B------:R-:W-:Y:S02]  /*2970*/  IADD3 R4, P0, R4, UR32, RZ ;  /* 0x0000002004047c10 */ /* 0x000fe4000ff1e0ff */
[----:B------:R-:W-:-:S02]  /*2980*/  ISETP.GE.AND P3, PT, R0, UR9, PT ;  /* 0x0000000900007c0c */ /* 0x000fc4000bf66270 */
[----:B------:R-:W-:Y:S02]  /*2990*/  IADD3.X R7, R7, UR30, R9, P1, !PT ;  /* 0x0000001e07077c10 */ /* 0x000fe40008ffe409 */
[----:B------:R-:W-:Y:S01]  /*29a0*/  IADD3.X R5, R5, UR33, R8, P0, !PT ;  /* 0x0000002105057c10 */ /* 0x000fe200087fe408 */
[C---:B------:R-:W-:Y:S01]  /*29b0*/  IMAD R8, R15.reuse, c[0x0][0x1b8], RZ ;  /* 0x00006e000f087a24 */ /* 0x040fe200078e02ff */
[C---:B------:R-:W-:Y:S01]  /*29c0*/  @!P2 IADD3 R12, P1, R0.reuse, 0x40, RZ ;  /* 0x00000040000ca810 */ /* 0x040fe20007f3e0ff */
[----:B------:R-:W-:Y:S01]  /*29d0*/  IMAD R9, R15, c[0x0][0x1b0], RZ ;  /* 0x00006c000f097a24 */ /* 0x000fe200078e02ff */
[----:B------:R-:W-:Y:S01]  /*29e0*/  @!P2 IADD3 R14, P0, R0, 0x40, RZ ;  /* 0x00000040000ea810 */ /* 0x000fe20007f1e0ff */
[C---:B------:R-:W-:Y:S02]  /*29f0*/  IMAD R10, R3.reuse, c[0x0][0x1bc], R8 ;  /* 0x00006f00030a7a24 */ /* 0x040fe400078e0208 */
[----:B------:R-:W-:Y:S01]  /*2a00*/  IMAD.WIDE.U32 R6, R3, c[0x0][0x1b8], R6 ;  /* 0x00006e0003067a25 */ /* 0x000fe200078e0006 */
[----:B------:R-:W-:-:S03]  /*2a10*/  UIMAD UR8, UR7, -0x40, UR12 ;  /* 0xffffffc0070878a4 */ /* 0x000fc6000f8e020c */
[C---:B------:R-:W-:Y:S02]  /*2a20*/  IMAD R9, R3.reuse, c[0x0][0x1b4], R9 ;  /* 0x00006d0003097a24 */ /* 0x040fe400078e0209 */
[----:B------:R-:W-:-:S04]  /*2a30*/  IMAD.WIDE.U32 R4, R3, c[0x0][0x1b0], R4 ;  /* 0x00006c0003047a25 */ /* 0x000fc800078e0004 */
[----:B------:R-:W-:Y:S02]  /*2a40*/  IMAD.IADD R7, R7, 0x1, R10 ;  /* 0x0000000107077824 */ /* 0x000fe400078e020a */
[--C-:B------:R-:W-:Y:S02]  /*2a50*/  @!P2 IMAD.X R3, RZ, RZ, R19.reuse, P1 ;  /* 0x000000ffff03a224 */ /* 0x100fe400008e0613 */
[----:B------:R-:W-:Y:S02]  /*2a60*/  @!P3 IMAD R11, R19, c[0x0][0x1a0], RZ ;  /* 0x00006800130bba24 */ /* 0x000fe400078e02ff */
[----:B------:R-:W-:Y:S02]  /*2a70*/  @!P2 IMAD.X R10, RZ, RZ, R19, P0 ;  /* 0x000000ffff0aa224 */ /* 0x000fe400000e0613 */
[----:B------:R-:W-:Y:S01]  /*2a80*/  IMAD.IADD R5, R5, 0x1, R9 ;  /* 0x0000000105057824 */ /* 0x000fe200078e0209 */
[----:B------:R-:W-:Y:S01]  /*2a90*/  @!P2 MOV R9, R7 ;  /* 0x000000070009a202 */ /* 0x000fe20000000f00 */
[----:B------:R-:W-:-:S02]  /*2aa0*/  @!P2 IMAD R3, R3, c[0x0][0x1a0], RZ ;  /* 0x000068000303aa24 */ /* 0x000fc400078e02ff */
[----:B------:R-:W-:Y:S02]  /*2ab0*/  @!P3 IMAD R11, R0, c[0x0][0x1a4], R11 ;  /* 0x00006900000bba24 */ /* 0x000fe400078e020b */
[----:B------:R-:W-:Y:S02]  /*2ac0*/  @!P2 IMAD R10, R10, c[0x0][0x198], RZ ;  /* 0x000066000a0aaa24 */ /* 0x000fe400078e02ff */
[----:B------:R-:W-:Y:S02]  /*2ad0*/  @!P2 IMAD R18, R12, c[0x0][0x1a4], R3 ;  /* 0x000069000c12aa24 */ /* 0x000fe400078e0203 */
[----:B------:R-:W-:Y:S02]  /*2ae0*/  @!P3 IMAD R3, R19, c[0x0][0x198], RZ ;  /* 0x000066001303ba24 */ /* 0x000fe400078e02ff */
[----:B------:R-:W-:Y:S01]  /*2af0*/  @!P2 IMAD R19, R14, c[0x0][0x19c], R10 ;  /* 0x000067000e13aa24 */ /* 0x000fe200078e020a */
[----:B------:R-:W-:Y:S01]  /*2b00*/  ULEA.HI UR9, UR7, UR7, URZ, 0x1 ;  /* 0x0000000707097291 */ /* 0x000fe2000f8f083f */
[----:B------:R-:W-:Y:S01]  /*2b10*/  @!P2 IMAD.MOV.U32 R16, RZ, RZ, R4 ;  /* 0x000000ffff10a224 */ /* 0x000fe200078e0004 */
[----:B------:R-:W-:Y:S01]  /*2b20*/  @!P2 MOV R17, R5 ;  /* 0x000000050011a202 */ /* 0x000fe20000000f00 */
[----:B------:R-:W-:-:S02]  /*2b30*/  @!P3 IMAD R3, R0, c[0x0][0x19c], R3 ;  /* 0x000067000003ba24 */ /* 0x000fc400078e0203 */
[----:B------:R-:W-:Y:S01]  /*2b40*/  @!P3 IMAD.WIDE.U32 R4, R0, c[0x0][0x198], R4 ;  /* 0x000066000004ba25 */ /* 0x000fe200078e0004 */
[----:B------:R-:W-:-:S03]  /*2b50*/  ULOP3.LUT UR9, UR9, 0xfffffffe, URZ, 0xc0, !UPT ;  /* 0xfffffffe09097892 */ /* 0x000fc6000f8ec03f */
[----:B------:R-:W-:Y:S01]  /*2b60*/  @!P3 IMAD.IADD R3, R5, 0x1, R3 ;  /* 0x000000010503b824 */ /* 0x000fe200078e0203 */
[----:B------:R-:W-:Y:S01]  /*2b70*/  UIADD3 UR9, UR7, -UR9, URZ ;  /* 0x8000000907097290 */ /* 0x000fe2000fffe03f */
[----:B------:R-:W-:-:S03]  /*2b80*/  @!P2 IMAD.WIDE.U32 R14, R14, c[0x0][0x198], R16 ;  /* 0x000066000e0eaa25 */ /* 0x000fc600078e0010 */
[----:B------:R-:W-:Y:S01]  /*2b90*/  UISETP.NE.AND UP0, UPT, UR9, 0x1, UPT ;  /* 0x000000010900788c */ /* 0x000fe2000bf05270 */
[----:B------:R-:W-:Y:S01]  /*2ba0*/  MOV R249, 0x7f800000 ;  /* 0x7f80000000f97802 */ /* 0x000fe20000000f00 */
[----:B------:R-:W-:Y:S02]  /*2bb0*/  IMAD.MOV.U32 R250, RZ, RZ, 0x7f800000 ;  /* 0x7f800000fffa7424 */ /* 0x000fe400078e00ff */
[----:B------:R-:W-:Y:S02]  /*2bc0*/  IMAD.MOV.U32 R247, RZ, RZ, 0x7f800000 ;  /* 0x7f800000fff77424 */ /* 0x000fe400078e00ff */
[----:B------:R-:W-:Y:S01]  /*2bd0*/  IMAD.MOV.U32 R248, RZ, RZ, 0x7f800000 ;  /* 0x7f800000fff87424 */ /* 0x000fe200078e00ff */
[----:B------:R-:W-:Y:S01]  /*2be0*/  UIADD3 UR18, UR23, UR12, URZ ;  /* 0x0000000c17127290 */ /* 0x000fe2000fffe03f */
[----:B------:R-:W-:Y:S01]  /*2bf0*/  CS2R R126, SRZ ;  /* 0x00000000007e7805 */ /* 0x000fe2000001ff00 */
[----:B------:R-:W-:Y:S01]  /*2c00*/  CS2R R124, SRZ ;  /* 0x00000000007c7805 */ /* 0x000fe2000001ff00 */
[----:B------:R-:W-:Y:S01]  /*2c10*/  CS2R R130, SRZ ;  /* 0x0000000000827805 */ /* 0x000fe2000001ff00 */
[----:B------:R-:W-:Y:S01]  /*2c20*/  UIADD3 UR19, -UR6, 0x80, UR18 ;  /* 0x0000008006137890 */ /* 0x000fe2000fffe112 */
        /* <DEDUP_REMOVED lines=41> */
[----:B--2---:R-:W-:-:S04]  /*2ec0*/  IADD3 R8, R20, 0x8, RZ ;  /* 0x0000000814087810 */ /* 0x004fc80007ffe0ff */
[----:B------:R-:W-:Y:S01]  /*2ed0*/  ISETP.GE.AND P6, PT, R8, UR8, PT ;  /* 0x0000000808007c0c */ /* 0x000fe2000bfc6270 */
[--C-:B------:R-:W-:Y:S02]  /*2ee0*/  @!P2 IMAD.MOV.U32 R8, RZ, RZ, R6.reuse ;  /* 0x000000ffff08a224 */ /* 0x100fe400078e0006 */
[----:B------:R-:W-:-:S04]  /*2ef0*/  @!P3 IMAD.WIDE.U32 R6, R0, c[0x0][0x1a0], R6 ;  /* 0x000068000006ba25 */ /* 0x000fc800078e0006 */
[----:B------:R-:W-:Y:S01]  /*2f00*/  @!P3 IMAD.IADD R7, R7, 0x1, R11 ;  /* 0x000000010707b824 */ /* 0x000fe200078e020b */
[----:B------:R-:W-:-:S04]  /*2f10*/  @!P3 LEA R10, P0, R6, c[0x0][0x170], 0x1 ;  /* 0x00005c00060aba11 */ /* 0x000fc800078008ff */
[----:B------:R-:W-:Y:S02]  /*2f20*/  @!P3 LEA.HI.X R11, R6, c[0x0][0x174], R7, 0x1, P0 ;  /* 0x00005d00060bba11 */ /* 0x000fe400000f0c07 */
[----:B------:R-:W-:Y:S01]  /*2f30*/  PLOP3.LUT P0, PT, PT, PT, UP6, 0x80, 0x0 ;  /* 0x000000000000781c */ /* 0x000fe20003f0f068 */
[----:B------:R-:W-:-:S12]  /*2f40*/  @!P2 IMAD.WIDE.U32 R12, R12, c[0x0][0x1a0], R8 ;  /* 0x000068000c0caa25 */ /* 0x000fd800078e0008 */
[----:B------:R-:W-:Y:S01]  /*2f50*/  @P0 BAR.SYNC.DEFER_BLOCKING 0x0 ;  /* 0x0000000000000b1d */ /* 0x000fe20000010000 */
[----:B------:R-:W-:Y:S01]  /*2f60*/  IADD3 R7, R20, 0x20, RZ ;  /* 0x0000002014077810 */ /* 0x000fe20007ffe0ff */
[----:B------:R-:W-:Y:S01]  /*2f70*/  @!P2 IMAD.IADD R9, R13, 0x1, R18 ;  /* 0x000000010d09a824 */ /* 0x000fe200078e0212 */
[----:B------:R-:W-:Y:S02]  /*2f80*/  @!P3 LEA R6, P1, R4, c[0x0][0x168], 0x1 ;  /* 0x00005a000406ba11 */ /* 0x000fe400078208ff */
[----:B------:R-:W-:Y:S02]  /*2f90*/  @!P2 LEA R8, P4, R12, c[0x0][0x170], 0x1 ;  /* 0x00005c000c08aa11 */ /* 0x000fe400078808ff */
[----:B------:R-:W-:Y:S02]  /*2fa0*/  ISETP.GE.AND P5, PT, R7, UR8, PT ;  /* 0x0000000807007c0c */ /* 0x000fe4000bfa6270 */
[----:B------:R-:W-:Y:S02]  /*2fb0*/  @!P3 LEA.HI.X R7, R4, c[0x0][0x16c], R3, 0x1, P1 ;  /* 0x00005b000407ba11 */ /* 0x000fe400008f0c03 */
[----:B------:R-:W-:-:S02]  /*2fc0*/  @!P2 LEA.HI.X R9, R12, c[0x0][0x174], R9, 0x1, P4 ;  /* 0x00005d000c09aa11 */ /* 0x000fc400020f0c09 */
[----:B------:R-:W-:Y:S01]  /*2fd0*/  ISETP.GE.AND P1, PT, R0, UR8, PT ;  /* 0x0000000800007c0c */ /* 0x000fe2000bf26270 */
[----:B---3--:R-:W-:Y:S01]  /*2fe0*/  IMAD.SHL.U32 R0, R21, 0x2, RZ ;  /* 0x0000000215007824 */ /* 0x008fe200078e00ff */
[----:B------:R-:W-:Y:S02]  /*2ff0*/  @!P2 IADD3 R3, R15, R19, RZ ;  /* 0x000000130f03a210 */ /* 0x000fe40007ffe0ff */
[C---:B------:R-:W-:Y:S02]  /*3000*/  @!P2 LEA R4, P4, R14.reuse, c[0x0][0x168], 0x1 ;  /* 0x00005a000e04aa11 */ /* 0x040fe400078808ff */
[----:B------:R-:W-:Y:S02]  /*3010*/  PLOP3.LUT P0, PT, PT, PT, UP0, 0x80, 0x0 ;  /* 0x000000000000781c */ /* 0x000fe40003f0f008 */
[----:B------:R-:W-:Y:S02]  /*3020*/  @!P2 LEA.HI.X R5, R14, c[0x0][0x16c], R3, 0x1, P4 ;  /* 0x00005b000e05aa11 */ /* 0x000fe400020f0c03 */
[----:B------:R-:W-:Y:S01]  /*3030*/  IADD3 R3, R21, 0x1800, RZ ;  /* 0x0000180015037810 */ /* 0x000fe20007ffe0ff */
        /* <DEDUP_REMOVED lines=20> */
[----:B-1----:R-:W-:-:S03]  /*3180*/  SEL R10, R3, R21, !P0 ;  /* 0x00000015030a7207 */ /* 0x002fc60004000000 */
[----:B------:R-:W0:Y:S02]  /*3190*/  LDGDEPBAR ;  /* 0x00000000000079af */ /* 0x000e240000000000 */
[----:B------:R-:W-:Y:S02]  /*31a0*/  IMAD.SHL.U32 R222, R10, 0x2, RZ ;  /* 0x000000020ade7824 */ /* 0x000fe400078e00ff */
        /* <DEDUP_REMOVED lines=9> */
[----:B------:R1:W-:Y:S01]  /*3240*/  @!P1 LDGSTS.E.BYPASS.LTC128B.128 [R0+0x7000], [R218.64+0x40] ;  /* 0x07000040da009fae */ /* 0x0003e2000b901d44 */
[----:B------:R-:W-:-:S03]  /*3250*/  IADD3 R3, R20, 0x28, RZ ;  /* 0x0000002814037810 */ /* 0x000fc60007ffe0ff */
        /* <DEDUP_REMOVED lines=13> */
[----:B------:R-:W-:Y:S01]  /*3330*/  @!PT LDS RZ, [RZ] ;  /* 0x00000000fffff984 */ /* 0x000fe20000000800 */
[----:B------:R-:W-:Y:S01]  /*3340*/  @!PT LDS RZ, [RZ] ;  /* 0x00000000fffff984 */ /* 0x000fe20000000800 */
[----:B------:R-:W-:Y:S01]  /*3350*/  @!PT LDS RZ, [RZ] ;  /* 0x00000000fffff984 */ /* 0x000fe20000000800 */
[----:B------:R3:W-:Y:S04]  /*3360*/  @!P1 LDGSTS.E.BYPASS.LTC128B.128 [R222], [R220.64] ;  /* 0x00000000dcde9fae */ /* 0x0007e8000b901d44 */
[----:B------:R3:W-:Y:S04]  /*3370*/  @!P1 LDGSTS.E.BYPASS.LTC128B.128 [R222+0x1000], [R220.64+0x40] ;  /* 0x01000040dcde9fae */ /* 0x0007e8000b901d44 */
[----:B------:R3:W-:Y:S01]  /*3380*/  @!P1 LDGSTS.E.BYPASS.LTC128B.128 [R222+0x2000], [R220.64+0x80] ;  /* 0x02000080dcde9fae */ /* 0x0007e2000b901d44 */
[----:B------:R-:W-:-:S03]  /*3390*/  ISETP.GE.AND P1, PT, R3, UR8, PT ;  /* 0x0000000803007c0c */ /* 0x000fc6000bf26270 */
        /* <DEDUP_REMOVED lines=13> */
[----:B------:R1:W-:Y:S04]  /*3470*/  @P2 STS.128 [R0+0xe000], RZ ;  /* 0x00e000ff00002388 */ /* 0x0003e80000000c00 */
[----:B------:R-:W-:Y:S01]  /*3480*/  @!PT LDS RZ, [RZ] ;  /* 0x00000000fffff984 */ /* 0x000fe20000000800 */
[----:B------:R-:W-:Y:S01]  /*3490*/  @!PT LDS RZ, [RZ] ;  /* 0x00000000fffff984 */ /* 0x000fe20000000800 */
[----:B------:R-:W-:Y:S01]  /*34a0*/  @!PT LDS RZ, [RZ] ;  /* 0x00000000fffff984 */ /* 0x000fe20000000800 */
[----:B------:R1:W-:Y:S04]  /*34b0*/  @!P2 LDGSTS.E.BYPASS.LTC128B.128 [R0+0xa000], [R4.64] ;  /* 0x0a0000000400afae */ /* 0x0003e8000b901d44 */
[----:B------:R1:W-:Y:S04]  /*34c0*/  @!P2 LDGSTS.E.BYPASS.LTC128B.128 [R0+0xc000], [R4.64+0x40] ;  /* 0x0c0000400400afae */ /* 0x0003e8000b901d44 */
[----:B------:R1:W-:Y:S01]  /*34d0*/  @!P2 LDGSTS.E.BYPASS.LTC128B.128 [R0+0xe000], [R4.64+0x80] ;  /* 0x0e0000800400afae */ /* 0x0003e2000b901d44 */
[----:B----4-:R-:W-:-:S03]  /*34e0*/  IMAD.SHL.U32 R6, R20, 0x4, RZ ;  /* 0x0000000414067824 */ /* 0x010fc600078e00ff */
[----:B------:R-:W0:Y:S01]  /*34f0*/  LDGDEPBAR ;  /* 0x00000000000079af */ /* 0x000e220000000000 */
[----:B--2---:R-:W-:Y:S02]  /*3500*/  SHF.R.S32.HI R8, RZ, 0x1f, R20 ;  /* 0x0000001fff087819 */ /* 0x004fe40000011414 */
[----:B------:R-:W-:Y:S02]  /*3510*/  ISETP.GE.AND P4, PT, R20, UR8, PT ;  /* 0x0000000814007c0c */ /* 0x000fe4000bf86270 */
[----:B-1----:R-:W-:Y:S01]  /*3520*/  IADD3 R4, P3, R6, UR14, RZ ;  /* 0x0000000e06047c10 */ /* 0x002fe2000ff7e0ff */
[----:B------:R-:W-:-:S04]  /*3530*/  DEPBAR.LE SB0, 0x1 ;  /* 0x000080400000791a */ /* 0x000fc80000000000 */
[----:B------:R-:W-:Y:S02]  /*3540*/  SHF.R.S32.HI R0, RZ, 0x1f, R3 ;  /* 0x0000001fff007819 */ /* 0x000fe40000011403 */
[----:B------:R-:W-:-:S04]  /*3550*/  @!P1 LEA R6, P2, R3, UR14, 0x2 ;  /* 0x0000000e03069c11 */ /* 0x000fc8000f8410ff */
[----:B------:R-:W-:Y:S02]  /*3560*/  @!P1 LEA.HI.X R7, R3, UR13, R0, 0x2, P2 ;  /* 0x0000000d03079c11 */ /* 0x000fe400090f1400 */
[----:B------:R-:W-:Y:S02]  /*3570*/  IADD3 R3, R207, 0x1800, RZ ;  /* 0x00001800cf037810 */ /* 0x000fe40007ffe0ff */
[----:B------:R-:W-:Y:S01]  /*3580*/  IADD3 R0, R205, 0x1800, RZ ;  /* 0x00001800cd007810 */ /* 0x000fe20007ffe0ff */
[----:B------:R1:W5:Y:S01]  /*3590*/  @!P1 LDG.E R248, [R6.64] ;  /* 0x0000000406f89981 */ /* 0x000362000c1e1900 */
[----:B------:R-:W-:Y:S02]  /*35a0*/  SHF.L.U64.HI R5, R20, 0x2, R8 ;  /* 0x0000000214057819 */ /* 0x000fe40000010208 */
[----:B------:R-:W-:Y:S02]  /*35b0*/  SEL R3, R3, R207, !P0 ;  /* 0x000000cf03037207 */ /* 0x000fe40004000000 */
[----:B------:R-:W-:-:S02]  /*35c0*/  SEL R0, R0, R205, !P0 ;  /* 0x000000cd00007207 */ /* 0x000fc40004000000 */
[----:B------:R-:W-:Y:S02]  /*35d0*/  IADD3.X R5, R5, UR13, RZ, P3, !PT ;  /* 0x0000000d05057c10 */ /* 0x000fe40009ffe4ff */
[----:B------:R-:W-:Y:S01]  /*35e0*/  SHF.L.U32 R196, R3, 0x1, RZ ;  /* 0x0000000103c47819 */ /* 0x000fe200000006ff */
[----:B------:R-:W-:Y:S02]  /*35f0*/  IMAD.SHL.U32 R3, R0, 0x2, RZ ;  /* 0x0000000200037824 */ /* 0x000fe400078e00ff */
[----:B------:R-:W-:Y:S01]  /*3600*/  IMAD.MOV.U32 R0, RZ, RZ, c[0x0][0x22c] ;  /* 0x00008b00ff007624 */ /* 0x000fe200078e00ff */
[----:B------:R2:W5:Y:S04]  /*3610*/  @!P4 LDG.E R249, [R4.64] ;  /* 0x0000000404f9c981 */ /* 0x000568000c1e1900 */
[----:B------:R2:W5:Y:S01]  /*3620*/  @!P6 LDG.E R250, [R4.64+0x20] ;  /* 0x0000200404fae981 */ /* 0x000562000c1e1900 */
[----:B------:R-:W-:-:S03]  /*3630*/  IMAD R0, R0, c[0x0][0x1c0], RZ ;  /* 0x0000700000007a24 */ /* 0x000fc600078e02ff */
[----:B------:R2:W5:Y:S04]  /*3640*/  @!P5 LDG.E R247, [R4.64+0x80] ;  /* 0x0000800404f7d981 */ /* 0x000568000c1e1900 */
[----:B------:R-:W-:Y:S01]  /*3650*/  BAR.SYNC.DEFER_BLOCKING 0x0 ;  /* 0x0000000000007b1d */ /* 0x000fe20000010000 */
[C---:B------:R-:W-:Y:S01]  /*3660*/  IMAD.SHL.U32 R12, R0.reuse, 0x10, RZ ;  /* 0x00000010000c7824 */ /* 0x040fe200078e00ff */
[----:B------:R-:W-:-:S04]  /*3670*/  SHF.L.U32 R251, R0, 0x3, RZ ;  /* 0x0000000300fb7819 */ /* 0x000fc800000006ff */
[----:B------:R-:W-:Y:S02]  /*3680*/  IADD3 R11, R12, 0x20, RZ ;  /* 0x000000200c0b7810 */ /* 0x000fe40007ffe0ff */
[----:B-1----:R-:W-:-:S03]  /*3690*/  SHF.L.U64.HI R6, R20, 0x2, R8 ;  /* 0x0000000214067819 */ /* 0x002fc60000010208 */
[C---:B--2---:R-:W-:Y:S01]  /*36a0*/  IMAD.IADD R4, R251.reuse, 0x1, R11 ;  /* 0x00000001fb047824 */ /* 0x044fe200078e020b */
[----:B------:R-:W1:Y:S04]  /*36b0*/  LDSM.16.M88.4 R148, [R198+0xf000] ;  /* 0x00f00000c694783b */ /* 0x000e680000000200 */
[C---:B------:R-:W-:Y:S01]  /*36c0*/  IADD3 R4, R251.reuse, R4, RZ ;  /* 0x00000004fb047210 */ /* 0x040fe20007ffe0ff */
[----:B------:R-:W2:Y:S04]  /*36d0*/  LDSM.16.M88.4 R152, [R198+0xf400] ;  /* 0x00f40000c698783b */ /* 0x000ea80000000200 */
[----:B------:R-:W-:Y:S01]  /*36e0*/  IMAD.IADD R4, R251, 0x1, R4 ;  /* 0x00000001fb047824 */ /* 0x000fe200078e0204 */
        /* <DEDUP_REMOVED lines=10> */
[----:B------:R-:W-:-:S02]  /*3790*/  IMAD.SHL.U32 R5, R20, 0x4, RZ ;  /* 0x0000000414057824 */ /* 0x000fc400078e00ff */
[----:B------:R-:W-:Y:S01]  /*37a0*/  IMAD.IADD R4, R251, 0x1, R4 ;  /* 0x00000001fb047824 */ /* 0x000fe200078e0204 */
[----:B------:R-:W-:Y:S04]  /*37b0*/  STL [R1+0x18], R6 ;  /* 0x0000180601007387 */ /* 0x000fe80000100800 */
[----:B------:R-:W-:Y:S01]  /*37c0*/  STL [R1+0x14], R5 ;  /* 0x0000140501007387 */ /* 0x000fe20000100800 */
[----:B------:R-:W-:-:S03]  /*37d0*/  IADD3 R0, R12, 0x40, RZ ;  /* 0x000000400c007810 */ /* 0x000fc60007ffe0ff */
[----:B------:R2:W-:Y:S02]  /*37e0*/  STL [R1], R4 ;  /* 0x0000000401007387 */ /* 0x0005e40000100800 */
[C---:B------:R-:W-:Y:S01]  /*37f0*/  IMAD.IADD R0, R251.reuse, 0x1, R0 ;  /* 0x00000001fb007824 */ /* 0x040fe200078e0200 */
[----:B--2---:R-:W-:-:S05]  /*3800*/  IADD3 R4, R251, R4, RZ ;  /* 0x00000004fb047210 */ /* 0x004fca0007ffe0ff */
[----:B------:R3:W-:Y:S01]  /*3810*/  STL [R1+0x4], R4 ;  /* 0x0000040401007387 */ /* 0x0007e20000100800 */
[----:B------:R-:W-:-:S05]  /*3820*/  IMAD.IADD R5, R251, 0x1, R0 ;  /* 0x00000001fb057824 */ /* 0x000fca00078e0200 */
[----:B------:R-:W-:Y:S01]  /*3830*/  IADD3 R5, R251, R5, RZ ;  /* 0x00000005fb057210 */ /* 0x000fe20007ffe0ff */
[----:B------:R-:W-:-:S04]  /*3840*/  CS2R R42, SRZ ;  /* 0x00000000002a7805 */ /* 0x000fc8000001ff00 */
[C---:B------:R-:W-:Y:S01]  /*3850*/  IMAD.IADD R252, R251.reuse, 0x1, R5 ;  /* 0x00000001fbfc7824 */ /* 0x040fe200078e0205 */
[----:B------:R-:W-:Y:S01]  /*3860*/  CS2R R40, SRZ ;  /* 0x0000000000287805 */ /* 0x000fe2000001ff00 */
[----:B------:R-:W-:Y:S01]  /*3870*/  CS2R R38, SRZ ;  /* 0x0000000000267805 */ /* 0x000fe2000001ff00 */
[----:B------:R-:W-:Y:S01]  /*3880*/  CS2R R36, SRZ ;  /* 0x0000000000247805 */ /* 0x000fe2000001ff00 */
[----:B------:R-:W-:Y:S01]  /*3890*/  IMAD.IADD R0, R251, 0x1, R252 ;  /* 0x00000001fb007824 */ /* 0x000fe200078e02fc */
[----:B------:R-:W-:Y:S02]  /*38a0*/  ULDC UR25, c[0x0][0x2e8] ;  /* 0x0000ba0000197ab9 */ /* 0x000fe40000000800 */
[----:B------:R-:W-:Y:S02]  /*38b0*/  UIADD3 UR20, UR23, 0x80, URZ ;  /* 0x0000008017147890 */ /* 0x000fe4000fffe03f */
[----:B------:R-:W-:Y:S02]  /*38c0*/  UIADD3 UR19, UR19, -UR25, URZ ;  /* 0x8000001913137290 */ /* 0x000fe4000fffe03f */
[----:B-1--4-:R-:W-:-:S02]  /*38d0*/  ULDC UR11, c[0x0][0x2e4] ;  /* 0x0000b900000b7ab9 */ /* 0x012fc40000000800 */
.L_x_191:
[----:B------:R-:W0:Y:S01]  /*38e0*/  LDGDEPBAR ;  /* 0x00000000000079af */ /* 0x000e220000000000 */
[----:B------:R-:W-:Y:S01]  /*38f0*/  IMAD.IADD R0, R206, 0x1, R196 ;  /* 0x00000001ce007824 */ /* 0x000fe200078e02c4 */
[----:B------:R-:W-:Y:S01]  /*3900*/  USHF.L.U32 UR8, UR7, 0x6, URZ ;  /* 0x0000000607087899 */ /* 0x000fe2000800063f */
[----:B------:R-:W-:Y:S01]  /*3910*/  IMAD.MOV.U32 R224, RZ, RZ, R210 ;  /* 0x000000ffffe07224 */ /* 0x000fe200078e00d2 */
[----:B------:R-:W-:Y:S01]  /*3920*/  ULDC UR10, c[0x0][0x2e4] ;  /* 0x0000b900000a7ab9 */ /* 0x000fe20000000800 */
[----:B------:R-:W2:Y:S01]  /*3930*/  LDL R211, [R1+0x14] ;  /* 0x0000140001d37983 */ /* 0x000ea20000100800 */
[----:B------:R-:W-:Y:S01]  /*3940*/  UISETP.GE.AND UP0, UPT, UR8, UR19, UPT ;  /* 0x000000130800728c */ /* 0x000fe2000bf06270 */
[----:B------:R-:W-:Y:S03]  /*3950*/  IMAD.MOV.U32 R225, RZ, RZ, R209 ;  /* 0x000000ffffe17224 */ /* 0x000fe600078e00d1 */
[----:B-----5:R-:W4:Y:S01]  /*3960*/  LDL R208, [R1+0x18] ;  /* 0x0000180001d07983 */ /* 0x020f220000100800 */
[----:B------:R-:W-:Y:S04]  /*3970*/  DEPBAR.LE SB0, 0x0 ;  /* 0x000080000000791a */ /* 0x000fe80000000000 */
[----:B------:R-:W-:Y:S06]  /*3980*/  BAR.SYNC.DEFER_BLOCKING 0x0 ;  /* 0x0000000000007b1d */ /* 0x000fec0000010000 */
[----:B------:R-:W-:Y:S05]  /*3990*/  LDSM.16.M88.4 R32, [R196] ;  /* 0x00000000c420783b */ /* 0x000fea0000000200 */
[----:B------:R-:W1:Y:S05]  /*39a0*/  LDSM.16.M88.4 R16, [R198+0x9000] ;  /* 0x00900000c610783b */ /* 0x000e6a0000000200 */
[----:B------:R-:W3:Y:S05]  /*39b0*/  LDSM.16.M88.4 R28, [R196+0x800] ;  /* 0x00080000c41c783b */ /* 0x000eea0000000200 */
[----:B------:R-:W3:Y:S05]  /*39c0*/  LDSM.16.M88.4 R132, [R198+0x9400] ;  /* 0x00940000c684783b */ /* 0x000eea0000000200 */
[----:B------:R-:W-:Y:S05]  /*39d0*/  LDSM.16.M88.4 R136, [R0] ;  /* 0x000000000088783b */ /* 0x000fea0000000200 */
[----:B------:R-:W3:Y:S05]  /*39e0*/  LDSM.16.M88.4 R140, [R197+0x9000] ;  /* 0x00900000c58c783b */ /* 0x000eea0000000200 */
[----:B------:R-:W3:Y:S02]  /*39f0*/  LDSM.16.M88.4 R144, [R0+0x800] ;  /* 0x000800000090783b */ /* 0x000ee40000000200 */
[-C--:B-1-3--:R-:W-:Y:S08]  /*3a00*/  HMMA.16816.F32 R4, R32, R16.reuse, RZ ;  /* 0x000000102004723c */ /* 0x08aff000000018ff */
        /* <DEDUP_REMOVED lines=9> */
[C---:B------:R-:W-:Y:S08]  /*3aa0*/  HMMA.16816.F32 R8, R144.reuse, R140, R8 ;  /* 0x0000008c9008723c */ /* 0x040ff00000001808 */
[-C--:B------:R-:W-:Y:S08]  /*3ab0*/  HMMA.16816.F32 R12, R144, R142.reuse, R12 ;  /* 0x0000008e900c723c */ /* 0x080ff0000000180c */
[C---:B------:R-:W-:Y:S01]  /*3ac0*/  HMMA.16816.F32 R16, R136.reuse, R142, R16 ;  /* 0x0000008e8810723c */ /* 0x040fe20000001810 */
[----:B------:R-:W-:Y:S07]  /*3ad0*/  LDSM.16.M88.4 R140, [R196+0x1000] ;  /* 0x00100000c48c783b */ /* 0x000fee0000000200 */
[-C--:B-1----:R-:W-:Y:S08]  /*3ae0*/  HMMA.16816.F32 R20, R136, R132.reuse, R20 ;  /* 0x000000848814723c */ /* 0x082ff00000001814 */
[C---:B------:R-:W-:Y:S08]  /*3af0*/  HMMA.16816.F32 R24, R144.reuse, R132, R24 ;  /* 0x000000849018723c */ /* 0x040ff00000001818 */
[-C--:B------:R-:W-:Y:S01]  /*3b00*/  HMMA.16816.F32 R28, R144, R134.reuse, R28 ;  /* 0x00000086901c723c */ /* 0x080fe2000000181c */
[----:B------:R-:W1:Y:S07]  /*3b10*/  LDSM.16.M88.4 R144, [R198+0xb000] ;  /* 0x00b00000c690783b */ /* 0x000e6e0000000200 */
[----:B------:R-:W-:Y:S01]  /*3b20*/  HMMA.16816.F32 R32, R136, R134, R32 ;  /* 0x000000868820723c */ /* 0x000fe20000001820 */
[----:B------:R-:W3:Y:S05]  /*3b30*/  LDSM.16.M88.4 R132, [R196+0x1800] ;  /* 0x00180000c484783b */ /* 0x000eea0000000200 */
[----:B------:R-:W3:Y:S02]  /*3b40*/  LDSM.16.M88.4 R136, [R198+0xb400] ;  /* 0x00b40000c688783b */ /* 0x000ee40000000200 */
[-C--:B-1----:R-:W-:Y:S08]  /*3b50*/  HMMA.16816.F32 R4, R140, R144.reuse, R4 ;  /* 0x000000908c04723c */ /* 0x082ff00000001804 */
[C---:B---3--:R-:W-:Y:S08]  /*3b60*/  HMMA.16816.F32 R8, R132.reuse, R144, R8 ;  /* 0x000000908408723c */ /* 0x048ff00000001808 */
        /* <DEDUP_REMOVED lines=8> */
[----:B------:R-:W3:Y:S05]  /*3bf0*/  LDSM.16.M88.4 R136, [R0+0x1800] ;  /* 0x001800000088783b */ /* 0x000eea0000000200 */
[----:B------:R-:W2:Y:S02]  /*3c00*/  LDSM.16.M88.4 R140, [R197+0xb400] ;  /* 0x00b40000c58c783b */ /* 0x000ea40000000200 */
[-C--:B-1----:R-:W-:Y:S08]  /*3c10*/  HMMA.16816.F32 R4, R132, R144.reuse, R4 ;  /* 0x000000908404723c */ /* 0x082ff00000001804 */
[C---:B---3--:R-:W-:Y:S08]  /*3c20*/  HMMA.16816.F32 R8, R136.reuse, R144, R8 ;  /* 0x000000908808723c */ /* 0x048ff00000001808 */
[-C--:B------:R-:W-:Y:S08]  /*3c30*/  HMMA.16816.F32 R12, R136, R146.reuse, R12 ;  /* 0x00000092880c723c */ /* 0x080ff0000000180c */
[C---:B------:R-:W-:Y:S01]  /*3c40*/  HMMA.16816.F32 R16, R132.reuse, R146, R16 ;  /* 0x000000928410723c */ /* 0x040fe20000001810 */
[----:B------:R-:W-:Y:S07]  /*3c50*/  LDSM.16.M88.4 R144, [R198+0xd000] ;  /* 0x00d00000c690783b */ /* 0x000fee0000000200 */
[-C--:B--2---:R-:W-:Y:S08]  /*3c60*/  HMMA.16816.F32 R20, R132, R140.reuse, R20 ;  /* 0x0000008c8414723c */ /* 0x084ff00000001814 */
[C---:B------:R-:W-:Y:S08]  /*3c70*/  HMMA.16816.F32 R24, R136.reuse, R140, R24 ;  /* 0x0000008c8818723c */ /* 0x040ff00000001818 */
[-C--:B------:R-:W-:Y:S01]  /*3c80*/  HMMA.16816.F32 R28, R136, R142.reuse, R28 ;  /* 0x0000008e881c723c */ /* 0x080fe2000000181c */
[----:B------:R-:W1:Y:S07]  /*3c90*/  LDSM.16.M88.4 R136, [R196+0x2000] ;  /* 0x00200000c488783b */ /* 0x000e6e0000000200 */
[----:B------:R-:W-:Y:S01]  /*3ca0*/  HMMA.16816.F32 R32, R132, R142, R32 ;  /* 0x0000008e8420723c */ /* 0x000fe20000001820 */
[----:B------:R-:W2:Y:S05]  /*3cb0*/  LDSM.16.M88.4 R132, [R196+0x2800] ;  /* 0x00280000c484783b */ /* 0x000eaa0000000200 */
[----:B------:R-:W3:Y:S02]  /*3cc0*/  LDSM.16.M88.4 R140, [R198+0xd400] ;  /* 0x00d40000c68c783b */ /* 0x000ee40000000200 */
[-C--:B-1----:R-:W-:Y:S08]  /*3cd0*/  HMMA.16816.F32 R4, R136, R144.reuse, R4 ;  /* 0x000000908804723c */ /* 0x082ff00000001804 */
[C---:B--2---:R-:W-:Y:S08]  /*3ce0*/  HMMA.16816.F32 R8, R132.reuse, R144, R8 ;  /* 0x000000908408723c */ /* 0x044ff00000001808 */
[-C--:B------:R-:W-:Y:S08]  /*3cf0*/  HMMA.16816.F32 R12, R132, R146.reuse, R12 ;  /* 0x00000092840c723c */ /* 0x080ff0000000180c */
[C---:B------:R-:W-:Y:S01]  /*3d00*/  HMMA.16816.F32 R16, R136.reuse, R146, R16 ;  /* 0x000000928810723c */ /* 0x040fe20000001810 */
[----:B------:R-:W-:Y:S07]  /*3d10*/  LDSM.16.M88.4 R144, [R197+0xd000] ;  /* 0x00d00000c590783b */ /* 0x000fee0000000200 */
[-C--:B---3--:R-:W-:Y:S08]  /*3d20*/  HMMA.16816.F32 R20, R136, R140.reuse, R20 ;  /* 0x0000008c8814723c */ /* 0x088ff00000001814 */
[C---:B------:R-:W-:Y:S08]  /*3d30*/  HMMA.16816.F32 R24, R132.reuse, R140, R24 ;  /* 0x0000008c8418723c */ /* 0x040ff00000001818 */
[-C--:B------:R-:W-:Y:S01]  /*3d40*/  HMMA.16816.F32 R28, R132, R142.reuse, R28 ;  /* 0x0000008e841c723c */ /* 0x080fe2000000181c */
[----:B------:R-:W1:Y:S07]  /*3d50*/  LDSM.16.M88.4 R132, [R0+0x2000] ;  /* 0x002000000084783b */ /* 0x000e6e0000000200 */
[----:B------:R-:W-:Y:S01]  /*3d60*/  HMMA.16816.F32 R32, R136, R142, R32 ;  /* 0x0000008e8820723c */ /* 0x000fe20000001820 */
[----:B------:R-:W2:Y:S05]  /*3d70*/  LDSM.16.M88.4 R136, [R0+0x2800] ;  /* 0x002800000088783b */ /* 0x000eaa0000000200 */
[----:B------:R-:W3:Y:S02]  /*3d80*/  LDSM.16.M88.4 R140, [R197+0xd400] ;  /* 0x00d40000c58c783b */ /* 0x000ee40000000200 */
[-C--:B-1----:R-:W-:Y:S08]  /*3d90*/  HMMA.16816.F32 R4, R132, R144.reuse, R4 ;  /* 0x000000908404723c */ /* 0x082ff00000001804 */
[C---:B--2---:R-:W-:Y:S07]  /*3da0*/  HMMA.16816.F32 R8, R136.reuse, R144, R8 ;  /* 0x000000908808723c */ /* 0x044fee0000001808 */
[----:B------:R-:W-:Y:S01]  /*3db0*/  IADD3 R144, P0, R211, UR16, RZ ;  /* 0x00000010d3907c10 */ /* 0x000fe2000ff1e0ff */
[-C--:B------:R-:W-:Y:S04]  /*3dc0*/  HMMA.16816.F32 R12, R136, R146.reuse, R12 ;  /* 0x00000092880c723c */ /* 0x080fe8000000180c */
[----:B----4-:R-:W-:Y:S02]  /*3dd0*/  IADD3.X R145, R208, UR15, RZ, P0, !PT ;  /* 0x0000000fd0917c10 */ /* 0x010fe400087fe4ff */
[----:B------:R-:W-:Y:S02]  /*3de0*/  PLOP3.LUT P0, PT, PT, PT, UP0, 0x80, 0x0 ;  /* 0x000000000000781c */ /* 0x000fe40003f0f008 */
[C---:B------:R-:W-:Y:S01]  /*3df0*/  HMMA.16816.F32 R16, R132.reuse, R146, R16 ;  /* 0x000000928410723c */ /* 0x040fe20000001810 */
[----:B-----5:R1:W5:Y:S05]  /*3e00*/  LDG.E R208, [R144.64] ;  /* 0x0000000490d07981 */ /* 0x02036a000c1e1900 */
[----:B------:R1:W5:Y:S02]  /*3e10*/  LDG.E R147, [R144.64+0x20] ;  /* 0x0000200490937981 */ /* 0x000364000c1e1900 */
[-C--:B---3--:R-:W-:Y:S03]  /*3e20*/  HMMA.16816.F32 R20, R132, R140.reuse, R20 ;  /* 0x0000008c8414723c */ /* 0x088fe60000001814 */
[----:B------:R1:W5:Y:S05]  /*3e30*/  LDG.E R146, [R144.64+0x80] ;  /* 0x0000800490927981 */ /* 0x00036a000c1e1900 */
[C---:B------:R-:W-:Y:S08]  /*3e40*/  HMMA.16816.F32 R24, R136.reuse, R140, R24 ;  /* 0x0000008c8818723c */ /* 0x040ff00000001818 */
[-C--:B------:R-:W-:Y:S08]  /*3e50*/  HMMA.16816.F32 R28, R136, R142.reuse, R28 ;  /* 0x0000008e881c723c */ /* 0x080ff0000000181c */
[----:B------:R-:W-:Y:S01]  /*3e60*/  HMMA.16816.F32 R32, R132, R142, R32 ;  /* 0x0000008e8420723c */ /* 0x000fe20000001820 */
[----:B-1----:R1:W5:Y:S01]  /*3e70*/  LDG.E R144, [R144.64+0xa0] ;  /* 0x0000a00490907981 */ /* 0x002362000c1e1900 */
[----:B------:R-:W-:-:S06]  /*3e80*/  @!P0 BRA `(.L_x_187) ;  /* 0x0000009000008947 */ /* 0x000fcc0003800000 */
        /* <DEDUP_REMOVED lines=9> */
.L_x_187:
[----:B------:R-:W2:Y:S01]  /*3f20*/  LDL R0, [R1+0x8] ;  /* 0x0000080001007983 */ /* 0x000ea20000100800 */
[----:B------:R-:W-:Y:S02]  /*3f30*/  UIADD3 UR9, -UR10, UR6, -UR12 ;  /* 0x000000060a097290 */ /* 0x000fe4000fffe90c */
[----:B------:R-:W-:Y:S01]  /*3f40*/  UMOV UR11, UR10 ;  /* 0x0000000a000b7c82 */ /* 0x000fe20008000000 */
[----:B------:R-:W3:Y:S01]  /*3f50*/  LDL R132, [R1+0x28] ;  /* 0x0000280001847983 */ /* 0x000ee20000100800 */
[----:B--2---:R-:W-:Y:S01]  /*3f60*/  IADD3 R134, R0, UR8, RZ ;  /* 0x0000000800867c10 */ /* 0x004fe2000fffe0ff */
[----:B------:R-:W-:Y:S01]  /*3f70*/  UIADD3 UR8, UR6, 0x1, -UR12 ;  /* 0x0000000106087890 */ /* 0x000fe2000fffe80c */
[----:B------:R-:W-:Y:S02]  /*3f80*/  IMAD.U32 R0, RZ, RZ, UR22 ;  /* 0x00000016ff007e24 */ /* 0x000fe4000f8e00ff */
[----:B------:R-:W-:Y:S01]  /*3f90*/  IADD3 R133, R134, UR9, RZ ;  /* 0x0000000986857c10 */ /* 0x000fe2000fffe0ff */
        /* <DEDUP_REMOVED lines=22> */
[----:B------:R-:W-:Y:S02]  /*4100*/  IADD3 R133, R134, 0x8, RZ ;  /* 0x0000000886857810 */ /* 0x000fe40007ffe0ff */
[-C--:B------:R-:W-:Y:S02]  /*4110*/  ISETP.GE.OR P2, PT, R141, R132.reuse, !P2 ;  /* 0x000000848d00720c */ /* 0x080fe40005746670 */
[----:B------:R-:W-:Y:S02]  /*4120*/  IADD3 R142, R133, UR9, RZ ;  /* 0x00000009858e7c10 */ /* 0x000fe4000fffe0ff */
        /* <DEDUP_REMOVED lines=26> */
[----:B------:R-:W-:Y:S02]  /*42d0*/  IADD3 R133, R134, 0x20, RZ ;  /* 0x0000002086857810 */ /* 0x000fe40007ffe0ff */
[-C--:B------:R-:W-:Y:S02]  /*42e0*/  ISETP.GE.OR P1, PT, R141, R132.reuse, !P1 ;  /* 0x000000848d00720c */ /* 0x080fe40004f26670 */
[-C--:B------:R-:W-:Y:S02]  /*42f0*/  ISETP.GE.OR P0, PT, R140, R132.reuse, !P0 ;  /* 0x000000848c00720c */ /* 0x080fe40004706670 */
[-C--:B------:R-:W-:Y:S02]  /*4300*/  ISETP.GE.OR P6, PT, R139, R132.reuse, !P6 ;  /* 0x000000848b00720c */ /* 0x080fe400077c6670 */
[-C--:B------:R-:W-:Y:S02]  /*4310*/  ISETP.GE.OR P5, PT, R138, R132.reuse, !P5 ;  /* 0x000000848a00720c */ /* 0x080fe40006fa6670 */
[-C--:B------:R-:W-:Y:S02]  /*4320*/  ISETP.GE.OR P4, PT, R137, R132.reuse, !P4 ;  /* 0x000000848900720c */ /* 0x080fe40006786670 */
[-C--:B------:R-:W-:Y:S02]  /*4330*/  ISETP.GE.OR P3, PT, R136, R132.reuse, !P3 ;  /* 0x000000848800720c */ /* 0x080fe40005f66670 */
[----:B------:R-:W-:Y:S02]  /*4340*/  ISETP.GE.OR P2, PT, R135, R132, !P2 ;  /* 0x000000848700720c */ /* 0x000fe40005746670 */
[C---:B------:R-:W-:Y:S02]  /*4350*/  IADD3 R132, R133.reuse, UR9, RZ ;  /* 0x0000000985847c10 */ /* 0x040fe4000fffe0ff */
[----:B------:R-:W-:Y:S02]  /*4360*/  IADD3 R142, R133, UR8, RZ ;  /* 0x00000008858e7c10 */ /* 0x000fe4000fffe0ff */
[----:B------:R-:W-:Y:S02]  /*4370*/  IMNMX R132, RZ, R132, !PT ;  /* 0x00000084ff847217 */ /* 0x000fe40007800200 */
[----:B------:R-:W-:Y:S02]  /*4380*/  IADD3 R133, R134, 0x28, RZ ;  /* 0x0000002886857810 */ /* 0x000fe40007ffe0ff */
[----:B------:R-:W-:Y:S02]  /*4390*/  IMNMX R134, R142, UR6, PT ;  /* 0x000000068e867c17 */ /* 0x000fe4000b800200 */
[----:B------:R-:W-:Y:S02]  /*43a0*/  FSEL R7, R7, -INF , !P1 ;  /* 0xff80000007077808 */ /* 0x000fe40004800000 */
[-C--:B------:R-:W-:Y:S02]  /*43b0*/  ISETP.GE.AND P1, PT, R0, R132.reuse, PT ;  /* 0x000000840000720c */ /* 0x080fe40003f26270 */
[----:B------:R-:W-:Y:S02]  /*43c0*/  FSEL R18, R18, -INF , !P0 ;  /* 0xff80000012127808 */ /* 0x000fe40004000000 */
[----:B------:R-:W-:Y:S02]  /*43d0*/  ISETP.GE.AND P0, PT, R141, R132, PT ;  /* 0x000000848d00720c */ /* 0x000fe40003f06270 */
[----:B------:R-:W-:Y:S02]  /*43e0*/  ISETP.GE.OR P1, PT, R0, R134, !P1 ;  /* 0x000000860000720c */ /* 0x000fe40004f26670 */
[----:B------:R-:W-:Y:S02]  /*43f0*/  IADD3 R142, R133, UR9, RZ ;  /* 0x00000009858e7c10 */ /* 0x000fe4000fffe0ff */
        /* <DEDUP_REMOVED lines=13> */
[----:B------:R-:W-:Y:S02]  /*44d0*/  ISETP.GE.OR P0, PT, R141, R134, !P0 ;  /* 0x000000868d00720c */ /* 0x000fe40004706670 */
[----:B------:R-:W-:Y:S02]  /*44e0*/  IMNMX R133, RZ, R142, !PT ;  /* 0x0000008eff857217 */ /* 0x000fe40007800200 */
[----:B------:R-:W-:Y:S02]  /*44f0*/  IMNMX R132, R132, UR6, PT ;  /* 0x0000000684847c17 */ /* 0x000fe4000b800200 */
[----:B------:R-:W-:Y:S02]  /*4500*/  FSEL R9, R9, -INF , !P0 ;  /* 0xff80000009097808 */ /* 0x000fe40004000000 */
[-C--:B------:R-:W-:Y:S02]  /*4510*/  ISETP.GE.AND P0, PT, R0, R133.reuse, PT ;  /* 0x000000850000720c */ /* 0x080fe40003f06270 */
[-C--:B------:R-:W-:Y:S02]  /*4520*/  ISETP.GE.OR P6, PT, R140, R134.reuse, !P6 ;  /* 0x000000868c00720c */ /* 0x080fe400077c6670 */
[-C--:B------:R-:W-:Y:S02]  /*4530*/  ISETP.GE.OR P5, PT, R139, R134.reuse, !P5 ;  /* 0x000000868b00720c */ /* 0x080fe40006fa6670 */
[-C--:B------:R-:W-:Y:S02]  /*4540*/  ISETP.GE.OR P4, PT, R138, R134.reuse, !P4 ;  /* 0x000000868a00720c */ /* 0x080fe40006786670 */
[-C--:B------:R-:W-:Y:S02]  /*4550*/  ISETP.GE.OR P3, PT, R137, R134.reuse, !P3 ;  /* 0x000000868900720c */ /* 0x080fe40005f66670 */
[-C--:B------:R-:W-:Y:S02]  /*4560*/  ISETP.GE.OR P2, PT, R136, R134.reuse, !P2 ;  /* 0x000000868800720c */ /* 0x080fe40005746670 */
[----:B------:R-:W-:Y:S02]  /*4570*/  ISETP.GE.OR P1, PT, R135, R134, !P1 ;  /* 0x000000868700720c */ /* 0x000fe40004f26670 */
        /* <DEDUP_REMOVED lines=29> */
.L_x_188:
[C---:B------:R-:W-:Y:S01]  /*4750*/  FMUL.FTZ R132, R249.reuse, 1.4426950216293334961 ;  /* 0x3fb8aa3bf9847820 */ /* 0x040fe20000410000 */
[----:B------:R-:W-:Y:S01]  /*4760*/  FSETP.NEU.FTZ.AND P0, PT, R249, -INF , PT ;  /* 0xff800000f900780b */ /* 0x000fe20003f1d000 */
[----:B------:R-:W-:Y:S01]  /*4770*/  FMUL.FTZ R0, R250, 1.4426950216293334961 ;  /* 0x3fb8aa3bfa007820 */ /* 0x000fe20000410000 */
[----:B------:R-:W-:Y:S02]  /*4780*/  UISETP.GT.AND UP3, UPT, UR7, UR17, UPT ;  /* 0x000000110700728c */ /* 0x000fe4000bf64270 */
[----:B------:R-:W-:Y:S02]  /*4790*/  FSEL R132, R132, RZ, P0 ;  /* 0x000000ff84847208 */ /* 0x000fe40000000000 */
[----:B------:R-:W-:Y:S03]  /*47a0*/  FSETP.NEU.FTZ.AND P0, PT, R250, -INF , PT ;  /* 0xff800000fa00780b */ /* 0x000fe60003f1d000 */
        /* <DEDUP_REMOVED lines=8> */
[----:B------:R3:W4:Y:S01]  /*4830*/  MUFU.EX2 R212, R5 ;  /* 0x0000000500d47308 */ /* 0x0007220000000800 */
[----:B------:R-:W-:Y:S09]  /*4840*/  FFMA.FTZ R132, R33, c[0x0][0x23c], -R132 ;  /* 0x00008f0021847a23 */ /* 0x000ff20000010884 */
[----:B------:R-:W-:Y:S01]  /*4850*/  MUFU.EX2 R243, R16 ;  /* 0x0000001000f37308 */ /* 0x000fe20000000800 */
[C---:B--2---:R-:W-:Y:S09]  /*4860*/  FMUL.FTZ R4, R247.reuse, 1.4426950216293334961 ;  /* 0x3fb8aa3bf7047820 */ /* 0x044ff20000410000 */
[----:B------:R-:W-:Y:S01]  /*4870*/  MUFU.EX2 R241, R17 ;  /* 0x0000001100f17308 */ /* 0x000fe20000000800 */
        /* <DEDUP_REMOVED lines=15> */
[----:B------:R-:W2:Y:S01]  /*4970*/  MUFU.EX2 R210, R7 ;  /* 0x0000000700d27308 */ /* 0x000ea20000000800 */
        /* <DEDUP_REMOVED lines=13> */
[--C-:B------:R-:W-:Y:S02]  /*4a50*/  FFMA.FTZ R27, R27, c[0x0][0x23c], -R0.reuse ;  /* 0x00008f001b1b7a23 */ /* 0x100fe40000010800 */
[----:B------:R-:W-:Y:S02]  /*4a60*/  FFMA.FTZ R0, R31, c[0x0][0x23c], -R0 ;  /* 0x00008f001f007a23 */ /* 0x000fe40000010800 */
[--C-:B------:R-:W-:Y:S02]  /*4a70*/  FFMA.FTZ R34, R34, c[0x0][0x23c], -R5.reuse ;  /* 0x00008f0022227a23 */ /* 0x100fe40000010805 */
[--C-:B------:R-:W-:Y:S01]  /*4a80*/  FFMA.FTZ R22, R22, c[0x0][0x23c], -R5.reuse ;  /* 0x00008f0016167a23 */ /* 0x100fe20000010805 */
[----:B------:R-:W3:Y:S01]  /*4a90*/  MUFU.EX2 R244, R19 ;  /* 0x0000001300f47308 */ /* 0x000ee20000000800 */
[--C-:B------:R-:W-:Y:S02]  /*4aa0*/  FFMA.FTZ R23, R23, c[0x0][0x23c], -R5.reuse ;  /* 0x00008f0017177a23 */ /* 0x100fe40000010805 */
[----:B------:R-:W-:Y:S07]  /*4ab0*/  FFMA.FTZ R5, R35, c[0x0][0x23c], -R5 ;  /* 0x00008f0023057a23 */ /* 0x000fee0000010805 */
[----:B------:R3:W-:Y:S10]  /*4ac0*/  MUFU.EX2 R227, R0 ;  /* 0x0000000000e37308 */ /* 0x0007f40000000800 */
[----:B------:R-:W-:Y:S10]  /*4ad0*/  MUFU.EX2 R209, R8 ;  /* 0x0000000800d17308 */ /* 0x000ff40000000800 */
[----:B-1----:R-:W1:Y:S10]  /*4ae0*/  MUFU.EX2 R145, R9 ;  /* 0x0000000900917308 */ /* 0x002e740000000800 */
[----:B------:R-:W-:Y:S10]  /*4af0*/  MUFU.EX2 R143, R10 ;  /* 0x0000000a008f7308 */ /* 0x000ff40000000800 */
[----:B------:R-:W1:Y:S10]  /*4b00*/  MUFU.EX2 R142, R11 ;  /* 0x0000000b008e7308 */ /* 0x000e740000000800 */
[----:B------:R1:W-:Y:S10]  /*4b10*/  MUFU.EX2 R239, R5 ;  /* 0x0000000500ef7308 */ /* 0x0003f40000000800 */
[----:B------:R-:W-:Y:S10]  /*4b20*/  MUFU.EX2 R141, R12 ;  /* 0x0000000c008d7308 */ /* 0x000ff40000000800 */
[----:B------:R-:W1:Y:S10]  /*4b30*/  MUFU.EX2 R140, R13 ;  /* 0x0000000d008c7308 */ /* 0x000e740000000800 */
[----:B------:R-:W-:Y:S10]  /*4b40*/  MUFU.EX2 R226, R14 ;  /* 0x0000000e00e27308 */ /* 0x000ff40000000800 */
[----:B------:R-:W-:Y:S10]  /*4b50*/  MUFU.EX2 R223, R15 ;  /* 0x0000000f00df7308 */ /* 0x000ff40000000800 */
[----:B------:R-:W-:Y:S10]  /*4b60*/  MUFU.EX2 R238, R20 ;  /* 0x0000001400ee7308 */ /* 0x000ff40000000800 */
[----:B------:R-:W-:Y:S10]  /*4b70*/  MUFU.EX2 R237, R21 ;  /* 0x0000001500ed7308 */ /* 0x000ff40000000800 */
[----:B------:R-:W-:Y:S10]  /*4b80*/  MUFU.EX2 R236, R22 ;  /* 0x0000001600ec7308 */ /* 0x000ff40000000800 */
[----:B------:R-:W-:Y:S10]  /*4b90*/  MUFU.EX2 R235, R23 ;  /* 0x0000001700eb7308 */ /* 0x000ff40000000800 */
[----:B------:R-:W-:Y:S10]  /*4ba0*/  MUFU.EX2 R246, R32 ;  /* 0x0000002000f67308 */ /* 0x000ff40000000800 */
[----:B------:R-:W1:Y:S10]  /*4bb0*/  MUFU.EX2 R242, R132 ;  /* 0x0000008400f27308 */ /* 0x000e740000000800 */
[----:B------:R-:W-:Y:S10]  /*4bc0*/  MUFU.EX2 R240, R34 ;  /* 0x0000002200f07308 */ /* 0x000ff40000000800 */
[----:B------:R-:W-:Y:S10]  /*4bd0*/  MUFU.EX2 R234, R24 ;  /* 0x0000001800ea7308 */ /* 0x000ff40000000800 */
[----:B------:R-:W1:Y:S10]  /*4be0*/  MUFU.EX2 R232, R25 ;  /* 0x0000001900e87308 */ /* 0x000e740000000800 */
[----:B------:R-:W-:Y:S10]  /*4bf0*/  MUFU.EX2 R230, R26 ;  /* 0x0000001a00e67308 */ /* 0x000ff40000000800 */
[----:B------:R-:W1:Y:S10]  /*4c00*/  MUFU.EX2 R229, R27 ;  /* 0x0000001b00e57308 */ /* 0x000e740000000800 */
[----:B------:R-:W1:Y:S10]  /*4c10*/  MUFU.EX2 R233, R28 ;  /* 0x0000001c00e97308 */ /* 0x000e740000000800 */
[----:B------:R-:W1:Y:S01]  /*4c20*/  MUFU.EX2 R228, R30 ;  /* 0x0000001e00e47308 */ /* 0x000e620000000800 */
[----:B----4-:R-:W-:Y:S02]  /*4c30*/  F2FP.PACK_AB R4, R212, R213 ;  /* 0x000000d5d404723e */ /* 0x010fe400000000ff */
[----:B--2---:R-:W-:Y:S02]  /*4c40*/  F2FP.PACK_AB R7, R210, R211 ;  /* 0x000000d3d207723e */ /* 0x004fe400000000ff */
[----:B---3--:R-:W-:Y:S01]  /*4c50*/  F2FP.PACK_AB R0, R244, R245 ;  /* 0x000000f5f400723e */ /* 0x008fe200000000ff */
[----:B------:R2:W-:Y:S01]  /*4c60*/  STS [R217+0x13000], R4 ;  /* 0x01300004d9007388 */ /* 0x0005e20000000800 */
[----:B-1----:R-:W-:Y:S02]  /*4c70*/  F2FP.PACK_AB R6, R145, R209 ;  /* 0x000000d19106723e */ /* 0x002fe400000000ff */
[----:B------:R-:W-:Y:S01]  /*4c80*/  F2FP.PACK_AB R5, R142, R143 ;  /* 0x0000008f8e05723e */ /* 0x000fe200000000ff */
[----:B------:R1:W-:Y:S04]  /*4c90*/  STS [R217+0x13400], R7 ;  /* 0x01340007d9007388 */ /* 0x0003e80000000800 */
[----:B------:R3:W-:Y:S01]  /*4ca0*/  STS [R215+0x13400], R0 ;  /* 0x01340000d7007388 */ /* 0x0007e20000000800 */
[----:B--2---:R-:W-:Y:S02]  /*4cb0*/  F2FP.PACK_AB R4, R241, R243 ;  /* 0x000000f3f104723e */ /* 0x004fe400000000ff */
[----:B-1----:R-:W-:Y:S03]  /*4cc0*/  F2FP.PACK_AB R7, R140, R141 ;  /* 0x0000008d8c07723e */ /* 0x002fe600000000ff */
[----:B------:R1:W-:Y:S01]  /*4cd0*/  STS [R215+0x13000], R4 ;  /* 0x01300004d7007388 */ /* 0x0003e20000000800 */
[----:B---3--:R-:W-:Y:S03]  /*4ce0*/  F2FP.PACK_AB R0, R242, R246 ;  /* 0x000000f6f200723e */ /* 0x008fe600000000ff */
[----:B------:R2:W-:Y:S04]  /*4cf0*/  STS [R217+0x14000], R6 ;  /* 0x01400006d9007388 */ /* 0x0005e80000000800 */
[----:B------:R3:W-:Y:S04]  /*4d00*/  STS [R217+0x14400], R5 ;  /* 0x01440005d9007388 */ /* 0x0007e80000000800 */
[----:B------:R4:W-:Y:S01]  /*4d10*/  STS [R215+0x14000], R7 ;  /* 0x01400007d7007388 */ /* 0x0009e20000000800 */
[----:B-1----:R-:W-:Y:S02]  /*4d20*/  F2FP.PACK_AB R4, R235, R236 ;  /* 0x000000eceb04723e */ /* 0x002fe400000000ff */
[----:B--2---:R-:W-:Y:S02]  /*4d30*/  F2FP.PACK_AB R6, R223, R226 ;  /* 0x000000e2df06723e */ /* 0x004fe400000000ff */
[----:B---3--:R-:W-:Y:S03]  /*4d40*/  F2FP.PACK_AB R5, R237, R238 ;  /* 0x000000eeed05723e */ /* 0x008fe600000000ff */
[----:B------:R1:W-:Y:S01]  /*4d50*/  STS [R215+0x14400], R6 ;  /* 0x01440006d7007388 */ /* 0x0003e20000000800 */
[----:B----4-:R-:W-:Y:S03]  /*4d60*/  F2FP.PACK_AB R7, R232, R234 ;  /* 0x000000eae807723e */ /* 0x010fe600000000ff */
[----:B------:R2:W-:Y:S04]  /*4d70*/  STS [R216+0x13000], R5 ;  /* 0x01300005d8007388 */ /* 0x0005e80000000800 */
[----:B------:R3:W-:Y:S04]  /*4d80*/  STS [R216+0x13400], R4 ;  /* 0x01340004d8007388 */ /* 0x0007e80000000800 */
[----:B------:R4:W-:Y:S01]  /*4d90*/  STS [R214+0x13000], R0 ;  /* 0x01300000d6007388 */ /* 0x0009e20000000800 */
[----:B-1----:R-:W-:Y:S02]  /*4da0*/  F2FP.PACK_AB R6, R229, R230 ;  /* 0x000000e6e506723e */ /* 0x002fe400000000ff */
[----:B--2---:R-:W-:Y:S02]  /*4db0*/  F2FP.PACK_AB R5, R239, R240 ;  /* 0x000000f0ef05723e */ /* 0x004fe400000000ff */
[----:B---3--:R-:W-:Y:S03]  /*4dc0*/  F2FP.PACK_AB R4, R231, R233 ;  /* 0x000000e9e704723e */ /* 0x008fe600000000ff */
[----:B------:R-:W-:Y:S01]  /*4dd0*/  STS [R214+0x13400], R5 ;  /* 0x01340005d6007388 */ /* 0x000fe20000000800 */
[----:B----4-:R-:W-:Y:S03]  /*4de0*/  F2FP.PACK_AB R0, R227, R228 ;  /* 0x000000e4e300723e */ /* 0x010fe600000000ff */
[----:B------:R-:W-:Y:S04]  /*4df0*/  STS [R216+0x14000], R7 ;  /* 0x01400007d8007388 */ /* 0x000fe80000000800 */
[----:B------:R-:W-:Y:S04]  /*4e00*/  STS [R216+0x14400], R6 ;  /* 0x01440006d8007388 */ /* 0x000fe80000000800 */
[----:B------:R-:W-:Y:S04]  /*4e10*/  STS [R214+0x14000], R4 ;  /* 0x01400004d6007388 */ /* 0x000fe80000000800 */
        /* <DEDUP_REMOVED lines=60> */
[C---:B------:R-:W-:Y:S01]  /*51e0*/  FADD.FTZ R7, -R147.reuse, R7 ;  /* 0x0000000793077221 */ /* 0x040fe20000010100 */
[-C--:B------:R-:W-:Y:S03]  /*51f0*/  HMMA.16816.F32 R20, R132, R192.reuse, R20 ;  /* 0x000000c08414723c */ /* 0x080fe60000001814 */
[C---:B------:R-:W-:Y:S02]  /*5200*/  FADD.FTZ R8, -R146.reuse, R8 ;  /* 0x0000000892087221 */ /* 0x040fe40000010100 */
[----:B------:R-:W-:Y:S02]  /*5210*/  FADD.FTZ R9, -R146, R9 ;  /* 0x0000000992097221 */ /* 0x000fe40000010100 */
[C---:B------:R-:W-:Y:S01]  /*5220*/  FADD.FTZ R10, -R144.reuse, R10 ;  /* 0x0000000a900a7221 */ /* 0x040fe20000010100 */
[C---:B------:R-:W-:Y:S04]  /*5230*/  HMMA.16816.F32 R24, R136.reuse, R192, R24 ;  /* 0x000000c08818723c */ /* 0x040fe80000001818 */
[----:B------:R-:W-:Y:S02]  /*5240*/  FADD.FTZ R11, -R144, R11 ;  /* 0x0000000b900b7221 */ /* 0x000fe40000010100 */
[C---:B------:R-:W-:Y:S02]  /*5250*/  FADD.FTZ R12, -R146.reuse, R12 ;  /* 0x0000000c920c7221 */ /* 0x040fe40000010100 */
[----:B------:R-:W-:Y:S01]  /*5260*/  FADD.FTZ R13, -R146, R13 ;  /* 0x0000000d920d7221 */ /* 0x000fe20000010100 */
[-C--:B------:R-:W-:Y:S03]  /*5270*/  HMMA.16816.F32 R28, R136, R194.reuse, R28 ;  /* 0x000000c2881c723c */ /* 0x080fe6000000181c */
[C---:B------:R-:W-:Y:S02]  /*5280*/  FADD.FTZ R14, -R144.reuse, R14 ;  /* 0x0000000e900e7221 */ /* 0x040fe40000010100 */
[----:B------:R-:W-:Y:S02]  /*5290*/  FADD.FTZ R15, -R144, R15 ;  /* 0x0000000f900f7221 */ /* 0x000fe40000010100 */
[C---:B------:R-:W-:Y:S01]  /*52a0*/  FADD.FTZ R16, -R208.reuse, R16 ;  /* 0x00000010d0107221 */ /* 0x040fe20000010100 */
[----:B------:R-:W-:Y:S04]  /*52b0*/  HMMA.16816.F32 R32, R132, R194, R32 ;  /* 0x000000c28420723c */ /* 0x000fe80000001820 */
[C---:B------:R-:W-:Y:S02]  /*52c0*/  FADD.FTZ R17, -R208.reuse, R17 ;  /* 0x00000011d0117221 */ /* 0x040fe40000010100 */
[C---:B------:R-:W-:Y:S02]  /*52d0*/  FADD.FTZ R18, -R147.reuse, R18 ;  /* 0x0000001293127221 */ /* 0x040fe40000010100 */
[C---:B------:R-:W-:Y:S04]  /*52e0*/  FADD.FTZ R19, -R147.reuse, R19 ;  /* 0x0000001393137221 */ /* 0x040fe80000010100 */
[C---:B------:R-:W-:Y:S02]  /*52f0*/  FADD.FTZ R20, -R208.reuse, R20 ;  /* 0x00000014d0147221 */ /* 0x040fe40000010100 */
[----:B------:R-:W-:Y:S02]  /*5300*/  FADD.FTZ R21, -R208, R21 ;  /* 0x00000015d0157221 */ /* 0x000fe40000010100 */
        /* <DEDUP_REMOVED lines=65> */
.L_x_189:
        /* <DEDUP_REMOVED lines=34> */
[----:B---3--:R-:W-:Y:S05]  /*5940*/  IMAD.SHL.U32 R0, R205, 0x2, RZ ;  /* 0x00000002cd007824 */ /* 0x008fea00078e00ff */
        /* <DEDUP_REMOVED lines=84> */
.L_x_190:
[----:B------:R-:W-:Y:S01]  /*5e90*/  LDSM.16.M88.4 R24, [R201] ;  /* 0x00000000c918783b */ /* 0x000fe20000000200 */
[----:B------:R-:W-:Y:S01]  /*5ea0*/  IMAD.MOV.U32 R223, RZ, RZ, c[0x0][0x22c] ;  /* 0x00008b00ffdf7624 */ /* 0x000fe200078e00ff */
[----:B------:R-:W-:Y:S01]  /*5eb0*/  ULOP3.LUT UR8, UR7, 0x1, URZ, 0xc0, !UPT ;  /* 0x0000000107087892 */ /* 0x000fe2000f8ec03f */
[----:B------:R-:W-:Y:S01]  /*5ec0*/  IMAD.MOV.U32 R213, RZ, RZ, c[0x0][0x22c] ;  /* 0x00008b00ffd57624 */ /* 0x000fe200078e00ff */
[----:B------:R-:W-:Y:S01]  /*5ed0*/  UISETP.GT.AND UP2, UPT, UR7, UR17, UPT ;  /* 0x000000110700728c */ /* 0x000fe2000bf44270 */
[----:B------:R-:W2:Y:S01]  /*5ee0*/  LDSM.16.MT88.4 R8, [R0+0x9000] ;  /* 0x009000000008783b */ /* 0x000ea20000004200 */
[----:B------:R-:W-:Y:S01]  /*5ef0*/  IMAD R223, R223, c[0x0][0x1c0], RZ ;  /* 0x00007000dfdf7a24 */ /* 0x000fe200078e02ff */
[----:B------:R-:W-:Y:S01]  /*5f00*/  UISETP.NE.U32.AND UP0, UPT, UR8, 0x1, UPT ;  /* 0x000000010800788c */ /* 0x000fe2000bf05070 */
[----:B------:R-:W-:Y:S01]  /*5f10*/  IMAD R213, R213, c[0x0][0x1c0], RZ ;  /* 0x00007000d5d57a24 */ /* 0x000fe200078e02ff */
[----:B------:R-:W-:Y:S01]  /*5f20*/  UIADD3 UR7, UR7, -0x1, URZ ;  /* 0xffffffff07077890 */ /* 0x000fe2000fffe03f */
[----:B------:R-:W3:Y:S01]  /*5f30*/  LDSM.16.MT88.4 R16, [R0+0xb000] ;  /* 0x00b000000010783b */ /* 0x000ee20000004200 */
[----:B------:R-:W-:Y:S02]  /*5f40*/  IMAD R223, R223, 0x18, RZ ;  /* 0x00000018dfdf7824 */ /* 0x000fe400078e02ff */
[----:B------:R-:W-:Y:S02]  /*5f50*/  IMAD.SHL.U32 R213, R213, 0x20, RZ ;  /* 0x00000020d5d57824 */ /* 0x000fe400078e00ff */
[----:B------:R-:W3:Y:S01]  /*5f60*/  LDSM.16.MT88.4 R28, [R0+0xd000] ;  /* 0x00d00000001c783b */ /* 0x000ee20000004200 */
[----:B------:R-:W-:Y:S02]  /*5f70*/  IMAD.MOV.U32 R212, RZ, RZ, c[0x0][0x22c] ;  /* 0x00008b00ffd47624 */ /* 0x000fe400078e00ff */
[----:B------:R-:W-:Y:S02]  /*5f80*/  IMAD.MOV.U32 R209, RZ, RZ, c[0x0][0x22c] ;  /* 0x00008b00ffd17624 */ /* 0x000fe400078e00ff */
[----:B------:R-:W4:Y:S01]  /*5f90*/  LDL R210, [R1+0x20] ;  /* 0x0000200001d27983 */ /* 0x000f220000100800 */
[----:B------:R-:W-:Y:S02]  /*5fa0*/  IMAD R212, R212, c[0x0][0x1c0], RZ ;  /* 0x00007000d4d47a24 */ /* 0x000fe400078e02ff */
[----:B------:R-:W-:Y:S02]  /*5fb0*/  IMAD R209, R209, c[0x0][0x1c0], RZ ;  /* 0x00007000d1d17a24 */ /* 0x000fe400078e02ff */
[----:B------:R-:W-:Y:S01]  /*5fc0*/  LDSM.16.M88.4 R32, [R202] ;  /* 0x00000000ca20783b */ /* 0x000fe20000000200 */
[----:B------:R-:W-:Y:S02]  /*5fd0*/  IMAD R212, R212, 0x28, RZ ;  /* 0x00000028d4d47824 */ /* 0x000fe400078e02ff */
[----:B------:R-:W-:Y:S02]  /*5fe0*/  IMAD.U32 R209, R209, -0x40, RZ ;  /* 0xffffffc0d1d17824 */ /* 0x000fe400078e00ff */
[----:B------:R-:W4:Y:S05]  /*5ff0*/  LDL R211, [R1+0x24] ;  /* 0x0000240001d37983 */ /* 0x000f2a0000100800 */
[----:B------:R-:W1:Y:S05]  /*6000*/  LDSM.16.MT88.4 R132, [R0+0x9400] ;  /* 0x009400000084783b */ /* 0x000e6a0000004200 */
[----:B------:R-:W1:Y:S02]  /*6010*/  LDSM.16.MT88.4 R136, [R0+0xb400] ;  /* 0x00b400000088783b */ /* 0x000e640000004200 */
[C---:B-12---:R-:W-:Y:S03]  /*6020*/  HMMA.16816.F32 R4, R24.reuse, R8, RZ ;  /* 0x000000081804723c */ /* 0x046fe600000018ff */
[----:B------:R-:W1:Y:S05]  /*6030*/  LDSM.16.MT88.4 R140, [R0+0xd400] ;  /* 0x00d40000008c783b */ /* 0x000e6a0000004200 */
[----:B------:R-:W-:Y:S01]  /*6040*/  LDSM.16.MT88.4 R144, [R0+0x9800] ;  /* 0x009800000090783b */ /* 0x000fe20000004200 */
[C---:B------:R-:W-:Y:S08]  /*6050*/  HMMA.16816.F32 R8, R24.reuse, R10, RZ ;  /* 0x0000000a1808723c */ /* 0x040ff000000018ff */
[C---:B---3--:R-:W-:Y:S08]  /*6060*/  HMMA.16816.F32 R12, R24.reuse, R16, RZ ;  /* 0x00000010180c723c */ /* 0x048ff000000018ff */
[C---:B------:R-:W-:Y:S08]  /*6070*/  HMMA.16816.F32 R16, R24.reuse, R18, RZ ;  /* 0x000000121810723c */ /* 0x040ff000000018ff */
[C---:B------:R-:W-:Y:S08]  /*6080*/  HMMA.16816.F32 R20, R24.reuse, R28, RZ ;  /* 0x0000001c1814723c */ /* 0x040ff000000018ff */
[----:B------:R-:W-:Y:S01]  /*6090*/  HMMA.16816.F32 R24, R24, R30, RZ ;  /* 0x0000001e1818723c */ /* 0x000fe200000018ff */
[----:B------:R-:W2:Y:S07]  /*60a0*/  LDSM.16.M88.4 R28, [R204] ;  /* 0x00000000cc1c783b */ /* 0x000eae0000000200 */
[C---:B------:R-:W-:Y:S08]  /*60b0*/  HMMA.16816.F32 R4, R32.reuse, R132, R4 ;  /* 0x000000842004723c */ /* 0x040ff00000001804 */
[C---:B------:R-:W-:Y:S01]  /*60c0*/  HMMA.16816.F32 R8, R32.reuse, R134, R8 ;  /* 0x000000862008723c */ /* 0x040fe20000001808 */
[----:B------:R-:W3:Y:S07]  /*60d0*/  LDSM.16.MT88.4 R132, [R0+0xb800] ;  /* 0x00b800000084783b */ /* 0x000eee0000004200 */
[C---:B------:R-:W-:Y:S08]  /*60e0*/  HMMA.16816.F32 R12, R32.reuse, R136, R12 ;  /* 0x00000088200c723c */ /* 0x040ff0000000180c */
[C---:B------:R-:W-:Y:S01]  /*60f0*/  HMMA.16816.F32 R16, R32.reuse, R138, R16 ;  /* 0x0000008a2010723c */ /* 0x040fe20000001810 */
[----:B------:R-:W3:Y:S07]  /*6100*/  LDSM.16.MT88.4 R136, [R0+0xd800] ;  /* 0x00d800000088783b */ /* 0x000eee0000004200 */
[C---:B-1----:R-:W-:Y:S08]  /*6110*/  HMMA.16816.F32 R20, R32.reuse, R140, R20 ;  /* 0x0000008c2014723c */ /* 0x042ff00000001814 */
[----:B------:R-:W-:Y:S01]  /*6120*/  HMMA.16816.F32 R24, R32, R142, R24 ;  /* 0x0000008e2018723c */ /* 0x000fe20000001818 */
[----:B------:R-:W-:Y:S05]  /*6130*/  LDSM.16.M88.4 R32, [R203] ;  /* 0x00000000cb20783b */ /* 0x000fea0000000200 */
[----:B------:R-:W1:Y:S02]  /*6140*/  LDSM.16.MT88.4 R140, [R0+0x9c00] ;  /* 0x009c0000008c783b */ /* 0x000e640000004200 */
[C---:B--2---:R-:W-:Y:S08]  /*6150*/  HMMA.16816.F32 R4, R28.reuse, R144, R4 ;  /* 0x000000901c04723c */ /* 0x044ff00000001804 */
[C---:B------:R-:W-:Y:S01]  /*6160*/  HMMA.16816.F32 R8, R28.reuse, R146, R8 ;  /* 0x000000921c08723c */ /* 0x040fe20000001808 */
[----:B------:R-:W2:Y:S07]  /*6170*/  LDSM.16.MT88.4 R144, [R0+0xbc00] ;  /* 0x00bc00000090783b */ /* 0x000eae0000004200 */
[C---:B---3--:R-:W-:Y:S08]  /*6180*/  HMMA.16816.F32 R12, R28.reuse, R132, R12 ;  /* 0x000000841c0c723c */ /* 0x048ff0000000180c */
[C---:B------:R-:W-:Y:S01]  /*6190*/  HMMA.16816.F32 R16, R28.reuse, R134, R16 ;  /* 0x000000861c10723c */ /* 0x040fe20000001810 */
[----:B------:R-:W3:Y:S07]  /*61a0*/  LDSM.16.MT88.4 R132, [R0+0xdc00] ;  /* 0x00dc00000084783b */ /* 0x000eee0000004200 */
[C---:B------:R-:W-:Y:S08]  /*61b0*/  HMMA.16816.F32 R20, R28.reuse, R136, R20 ;  /* 0x000000881c14723c */ /* 0x040ff00000001814 */
[----:B------:R-:W-:Y:S01]  /*61c0*/  HMMA.16816.F32 R24, R28, R138, R24 ;  /* 0x0000008a1c18723c */ /* 0x000fe20000001818 */
[----:B------:R-:W-:Y:S05]  /*61d0*/  LDSM.16.M88.4 R28, [R201+0x2000] ;  /* 0x00200000c91c783b */ /* 0x000fea0000000200 */
[----:B------:R-:W3:Y:S02]  /*61e0*/  LDSM.16.MT88.4 R136, [R0+0xa000] ;  /* 0x00a000000088783b */ /* 0x000ee40000004200 */
[C---:B-1----:R-:W-:Y:S08]  /*61f0*/  HMMA.16816.F32 R4, R32.reuse, R140, R4 ;  /* 0x0000008c2004723c */ /* 0x042ff00000001804 */
[C---:B------:R-:W-:Y:S01]  /*6200*/  HMMA.16816.F32 R8, R32.reuse, R142, R8 ;  /* 0x0000008e2008723c */ /* 0x040fe20000001808 */
[----:B------:R-:W1:Y:S07]  /*6210*/  LDSM.16.MT88.4 R140, [R0+0xc000] ;  /* 0x00c00000008c783b */ /* 0x000e6e0000004200 */
[C---:B--2---:R-:W-:Y:S08]  /*6220*/  HMMA.16816.F32 R12, R32.reuse, R144, R12 ;  /* 0x00000090200c723c */ /* 0x044ff0000000180c */
[C---:B------:R-:W-:Y:S01]  /*6230*/  HMMA.16816.F32 R16, R32.reuse, R146, R16 ;  /* 0x000000922010723c */ /* 0x040fe20000001810 */
[----:B------:R-:W2:Y:S07]  /*6240*/  LDSM.16.MT88.4 R144, [R0+0xe000] ;  /* 0x00e000000090783b */ /* 0x000eae0000004200 */
[C---:B---3--:R-:W-:Y:S08]  /*6250*/  HMMA.16816.F32 R20, R32.reuse, R132, R20 ;  /* 0x000000842014723c */ /* 0x048ff00000001814 */
[----:B------:R-:W-:Y:S01]  /*6260*/  HMMA.16816.F32 R24, R32, R134, R24 ;  /* 0x000000862018723c */ /* 0x000fe20000001818 */
[----:B------:R-:W-:Y:S05]  /*6270*/  LDSM.16.M88.4 R32, [R202+0x2000] ;  /* 0x00200000ca20783b */ /* 0x000fea0000000200 */
[----:B------:R-:W3:Y:S02]  /*6280*/  LDSM.16.MT88.4 R132, [R0+0xa400] ;  /* 0x00a400000084783b */ /* 0x000ee40000004200 */
[C---:B------:R-:W-:Y:S08]  /*6290*/  HMMA.16816.F32 R4, R28.reuse, R136, R4 ;  /* 0x000000881c04723c */ /* 0x040ff00000001804 */
[C---:B------:R-:W-:Y:S01]  /*62a0*/  HMMA.16816.F32 R8, R28.reuse, R138, R8 ;  /* 0x0000008a1c08723c */ /* 0x040fe20000001808 */
[----:B------:R-:W3:Y:S07]  /*62b0*/  LDSM.16.MT88.4 R136, [R0+0xc400] ;  /* 0x00c400000088783b */ /* 0x000eee0000004200 */
[C---:B-1----:R-:W-:Y:S08]  /*62c0*/  HMMA.16816.F32 R12, R28.reuse, R140, R12 ;  /* 0x0000008c1c0c723c */ /* 0x042ff0000000180c */
[C---:B------:R-:W-:Y:S01]  /*62d0*/  HMMA.16816.F32 R16, R28.reuse, R142, R16 ;  /* 0x0000008e1c10723c */ /* 0x040fe20000001810 */
[----:B------:R-:W1:Y:S07]  /*62e0*/  LDSM.16.MT88.4 R140, [R0+0xe400] ;  /* 0x00e40000008c783b */ /* 0x000e6e0000004200 */
[C---:B--2---:R-:W-:Y:S08]  /*62f0*/  HMMA.16816.F32 R20, R28.reuse, R144, R20 ;  /* 0x000000901c14723c */ /* 0x044ff00000001814 */
[----:B------:R-:W-:Y:S01]  /*6300*/  HMMA.16816.F32 R24, R28, R146, R24 ;  /* 0x000000921c18723c */ /* 0x000fe20000001818 */
[----:B------:R-:W-:Y:S05]  /*6310*/  LDSM.16.M88.4 R28, [R204+0x2000] ;  /* 0x00200000cc1c783b */ /* 0x000fea0000000200 */
[----:B------:R-:W-:Y:S02]  /*6320*/  LDSM.16.MT88.4 R144, [R0+0xc800] ;  /* 0x00c800000090783b */ /* 0x000fe40000004200 */
[C---:B---3--:R-:W-:Y:S08]  /*6330*/  HMMA.16816.F32 R4, R32.reuse, R132, R4 ;  /* 0x000000842004723c */ /* 0x048ff00000001804 */
[C---:B------:R-:W-:Y:S01]  /*6340*/  HMMA.16816.F32 R8, R32.reuse, R134, R8 ;  /* 0x000000862008723c */ /* 0x040fe20000001808 */
[----:B------:R-:W2:Y:S07]  /*6350*/  LDSM.16.MT88.4 R132, [R0+0xa800] ;  /* 0x00a800000084783b */ /* 0x000eae0000004200 */
[C---:B------:R-:W-:Y:S08]  /*6360*/  HMMA.16816.F32 R12, R32.reuse, R136, R12 ;  /* 0x00000088200c723c */ /* 0x040ff0000000180c */
[C---:B------:R-:W-:Y:S01]  /*6370*/  HMMA.16816.F32 R16, R32.reuse, R138, R16 ;  /* 0x0000008a2010723c */ /* 0x040fe20000001810 */
[----:B------:R-:W3:Y:S07]  /*6380*/  LDSM.16.MT88.4 R136, [R0+0xe800] ;  /* 0x00e800000088783b */ /* 0x000eee0000004200 */
[C---:B-1----:R-:W-:Y:S08]  /*6390*/  HMMA.16816.F32 R20, R32.reuse, R140, R20 ;  /* 0x0000008c2014723c */ /* 0x042ff00000001814 */
[----:B------:R-:W-:Y:S01]  /*63a0*/  HMMA.16816.F32 R24, R32, R142, R24 ;  /* 0x0000008e2018723c */ /* 0x000fe20000001818 */
[----:B------:R-:W-:Y:S05]  /*63b0*/  LDSM.16.MT88.4 R140, [R0+0xcc00] ;  /* 0x00cc0000008c783b */ /* 0x000fea0000004200 */
[----:B------:R-:W-:Y:S02]  /*63c0*/  LDSM.16.M88.4 R32, [R203+0x2000] ;  /* 0x00200000cb20783b */ /* 0x000fe40000000200 */
[C---:B--2---:R-:W-:Y:S08]  /*63d0*/  HMMA.16816.F32 R4, R28.reuse, R132, R4 ;  /* 0x000000841c04723c */ /* 0x044ff00000001804 */
[C---:B------:R-:W-:Y:S01]  /*63e0*/  HMMA.16816.F32 R8, R28.reuse, R134, R8 ;  /* 0x000000861c08723c */ /* 0x040fe20000001808 */
[----:B------:R-:W1:Y:S07]  /*63f0*/  LDSM.16.MT88.4 R132, [R0+0xac00] ;  /* 0x00ac00000084783b */ /* 0x000e6e0000004200 */
[C---:B------:R-:W-:Y:S08]  /*6400*/  HMMA.16816.F32 R12, R28.reuse, R144, R12 ;  /* 0x000000901c0c723c */ /* 0x040ff0000000180c */
[C---:B------:R-:W-:Y:S01]  /*6410*/  HMMA.16816.F32 R16, R28.reuse, R146, R16 ;  /* 0x000000921c10723c */ /* 0x040fe20000001810 */
[----:B------:R2:W1:Y:S07]  /*6420*/  LDSM.16.MT88.4 R144, [R0+0xec00] ;  /* 0x00ec00000090783b */ /* 0x00046e0000004200 */
[C---:B---3--:R-:W-:Y:S01]  /*6430*/  HMMA.16816.F32 R20, R28.reuse, R136, R20 ;  /* 0x000000881c14723c */ /* 0x048fe20000001814 */
[----:B------:R-:W3:Y:S06]  /*6440*/  LDL R136, [R1] ;  /* 0x0000000001887983 */ /* 0x000eec0000100800 */
[----:B------:R-:W-:Y:S01]  /*6450*/  IMAD.MOV.U32 R137, RZ, RZ, c[0x0][0x22c] ;  /* 0x00008b00ff897624 */ /* 0x000fe200078e00ff */
[----:B------:R-:W-:Y:S04]  /*6460*/  HMMA.16816.F32 R24, R28, R138, R24 ;  /* 0x0000008a1c18723c */ /* 0x000fe80000001818 */
[----:B------:R-:W-:Y:S03]  /*6470*/  IMAD R137, R137, c[0x0][0x1c0], RZ ;  /* 0x0000700089897a24 */ /* 0x000fe600078e02ff */
[----:B----4-:R-:W-:Y:S01]  /*6480*/  @P0 IADD3 R30, P2, R210, UR14, RZ ;  /* 0x0000000ed21e0c10 */ /* 0x010fe2000ff5e0ff */
[----:B--2---:R-:W2:Y:S01]  /*6490*/  LDL R0, [R1+0x4] ;  /* 0x0000040001007983 */ /* 0x004ea20000100800 */
[C---:B-1----:R-:W-:Y:S01]  /*64a0*/  HMMA.16816.F32 R4, R32.reuse, R132, R4 ;  /* 0x000000842004723c */ /* 0x042fe20000001804 */
[----:B------:R-:W-:Y:S02]  /*64b0*/  @UP3 UIADD3 UR14, UP1, UR14, -0x100, URZ ;  /* 0xffffff000e0e3890 */ /* 0x000fe4000ff3e03f */
[----:B------:R-:W-:Y:S02]  /*64c0*/  IMAD.MOV.U32 R138, RZ, RZ, c[0x0][0x22c] ;  /* 0x00008b00ff8a7624 */ /* 0x000fe400078e00ff */
[----:B------:R-:W-:Y:S01]  /*64d0*/  @P0 IADD3.X R31, R211, UR13, RZ, P2, !PT ;  /* 0x0000000dd31f0c10 */ /* 0x000fe200097fe4ff */
[----:B------:R-:W-:Y:S01]  /*64e0*/  IMAD R137, R137, 0x38, RZ ;  /* 0x0000003889897824 */ /* 0x000fe200078e02ff */
[C---:B------:R-:W-:Y:S01]  /*64f0*/  LEA R210, P1, R209.reuse, R224, 0x2 ;  /* 0x000000e0d1d27211 */ /* 0x040fe200078210ff */
[C---:B------:R-:W-:Y:S01]  /*6500*/  HMMA.16816.F32 R8, R32.reuse, R134, R8 ;  /* 0x000000862008723c */ /* 0x040fe20000001808 */
[----:B------:R-:W-:Y:S01]  /*6510*/  IMAD.MOV.U32 R211, RZ, RZ, c[0x0][0x22c] ;  /* 0x00008b00ffd37624 */ /* 0x000fe200078e00ff */
[----:B------:R1:W5:Y:S01]  /*6520*/  @P0 LDG.E R249, [R30.64] ;  /* 0x000000041ef90981 */ /* 0x000362000c1e1900 */
[----:B------:R-:W-:Y:S01]  /*6530*/  @UP3 UIADD3.X UR13, UR13, -0x1, URZ, UP1, !UPT ;  /* 0xffffffff0d0d3890 */ /* 0x000fe20008ffe43f */
[----:B------:R-:W-:Y:S01]  /*6540*/  IMAD.MOV.U32 R28, RZ, RZ, R210 ;  /* 0x000000ffff1c7224 */ /* 0x000fe200078e00d2 */
[----:B------:R-:W-:Y:S01]  /*6550*/  LEA.HI.X.SX32 R209, R209, R225, 0x2, P1 ;  /* 0x000000e1d1d17211 */ /* 0x000fe200008f16ff */
[----:B------:R-:W-:Y:S01]  /*6560*/  IMAD R211, R211, c[0x0][0x1c0], RZ ;  /* 0x00007000d3d37a24 */ /* 0x000fe200078e02ff */
[----:B------:R1:W5:Y:S01]  /*6570*/  @P0 LDG.E R250, [R30.64+0x20] ;  /* 0x000020041efa0981 */ /* 0x000362000c1e1900 */
[C---:B------:R-:W-:Y:S04]  /*6580*/  HMMA.16816.F32 R12, R32.reuse, R140, R12 ;  /* 0x0000008c200c723c */ /* 0x040fe8000000180c */
[----:B------:R1:W5:Y:S01]  /*6590*/  @P0 LDG.E R247, [R30.64+0x80] ;  /* 0x000080041ef70981 */ /* 0x000362000c1e1900 */
[----:B------:R-:W-:Y:S01]  /*65a0*/  IMAD.MOV.U32 R29, RZ, RZ, R209 ;  /* 0x000000ffff1d7224 */ /* 0x000fe200078e00d1 */
[-C--:B------:R-:W-:Y:S01]  /*65b0*/  LEA R132, P1, R251, R28.reuse, 0x2 ;  /* 0x0000001cfb847211 */ /* 0x080fe200078210ff */
[----:B------:R-:W-:Y:S01]  /*65c0*/  IMAD.SHL.U32 R211, R211, 0x10, RZ ;  /* 0x00000010d3d37824 */ /* 0x000fe200078e00ff */
[C---:B------:R-:W-:Y:S01]  /*65d0*/  HMMA.16816.F32 R16, R32.reuse, R142, R16 ;  /* 0x0000008e2010723c */ /* 0x040fe20000001810 */
[----:B------:R1:W5:Y:S03]  /*65e0*/  @P0 LDG.E R248, [R30.64+0xa0] ;  /* 0x0000a0041ef80981 */ /* 0x000366000c1e1900 */
[-C--:B------:R-:W-:Y:S01]  /*65f0*/  LEA.HI.X.SX32 R133, R251, R29.reuse, 0x2, P1 ;  /* 0x0000001dfb857211 */ /* 0x080fe200008f16ff */
[----:B------:R-:W-:Y:S01]  /*6600*/  IMAD R138, R138, c[0x0][0x1c0], RZ ;  /* 0x000070008a8a7a24 */ /* 0x000fe200078e02ff */
[----:B------:R-:W-:Y:S01]  /*6610*/  LDSM.16.MT88.4 R140, [R3+0x1c00] ;  /* 0x001c0000038c783b */ /* 0x000fe20000004200 */
[CC--:B------:R-:W-:Y:S01]  /*6620*/  LEA R134, P0, R211.reuse, R28.reuse, 0x2 ;  /* 0x0000001cd3867211 */ /* 0x0c0fe200078010ff */
[C---:B------:R-:W-:Y:S03]  /*6630*/  HMMA.16816.F32 R20, R32.reuse, R144, R20 ;  /* 0x000000902014723c */ /* 0x040fe60000001814 */
[----:B------:R4:W-:Y:S01]  /*6640*/  RED.E.ADD.F32.FTZ.RN.STRONG.GPU [R28.64], R4 ;  /* 0x000000041c00798e */ /* 0x0009e2000c10e784 */
[-C--:B------:R-:W-:Y:S01]  /*6650*/  LEA.HI.X.SX32 R135, R211, R29.reuse, 0x2, P0 ;  /* 0x0000001dd3877211 */ /* 0x080fe200000f16ff */
[----:B------:R-:W-:Y:S03]  /*6660*/  IMAD R138, R138, 0x30, RZ ;  /* 0x000000308a8a7824 */ /* 0x000fe600078e02ff */
[----:B------:R-:W-:Y:S01]  /*6670*/  HMMA.16816.F32 R24, R32, R146, R24 ;  /* 0x000000922018723c */ /* 0x000fe20000001818 */
[----:B------:R4:W-:Y:S05]  /*6680*/  RED.E.ADD.F32.FTZ.RN.STRONG.GPU [R132.64], R5 ;  /* 0x000000058400798e */ /* 0x0009ea000c10e784 */
[----:B------:R4:W-:Y:S01]  /*6690*/  RED.E.ADD.F32.FTZ.RN.STRONG.GPU [R134.64], R6 ;  /* 0x000000068600798e */ /* 0x0009e2000c10e784 */
[-C--:B------:R-:W-:Y:S02]  /*66a0*/  LEA R34, P1, R223, R28.reuse, 0x2 ;  /* 0x0000001cdf227211 */ /* 0x080fe400078210ff */
[-C--:B------:R-:W-:Y:S03]  /*66b0*/  LEA R32, P0, R213, R28.reuse, 0x2 ;  /* 0x0000001cd5207211 */ /* 0x080fe600078010ff */
[-C--:B------:R-:W-:Y:S02]  /*66c0*/  LEA.HI.X.SX32 R35, R223, R29.reuse, 0x2, P1 ;  /* 0x0000001ddf237211 */ /* 0x080fe400008f16ff */
[-C--:B------:R-:W-:Y:S01]  /*66d0*/  LEA.HI.X.SX32 R33, R213, R29.reuse, 0x2, P0 ;  /* 0x0000001dd5217211 */ /* 0x080fe200000f16ff */
[----:B------:R-:W-:Y:S01]  /*66e0*/  IMAD.MOV.U32 R213, RZ, RZ, c[0x0][0x22c] ;  /* 0x00008b00ffd57624 */ /* 0x000fe200078e00ff */
[CC--:B-1----:R-:W-:Y:S01]  /*66f0*/  LEA R30, P2, R212.reuse, R28.reuse, 0x2 ;  /* 0x0000001cd41e7211 */ /* 0x0c2fe200078410ff */
[----:B------:R1:W-:Y:S02]  /*6700*/  RED.E.ADD.F32.FTZ.RN.STRONG.GPU [R34.64], R7 ;  /* 0x000000072200798e */ /* 0x0003e4000c10e784 */
[----:B------:R-:W-:Y:S01]  /*6710*/  IMAD R213, R213, c[0x0][0x1c0], RZ ;  /* 0x00007000d5d57a24 */ /* 0x000fe200078e02ff */
[-C--:B------:R-:W-:Y:S01]  /*6720*/  LEA.HI.X.SX32 R31, R212, R29.reuse, 0x2, P2 ;  /* 0x0000001dd41f7211 */ /* 0x080fe200010f16ff */
[----:B------:R-:W-:Y:S01]  /*6730*/  IMAD.MOV.U32 R212, RZ, RZ, c[0x0][0x22c] ;  /* 0x00008b00ffd47624 */ /* 0x000fe200078e00ff */
[----:B------:R1:W-:Y:S01]  /*6740*/  RED.E.ADD.F32.FTZ.RN.STRONG.GPU [R32.64], R8 ;  /* 0x000000082000798e */ /* 0x0003e2000c10e784 */
[-C--:B----4-:R-:W-:Y:S01]  /*6750*/  LEA R4, P1, R138, R28.reuse, 0x2 ;  /* 0x0000001c8a047211 */ /* 0x090fe200078210ff */
[----:B------:R-:W-:Y:S02]  /*6760*/  IMAD.SHL.U32 R213, R213, 0x10, RZ ;  /* 0x00000010d5d57824 */ /* 0x000fe400078e00ff */
[----:B------:R-:W-:Y:S01]  /*6770*/  IMAD R212, R212, c[0x0][0x1c0], RZ ;  /* 0x00007000d4d47a24 */ /* 0x000fe200078e02ff */
[----:B------:R4:W-:Y:S01]  /*6780*/  RED.E.ADD.F32.FTZ.RN.STRONG.GPU [R30.64], R9 ;  /* 0x000000091e00798e */ /* 0x0009e2000c10e784 */
[-C--:B------:R-:W-:Y:S02]  /*6790*/  LEA.HI.X.SX32 R5, R138, R29.reuse, 0x2, P1 ;  /* 0x0000001d8a057211 */ /* 0x080fe400008f16ff */
[----:B------:R-:W-:Y:S03]  /*67a0*/  IMAD.SHL.U32 R212, R212, 0x10, RZ ;  /* 0x00000010d4d47824 */ /* 0x000fe600078e00ff */
[----:B------:R4:W-:Y:S01]  /*67b0*/  RED.E.ADD.F32.FTZ.RN.STRONG.GPU [R4.64], R10 ;  /* 0x0000000a0400798e */ /* 0x0009e2000c10e784 */
[-C--:B------:R-:W-:Y:S02]  /*67c0*/  LEA R6, P0, R137, R28.reuse, 0x2 ;  /* 0x0000001c89067211 */ /* 0x080fe400078010ff */
[C---:B------:R-:W-:Y:S02]  /*67d0*/  IADD3 R139, R212.reuse, 0x20, RZ ;  /* 0x00000020d48b7810 */ /* 0x040fe40007ffe0ff */
[C---:B------:R-:W-:Y:S03]  /*67e0*/  IADD3 R138, R212.reuse, 0x20, RZ ;  /* 0x00000020d48a7810 */ /* 0x040fe60007ffe0ff */
[C---:B------:R-:W-:Y:S02]  /*67f0*/  IMAD.IADD R139, R251.reuse, 0x1, R139 ;  /* 0x00000001fb8b7824 */ /* 0x040fe400078e028b */
[----:B------:R-:W-:Y:S01]  /*6800*/  IMAD.IADD R138, R251, 0x1, R138 ;  /* 0x00000001fb8a7824 */ /* 0x000fe200078e028a */
[-C--:B-1----:R-:W-:Y:S02]  /*6810*/  LEA.HI.X.SX32 R7, R137, R29.reuse, 0x2, P0 ;  /* 0x0000001d89077211 */ /* 0x082fe400000f16ff */
[----:B------:R-:W-:Y:S01]  /*6820*/  IADD3 R137, R213, 0x20, RZ ;  /* 0x00000020d5897810 */ /* 0x000fe20007ffe0ff */
[----:B------:R-:W-:Y:S01]  /*6830*/  IMAD.IADD R138, R251, 0x1, R138 ;  /* 0x00000001fb8a7824 */ /* 0x000fe200078e028a */
[C---:B------:R-:W-:Y:S01]  /*6840*/  IADD3 R34, R211.reuse, 0x40, RZ ;  /* 0x00000040d3227810 */ /* 0x040fe20007ffe0ff */
[----:B------:R1:W-:Y:S01]  /*6850*/  RED.E.ADD.F32.FTZ.RN.STRONG.GPU [R6.64], R11 ;  /* 0x0000000b0600798e */ /* 0x0003e2000c10e784 */
[C---:B------:R-:W-:Y:S02]  /*6860*/  IADD3 R33, R211.reuse, 0x40, RZ ;  /* 0x00000040d3217810 */ /* 0x040fe40007ffe0ff */
[----:B------:R-:W-:Y:S01]  /*6870*/  IADD3 R32, R211, 0x40, RZ ;  /* 0x00000040d3207810 */ /* 0x000fe20007ffe0ff */
[----:B------:R-:W-:Y:S01]  /*6880*/  IMAD.IADD R34, R251, 0x1, R34 ;  /* 0x00000001fb227824 */ /* 0x000fe200078e0222 */
[----:B------:R1:W-:Y:S01]  /*6890*/  RED.E.ADD.F32.FTZ.RN.STRONG.GPU [R28.64+0x80], R12 ;  /* 0x0000800c1c00798e */ /* 0x0003e2000c10e784 */
[-C--:B----4-:R-:W-:Y:S01]  /*68a0*/  LEA R30, P1, R139, R28.reuse, 0x2 ;  /* 0x0000001c8b1e7211 */ /* 0x090fe200078210ff */
[C---:B------:R-:W-:Y:S02]  /*68b0*/  IMAD.IADD R33, R251.reuse, 0x1, R33 ;  /* 0x00000001fb217824 */ /* 0x040fe400078e0221 */
[----:B------:R-:W-:Y:S01]  /*68c0*/  IMAD.IADD R32, R251, 0x1, R32 ;  /* 0x00000001fb207824 */ /* 0x000fe200078e0220 */
[----:B------:R4:W-:Y:S01]  /*68d0*/  RED.E.ADD.F32.FTZ.RN.STRONG.GPU [R132.64+0x80], R13 ;  /* 0x0000800d8400798e */ /* 0x0009e2000c10e784 */
[-C--:B------:R-:W-:Y:S01]  /*68e0*/  LEA R4, P0, R137, R28.reuse, 0x2 ;  /* 0x0000001c89047211 */ /* 0x080fe200078010ff */
[----:B------:R-:W-:Y:S01]  /*68f0*/  IMAD.IADD R34, R251, 0x1, R34 ;  /* 0x00000001fb227824 */ /* 0x000fe200078e0222 */
[-C--:B------:R-:W-:Y:S01]  /*6900*/  LEA.HI.X.SX32 R31, R139, R29.reuse, 0x2, P1 ;  /* 0x0000001d8b1f7211 */ /* 0x080fe200008f16ff */
[----:B------:R-:W-:Y:S01]  /*6910*/  IMAD.IADD R32, R251, 0x1, R32 ;  /* 0x00000001fb207824 */ /* 0x000fe200078e0220 */
[-C--:B------:R-:W-:Y:S01]  /*6920*/  LEA.HI.X.SX32 R5, R137, R29.reuse, 0x2, P0 ;  /* 0x0000001d89057211 */ /* 0x080fe200000f16ff */
[C---:B------:R-:W-:Y:S01]  /*6930*/  IMAD.IADD R34, R251.reuse, 0x1, R34 ;  /* 0x00000001fb227824 */ /* 0x040fe200078e0222 */
[----:B------:R-:W-:Y:S02]  /*6940*/  IADD3 R137, R212, 0x20, RZ ;  /* 0x00000020d4897810 */ /* 0x000fe40007ffe0ff */
[CC--:B------:R-:W-:Y:S01]  /*6950*/  LEA R10, P0, R138.reuse, R28.reuse, 0x2 ;  /* 0x0000001c8a0a7211 */ /* 0x0c0fe200078010ff */
[----:B------:R-:W-:Y:S02]  /*6960*/  RED.E.ADD.F32.FTZ.RN.STRONG.GPU [R4.64], R14 ;  /* 0x0000000e0400798e */ /* 0x000fe4000c10e784 */
[C---:B------:R-:W-:Y:S03]  /*6970*/  IMAD.IADD R137, R251.reuse, 0x1, R137 ;  /* 0x00000001fb897824 */ /* 0x040fe600078e0289 */
[----:B------:R-:W-:Y:S01]  /*6980*/  RED.E.ADD.F32.FTZ.RN.STRONG.GPU [R30.64], R15 ;  /* 0x0000000f1e00798e */ /* 0x000fe2000c10e784 */
[C---:B------:R-:W-:Y:S01]  /*6990*/  IMAD.IADD R137, R251.reuse, 0x1, R137 ;  /* 0x00000001fb897824 */ /* 0x040fe200078e0289 */
[-C--:B-1----:R-:W-:Y:S03]  /*69a0*/  LEA.HI.X.SX32 R11, R138, R29.reuse, 0x2, P0 ;  /* 0x0000001d8a0b7211 */ /* 0x082fe600000f16ff */
[----:B------:R-:W-:Y:S02]  /*69b0*/  IMAD.IADD R137, R251, 0x1, R137 ;  /* 0x00000001fb897824 */ /* 0x000fe400078e0289 */
[----:B------:R1:W-:Y:S01]  /*69c0*/  RED.E.ADD.F32.FTZ.RN.STRONG.GPU [R10.64], R16 ;  /* 0x000000100a00798e */ /* 0x0003e2000c10e784 */
[-C--:B------:R-:W-:Y:S02]  /*69d0*/  LEA R12, P4, R33, R28.reuse, 0x2 ;  /* 0x0000001c210c7211 */ /* 0x080fe400078810ff */
[-C--:B------:R-:W-:Y:S02]  /*69e0*/  LEA R8, P2, R137, R28.reuse, 0x2 ;  /* 0x0000001c89087211 */ /* 0x080fe400078410ff */
[-C--:B----4-:R-:W-:Y:S02]  /*69f0*/  LEA.HI.X.SX32 R13, R33, R29.reuse, 0x2, P4 ;  /* 0x0000001d210d7211 */ /* 0x090fe400020f16ff */
[-C--:B------:R-:W-:Y:S05]  /*6a00*/  LEA.HI.X.SX32 R9, R137, R29.reuse, 0x2, P2 ;  /* 0x0000001d89097211 */ /* 0x080fea00010f16ff */
[----:B------:R4:W-:Y:S01]  /*6a10*/  RED.E.ADD.F32.FTZ.RN.STRONG.GPU [R8.64], R17 ;  /* 0x000000110800798e */ /* 0x0009e2000c10e784 */
[CC--:B-1----:R-:W-:Y:S04]  /*6a20*/  LEA R10, P3, R32.reuse, R28.reuse, 0x2 ;  /* 0x0000001c200a7211 */ /* 0x0c2fe800078610ff */
[-C--:B------:R-:W-:Y:S02]  /*6a30*/  LEA.HI.X.SX32 R11, R32, R29.reuse, 0x2, P3 ;  /* 0x0000001d200b7211 */ /* 0x080fe400018f16ff */
[CC--:B----4-:R-:W-:Y:S04]  /*6a40*/  LEA R8, P2, R34.reuse, R28.reuse, 0x2 ;  /* 0x0000001c22087211 */ /* 0x0d0fe800078410ff */
[-C--:B------:R-:W-:Y:S02]  /*6a50*/  LEA.HI.X.SX32 R9, R34, R29.reuse, 0x2, P2 ;  /* 0x0000001d22097211 */ /* 0x080fe400010f16ff */
[----:B------:R-:W-:Y:S01]  /*6a60*/  LDSM.16.MT88.4 R32, [R2+0xf800] ;  /* 0x00f800000220783b */ /* 0x000fe20000004200 */
[CC--:B---3--:R-:W-:Y:S04]  /*6a70*/  LEA R6, P1, R136.reuse, R28.reuse, 0x2 ;  /* 0x0000001c88067211 */ /* 0x0c8fe800078210ff */
[-C--:B------:R-:W-:Y:S02]  /*6a80*/  LEA.HI.X.SX32 R7, R136, R29.reuse, 0x2, P1 ;  /* 0x0000001d88077211 */ /* 0x080fe400008f16ff */
[----:B------:R-:W-:Y:S03]  /*6a90*/  IADD3 R136, R211, 0x40, RZ ;  /* 0x00000040d3887810 */ /* 0x000fe60007ffe0ff */
[----:B------:R1:W-:Y:S01]  /*6aa0*/  RED.E.ADD.F32.FTZ.RN.STRONG.GPU [R6.64], R18 ;  /* 0x000000120600798e */ /* 0x0003e2000c10e784 */
[CC--:B------:R-:W-:Y:S04]  /*6ab0*/  LEA R14, P5, R136.reuse, R28.reuse, 0x2 ;  /* 0x0000001c880e7211 */ /* 0x0c0fe800078a10ff */
[-C--:B------:R-:W-:Y:S02]  /*6ac0*/  LEA.HI.X.SX32 R15, R136, R29.reuse, 0x2, P5 ;  /* 0x0000001d880f7211 */ /* 0x080fe400028f16ff */
[CC--:B--2---:R-:W-:Y:S01]  /*6ad0*/  LEA R4, P0, R0.reuse, R28.reuse, 0x2 ;  /* 0x0000001c00047211 */ /* 0x0c4fe200078010ff */
[----:B------:R-:W-:Y:S03]  /*6ae0*/  LDSM.16.MT88.4 R136, [R2+0x12800] ;  /* 0x012800000288783b */ /* 0x000fe60000004200 */
[-C--:B------:R-:W-:Y:S01]  /*6af0*/  LEA.HI.X.SX32 R5, R0, R29.reuse, 0x2, P0 ;  /* 0x0000001d00057211 */ /* 0x080fe200000f16ff */
[----:B------:R-:W-:Y:S04]  /*6b00*/  IMAD.IADD R0, R251, 0x1, R252 ;  /* 0x00000001fb007824 */ /* 0x000fe800078e02fc */
[----:B------:R2:W-:Y:S05]  /*6b10*/  RED.E.ADD.F32.FTZ.RN.STRONG.GPU [R4.64], R19 ;  /* 0x000000130400798e */ /* 0x0005ea000c10e784 */
[----:B------:R-:W-:Y:S05]  /*6b20*/  RED.E.ADD.F32.FTZ.RN.STRONG.GPU [R28.64+0x100], R20 ;  /* 0x000100141c00798e */ /* 0x000fea000c10e784 */
[----:B------:R-:W-:Y:S01]  /*6b30*/  RED.E.ADD.F32.FTZ.RN.STRONG.GPU [R132.64+0x100], R21 ;  /* 0x000100158400798e */ /* 0x000fe2000c10e784 */
[CC--:B-1----:R-:W-:Y:S04]  /*6b40*/  LEA R6, P1, R252.reuse, R28.reuse, 0x2 ;  /* 0x0000001cfc067211 */ /* 0x0c2fe800078210ff */
[----:B------:R-:W-:Y:S01]  /*6b50*/  RED.E.ADD.F32.FTZ.RN.STRONG.GPU [R14.64], R22 ;  /* 0x000000160e00798e */ /* 0x000fe2000c10e784 */
[-C--:B------:R-:W-:Y:S02]  /*6b60*/  LEA.HI.X.SX32 R7, R252, R29.reuse, 0x2, P1 ;  /* 0x0000001dfc077211 */ /* 0x080fe400008f16ff */
[----:B------:R-:W-:Y:S01]  /*6b70*/  PLOP3.LUT P1, PT, PT, PT, UP0, 0x80, 0x0 ;  /* 0x000000000000781c */ /* 0x000fe20003f2f008 */
[----:B------:R-:W-:Y:S01]  /*6b80*/  @UP3 UIADD3 UR16, UP0, UR16, -0x100, URZ ;  /* 0xffffff0010103890 */ /* 0x000fe2000ff1e03f */
[----:B------:R-:W-:Y:S03]  /*6b90*/  RED.E.ADD.F32.FTZ.RN.STRONG.GPU [R12.64], R23 ;  /* 0x000000170c00798e */ /* 0x000fe6000c10e784 */
[----:B------:R-:W-:Y:S02]  /*6ba0*/  @UP3 UIADD3.X UR15, UR15, -0x1, URZ, UP0, !UPT ;  /* 0xffffffff0f0f3890 */ /* 0x000fe400087fe43f */
[----:B------:R-:W-:Y:S01]  /*6bb0*/  RED.E.ADD.F32.FTZ.RN.STRONG.GPU [R10.64], R24 ;  /* 0x000000180a00798e */ /* 0x000fe2000c10e784 */
[C---:B--2---:R-:W-:Y:S04]  /*6bc0*/  LEA R4, P0, R0.reuse, R28, 0x2 ;  /* 0x0000001c00047211 */ /* 0x044fe800078010ff */
[----:B------:R-:W-:Y:S01]  /*6bd0*/  RED.E.ADD.F32.FTZ.RN.STRONG.GPU [R8.64], R25 ;  /* 0x000000190800798e */ /* 0x000fe2000c10e784 */
[----:B------:R-:W-:Y:S02]  /*6be0*/  LEA.HI.X.SX32 R5, R0, R29, 0x2, P0 ;  /* 0x0000001d00057211 */ /* 0x000fe400000f16ff */
[----:B------:R-:W-:Y:S02]  /*6bf0*/  PLOP3.LUT P0, PT, PT, PT, UP2, 0x80, 0x0 ;  /* 0x000000000000781c */ /* 0x000fe40003f0f028 */
[----:B------:R-:W-:Y:S01]  /*6c00*/  RED.E.ADD.F32.FTZ.RN.STRONG.GPU [R6.64], R26 ;  /* 0x0000001a0600798e */ /* 0x000fe2000c10e784 */
[C---:B------:R-:W-:Y:S02]  /*6c10*/  IADD3 R0, R3.reuse, -0x3000, RZ ;  /* 0xffffd00003007810 */ /* 0x040fe40007ffe0ff */
[----:B------:R-:W-:Y:S02]  /*6c20*/  @P1 IADD3 R0, R3, 0x3000, RZ ;  /* 0x0000300003001810 */ /* 0x000fe40007ffe0ff */
[----:B------:R-:W-:Y:S05]  /*6c30*/  LDSM.16.MT88.4 R8, [R3] ;  /* 0x000000000308783b */ /* 0x000fea0000004200 */
[----:B------:R-:W-:Y:S05]  /*6c40*/  RED.E.ADD.F32.FTZ.RN.STRONG.GPU [R4.64], R27 ;  /* 0x0000001b0400798e */ /* 0x000fea000c10e784 */
[----:B------:R-:W1:Y:S05]  /*6c50*/  LDSM.16.MT88.4 R4, [R2+0xf000] ;  /* 0x00f000000204783b */ /* 0x000e6a0000004200 */
[----:B------:R-:W2:Y:S05]  /*6c60*/  LDSM.16.MT88.4 R12, [R2+0x11000] ;  /* 0x01100000020c783b */ /* 0x000eaa0000004200 */
[----:B------:R-:W3:Y:S05]  /*6c70*/  LDSM.16.MT88.4 R16, [R3+0x1000] ;  /* 0x001000000310783b */ /* 0x000eea0000004200 */
[----:B------:R-:W4:Y:S05]  /*6c80*/  LDSM.16.MT88.4 R28, [R3+0x2000] ;  /* 0x00200000031c783b */ /* 0x000f2a0000004200 */
[----:B------:R-:W3:Y:S05]  /*6c90*/  LDSM.16.MT88.4 R20, [R3+0x400] ;  /* 0x000400000314783b */ /* 0x000eea0000004200 */
[----:B------:R-:W3:Y:S05]  /*6ca0*/  LDSM.16.MT88.4 R132, [R2+0x11800] ;  /* 0x011800000284783b */ /* 0x000eea0000004200 */
[----:B------:R-:W3:Y:S01]  /*6cb0*/  LDSM.16.MT88.4 R24, [R3+0x1400] ;  /* 0x001400000318783b */ /* 0x000ee20000004200 */
[-C--:B-1----:R-:W-:Y:S08]  /*6cc0*/  HMMA.16816.F32 R84, R4, R8.reuse, R84 ;  /* 0x000000080454723c */ /* 0x082ff00000001854 */
[C---:B--2---:R-:W-:Y:S08]  /*6cd0*/  HMMA.16816.F32 R88, R12.reuse, R8, R88 ;  /* 0x000000080c58723c */ /* 0x044ff00000001858 */
[-C--:B------:R-:W-:Y:S08]  /*6ce0*/  HMMA.16816.F32 R92, R12, R10.reuse, R92 ;  /* 0x0000000a0c5c723c */ /* 0x080ff0000000185c */
[C---:B------:R-:W-:Y:S01]  /*6cf0*/  HMMA.16816.F32 R96, R4.reuse, R10, R96 ;  /* 0x0000000a0460723c */ /* 0x040fe20000001860 */
[----:B------:R-:W1:Y:S07]  /*6d00*/  LDSM.16.MT88.4 R8, [R3+0x2400] ;  /* 0x002400000308783b */ /* 0x000e6e0000004200 */
[-C--:B---3--:R-:W-:Y:S08]  /*6d10*/  HMMA.16816.F32 R100, R4, R16.reuse, R100 ;  /* 0x000000100464723c */ /* 0x088ff00000001864 */
[C---:B------:R-:W-:Y:S08]  /*6d20*/  HMMA.16816.F32 R104, R12.reuse, R16, R104 ;  /* 0x000000100c68723c */ /* 0x040ff00000001868 */
[-C--:B------:R-:W-:Y:S08]  /*6d30*/  HMMA.16816.F32 R108, R12, R18.reuse, R108 ;  /* 0x000000120c6c723c */ /* 0x080ff0000000186c */
[C---:B------:R-:W-:Y:S01]  /*6d40*/  HMMA.16816.F32 R112, R4.reuse, R18, R112 ;  /* 0x000000120470723c */ /* 0x040fe20000001870 */
[----:B------:R-:W-:Y:S07]  /*6d50*/  LDSM.16.MT88.4 R16, [R2+0x12000] ;  /* 0x012000000210783b */ /* 0x000fee0000004200 */
[-C--:B----4-:R-:W-:Y:S08]  /*6d60*/  HMMA.16816.F32 R116, R4, R28.reuse, R116 ;  /* 0x0000001c0474723c */ /* 0x090ff00000001874 */
[C---:B------:R-:W-:Y:S08]  /*6d70*/  HMMA.16816.F32 R120, R12.reuse, R28, R120 ;  /* 0x0000001c0c78723c */ /* 0x040ff00000001878 */
[-C--:B------:R-:W-:Y:S01]  /*6d80*/  HMMA.16816.F32 R124, R12, R30.reuse, R124 ;  /* 0x0000001e0c7c723c */ /* 0x080fe2000000187c */
[----:B------:R-:W-:Y:S07]  /*6d90*/  LDSM.16.MT88.4 R12, [R3+0x800] ;  /* 0x00080000030c783b */ /* 0x000fee0000004200 */
[----:B------:R-:W-:Y:S01]  /*6da0*/  HMMA.16816.F32 R128, R4, R30, R128 ;  /* 0x0000001e0480723c */ /* 0x000fe20000001880 */
[----:B------:R-:W2:Y:S05]  /*6db0*/  LDSM.16.MT88.4 R4, [R2+0x10000] ;  /* 0x010000000204783b */ /* 0x000eaa0000004200 */
[----:B------:R-:W3:Y:S02]  /*6dc0*/  LDSM.16.MT88.4 R28, [R3+0x1800] ;  /* 0x00180000031c783b */ /* 0x000ee40000004200 */
        /* <DEDUP_REMOVED lines=16> */
[-C--:B--2---:R-:W-:Y:S08]  /*6ed0*/  HMMA.16816.F32 R84, R4, R12.reuse, R84 ;  /* 0x0000000c0454723c */ /* 0x084ff00000001854 */
        /* <DEDUP_REMOVED lines=8> */
[-C--:B----4-:R-:W-:Y:S08]  /*6f60*/  HMMA.16816.F32 R116, R4, R20.reuse, R116 ;  /* 0x000000140474723c */ /* 0x090ff00000001874 */
        /* <DEDUP_REMOVED lines=183> */
.L_x_192:
        /* <DEDUP_REMOVED lines=18> */
.L_x_193:
[----:B-1----:R-:W1:Y:S01]  /*7c00*/  S2R R4, SR_TID.X ;  /* 0x0000000000047919 */ /* 0x002e620000002100 */
[----:B-----5:R-:W-:Y:S01]  /*7c10*/  IMAD.SHL.U32 R0, R208, 0x2, RZ ;  /* 0x00000002d0007824 */ /* 0x020fe200078e00ff */
[----:B------:R-:W-:Y:S01]  /*7c20*/  USHF.R.S32.HI UR10, URZ, 0x1f, UR23 ;  /* 0x0000001f3f0a7899 */ /* 0x000fe20008011417 */
[----:B------:R-:W-:Y:S01]  /*7c30*/  IMAD.U32 R10, RZ, RZ, UR35 ;  /* 0x00000023ff0a7e24 */ /* 0x000fe2000f8e00ff */
[----:B------:R-:W-:Y:S01]  /*7c40*/  BAR.SYNC.DEFER_BLOCKING 0x0 ;  /* 0x0000000000007b1d */ /* 0x000fe20000010000 */
[----:B------:R-:W-:-:S05]  /*7c50*/  UIMAD UR6, UR22, -0x80, UR6 ;  /* 0xffffff80160678a4 */ /* 0x000fca000f8e0206 */
[----:B------:R-:W-:Y:S01]  /*7c60*/  ULDC.64 UR8, c[0x0][0x3a0] ;  /* 0x0000e80000087ab9 */ /* 0x000fe20000000a00 */
[----:B------:R-:W-:Y:S01]  /*7c70*/  BSSY B0, `(.L_x_194) ;  /* 0x000002e000007945 */ /* 0x000fe20003800000 */
[----:B------:R-:W-:-:S04]  /*7c80*/  UIMAD UR7, UR10, UR8, URZ ;  /* 0x000000080a0772a4 */ /* 0x000fc8000f8e023f */
[----:B------:R-:W-:-:S03]  /*7c90*/  UIMAD UR7, UR23, UR9, UR7 ;  /* 0x00000009170772a4 */ /* 0x000fc6000f8e0207 */
[----:B------:R-:W-:Y:S01]  /*7ca0*/  ULDC.64 UR8, c[0x0][0x3b8] ;  /* 0x0000ee0000087ab9 */ /* 0x000fe20000000a00 */
[----:B-1----:R-:W-:-:S04]  /*7cb0*/  SHF.R.S32.HI R8, RZ, 0x1f, R4 ;  /* 0x0000001fff087819 */ /* 0x002fc80000011404 */
[----:B------:R-:W-:Y:S01]  /*7cc0*/  LEA.HI R8, R8, R4, RZ, 0x2 ;  /* 0x0000000408087211 */ /* 0x000fe200078f10ff */
[----:B------:R1:W2:Y:S03]  /*7cd0*/  LDS.128 R36, [R0+0xa000] ;  /* 0x00a0000000247984 */ /* 0x0002a60000000c00 */
[----:B------:R-:W-:Y:S01]  /*7ce0*/  LOP3.LUT R3, R8, 0xfffffffc, RZ, 0xc0, !PT ;  /* 0xfffffffc08037812 */ /* 0x000fe200078ec0ff */
[----:B------:R1:W3:Y:S04]  /*7cf0*/  LDS.128 R32, [R0+0xc000] ;  /* 0x00c0000000207984 */ /* 0x0002e80000000c00 */
[----:B------:R-:W-:Y:S01]  /*7d00*/  IMAD.IADD R3, R4, 0x1, -R3 ;  /* 0x0000000104037824 */ /* 0x000fe200078e0a03 */
[----:B------:R1:W4:Y:S03]  /*7d10*/  LDS.128 R28, [R0+0xe000] ;  /* 0x00e00000001c7984 */ /* 0x0003260000000c00 */
[----:B------:R-:W-:Y:S01]  /*7d20*/  IMAD.SHL.U32 R6, R3, 0x8, RZ ;  /* 0x0000000803067824 */ /* 0x000fe200078e00ff */
[----:B------:R1:W1:Y:S01]  /*7d30*/  LDS.128 R48, [R0+0xf000] ;  /* 0x00f0000000307984 */ /* 0x0002620000000c00 */
[----:B------:R-:W-:-:S03]  /*7d40*/  IMAD.U32 R3, RZ, RZ, UR23 ;  /* 0x00000017ff037e24 */ /* 0x000fc6000f8e00ff */
[----:B------:R1:W1:Y:S01]  /*7d50*/  LDS.128 R60, [R0+0x10000] ;  /* 0x01000000003c7984 */ /* 0x0002620000000c00 */
[----:B------:R-:W-:-:S03]  /*7d60*/  SHF.R.S32.HI R7, RZ, 0x1f, R6 ;  /* 0x0000001fff077819 */ /* 0x000fc60000011406 */
[----:B------:R1:W1:Y:S02]  /*7d70*/  LDS.128 R44, [R0+0x11000] ;  /* 0x01100000002c7984 */ /* 0x0002640000000c00 */
[----:B------:R-:W-:Y:S02]  /*7d80*/  IMAD.WIDE.U32 R4, R3, c[0x0][0x3a0], R6 ;  /* 0x0000e80003047a25 */ /* 0x000fe400078e0006 */
[----:B------:R1:W1:Y:S02]  /*7d90*/  LDS.128 R56, [R0+0x12000] ;  /* 0x0120000000387984 */ /* 0x0002640000000c00 */
[----:B------:R-:W-:Y:S01]  /*7da0*/  IMAD.U32 R3, RZ, RZ, UR7 ;  /* 0x00000007ff037e24 */ /* 0x000fe2000f8e00ff */
[----:B------:R-:W-:Y:S01]  /*7db0*/  IADD3 R4, P0, R4, UR14, RZ ;  /* 0x0000000e04047c10 */ /* 0x000fe2000ff1e0ff */
[----:B------:R1:W1:Y:S01]  /*7dc0*/  LDS.128 R40, [R0+0x13000] ;  /* 0x0130000000287984 */ /* 0x0002620000000c00 */
[----:B------:R-:W-:Y:S02]  /*7dd0*/  UIMAD UR7, UR59, UR8, URZ ;  /* 0x000000083b0772a4 */ /* 0x000fe4000f8e023f */
[----:B------:R-:W-:Y:S01]  /*7de0*/  IADD3.X R5, R5, UR15, R3, P0, !PT ;  /* 0x0000000f05057c10 */ /* 0x000fe200087fe403 */
[----:B------:R1:W1:Y:S01]  /*7df0*/  LDS.128 R52, [R0+0x14000] ;  /* 0x0140000000347984 */ /* 0x0002620000000c00 */
[----:B------:R-:W-:Y:S01]  /*7e00*/  SHF.R.S32.HI R3, RZ, 0x2, R8 ;  /* 0x00000002ff037819 */ /* 0x000fe20000011408 */
[----:B------:R-:W-:-:S02]  /*7e10*/  UIMAD UR7, UR35, UR9, UR7 ;  /* 0x00000009230772a4 */ /* 0x000fc4000f8e0207 */
[----:B------:R-:W-:Y:S01]  /*7e20*/  IMAD.WIDE.U32 R10, R10, c[0x0][0x3b8], R4 ;  /* 0x0000ee000a0a7a25 */ /* 0x000fe200078e0004 */
[----:B------:R-:W-:Y:S02]  /*7e30*/  ISETP.GE.AND P2, PT, R3, UR6, PT ;  /* 0x0000000603007c0c */ /* 0x000fe4000bf46270 */
[----:B------:R-:W-:Y:S02]  /*7e40*/  SHF.R.S32.HI R25, RZ, 0x1f, R3 ;  /* 0x0000001fff197819 */ /* 0x000fe40000011403 */
[----:B------:R-:W-:-:S09]  /*7e50*/  IADD3 R24, R11, UR7, RZ ;  /* 0x000000070b187c10 */ /* 0x000fd2000fffe0ff */
[----:B------:R-:W-:Y:S05]  /*7e60*/  @P2 BRA `(.L_x_195) ;  /* 0x000000e000002947 */ /* 0x000fea0003800000 */
[----:B--234-:R-:W2:Y:S01]  /*7e70*/  LDS.128 R20, [R0+0xb000] ;  /* 0x00b0000000147984 */ /* 0x01cea20000000c00 */
[----:B------:R-:W-:Y:S02]  /*7e80*/  MOV R4, R10 ;  /* 0x0000000a00047202 */ /* 0x000fe40000000f00 */
[----:B------:R-:W-:Y:S01]  /*7e90*/  MOV R5, R24 ;  /* 0x0000001800057202 */ /* 0x000fe20000000f00 */
[----:B------:R-:W3:Y:S04]  /*7ea0*/  LDS.128 R16, [R0+0x9000] ;  /* 0x0090000000107984 */ /* 0x000ee80000000c00 */
[----:B------:R4:W5:Y:S01]  /*7eb0*/  LDS.128 R12, [R0+0xd000] ;  /* 0x00d00000000c7984 */ /* 0x0009620000000c00 */
[----:B------:R-:W-:-:S05]  /*7ec0*/  IMAD.WIDE.U32 R8, R3, c[0x0][0x3a0], R4 ;  /* 0x0000e80003087a25 */ /* 0x000fca00078e0004 */
[----:B------:R-:W-:Y:S01]  /*7ed0*/  LEA R4, P0, R8, c[0x0][0x340], 0x1 ;  /* 0x0000d00008047a11 */ /* 0x000fe200078008ff */
[----:B-1--4-:R-:W-:-:S04]  /*7ee0*/  IMAD R0, R25, c[0x0][0x3a0], RZ ;  /* 0x0000e80019007a24 */ /* 0x012fc800078e02ff */
[----:B------:R-:W-:-:S05]  /*7ef0*/  IMAD R0, R3, c[0x0][0x3a4], R0 ;  /* 0x0000e90003007a24 */ /* 0x000fca00078e0200 */
[----:B------:R-:W-:-:S04]  /*7f00*/  IADD3 R0, R0, R9, RZ ;  /* 0x0000000900007210 */ /* 0x000fc80007ffe0ff */
[----:B------:R-:W-:-:S05]  /*7f10*/  LEA.HI.X R5, R8, c[0x0][0x344], R0, 0x1, P0 ;  /* 0x0000d10008057a11 */ /* 0x000fca00000f0c00 */
[----:B--2---:R1:W-:Y:S04]  /*7f20*/  STG.E.128 [R4.64+0x40], R20 ;  /* 0x0000401404007986 */ /* 0x0043e8000c101d04 */
[----:B---3--:R1:W-:Y:S04]  /*7f30*/  STG.E.128 [R4.64], R16 ;  /* 0x0000001004007986 */ /* 0x0083e8000c101d04 */
[----:B-----5:R1:W-:Y:S02]  /*7f40*/  STG.E.128 [R4.64+0x80], R12 ;  /* 0x0000800c04007986 */ /* 0x0203e4000c101d04 */
.L_x_195:
[----:B--234-:R-:W-:Y:S05]  /*7f50*/  BSYNC B0 ;  /* 0x0000000000007941 */ /* 0x01cfea0003800000 */
.L_x_194:
[----:B-1----:R-:W-:Y:S01]  /*7f60*/  IADD3 R0, R3, 0x40, RZ ;  /* 0x0000004003007810 */ /* 0x002fe20007ffe0ff */
[----:B------:R-:W-:Y:S03]  /*7f70*/  BSSY B0, `(.L_x_196) ;  /* 0x0000010000007945 */ /* 0x000fe60003800000 */
[----:B------:R-:W-:-:S13]  /*7f80*/  ISETP.GE.AND P1, PT, R0, UR6, PT ;  /* 0x0000000600007c0c */ /* 0x000fda000bf26270 */
[----:B------:R-:W-:Y:S05]  /*7f90*/  @P1 BRA `(.L_x_197) ;  /* 0x000000d000001947 */ /* 0x000fea0003800000 */
[----:B------:R-:W-:Y:S02]  /*7fa0*/  IADD3 R0, P0, R3, 0x40, RZ ;  /* 0x0000004003007810 */ /* 0x000fe40007f1e0ff */
[----:B------:R-:W-:-:S03]  /*7fb0*/  MOV R5, R24 ;  /* 0x0000001800057202 */ /* 0x000fc60000000f00 */
[----:B------:R-:W-:-:S04]  /*7fc0*/  IMAD.X R4, RZ, RZ, R25, P0 ;  /* 0x000000ffff047224 */ /* 0x000fc800000e0619 */
[----:B------:R-:W-:Y:S02]  /*7fd0*/  IMAD R8, R4, c[0x0][0x3a0], RZ ;  /* 0x0000e80004087a24 */ /* 0x000fe400078e02ff */
[----:B------:R-:W-:-:S04]  /*7fe0*/  IMAD.MOV.U32 R4, RZ, RZ, R10 ;  /* 0x000000ffff047224 */ /* 0x000fc800078e000a */
[----:B------:R-:W-:-:S04]  /*7ff0*/  IMAD.WIDE.U32 R10, R0, c[0x0][0x3a0], R4 ;  /* 0x0000e800000a7a25 */ /* 0x000fc800078e0004 */
[----:B------:R-:W-:Y:S01]  /*8000*/  IMAD R0, R0, c[0x0][0x3a4], R8 ;  /* 0x0000e90000007a24 */ /* 0x000fe200078e0208 */
[----:B------:R-:W-:-:S04]  /*8010*/  LEA R4, P0, R10, c[0x0][0x340], 0x1 ;  /* 0x0000d0000a047a11 */ /* 0x000fc800078008ff */
[----:B------:R-:W-:-:S04]  /*8020*/  IADD3 R0, R0, R11, RZ ;  /* 0x0000000b00007210 */ /* 0x000fc80007ffe0ff */
[----:B------:R-:W-:-:S05]  /*8030*/  LEA.HI.X R5, R10, c[0x0][0x344], R0, 0x1, P0 ;  /* 0x0000d1000a057a11 */ /* 0x000fca00000f0c00 */
[----:B------:R1:W-:Y:S04]  /*8040*/  STG.E.128 [R4.64], R36 ;  /* 0x0000002404007986 */ /* 0x0003e8000c101d04 */
[----:B------:R1:W-:Y:S04]  /*8050*/  STG.E.128 [R4.64+0x40], R32 ;  /* 0x0000402004007986 */ /* 0x0003e8000c101d04 */
[----:B------:R1:W-:Y:S02]  /*8060*/  STG.E.128 [R4.64+0x80], R28 ;  /* 0x0000801c04007986 */ /* 0x0003e4000c101d04 */
.L_x_197:
[----:B------:R-:W-:Y:S05]  /*8070*/  BSYNC B0 ;  /* 0x0000000000007941 */ /* 0x000fea0003800000 */
.L_x_196:
[----:B------:R-:W-:Y:S01]  /*8080*/  ULDC.64 UR6, c[0x0][0x3a8] ;  /* 0x0000ea0000067ab9 */ /* 0x000fe20000000a00 */
[----:B------:R-:W-:Y:S01]  /*8090*/  IMAD.U32 R0, RZ, RZ, UR23 ;  /* 0x00000017ff007e24 */ /* 0x000fe2000f8e00ff */
[----:B------:R-:W-:Y:S01]  /*80a0*/  UIMAD UR6, UR10, UR6, URZ ;  /* 0x000000060a0672a4 */ /* 0x000fe2000f8e023f */
[----:B------:R-:W-:Y:S02]  /*80b0*/  BSSY B0, `(.L_x_198) ;  /* 0x0000018000007945 */ /* 0x000fe40003800000 */
        /* <DEDUP_REMOVED lines=12> */
[----:B-1----:R-:W-:Y:S01]  /*8180*/  MOV R4, R6 ;  /* 0x0000000600047202 */ /* 0x002fe20000000f00 */
[----:B------:R-:W-:Y:S01]  /*8190*/  IMAD R10, R25, c[0x0][0x3a8], RZ ;  /* 0x0000ea00190a7a24 */ /* 0x000fe200078e02ff */
[----:B------:R-:W-:-:S05]  /*81a0*/  MOV R5, R0 ;  /* 0x0000000000057202 */ /* 0x000fca0000000f00 */
[----:B------:R-:W-:-:S04]  /*81b0*/  IMAD.WIDE.U32 R8, R3, c[0x0][0x3a8], R4 ;  /* 0x0000ea0003087a25 */ /* 0x000fc800078e0004 */
[----:B------:R-:W-:-:S05]  /*81c0*/  IMAD R4, R3, c[0x0][0x3ac], R10 ;  /* 0x0000eb0003047a24 */ /* 0x000fca00078e020a */
[----:B------:R-:W-:Y:S02]  /*81d0*/  IADD3 R5, R4, R9, RZ ;  /* 0x0000000904057210 */ /* 0x000fe40007ffe0ff */
[----:B------:R-:W-:-:S04]  /*81e0*/  LEA R4, P0, R8, c[0x0][0x348], 0x1 ;  /* 0x0000d20008047a11 */ /* 0x000fc800078008ff */
[----:B------:R-:W-:-:S05]  /*81f0*/  LEA.HI.X R5, R8, c[0x0][0x34c], R5, 0x1, P0 ;  /* 0x0000d30008057a11 */ /* 0x000fca00000f0c05 */
[----:B------:R1:W-:Y:S04]  /*8200*/  STG.E.128 [R4.64], R48 ;  /* 0x0000003004007986 */ /* 0x0003e8000c101d04 */
[----:B------:R1:W-:Y:S04]  /*8210*/  STG.E.128 [R4.64+0x40], R44 ;  /* 0x0000402c04007986 */ /* 0x0003e8000c101d04 */
[----:B------:R1:W-:Y:S02]  /*8220*/  STG.E.128 [R4.64+0x80], R40 ;  /* 0x0000802804007986 */ /* 0x0003e4000c101d04 */
.L_x_199:
[----:B------:R-:W-:Y:S05]  /*8230*/  BSYNC B0 ;  /* 0x0000000000007941 */ /* 0x000fea0003800000 */
.L_x_198:
        /* <DEDUP_REMOVED lines=12> */
[----:B------:R1:W-:Y:S02]  /*8300*/  STG.E.128 [R4.64+0x80], R52 ;  /* 0x0000803404007986 */ /* 0x0003e4000c101d04 */
.L_x_186:
[----:B------:R-:W-:Y:S05]  /*8310*/  BSYNC B1 ;  /* 0x0000000000017941 */ /* 0x000fea0003800000 */
.L_x_172:
        /* <DEDUP_REMOVED lines=11> */
.L_x_200:
[----:B------:R-:W-:Y:S05]  /*83d0*/  EXIT ;  /* 0x000000000000794d */ /* 0x000fea0003800000 */
.L_x_202:
        /* <DEDUP_REMOVED lines=10> */
.L_x_1279:


//--------------------- .text._ZN5flash44flash_bwd_dq_dk_dv_loop_seqk_parallel_kernelI23Flash_bwd_kernel_traitsILi96ELi64ELi128ELi8ELi2ELi4ELi4ELb1ELb0EN7cutlass6half_tE19Flash_kernel_traitsILi96ELi64ELi128ELi8ES3_EELb0ELb0ELb1ELb1ELb0ELb0ELb0EEEvNS_16Flash_bwd_paramsE --------------------------
	.section	.text._ZN5flash44flash_bwd_dq_dk_dv_loop_seqk_parallel_kernelI23Flash_bwd_kernel_traitsILi96ELi64ELi128ELi8ELi2ELi4ELi4ELb1ELb0EN7cutlass6half_tE19Flash_kernel_traitsILi96ELi64ELi128ELi8ES3_EELb0ELb0ELb1ELb1ELb0ELb0ELb0EEEvNS_16Flash_bwd_paramsE,"ax",@progbits
	.sectioninfo	@"SHI_REGISTERS=255"
	.align	128
        .global         _ZN5flash44flash_bwd_dq_dk_dv_loop_seqk_parallel_kernelI23Flash_bwd_kernel_traitsILi96ELi64ELi128ELi8ELi2ELi4ELi4ELb1ELb0EN7cutlass6half_tE19Flash_kernel_traitsILi96ELi64ELi128ELi8ES3_EELb0ELb0ELb1ELb1ELb0ELb0ELb0EEEvNS_16Flash_bwd_paramsE
        .type           _ZN5flash44flash_bwd_dq_dk_dv_loop_seqk_parallel_kernelI23Flash_bwd_kernel_traitsILi96ELi64ELi128ELi8ELi2ELi4ELi4ELb1ELb0EN7cutlass6half_tE19Flash_kernel_traitsILi96ELi64ELi128ELi8ES3_EELb0ELb0ELb1ELb1ELb0ELb0ELb0EEEvNS_16Flash_bwd_paramsE,@function
        .size           _ZN5flash44flash_bwd_dq_dk_dv_loop_seqk_parallel_kernelI23Flash_bwd_kernel_traitsILi96ELi64ELi128ELi8ELi2ELi4ELi4ELb1ELb0EN7cutlass6half_tE19Flash_kernel_traitsILi96ELi64ELi128ELi8ES3_EELb0ELb0ELb1ELb1ELb0ELb0ELb0EEEvNS_16Flash_bwd_paramsE,(.L_x_1280 - _ZN5flash44flash_bwd_dq_dk_dv_loop_seqk_parallel_kernelI23Flash_bwd_kernel_traitsILi96ELi64ELi128ELi8ELi2ELi4ELi4ELb1ELb0EN7cutlass6half_tE19Flash_kernel_traitsILi96ELi64ELi128ELi8ES3_EELb0ELb0ELb1ELb1ELb0ELb0ELb0EEEvNS_16Flash_bwd_paramsE)
        .other          _ZN5flash44flash_bwd_dq_dk_dv_loop_seqk_parallel_kernelI23Flash_bwd_kernel_traitsILi96ELi64ELi128ELi8ELi2ELi4ELi4ELb1ELb0EN7cutlass6half_tE19Flash_kernel_traitsILi96ELi64ELi128ELi8ES3_EELb0ELb0ELb1ELb1ELb0ELb0ELb0EEEvNS_16Flash_bwd_paramsE,@"STO_CUDA_ENTRY STV_DEFAULT"
_ZN5flash44flash_bwd_dq_dk_dv_loop_seqk_parallel_kernelI23Flash_bwd_kernel_traitsILi96ELi64ELi128ELi8ELi2ELi4ELi4ELb1ELb0EN7cutlass6half_tE19Flash_kernel_traitsILi96ELi64ELi128ELi8ES3_EELb0ELb0ELb1ELb1ELb0ELb0ELb0EEEvNS_16Flash_bwd_paramsE:
.text._ZN5flash44flash_bwd_dq_dk_dv_loop_seqk_parallel_kernelI23Flash_bwd_kernel_traitsILi96ELi64ELi128ELi8ELi2ELi4ELi4ELb1ELb0EN7cutlass6half_tE19Flash_kernel_traitsILi96ELi64ELi128ELi8ES3_EELb0ELb0ELb1ELb1ELb0ELb0ELb0EEEvNS_16Flash_bwd_paramsE:
        /* <DEDUP_REMOVED lines=17> */
[----:B------:R-:W-:Y:S01]  /*0110*/  UMOV UR8, 0x80 ;  /* 0x0000008000087882 */ /* 0x000fe20000000000 */
[----:B------:R-:W-:Y:S01]  /*0120*/  IMAD.MOV.U32 R203, RZ, RZ, -0x40 ;  /* 0xffffffc0ffcb7424 */ /* 0x000fe200078e00ff */
[----:B------:R-:W-:Y:S01]  /*0130*/  ULDC UR4, c[0x0][0x210] ;  /* 0x0000840000047ab9 */ /* 0x000fe20000000800 */
[----:B------:R-:W3:Y:S01]  /*0140*/  S2UR UR38, SR_CTAID.Z ;  /* 0x00000000002679c3 */ /* 0x000ee20000002700 */
[----:B------:R-:W-:-:S02]  /*0150*/  ULDC UR59, c[0x0][0x234] ;  /* 0x00008d00003b7ab9 */ /* 0x000fc40000000800 */
[----:B------:R-:W-:Y:S02]  /*0160*/  UIMAD UR59, UR8, UR4, UR59 ;  /* 0x00000004083b72a4 */ /* 0x000fe4000f8e023b */
[----:B------:R-:W-:Y:S02]  /*0170*/  ULDC.U8 UR9, c[0x0][0x328] ;  /* 0x0000ca0000097ab9 */ /* 0x000fe40000000000 */
[----:B------:R-:W-:Y:S02]  /*0180*/  UISETP.NE.AND UP5, UPT, UR9, URZ, UPT ;  /* 0x0000003f0900728c */ /* 0x000fe4000bfa5270 */
[----:B------:R-:W-:Y:S02]  /*0190*/  ULDC UR50, c[0x0][0x22c] ;  /* 0x00008b0000327ab9 */ /* 0x000fe40000000800 */
[----:B------:R-:W-:Y:S02]  /*01a0*/  ULDC UR40, c[0x0][0x1c0] ;  /* 0x0000700000287ab9 */ /* 0x000fe40000000800 */
[----:B------:R-:W-:Y:S01]  /*01b0*/  ULDC UR12, c[0x0][0x1c0] ;  /* 0x00007000000c7ab9 */ /* 0x000fe20000000800 */
[----:B-1----:R-:W-:Y:S01]  /*01c0*/  SHF.R.S32.HI R0, RZ, 0x1f, R9 ;  /* 0x0000001fff007819 */ /* 0x002fe20000011409 */
[----:B--2---:R-:W-:-:S02]  /*01d0*/  UIMAD.WIDE.U32 UR48, UR34, UR14, URZ ;  /* 0x0000000e223072a5 */ /* 0x004fc4000f8e003f */
[----:B------:R-:W-:Y:S01]  /*01e0*/  USHF.L.U32 UR14, UR34, 0x7, URZ ;  /* 0x00000007220e7899 */ /* 0x000fe2000800063f */
[CC--:B------:R-:W-:Y:S01]  /*01f0*/  LEA.HI R6, R0.reuse, R9.reuse, RZ, 0x2 ;  /* 0x0000000900067211 */ /* 0x0c0fe200078f10ff */
[----:B------:R-:W-:Y:S01]  /*0200*/  USHF.R.S32.HI UR8, URZ, 0x1f, UR34 ;  /* 0x0000001f3f087899 */ /* 0x000fe20008011422 */
[CC--:B------:R-:W-:Y:S01]  /*0210*/  LEA.HI R7, R0.reuse, R9.reuse, RZ, 0x4 ;  /* 0x0000000900077211 */ /* 0x0c0fe200078f20ff */
[----:B------:R-:W-:Y:S01]  /*0220*/  UIMAD.WIDE UR40, UR50, UR40, URZ ;  /* 0x00000028322872a5 */ /* 0x000fe2000f8e023f */
[CC--:B------:R-:W-:Y:S01]  /*0230*/  LEA.HI R3, R0.reuse, R9.reuse, RZ, 0x5 ;  /* 0x0000000900037211 */ /* 0x0c0fe200078f28ff */
[----:B---3--:R-:W-:Y:S01]  /*0240*/  UIMAD UR51, UR38, UR50, URZ ;  /* 0x00000032263372a4 */ /* 0x008fe2000f8e023f */
[CC--:B------:R-:W-:Y:S01]  /*0250*/  LEA.HI R14, R0.reuse, R9.reuse, RZ, 0x3 ;  /* 0x00000009000e7211 */ /* 0x0c0fe200078f18ff */
[----:B------:R-:W-:Y:S01]  /*0260*/  UIMAD UR50, UR50, UR12, URZ ;  /* 0x0000000c323272a4 */ /* 0x000fe2000f8e023f */
[CC--:B------:R-:W-:Y:S01]  /*0270*/  LEA.HI R13, R0.reuse, R9.reuse, RZ, 0x6 ;  /* 0x00000009000d7211 */ /* 0x0c0fe200078f30ff */
[----:B------:R-:W-:Y:S01]  /*0280*/  ULDC UR13, c[0x0][0x1c0] ;  /* 0x00007000000d7ab9 */ /* 0x000fe20000000800 */
[----:B------:R-:W-:Y:S01]  /*0290*/  LEA.HI R20, R0, R9, RZ, 0x7 ;  /* 0x0000000900147211 */ /* 0x000fe200078f38ff */
[----:B------:R-:W-:Y:S01]  /*02a0*/  ULDC UR11, c[0x0][0x1c0] ;  /* 0x00007000000b7ab9 */ /* 0x000fe20000000800 */
[--C-:B------:R-:W-:Y:S01]  /*02b0*/  SHF.R.S32.HI R0, RZ, 0x2, R6.reuse ;  /* 0x00000002ff007819 */ /* 0x100fe20000011406 */
[----:B------:R-:W-:Y:S01]  /*02c0*/  UIMAD UR56, UR5, UR34, URZ ;  /* 0x00000022053872a4 */ /* 0x000fe2000f8e023f */
[C---:B------:R-:W-:Y:S01]  /*02d0*/  LOP3.LUT R5, R6.reuse, 0xfffffffc, RZ, 0xc0, !PT ;  /* 0xfffffffc06057812 */ /* 0x040fe200078ec0ff */
[----:B------:R-:W-:Y:S01]  /*02e0*/  UIMAD UR4, UR34, UR11, UR38 ;  /* 0x0000000b220472a4 */ /* 0x000fe2000f8e0226 */
[----:B------:R-:W-:Y:S01]  /*02f0*/  SHF.R.S32.HI R2, RZ, 0x1f, R6 ;  /* 0x0000001fff027819 */ /* 0x000fe20000011406 */
[----:B------:R-:W-:Y:S01]  /*0300*/  @!UP5 UIMAD UR5, UR34, UR13, UR38 ;  /* 0x0000000d2205d2a4 */ /* 0x000fe2000f8e0226 */
[----:B------:R-:W-:Y:S01]  /*0310*/  SHF.R.S32.HI R4, RZ, 0x4, R7 ;  /* 0x00000004ff047819 */ /* 0x000fe20000011407 */
[----:B------:R-:W-:Y:S01]  /*0320*/  IMAD.IADD R18, R9, 0x1, -R5 ;  /* 0x0000000109127824 */ /* 0x000fe200078e0a05 */
[-C--:B------:R-:W-:Y:S01]  /*0330*/  LEA.HI R6, R6, R0.reuse, RZ, 0x1 ;  /* 0x0000000006067211 */ /* 0x080fe200078f08ff */
[----:B------:R-:W-:Y:S01]  /*0340*/  USHF.L.U32 UR45, UR50, 0x6, URZ ;  /* 0x00000006322d7899 */ /* 0x000fe2000800063f */
[----:B------:R-:W-:Y:S01]  /*0350*/  LEA.HI R2, R2, R0, RZ, 0x3 ;  /* 0x0000000002027211 */ /* 0x000fe200078f18ff */
[----:B------:R-:W-:Y:S01]  /*0360*/  IMAD.SHL.U32 R250, R18, 0x8, RZ ;  /* 0x0000000812fa7824 */ /* 0x000fe200078e00ff */
[C---:B------:R-:W-:Y:S01]  /*0370*/  LEA.HI R5, R7.reuse, R4, RZ, 0x1 ;  /* 0x0000000407057211 */ /* 0x040fe200078f08ff */
[----:B------:R-:W-:Y:S01]  /*0380*/  ULDC UR53, c[0x0][0x214] ;  /* 0x0000850000357ab9 */ /* 0x000fe20000000800 */
[----:B------:R-:W-:Y:S01]  /*0390*/  LOP3.LUT R8, R7, 0xfffffff0, RZ, 0xc0, !PT ;  /* 0xfffffff007087812 */ /* 0x000fe200078ec0ff */
[----:B------:R-:W-:Y:S01]  /*03a0*/  ULDC UR60, c[0x0][0x1c8] ;  /* 0x00007200003c7ab9 */ /* 0x000fe20000000800 */
[----:B------:R-:W-:Y:S01]  /*03b0*/  LOP3.LUT R7, R6, 0x7fffffe, RZ, 0xc0, !PT ;  /* 0x07fffffe06077812 */ /* 0x000fe200078ec0ff */
[----:B------:R-:W-:Y:S01]  /*03c0*/  ULDC.U8 UR10, c[0x0][0x3d0] ;  /* 0x0000f400000a7ab9 */ /* 0x000fe20000000000 */
[----:B------:R-:W-:Y:S01]  /*03d0*/  LOP3.LUT R2, R2, 0xfffffff8, RZ, 0xc0, !PT ;  /* 0xfffffff802027812 */ /* 0x000fe200078ec0ff */
[----:B------:R-:W-:Y:S01]  /*03e0*/  IMAD.IADD R6, R9, 0x1, -R8 ;  /* 0x0000000109067824 */ /* 0x000fe200078e0a08 */
[----:B------:R-:W-:Y:S01]  /*03f0*/  LOP3.LUT R5, R5, 0xfffffffe, RZ, 0xc0, !PT ;  /* 0xfffffffe05057812 */ /* 0x000fe200078ec0ff */
[C---:B------:R-:W-:Y:S01]  /*0400*/  IMAD.IADD R7, R0.reuse, 0x1, -R7 ;  /* 0x0000000100077824 */ /* 0x040fe200078e0a07 */
[----:B------:R-:W-:Y:S01]  /*0410*/  LOP3.LUT R10, R3, 0xffffffe0, RZ, 0xc0, !PT ;  /* 0xffffffe0030a7812 */ /* 0x000fe200078ec0ff */
[----:B------:R-:W-:Y:S01]  /*0420*/  IMAD.IADD R8, R0, 0x1, -R2 ;  /* 0x0000000100087824 */ /* 0x000fe200078e0a02 */
[----:B------:R-:W-:Y:S01]  /*0430*/  SHF.R.S32.HI R0, RZ, 0x5, R3 ;  /* 0x00000005ff007819 */ /* 0x000fe20000011403 */
[----:B------:R-:W-:Y:S01]  /*0440*/  IMAD.IADD R15, R4, 0x1, -R5 ;  /* 0x00000001040f7824 */ /* 0x000fe200078e0a05 */
[----:B------:R-:W-:Y:S01]  /*0450*/  SHF.R.S32.HI R2, RZ, 0x1f, R3 ;  /* 0x0000001fff027819 */ /* 0x000fe20000011403 */
[----:B------:R-:W-:Y:S01]  /*0460*/  IMAD.IADD R10, R9, 0x1, -R10 ;  /* 0x00000001090a7824 */ /* 0x000fe200078e0a0a */
[----:B------:R-:W-:Y:S01]  /*0470*/  SHF.R.S32.HI R5, RZ, 0x3, R14 ;  /* 0x00000003ff057819 */ /* 0x000fe2000001140e */
[----:B------:R-:W-:Y:S01]  /*0480*/  ULDC UR54, c[0x0][0x224] ;  /* 0x0000890000367ab9 */ /* 0x000fe20000000800 */
[-C--:B------:R-:W-:Y:S01]  /*0490*/  LEA.HI R4, R3, R0.reuse, RZ, 0x1 ;  /* 0x0000000003047211 */ /* 0x080fe200078f08ff */
[----:B------:R-:W-:Y:S01]  /*04a0*/  @UP5 UIMAD UR58, UR34, UR53, URZ ;  /* 0x00000035223a52a4 */ /* 0x000fe2000f8e023f */
[----:B------:R-:W-:Y:S01]  /*04b0*/  LEA.HI R2, R2, R0, RZ, 0x2 ;  /* 0x0000000002027211 */ /* 0x000fe200078f10ff */
[----:B------:R-:W-:Y:S01]  /*04c0*/  IMAD.SHL.U32 R3, R5, 0x40, RZ ;  /* 0x0000004005037824 */ /* 0x000fe200078e00ff */
[----:B------:R-:W-:Y:S01]  /*04d0*/  LOP3.LUT R5, R4, 0xfffffffe, RZ, 0xc0, !PT ;  /* 0xfffffffe04057812 */ /* 0x000fe200078ec0ff */
[----:B------:R-:W-:Y:S01]  /*04e0*/  ULDC.64 UR6, c[0x0][0x118] ;  /* 0x0000460000067ab9 */ /* 0x000fe20000000a00 */
[----:B------:R-:W-:Y:S01]  /*04f0*/  LOP3.LUT R4, R2, 0xfffffffc, RZ, 0xc0, !PT ;  /* 0xfffffffc02047812 */ /* 0x000fe200078ec0ff */
[----:B------:R-:W-:Y:S01]  /*0500*/  ULDC UR44, c[0x0][0x2e8] ;  /* 0x0000ba00002c7ab9 */ /* 0x000fe20000000800 */
[----:B------:R-:W-:Y:S01]  /*0510*/  LOP3.LUT R2, R3, 0xc0, RZ, 0xc0, !PT ;  /* 0x000000c003027812 */ /* 0x000fe200078ec0ff */
[----:B------:R-:W-:Y:S01]  /*0520*/  IMAD.IADD R207, R0, 0x1, -R5 ;  /* 0x0000000100cf7824 */ /* 0x000fe200078e0a05 */
[----:B------:R-:W-:Y:S01]  /*0530*/  LOP3.LUT R11, R14, 0xfffffff8, RZ, 0xc0, !PT ;  /* 0xfffffff80e0b7812 */ /* 0x000fe200078ec0ff */
[C---:B------:R-:W-:Y:S01]  /*0540*/  IMAD.IADD R12, R0.reuse, 0x1, -R4 ;  /* 0x00000001000c7824 */ /* 0x040fe200078e0a04 */
[----:B------:R-:W-:Y:S01]  /*0550*/  SHF.R.U32.HI R3, RZ, 0x3, R2 ;  /* 0x00000003ff037819 */ /* 0x000fe20000011602 */
[----:B------:R-:W-:Y:S01]  /*0560*/  IMAD R4, R0, 0x8, R7 ;  /* 0x0000000800047824 */ /* 0x000fe200078e0207 */
[----:B------:R-:W-:Y:S01]  /*0570*/  LOP3.LUT R0, R2, 0x18, R250, 0xf8, !PT ;  /* 0x0000001802007812 */ /* 0x000fe200078ef8fa */
[----:B------:R-:W-:Y:S01]  /*0580*/  IMAD.IADD R11, R9, 0x1, -R11 ;  /* 0x00000001090b7824 */ /* 0x000fe200078e0a0b */
[----:B------:R-:W-:Y:S01]  /*0590*/  SHF.R.S32.HI R2, RZ, 0x1f, R10 ;  /* 0x0000001fff027819 */ /* 0x000fe2000001140a */
[----:B------:R-:W-:Y:S01]  /*05a0*/  ULOP3.LUT UR60, UR38, UR60, URZ, 0x3c, !UPT ;  /* 0x0000003c263c7292 */ /* 0x000fe2000f8e3c3f */
[----:B------:R-:W-:Y:S01]  /*05b0*/  LOP3.LUT R0, R0, R3, RZ, 0x3c, !PT ;  /* 0x0000000300007212 */ /* 0x000fe200078e3cff */
[----:B------:R-:W-:Y:S01]  /*05c0*/  USHF.R.S32.HI UR61, URZ, 0x1f, UR38 ;  /* 0x0000001f3f3d7899 */ /* 0x000fe20008011426 */
[----:B------:R-:W-:Y:S01]  /*05d0*/  SHF.R.S32.HI R3, RZ, 0x1f, R6 ;  /* 0x0000001fff037819 */ /* 0x000fe20000011406 */
[----:B------:R-:W-:Y:S01]  /*05e0*/  UISETP.NE.AND UP6, UPT, UR10, URZ, UPT ;  /* 0x0000003f0a00728c */ /* 0x000fe2000bfc5270 */
[----:B------:R-:W-:Y:S01]  /*05f0*/  LEA.HI R19, R2, R10, RZ, 0x2 ;  /* 0x0000000a02137211 */ /* 0x000fe200078f10ff */
[----:B------:R-:W-:Y:S01]  /*0600*/  IMAD.U32 R0, R4, 0x20, R0 ;  /* 0x0000002004007824 */ /* 0x000fe200078e0000 */
[-C--:B------:R-:W-:Y:S01]  /*0610*/  LEA.HI R10, R3, R6.reuse, RZ, 0x3 ;  /* 0x00000006030a7211 */ /* 0x080fe200078f18ff */
[----:B------:R-:W-:Y:S01]  /*0620*/  UIMAD.WIDE.U32 UR46, UR40, UR48, URZ ;  /* 0x00000030282e72a5 */ /* 0x000fe2000f8e003f */
[----:B------:R-:W-:Y:S01]  /*0630*/  LEA.HI R2, R6, R6, RZ, 0x1 ;  /* 0x0000000606027211 */ /* 0x000fe200078f08ff */
[----:B------:R-:W-:Y:S01]  /*0640*/  UIMAD UR55, UR41, UR48, URZ ;  /* 0x00000030293772a4 */ /* 0x000fe2000f8e023f */
[----:B------:R1:W-:Y:S01]  /*0650*/  STL [R1+0x24], R0 ;  /* 0x0000240001007387 */ /* 0x0003e20000100800 */
[----:B------:R-:W-:Y:S01]  /*0660*/  SHF.R.S32.HI R9, RZ, 0x6, R13 ;  /* 0x00000006ff097819 */ /* 0x000fe2000001140d */
[----:B------:R-:W-:Y:S01]  /*0670*/  USHF.R.S32.HI UR57, URZ, 0x1f, UR51 ;  /* 0x0000001f3f397899 */ /* 0x000fe20008011433 */
[----:B------:R-:W-:Y:S01]  /*0680*/  LOP3.LUT R4, R2, 0x7fffffe, RZ, 0xc0, !PT ;  /* 0x07fffffe02047812 */ /* 0x000fe200078ec0ff */
[----:B------:R-:W-:Y:S01]  /*0690*/  UIMAD UR54, UR4, UR54, URZ ;  /* 0x00000036043672a4 */ /* 0x000fe2000f8e023f */
[----:B------:R-:W-:Y:S01]  /*06a0*/  LOP3.LUT R5, R10, 0xfffffff8, RZ, 0xc0, !PT ;  /* 0xfffffff80a057812 */ /* 0x000fe200078ec0ff */
[----:B------:R-:W-:Y:S01]  /*06b0*/  @!UP5 UIMAD UR53, UR5, UR53, URZ ;  /* 0x000000350535d2a4 */ /* 0x000fe2000f8e023f */
[----:B------:R-:W-:Y:S01]  /*06c0*/  LOP3.LUT P2, RZ, R8, 0x2, RZ, 0xc0, !PT ;  /* 0x0000000208ff7812 */ /* 0x000fe2000784c0ff */
[----:B------:R-:W-:Y:S01]  /*06d0*/  IMAD.IADD R16, R6, 0x1, -R4 ;  /* 0x0000000106107824 */ /* 0x000fe200078e0a04 */
[----:B------:R-:W-:Y:S01]  /*06e0*/  LOP3.LUT R4, R8, 0x1, RZ, 0xc0, !PT ;  /* 0x0000000108047812 */ /* 0x000fe200078ec0ff */
[----:B------:R-:W-:Y:S01]  /*06f0*/  IMAD.IADD R13, R6, 0x1, -R5 ;  /* 0x00000001060d7824 */ /* 0x000fe200078e0a05 */
[----:B------:R-:W-:Y:S01]  /*0700*/  SHF.R.S32.HI R5, RZ, 0x1, R2 ;  /* 0x00000001ff057819 */ /* 0x000fe20000011402 */
[----:B------:R-:W-:Y:S01]  /*0710*/  USHF.R.S32.HI UR52, URZ, 0x1f, UR45 ;  /* 0x0000001f3f347899 */ /* 0x000fe2000801142d */
[----:B------:R-:W-:Y:S01]  /*0720*/  ISETP.NE.U32.AND P3, PT, R4, 0x1, PT ;  /* 0x000000010400780c */ /* 0x000fe20003f65070 */
[----:B------:R-:W-:Y:S01]  /*0730*/  UMOV UR43, 0xffffd000 ;  /* 0xffffd000002b7882 */ /* 0x000fe20000000000 */
[----:B------:R-:W-:-:S02]  /*0740*/  LOP3.LUT P5, RZ, R13, 0x2, RZ, 0xc0, !PT ;  /* 0x000000020dff7812 */ /* 0x000fc400078ac0ff */
[----:B------:R-:W-:Y:S02]  /*0750*/  LOP3.LUT P6, RZ, R13, 0x4, RZ, 0xc0, !PT ;  /* 0x000000040dff7812 */ /* 0x000fe400078cc0ff */
[----:B------:R-:W-:Y:S02]  /*0760*/  SEL R202, R206, 0xffffffe0, !P5 ;  /* 0xffffffe0ceca7807 */ /* 0x000fe40006800000 */
[----:B------:R-:W-:Y:S02]  /*0770*/  SEL R216, R216, 0x10, !P3 ;  /* 0x00000010d8d87807 */ /* 0x000fe40005800000 */
[----:B------:R-:W-:Y:S02]  /*0780*/  SEL R203, R203, 0x40, P6 ;  /* 0x00000040cbcb7807 */ /* 0x000fe40003000000 */
[----:B-1----:R-:W-:-:S04]  /*0790*/  LEA.HI R0, R11, R11, RZ, 0x1 ;  /* 0x0000000b0b007211 */ /* 0x002fc800078f08ff */
[----:B------:R-:W-:Y:S02]  /*07a0*/  LOP3.LUT R3, R0, 0x3fffffe, RZ, 0xc0, !PT ;  /* 0x03fffffe00037812 */ /* 0x000fe400078ec0ff */
[----:B------:R-:W-:-:S03]  /*07b0*/  SHF.R.S32.HI R0, RZ, 0x1, R0 ;  /* 0x00000001ff007819 */ /* 0x000fc60000011400 */
[----:B------:R-:W-:Y:S01]  /*07c0*/  IMAD.IADD R7, R11, 0x1, -R3 ;  /* 0x000000010b077824 */ /* 0x000fe200078e0a03 */
[C---:B------:R-:W-:Y:S01]  /*07d0*/  LOP3.LUT P4, RZ, R0.reuse, 0x2, RZ, 0xc0, !PT ;  /* 0x0000000200ff7812 */ /* 0x040fe2000788c0ff */
[----:B------:R-:W-:Y:S02]  /*07e0*/  IMAD R3, R9, 0x4, R15 ;  /* 0x0000000409037824 */ /* 0x000fe400078e020f */
[----:B------:R-:W-:Y:S01]  /*07f0*/  IMAD.SHL.U32 R0, R0, 0x40, RZ ;  /* 0x0000004000007824 */ /* 0x000fe200078e00ff */
[----:B------:R-:W-:Y:S01]  /*0800*/  SEL R197, R206, 0xffffffe0, !P4 ;  /* 0xffffffe0cec57807 */ /* 0x000fe20006000000 */
[----:B------:R-:W-:Y:S02]  /*0810*/  IMAD R17, R3, 0x8, R7 ;  /* 0x0000000803117824 */ /* 0x000fe400078e0207 */
[----:B------:R-:W-:Y:S01]  /*0820*/  IMAD.SHL.U32 R3, R11, 0x40, RZ ;  /* 0x000000400b037824 */ /* 0x000fe200078e00ff */
[----:B------:R-:W-:-:S04]  /*0830*/  LOP3.LUT R0, R0, 0xc0, RZ, 0xc0, !PT ;  /* 0x000000c000007812 */ /* 0x000fc800078ec0ff */
[----:B------:R-:W-:Y:S02]  /*0840*/  LOP3.LUT R4, R3, 0x1c0, RZ, 0xc0, !PT ;  /* 0x000001c003047812 */ /* 0x000fe400078ec0ff */
[----:B------:R-:W-:Y:S01]  /*0850*/  SHF.R.S32.HI R3, RZ, 0x1f, R2 ;  /* 0x0000001fff037819 */ /* 0x000fe20000011402 */
[----:B------:R-:W-:-:S03]  /*0860*/  IMAD.SHL.U32 R2, R12, 0x10, RZ ;  /* 0x000000100c027824 */ /* 0x000fc600078e00ff */
[----:B------:R-:W-:Y:S02]  /*0870*/  LEA.HI R3, R3, R5, RZ, 0x2 ;  /* 0x0000000503037211 */ /* 0x000fe400078f10ff */
[----:B------:R-:W-:Y:S02]  /*0880*/  LOP3.LUT R2, R4, 0x30, R2, 0xf8, !PT ;  /* 0x0000003004027812 */ /* 0x000fe400078ef802 */
[----:B------:R-:W-:Y:S02]  /*0890*/  LOP3.LUT R3, R3, 0xfffffffc, RZ, 0xc0, !PT ;  /* 0xfffffffc03037812 */ /* 0x000fe400078ec0ff */
[--C-:B------:R-:W-:Y:S02]  /*08a0*/  LOP3.LUT R6, R2, 0x8, R14.reuse, 0xf8, !PT ;  /* 0x0000000802067812 */ /* 0x100fe400078ef80e */
[----:B------:R-:W-:Y:S01]  /*08b0*/  LOP3.LUT R2, R0, 0x8, R14, 0xf8, !PT ;  /* 0x0000000800027812 */ /* 0x000fe200078ef80e */
[----:B------:R-:W-:Y:S01]  /*08c0*/  IMAD.IADD R11, R5, 0x1, -R3 ;  /* 0x00000001050b7824 */ /* 0x000fe200078e0a03 */
[----:B------:R-:W-:Y:S01]  /*08d0*/  SHF.R.U32.HI R0, RZ, 0x3, R0 ;  /* 0x00000003ff007819 */ /* 0x000fe20000011600 */
[----:B------:R-:W-:Y:S01]  /*08e0*/  IMAD.SHL.U32 R3, R9, 0x20, RZ ;  /* 0x0000002009037824 */ /* 0x000fe200078e00ff */
[----:B------:R-:W-:-:S02]  /*08f0*/  LEA.HI R5, R8, R8, RZ, 0x1 ;  /* 0x0000000808057211 */ /* 0x000fc400078f08ff */
[----:B------:R-:W-:Y:S02]  /*0900*/  LOP3.LUT R198, R2, R0, RZ, 0x3c, !PT ;  /* 0x0000000002c67212 */ /* 0x000fe400078e3cff */
[----:B------:R-:W-:Y:S02]  /*0910*/  SHF.R.U32.HI R0, RZ, 0x3, R4 ;  /* 0x00000003ff007819 */ /* 0x000fe40000011604 */
[----:B------:R-:W-:Y:S01]  /*0920*/  SHF.R.S32.HI R2, RZ, 0x3, R10 ;  /* 0x00000003ff027819 */ /* 0x000fe2000001140a */
[----:B------:R-:W-:Y:S01]  /*0930*/  IMAD.U32 R198, R17, 0x20, R198 ;  /* 0x0000002011c67824 */ /* 0x000fe200078e00c6 */
[----:B------:R-:W-:Y:S01]  /*0940*/  LOP3.LUT R14, R6, R0, RZ, 0x3c, !PT ;  /* 0x00000000060e7212 */ /* 0x000fe200078e3cff */
[----:B------:R-:W-:Y:S01]  /*0950*/  IMAD.SHL.U32 R6, R18, 0x2, RZ ;  /* 0x0000000212067824 */ /* 0x000fe200078e00ff */
[----:B------:R-:W-:Y:S01]  /*0960*/  LOP3.LUT R0, R5, 0x3fffffe, RZ, 0xc0, !PT ;  /* 0x03fffffe05007812 */ /* 0x000fe200078ec0ff */
[----:B------:R-:W-:Y:S01]  /*0970*/  IMAD R16, R2, 0x8, R16 ;  /* 0x0000000802107824 */ /* 0x000fe200078e0210 */
[----:B------:R-:W-:Y:S01]  /*0980*/  LOP3.LUT P0, RZ, R11, 0x2, RZ, 0xc0, !PT ;  /* 0x000000020bff7812 */ /* 0x000fe2000780c0ff */
[----:B------:R-:W-:Y:S01]  /*0990*/  IMAD R201, R12, 0x2, R2 ;  /* 0x000000020cc97824 */ /* 0x000fe200078e0202 */
[----:B------:R-:W-:Y:S01]  /*09a0*/  SHF.R.S32.HI R2, RZ, 0x7, R20 ;  /* 0x00000007ff027819 */ /* 0x000fe20000011414 */
[----:B------:R-:W-:Y:S01]  /*09b0*/  IMAD.IADD R7, R8, 0x1, -R0 ;  /* 0x0000000108077824 */ /* 0x000fe200078e0a00 */
[----:B------:R-:W-:Y:S01]  /*09c0*/  SEL R206, R206, 0xffffffe0, !P0 ;  /* 0xffffffe0cece7807 */ /* 0x000fe20004000000 */
[----:B------:R-:W-:-:S02]  /*09d0*/  IMAD.SHL.U32 R0, R8, 0x40, RZ ;  /* 0x0000004008007824 */ /* 0x000fc400078e00ff */
[C---:B------:R-:W-:Y:S02]  /*09e0*/  IMAD R197, R198.reuse, 0x2, R197 ;  /* 0x00000002c6c57824 */ /* 0x040fe400078e02c5 */
[----:B------:R-:W-:Y:S01]  /*09f0*/  IMAD.SHL.U32 R198, R198, 0x2, RZ ;  /* 0x00000002c6c67824 */ /* 0x000fe200078e00ff */
[----:B------:R-:W-:-:S04]  /*0a00*/  LOP3.LUT R0, R0, 0x1c0, RZ, 0xc0, !PT ;  /* 0x000001c000007812 */ /* 0x000fc800078ec0ff */
[----:B------:R-:W-:Y:S02]  /*0a10*/  LOP3.LUT R4, R0, 0x20, R3, 0xf8, !PT ;  /* 0x0000002000047812 */ /* 0x000fe400078ef803 */
[----:B------:R-:W-:Y:S01]  /*0a20*/  SHF.R.U32.HI R3, RZ, 0x3, R0 ;  /* 0x00000003ff037819 */ /* 0x000fe20000011600 */
[----:B------:R-:W-:-:S03]  /*0a30*/  IMAD R0, R12, 0x200, R6 ;  /* 0x000002000c007824 */ /* 0x000fc600078e0206 */
[----:B------:R-:W-:Y:S01]  /*0a40*/  LOP3.LUT R8, R4, R3, RZ, 0x3c, !PT ;  /* 0x0000000304087212 */ /* 0x000fe200078e3cff */
[----:B------:R-:W-:Y:S01]  /*0a50*/  IMAD R9, R7, 0x20, R0 ;  /* 0x0000002007097824 */ /* 0x000fe200078e0200 */
[----:B------:R-:W-:Y:S01]  /*0a60*/  SHF.R.S32.HI R0, RZ, 0x1, R5 ;  /* 0x00000001ff007819 */ /* 0x000fe20000011405 */
[C---:B------:R-:W-:Y:S02]  /*0a70*/  IMAD R3, R2.reuse, 0x1000, R6 ;  /* 0x0000100002037824 */ /* 0x040fe400078e0206 */
[----:B------:R-:W-:Y:S01]  /*0a80*/  IMAD.SHL.U32 R2, R2, 0x8, RZ ;  /* 0x0000000802027824 */ /* 0x000fe200078e00ff */
[C---:B------:R-:W-:Y:S01]  /*0a90*/  LOP3.LUT P1, RZ, R0.reuse, 0x2, RZ, 0xc0, !PT ;  /* 0x0000000200ff7812 */ /* 0x040fe2000782c0ff */
[----:B------:R-:W-:Y:S02]  /*0aa0*/  IMAD.SHL.U32 R0, R0, 0x40, RZ ;  /* 0x0000004000007824 */ /* 0x000fe400078e00ff */
[----:B------:R-:W-:Y:S01]  /*0ab0*/  IMAD.U32 R4, RZ, RZ, UR14 ;  /* 0x0000000eff047e24 */ /* 0x000fe2000f8e00ff */
[----:B------:R-:W-:Y:S01]  /*0ac0*/  LOP3.LUT R2, R2, 0x8, RZ, 0xc0, !PT ;  /* 0x0000000802027812 */ /* 0x000fe200078ec0ff */
[----:B------:R-:W-:Y:S01]  /*0ad0*/  IMAD R5, R207, 0x400, R3 ;  /* 0x00000400cf057824 */ /* 0x000fe200078e0203 */
[----:B------:R-:W-:Y:S01]  /*0ae0*/  LOP3.LUT R0, R0, 0xc0, RZ, 0xc0, !PT ;  /* 0x000000c000007812 */ /* 0x000fe200078ec0ff */
[----:B------:R-:W-:-:S02]  /*0af0*/  IMAD.SHL.U32 R4, R15, 0x10, RZ ;  /* 0x000000100f047824 */ /* 0x000fc400078e00ff */
[----:B------:R-:W-:Y:S01]  /*0b00*/  IMAD.IADD R218, R8, 0x1, R5 ;  /* 0x0000000108da7824 */ /* 0x000fe200078e0205 */
        /* <DEDUP_REMOVED lines=8> */
[----:B------:R-:W-:Y:S01]  /*0b90*/  IADD3 R219, R218, 0x20, RZ ;  /* 0x00000020dadb7810 */ /* 0x000fe20007ffe0ff */
        /* <DEDUP_REMOVED lines=8> */
[----:B------:R-:W-:Y:S01]  /*0c20*/  IMAD.U32 R0, RZ, RZ, UR8 ;  /* 0x00000008ff007e24 */ /* 0x000fe2000f8e00ff */
[----:B------:R-:W-:Y:S01]  /*0c30*/  LOP3.LUT R5, R4, R2, R5, 0x1e, !PT ;  /* 0x0000000204057212 */ /* 0x000fe200078e1e05 */
[----:B------:R-:W-:Y:S01]  /*0c40*/  IMAD.SHL.U32 R0, R16, 0x20, RZ ;  /* 0x0000002010007824 */ /* 0x000fe200078e00ff */
[----:B------:R-:W-:Y:S01]  /*0c50*/  LOP3.LUT R2, R4, R7, R2, 0x1e, !PT ;  /* 0x0000000704027212 */ /* 0x000fe200078e1e02 */
[----:B------:R-:W-:Y:S01]  /*0c60*/  IMAD.U32 R201, R201, 0x200, R6 ;  /* 0x00000200c9c97824 */ /* 0x000fe200078e0006 */
[----:B------:R-:W-:Y:S01]  /*0c70*/  SHF.R.S32.HI R4, RZ, 0x2, R19 ;  /* 0x00000002ff047819 */ /* 0x000fe20000011413 */
[----:B------:R-:W-:Y:S01]  /*0c80*/  USHF.R.S32.HI UR8, URZ, 0x1f, UR38 ;  /* 0x0000001f3f087899 */ /* 0x000fe20008011426 */
[----:B------:R-:W-:Y:S01]  /*0c90*/  @P2 IADD3 R219, R218, -0x20, RZ ;  /* 0xffffffe0dadb2810 */ /* 0x000fe20007ffe0ff */
[----:B------:R-:W-:Y:S01]  /*0ca0*/  IMAD.IADD R205, R0, 0x1, R2 ;  /* 0x0000000100cd7824 */ /* 0x000fe200078e0202 */
[----:B------:R-:W-:Y:S01]  /*0cb0*/  LEA R201, R201, 0xf000, 0x1 ;  /* 0x0000f000c9c97811 */ /* 0x000fe200078e08ff */
[----:B------:R-:W-:-:S02]  /*0cc0*/  IMAD R4, R207, 0x10, R4 ;  /* 0x00000010cf047824 */ /* 0x000fc400078e0204 */
[----:B------:R-:W-:Y:S02]  /*0cd0*/  IMAD R207, R207, 0x200, R0 ;  /* 0x00000200cfcf7824 */ /* 0x000fe400078e0200 */
[----:B------:R-:W-:Y:S01]  /*0ce0*/  IMAD.IADD R202, R201, 0x1, R202 ;  /* 0x00000001c9ca7824 */ /* 0x000fe200078e02ca */
[----:B------:R-:W-:Y:S01]  /*0cf0*/  IADD3 R0, R4, -0x40, RZ ;  /* 0xffffffc004007810 */ /* 0x000fe20007ffe0ff */
[----:B------:R-:W-:Y:S01]  /*0d00*/  IMAD.IADD R207, R207, 0x1, R5 ;  /* 0x00000001cfcf7824 */ /* 0x000fe200078e0205 */
[----:B------:R1:W-:Y:S01]  /*0d10*/  STL [R1+0x20], R4 ;  /* 0x0000200401007387 */ /* 0x0003e20000100800 */
[----:B------:R-:W-:Y:S01]  /*0d20*/  IADD3 R5, R250, 0x20, RZ ;  /* 0x00000020fa057810 */ /* 0x000fe20007ffe0ff */
[----:B------:R-:W-:Y:S01]  /*0d30*/  IMAD.IADD R204, R201, 0x1, R203 ;  /* 0x00000001c9cc7824 */ /* 0x000fe200078e02cb */
[----:B------:R-:W-:Y:S01]  /*0d40*/  SHF.R.S32.HI R2, RZ, 0x1f, R0 ;  /* 0x0000001fff027819 */ /* 0x000fe20000011400 */
[----:B------:R-:W-:Y:S02]  /*0d50*/  IMAD.SHL.U32 R199, R207, 0x2, RZ ;  /* 0x00000002cfc77824 */ /* 0x000fe400078e00ff */
[----:B------:R-:W-:Y:S01]  /*0d60*/  STL [R1+0x8], R5 ;  /* 0x0000080501007387 */ /* 0x000fe20000100800 */
[C---:B------:R-:W-:Y:S01]  /*0d70*/  SHF.L.U64.HI R2, R0.reuse, 0x2, R2 ;  /* 0x0000000200027819 */ /* 0x040fe20000010202 */
[----:B------:R-:W-:-:S02]  /*0d80*/  IMAD.SHL.U32 R0, R0, 0x4, RZ ;  /* 0x0000000400007824 */ /* 0x000fc400078e00ff */
[----:B------:R-:W-:Y:S02]  /*0d90*/  IMAD.U32 R7, RZ, RZ, UR8 ;  /* 0x00000008ff077e24 */ /* 0x000fe4000f8e00ff */
[----:B------:R-:W-:Y:S02]  /*0da0*/  IMAD.IADD R216, R216, 0x1, R219 ;  /* 0x00000001d8d87824 */ /* 0x000fe400078e02db */
[----:B------:R-:W-:Y:S02]  /*0db0*/  IMAD.IADD R203, R202, 0x1, R203 ;  /* 0x00000001cacb7824 */ /* 0x000fe400078e02cb */
[----:B------:R-:W-:Y:S01]  /*0dc0*/  IMAD.IADD R200, R199, 0x1, R206 ;  /* 0x00000001c7c87824 */ /* 0x000fe200078e02ce */
[----:B-1----:R-:W-:-:S05]  /*0dd0*/  IADD3 R4, R250, 0x40, RZ ;  /* 0x00000040fa047810 */ /* 0x002fca0007ffe0ff */
[----:B------:R1:W-:Y:S04]  /*0de0*/  STL [R1+0xc], R4 ;  /* 0x00000c0401007387 */ /* 0x0003e80000100800 */
[----:B------:R2:W-:Y:S04]  /*0df0*/  STL [R1+0x40], R2 ;  /* 0x0000400201007387 */ /* 0x0005e80000100800 */
[----:B------:R3:W-:Y:S01]  /*0e00*/  STL [R1+0x3c], R0 ;  /* 0x00003c0001007387 */ /* 0x0007e20000100800 */
[----:B-1----:R-:W-:Y:S01]  /*0e10*/  LEA R4, R8, 0x9000, 0x1 ;  /* 0x0000900008047811 */ /* 0x002fe200078e08ff */
[----:B--2---:R-:W-:-:S04]  /*0e20*/  IMAD.SHL.U32 R2, R3, 0x2, RZ ;  /* 0x0000000203027824 */ /* 0x004fc800078e00ff */
[----:B------:R1:W-:Y:S01]  /*0e30*/  STL [R1+0x28], R4 ;  /* 0x0000280401007387 */ /* 0x0003e20000100800 */
[C---:B---3--:R-:W-:Y:S02]  /*0e40*/  IADD3 R0, R4.reuse, 0x20, RZ ;  /* 0x0000002004007810 */ /* 0x048fe40007ffe0ff */
[----:B------:R-:W-:-:S05]  /*0e50*/  @P1 IADD3 R0, R4, -0x20, RZ ;  /* 0xffffffe004001810 */ /* 0x000fca0007ffe0ff */
[----:B------:R1:W-:Y:S02]  /*0e60*/  STL [R1+0x2c], R0 ;  /* 0x00002c0001007387 */ /* 0x0003e40000100800 */
.L_x_246:
        /* <DEDUP_REMOVED lines=12> */
[----:B-12---:R-:W-:Y:S01]  /*0f30*/  IMAD.U32 R4, RZ, RZ, UR4 ;  /* 0x00000004ff047e24 */ /* 0x006fe2000f8e00ff */
        /* <DEDUP_REMOVED lines=9> */
[----:B---3--:R1:W3:Y:S01]  /*0fd0*/  @P2 LDG.E R3, [R4.64+0x4] ;  /* 0x0000040604032981 */ /* 0x0082e2000c1e1900 */
        /* <DEDUP_REMOVED lines=30> */
.L_x_203:
        /* <DEDUP_REMOVED lines=67> */
.L_x_205:
        /* <DEDUP_REMOVED lines=18> */
.L_x_206:
        /* <DEDUP_REMOVED lines=71> */
.L_x_207:
[----:B------:R-:W-:Y:S02]  /*1b80*/  UMOV UR11, UR54 ;  /* 0x00000036000b7c82 */ /* 0x000fe40008000000 */
.L_x_208:
[----:B------:R-:W1:Y:S01]  /*1b90*/  S2R R18, SR_TID.X ;  /* 0x0000000000127919 */ /* 0x000e620000002100 */
[----:B------:R-:W-:Y:S01]  /*1ba0*/  UIADD3 UR8, UP4, UP3, UR8, UR45, UR51 ;  /* 0x0000002d08087290 */ /* 0x000fe2000fb9e033 */
[----:B------:R-:W-:Y:S01]  /*1bb0*/  SHF.R.S32.HI R251, RZ, 0x1f, R250 ;  /* 0x0000001ffffb7819 */ /* 0x000fe200000114fa */
[----:B------:R-:W-:Y:S01]  /*1bc0*/  UMOV UR18, 0x4 ;  /* 0x0000000400127882 */ /* 0x000fe20000000000 */
[----:B------:R-:W-:Y:S01]  /*1bd0*/  IMAD.U32 R9, RZ, RZ, UR20 ;  /* 0x00000014ff097e24 */ /* 0x000fe2000f8e00ff */
[----:B------:R-:W-:Y:S01]  /*1be0*/  UIADD3 UR28, UP2, UP1, UR16, UR8, UR17 ;  /* 0x00000008101c7290 */ /* 0x000fe2000f95e011 */
[----:B------:R-:W-:Y:S01]  /*1bf0*/  BSSY B1, `(.L_x_204) ;  /* 0x00007f0000017945 */ /* 0x000fe20003800000 */
        /* <DEDUP_REMOVED lines=10> */
[CC--:B------:R-:W-:Y:S02]  /*1ca0*/  LEA.HI R3, R19.reuse, R18.reuse, RZ, 0x2 ;  /* 0x0000001213037211 */ /* 0x0c0fe400078f10ff */
[----:B------:R-:W-:Y:S01]  /*1cb0*/  ULDC.64 UR8, c[0x0][0x370] ;  /* 0x0000dc0000087ab9 */ /* 0x000fe20000000a00 */
[----:B------:R-:W-:Y:S01]  /*1cc0*/  LEA.HI R8, R19, R18, RZ, 0x5 ;  /* 0x0000001213087211 */ /* 0x000fe200078f28ff */
[----:B------:R-:W-:Y:S01]  /*1cd0*/  UIMAD UR4, UR31, UR8, URZ ;  /* 0x000000081f0472a4 */ /* 0x000fe2000f8e023f */
[----:B------:R-:W-:Y:S01]  /*1ce0*/  SHF.R.S32.HI R3, RZ, 0x2, R3 ;  /* 0x00000002ff037819 */ /* 0x000fe20000011403 */
[----:B------:R-:W-:Y:S02]  /*1cf0*/  UIADD3 UR8, UR20, UR11, URZ ;  /* 0x0000000b14087290 */ /* 0x000fe4000fffe03f */
[----:B------:R-:W-:Y:S01]  /*1d00*/  UIMAD UR10, UR20, UR9, UR4 ;  /* 0x00000009140a72a4 */ /* 0x000fe2000f8e0204 */
[----:B------:R-:W-:Y:S01]  /*1d10*/  SHF.R.S32.HI R17, RZ, 0x1f, R3 ;  /* 0x0000001fff117819 */ /* 0x000fe20000011403 */
[----:B------:R-:W-:Y:S01]  /*1d20*/  UIMAD.WIDE UR8, UR8, UR18, UR16 ;  /* 0x00000012080872a5 */ /* 0x000fe2000f8e0210 */
[----:B------:R-:W-:Y:S01]  /*1d30*/  IADD3 R0, P0, R3, UR20, RZ ;  /* 0x0000001403007c10 */ /* 0x000fe2000ff1e0ff */
[----:B------:R-:W-:-:S03]  /*1d40*/  UIADD3 UR4, -UR5, UR13, UR25 ;  /* 0x0000000d05047290 */ /* 0x000fc6000fffe119 */
[----:B------:R-:W-:Y:S01]  /*1d50*/  IADD3.X R7, R17, UR31, RZ, P0, !PT ;  /* 0x0000001f11077c10 */ /* 0x000fe200087fe4ff */
[----:B------:R-:W-:Y:S01]  /*1d60*/  IMAD.WIDE.U32 R4, R0, c[0x0][0x190], R250 ;  /* 0x0000640000047a25 */ /* 0x000fe200078e00fa */
[----:B------:R-:W-:Y:S02]  /*1d70*/  UMOV UR17, UR8 ;  /* 0x0000000800117c82 */ /* 0x000fe40008000000 */
[----:B------:R-:W-:Y:S01]  /*1d80*/  UIADD3 UR8, UR20, UR15, URZ ;  /* 0x0000000f14087290 */ /* 0x000fe2000fffe03f */
[----:B------:R-:W-:Y:S01]  /*1d90*/  IMAD R7, R7, c[0x0][0x190], RZ ;  /* 0x0000640007077a24 */ /* 0x000fe200078e02ff */
[----:B------:R-:W-:Y:S01]  /*1da0*/  UMOV UR16, UR9 ;  /* 0x0000000900107c82 */ /* 0x000fe20008000000 */
[----:B------:R-:W-:Y:S01]  /*1db0*/  IADD3 R6, P0, R4, UR39, RZ ;  /* 0x0000002704067c10 */ /* 0x000fe2000ff1e0ff */
[----:B------:R-:W-:Y:S01]  /*1dc0*/  ULDC.64 UR14, c[0x0][0x200] ;  /* 0x00008000000e7ab9 */ /* 0x000fe20000000a00 */
[----:B------:R-:W-:Y:S01]  /*1dd0*/  IMAD R0, R0, c[0x0][0x194], R7 ;  /* 0x0000650000007a24 */ /* 0x000fe200078e0207 */
[----:B------:R-:W-:-:S03]  /*1de0*/  UIMAD.WIDE UR8, UR8, UR18, UR14 ;  /* 0x00000012080872a5 */ /* 0x000fc6000f8e020e */
[----:B------:R-:W-:Y:S01]  /*1df0*/  ULDC UR18, c[0x0][0x2e8] ;  /* 0x0000ba0000127ab9 */ /* 0x000fe20000000800 */
[----:B------:R-:W-:Y:S01]  /*1e00*/  IADD3.X R7, R5, UR36, R0, P0, !PT ;  /* 0x0000002405077c10 */ /* 0x000fe200087fe400 */
[----:B------:R-:W-:Y:S01]  /*1e10*/  UIADD3 UR4, UR4, -UR18, URZ ;  /* 0x8000001204047290 */ /* 0x000fe2000fffe03f */
[----:B------:R-:W-:Y:S01]  /*1e20*/  LOP3.LUT R0, R8, 0xffffffe0, RZ, 0xc0, !PT ;  /* 0xffffffe008007812 */ /* 0x000fe200078ec0ff */
[----:B------:R-:W-:Y:S01]  /*1e30*/  UMOV UR15, UR8 ;  /* 0x00000008000f7c82 */ /* 0x000fe20008000000 */
[----:B------:R-:W-:Y:S01]  /*1e40*/  IADD3 R4, P0, R250, UR29, RZ ;  /* 0x0000001dfa047c10 */ /* 0x000fe2000ff1e0ff */
[----:B------:R-:W-:Y:S01]  /*1e50*/  USHF.R.S32.HI UR18, URZ, 0x1f, UR4 ;  /* 0x0000001f3f127899 */ /* 0x000fe20008011404 */
[----:B------:R-:W-:Y:S01]  /*1e60*/  SHF.R.S32.HI R8, RZ, 0x5, R8 ;  /* 0x00000005ff087819 */ /* 0x000fe20000011408 */
[----:B------:R-:W-:Y:S01]  /*1e70*/  IMAD.IADD R0, R18, 0x1, -R0 ;  /* 0x0000000112007824 */ /* 0x000fe200078e0a00 */
[----:B------:R-:W-:Y:S01]  /*1e80*/  IADD3.X R5, R251, UR30, RZ, P0, !PT ;  /* 0x0000001efb057c10 */ /* 0x000fe200087fe4ff */
[----:B------:R-:W-:-:S02]  /*1e90*/  ULEA.HI UR18, UR18, UR4, URZ, 0x6 ;  /* 0x0000000412127291 */ /* 0x000fc4000f8f303f */
[----:B------:R-:W-:Y:S01]  /*1ea0*/  IMAD R0, R8, UR50, R0 ;  /* 0x0000003208007c24 */ /* 0x000fe2000f8e0200 */
[----:B------:R-:W-:Y:S01]  /*1eb0*/  UMOV UR14, UR9 ;  /* 0x00000009000e7c82 */ /* 0x000fe20008000000 */
[----:B------:R-:W-:Y:S01]  /*1ec0*/  IMAD.WIDE.U32 R4, R9, c[0x0][0x370], R4 ;  /* 0x0000dc0009047a25 */ /* 0x000fe200078e0004 */
[----:B------:R-:W-:Y:S02]  /*1ed0*/  USHF.R.S32.HI UR18, URZ, 0x6, UR18 ;  /* 0x000000063f127899 */ /* 0x000fe40008011412 */
[C---:B------:R-:W-:Y:S01]  /*1ee0*/  IADD3 R8, P0, R0.reuse, UR28, RZ ;  /* 0x0000001c00087c10 */ /* 0x040fe2000ff1e0ff */
[----:B------:R-:W-:Y:S01]  /*1ef0*/  UIADD3 UR8, UR33, -0x1, URZ ;  /* 0xffffffff21087890 */ /* 0x000fe2000fffe03f */
[----:B------:R-:W-:Y:S01]  /*1f00*/  IADD3 R5, R5, UR10, RZ ;  /* 0x0000000a05057c10 */ /* 0x000fe2000fffe0ff */
[----:B------:R-:W-:Y:S01]  /*1f10*/  UISETP.LT.AND UP1, UPT, URZ, UR18, UPT ;  /* 0x000000123f00728c */ /* 0x000fe2000bf21270 */
[----:B------:R-:W-:Y:S01]  /*1f20*/  LEA.HI.X.SX32 R211, R0, UR23, 0x1, P0 ;  /* 0x0000001700d37c11 */ /* 0x000fe200080f0eff */
[----:B------:R-:W-:Y:S01]  /*1f30*/  IMAD.U32 R0, RZ, RZ, UR38 ;  /* 0x00000026ff007e24 */ /* 0x000fe2000f8e00ff */
[----:B------:R-:W-:Y:S01]  /*1f40*/  LEA R212, P2, R8, c[0x0][0x350], 0x2 ;  /* 0x0000d40008d47a11 */ /* 0x000fe200078410ff */
[----:B------:R-:W-:-:S02]  /*1f50*/  USEL UR18, URZ, UR18, !UP1 ;  /* 0x000000123f127287 */ /* 0x000fc4000c800000 */
[----:B------:R-:W-:Y:S01]  /*1f60*/  IMAD.WIDE.U32 R4, R0, c[0x0][0x378], R4 ;  /* 0x0000de0000047a25 */ /* 0x000fe200078e0004 */
[----:B------:R-:W-:Y:S01]  /*1f70*/  LEA.HI.X R211, R8, c[0x0][0x354], R211, 0x2, P2 ;  /* 0x0000d50008d37a11 */ /* 0x000fe200010f14d3 */
[----:B------:R-:W-:Y:S02]  /*1f80*/  UISETP.GT.AND UP1, UPT, UR33, UR18, UPT ;  /* 0x000000122100728c */ /* 0x000fe4000bf24270 */
[----:B------:R-:W-:Y:S01]  /*1f90*/  IMAD.WIDE.U32 R6, R0, c[0x0][0x1a8], R6 ;  /* 0x00006a0000067a25 */ /* 0x000fe200078e0006 */
[----:B------:R-:W-:-:S03]  /*1fa0*/  IADD3 R5, R5, UR12, RZ ;  /* 0x0000000c05057c10 */ /* 0x000fc6000fffe0ff */
[----:B------:R-:W-:Y:S01]  /*1fb0*/  PLOP3.LUT P0, PT, PT, PT, UP1, 0x80, 0x0 ;  /* 0x000000000000781c */ /* 0x000fe20003f0f018 */
        /* <DEDUP_REMOVED lines=9> */
[----:B------:R-:W-:Y:S05]  /*2050*/  @P0 BRA `(.L_x_209) ;  /* 0x000008c000000947 */ /* 0x000fea0003800000 */
        /* <DEDUP_REMOVED lines=18> */
.L_x_210:
        /* <DEDUP_REMOVED lines=18> */
.L_x_211:
        /* <DEDUP_REMOVED lines=8> */
[----:B------:R-:W-:Y:S02]  /*2320*/  IMAD.WIDE.U32 R4, R4, c[0x0][0x3a0], R250 ;  /* 0x0000e80004047a25 */ /* 0x000fe400078e00fa */
[----:B------:R-:W-:Y:S01]  /*2330*/  ULDC.64 UR8, c[0x0][0x3b8] ;  /* 0x0000ee0000087ab9 */ /* 0x000fe20000000a00 */
[----:B------:R-:W-:Y:S02]  /*2340*/  ISETP.GE.AND P4, PT, R3, UR5, PT ;  /* 0x0000000503007c0c */ /* 0x000fe4000bf86270 */
[----:B------:R-:W-:-:S02]  /*2350*/  IADD3 R6, P0, R4, UR14, RZ ;  /* 0x0000000e04067c10 */ /* 0x000fc4000ff1e0ff */
        /* <DEDUP_REMOVED lines=22> */
.L_x_213:
[----:B-1----:R-:W-:Y:S05]  /*24c0*/  BSYNC B0 ;  /* 0x0000000000007941 */ /* 0x002fea0003800000 */
.L_x_212:
        /* <DEDUP_REMOVED lines=19> */
.L_x_215:
[----:B------:R-:W-:Y:S05]  /*2600*/  BSYNC B0 ;  /* 0x0000000000007941 */ /* 0x000fea0003800000 */
.L_x_214:
[----:B------:R-:W-:Y:S01]  /*2610*/  ULDC.64 UR4, c[0x0][0x3a8] ;  /* 0x0000ea0000047ab9 */ /* 0x000fe20000000a00 */
[----:B-1----:R-:W-:Y:S01]  /*2620*/  IMAD.U32 R4, RZ, RZ, UR25 ;  /* 0x00000019ff047e24 */ /* 0x002fe2000f8e00ff */
        /* <DEDUP_REMOVED lines=28> */
.L_x_217:
[----:B------:R-:W-:Y:S05]  /*27f0*/  BSYNC B0 ;  /* 0x0000000000007941 */ /* 0x000fea0003800000 */
.L_x_216:
        /* <DEDUP_REMOVED lines=18> */
.L_x_209:
[----:B------:R-:W2:Y:S01]  /*2920*/  LDL R16, [R1+0x24] ;  /* 0x0000240001107983 */ /* 0x000ea20000100800 */
[----:B------:R-:W-:Y:S01]  /*2930*/  ULDC.64 UR10, c[0x0][0x1a0] ;  /* 0x00006800000a7ab9 */ /* 0x000fe20000000a00 */
[----:B------:R-:W-:Y:S01]  /*2940*/  IMAD.U32 R4, RZ, RZ, UR25 ;  /* 0x00000019ff047e24 */ /* 0x000fe2000f8e00ff */
[----:B------:R-:W-:Y:S01]  /*2950*/  UIMAD UR4, UR19, UR10, URZ ;  /* 0x0000000a130472a4 */ /* 0x000fe2000f8e023f */
[----:B------:R-:W-:Y:S02]  /*2960*/  BSSY B0, `(.L_x_219) ;  /* 0x000003c000007945 */ /* 0x000fe40003800000 */
[----:B------:R-:W-:Y:S01]  /*2970*/  IMAD.WIDE.U32 R4, R4, c[0x0][0x1a0], R250 ;  /* 0x0000680004047a25 */ /* 0x000fe200078e00fa */
[----:B------:R-:W-:-:S04]  /*2980*/  UIMAD UR4, UR25, UR11, UR4 ;  /* 0x0000000b190472a4 */ /* 0x000fc8000f8e0204 */
[----:B------:R-:W-:Y:S01]  /*2990*/  IADD3 R6, P0, R4, UR32, RZ ;  /* 0x0000002004067c10 */ /* 0x000fe2000ff1e0ff */
[----:B------:R-:W-:Y:S02]  /*29a0*/  IMAD R4, R15, c[0x0][0x1b8], RZ ;  /* 0x00006e000f047a24 */ /* 0x000fe400078e02ff */
[----:B------:R-:W-:Y:S01]  /*29b0*/  IMAD.U32 R0, RZ, RZ, UR4 ;  /* 0x00000004ff007e24 */ /* 0x000fe2000f8e00ff */
[----:B------:R-:W-:Y:S01]  /*29c0*/  ULEA.HI UR4, UR8, UR8, URZ, 0x1 ;  /* 0x0000000808047291 */ /* 0x000fe2000f8f083f */
[----:B------:R-:W-:-:S03]  /*29d0*/  IMAD R4, R14, c[0x0][0x1bc], R4 ;  /* 0x00006f000e047a24 */ /* 0x000fc600078e0204 */
[----:B------:R-:W-:Y:S01]  /*29e0*/  IADD3.X R7, R5, UR35, R0, P0, !PT ;  /* 0x0000002305077c10 */ /* 0x000fe200087fe400 */
[----:B------:R-:W-:Y:S01]  /*29f0*/  ULOP3.LUT UR4, UR4, 0xfffffffe, URZ, 0xc0, !UPT ;  /* 0xfffffffe04047892 */ /* 0x000fe2000f8ec03f */
[----:B------:R-:W-:-:S03]  /*2a00*/  PLOP3.LUT P0, PT, PT, PT, UP6, 0x80, 0x0 ;  /* 0x000000000000781c */ /* 0x000fc60003f0f068 */
[----:B------:R-:W-:Y:S01]  /*2a10*/  UIADD3 UR4, UR8, -UR4, URZ ;  /* 0x8000000408047290 */ /* 0x000fe2000fffe03f */
[----:B------:R-:W-:-:S03]  /*2a20*/  IMAD.WIDE.U32 R6, R14, c[0x0][0x1b8], R6 ;  /* 0x00006e000e067a25 */ /* 0x000fc600078e0006 */
[----:B------:R-:W-:Y:S02]  /*2a30*/  UISETP.NE.AND UP0, UPT, UR4, 0x1, UPT ;  /* 0x000000010400788c */ /* 0x000fe4000bf05270 */
[----:B------:R-:W-:Y:S01]  /*2a40*/  UIMAD UR4, UR37, -0x80, UR5 ;  /* 0xffffff80250478a4 */ /* 0x000fe2000f8e0205 */
[----:B------:R-:W-:-:S03]  /*2a50*/  IADD3 R9, R7, R4, RZ ;  /* 0x0000000407097210 */ /* 0x000fc60007ffe0ff */
[----:B------:R-:W-:Y:S02]  /*2a60*/  @P0 BAR.SYNC.DEFER_BLOCKING 0x0 ;  /* 0x0000000000000b1d */ /* 0x000fe40000010000 */
[----:B------:R-:W-:Y:S02]  /*2a70*/  ISETP.GE.AND P1, PT, R3, UR4, PT ;  /* 0x0000000403007c0c */ /* 0x000fe4000bf26270 */
[----:B--2---:R-:W-:-:S11]  /*2a80*/  SHF.L.U32 R0, R16, 0x1, RZ ;  /* 0x0000000110007819 */ /* 0x004fd600000006ff */
        /* <DEDUP_REMOVED lines=41> */
.L_x_220:
[----:B------:R-:W-:Y:S05]  /*2d20*/  BSYNC B0 ;  /* 0x0000000000007941 */ /* 0x000fea0003800000 */
.L_x_219:
        /* <DEDUP_REMOVED lines=41> */
.L_x_222:
[----:B------:R-:W-:Y:S05]  /*2fc0*/  BSYNC B0 ;  /* 0x0000000000007941 */ /* 0x000fea0003800000 */
.L_x_221:
        /* <DEDUP_REMOVED lines=39> */
.L_x_224:
[----:B------:R-:W-:Y:S05]  /*3240*/  BSYNC B0 ;  /* 0x0000000000007941 */ /* 0x000fea0003800000 */
.L_x_223:
        /* <DEDUP_REMOVED lines=19> */
.L_x_226:
        /* <DEDUP_REMOVED lines=36> */
.L_x_227:
[----:B------:R-:W-:Y:S05]  /*35c0*/  BSYNC B0 ;  /* 0x0000000000007941 */ /* 0x000fea0003800000 */
.L_x_225:
[----:B--2---:R-:W2:Y:S01]  /*35d0*/  LDL R20, [R1+0x20] ;  /* 0x0000200001147983 */ /* 0x004ea20000100800 */
[----:B----4-:R-:W-:Y:S01]  /*35e0*/  IMAD.MOV.U32 R12, RZ, RZ, 0x7f800000 ;  /* 0x7f800000ff0c7424 */ /* 0x010fe200078e00ff */
[----:B------:R-:W-:Y:S01]  /*35f0*/  ULDC.64 UR10, c[0x0][0x198] ;  /* 0x00006600000a7ab9 */ /* 0x000fe20000000a00 */
[----:B------:R-:W-:Y:S02]  /*3600*/  IMAD.MOV.U32 R11, RZ, RZ, 0x7f800000 ;  /* 0x7f800000ff0b7424 */ /* 0x000fe400078e00ff */
[----:B------:R-:W-:Y:S02]  /*3610*/  IMAD.MOV.U32 R249, RZ, RZ, 0x7f800000 ;  /* 0x7f800000fff97424 */ /* 0x000fe400078e00ff */
[----:B------:R-:W-:Y:S01]  /*3620*/  IMAD.MOV.U32 R252, RZ, RZ, 0x7f800000 ;  /* 0x7f800000fffc7424 */ /* 0x000fe200078e00ff */
[C---:B-12---:R-:W-:Y:S01]  /*3630*/  IADD3 R5, R20.reuse, 0x28, RZ ;  /* 0x0000002814057810 */ /* 0x046fe20007ffe0ff */
[C---:B------:R-:W-:Y:S01]  /*3640*/  IMAD.SHL.U32 R7, R20.reuse, 0x4, RZ ;  /* 0x0000000414077824 */ /* 0x040fe200078e00ff */
[----:B------:R-:W-:-:S02]  /*3650*/  IADD3 R4, R20, 0x8, RZ ;  /* 0x0000000814047810 */ /* 0x000fc40007ffe0ff */
[----:B------:R-:W-:Y:S02]  /*3660*/  ISETP.GE.AND P4, PT, R5, UR4, PT ;  /* 0x0000000405007c0c */ /* 0x000fe4000bf86270 */
[----:B------:R-:W-:Y:S02]  /*3670*/  SHF.R.S32.HI R10, RZ, 0x1f, R5 ;  /* 0x0000001fff0a7819 */ /* 0x000fe40000011405 */
[----:B------:R-:W-:Y:S02]  /*3680*/  ISETP.GE.AND P6, PT, R4, UR4, PT ;  /* 0x0000000404007c0c */ /* 0x000fe4000bfc6270 */
[----:B------:R-:W-:Y:S02]  /*3690*/  IADD3 R4, P3, R7, UR15, RZ ;  /* 0x0000000f07047c10 */ /* 0x000fe4000ff7e0ff */
[----:B------:R-:W-:Y:S02]  /*36a0*/  SHF.R.S32.HI R16, RZ, 0x1f, R20 ;  /* 0x0000001fff107819 */ /* 0x000fe40000011414 */
[----:B------:R-:W-:-:S02]  /*36b0*/  IADD3 R8, R20, 0x20, RZ ;  /* 0x0000002014087810 */ /* 0x000fc40007ffe0ff */
[----:B------:R-:W-:Y:S02]  /*36c0*/  SHF.L.U64.HI R9, R20, 0x2, R16 ;  /* 0x0000000214097819 */ /* 0x000fe40000010210 */
[----:B------:R-:W-:-:S04]  /*36d0*/  @!P4 LEA R6, P2, R5, UR15, 0x2 ;  /* 0x0000000f0506cc11 */ /* 0x000fc8000f8410ff */
[----:B------:R-:W-:Y:S02]  /*36e0*/  @!P4 LEA.HI.X R7, R5, UR14, R10, 0x2, P2 ;  /* 0x0000000e0507cc11 */ /* 0x000fe400090f140a */
[----:B------:R-:W-:Y:S02]  /*36f0*/  ISETP.GE.AND P2, PT, R20, UR4, PT ;  /* 0x0000000414007c0c */ /* 0x000fe4000bf46270 */
[----:B------:R-:W-:Y:S01]  /*3700*/  IADD3.X R5, R9, UR14, RZ, P3, !PT ;  /* 0x0000000e09057c10 */ /* 0x000fe20009ffe4ff */
[----:B------:R1:W-:Y:S01]  /*3710*/  @P1 STS [R0+0x9000], RZ ;  /* 0x009000ff00001388 */ /* 0x0003e20000000800 */
[----:B------:R-:W-:Y:S01]  /*3720*/  ISETP.GE.AND P3, PT, R8, UR4, PT ;  /* 0x0000000408007c0c */ /* 0x000fe2000bf66270 */
[----:B------:R-:W-:Y:S02]  /*3730*/  UIMAD UR4, UR19, UR10, URZ ;  /* 0x0000000a130472a4 */ /* 0x000fe4000f8e023f */
[----:B------:R2:W4:Y:S04]  /*3740*/  @!P6 LDG.E R11, [R4.64+0x20] ;  /* 0x00002006040be981 */ /* 0x000528000c1e1900 */
[----:B------:R1:W-:Y:S04]  /*3750*/  @P1 STS [R0+0x9004], RZ ;  /* 0x009004ff00001388 */ /* 0x0003e80000000800 */
[----:B---3--:R2:W3:Y:S04]  /*3760*/  @!P2 LDG.E R12, [R4.64] ;  /* 0x00000006040ca981 */ /* 0x0084e8000c1e1900 */
        /* <DEDUP_REMOVED lines=8> */
[----:B-1----:R-:W-:Y:S01]  /*37f0*/  IADD3 R6, P2, R4, UR22, RZ ;  /* 0x0000001604067c10 */ /* 0x002fe2000ff5e0ff */
[----:B------:R-:W-:-:S05]  /*3800*/  IMAD.U32 R4, RZ, RZ, UR4 ;  /* 0x00000004ff047e24 */ /* 0x000fca000f8e00ff */
[----:B------:R-:W-:Y:S01]  /*3810*/  IADD3.X R7, R5, UR27, R4, P2, !PT ;  /* 0x0000001b05077c10 */ /* 0x000fe200097fe404 */
[----:B------:R-:W-:Y:S01]  /*3820*/  IMAD R4, R15, c[0x0][0x1b0], RZ ;  /* 0x00006c000f047a24 */ /* 0x000fe200078e02ff */
[----:B------:R-:W-:Y:S03]  /*3830*/  BSSY B0, `(.L_x_228) ;  /* 0x000002a000007945 */ /* 0x000fe60003800000 */
[C---:B------:R-:W-:Y:S02]  /*3840*/  IMAD R4, R14.reuse, c[0x0][0x1b4], R4 ;  /* 0x00006d000e047a24 */ /* 0x040fe400078e0204 */
[----:B------:R-:W-:-:S04]  /*3850*/  IMAD.WIDE.U32 R6, R14, c[0x0][0x1b0], R6 ;  /* 0x00006c000e067a25 */ /* 0x000fc800078e0006 */
[----:B------:R-:W-:Y:S01]  /*3860*/  IMAD.IADD R9, R7, 0x1, R4 ;  /* 0x0000000107097824 */ /* 0x000fe200078e0204 */
[----:B---3--:R1:W-:Y:S04]  /*3870*/  STL [R1], R12 ;  /* 0x0000000c01007387 */ /* 0x0083e80000100800 */
[----:B----4-:R1:W-:Y:S01]  /*3880*/  STL [R1+0x4], R11 ;  /* 0x0000040b01007387 */ /* 0x0103e20000100800 */
[----:B------:R-:W-:Y:S05]  /*3890*/  @P1 BRA `(.L_x_229) ;  /* 0x0000023000001947 */ /* 0x000fea0003800000 */
[----:B-1----:R-:W2:Y:S04]  /*38a0*/  LDL R12, [R1+0x8] ;  /* 0x00000800010c7983 */ /* 0x002ea80000100800 */
        /* <DEDUP_REMOVED lines=34> */
.L_x_229:
[----:B------:R-:W-:Y:S05]  /*3ad0*/  BSYNC B0 ;  /* 0x0000000000007941 */ /* 0x000fea0003800000 */
.L_x_228:
        /* <DEDUP_REMOVED lines=39> */
.L_x_231:
[----:B------:R-:W-:Y:S05]  /*3d50*/  BSYNC B0 ;  /* 0x0000000000007941 */ /* 0x000fea0003800000 */
.L_x_230:
[----:B------:R-:W0:Y:S01]  /*3d60*/  LDGDEPBAR ;  /* 0x00000000000079af */ /* 0x000e220000000000 */
[----:B------:R-:W-:Y:S02]  /*3d70*/  ULDC.64 UR20, c[0x0][0x318] ;  /* 0x0000c60000147ab9 */ /* 0x000fe40000000a00 */
[----:B------:R-:W-:Y:S02]  /*3d80*/  UISETP.NE.U32.AND UP1, UPT, URZ, UR20, UPT ;  /* 0x000000143f00728c */ /* 0x000fe4000bf25070 */
        /* <DEDUP_REMOVED lines=13> */
[----:B-1----:R-:W-:-:S05]  /*3e60*/  IMAD.U32 R4, RZ, RZ, UR20 ;  /* 0x00000014ff047e24 */ /* 0x002fca000f8e00ff */
[----:B------:R-:W-:-:S05]  /*3e70*/  IMAD.U32 R5, RZ, RZ, UR21 ;  /* 0x00000015ff057e24 */ /* 0x000fca000f8e00ff */
[----:B------:R1:W3:Y:S01]  /*3e80*/  @P1 LDG.E R3, [R4.64] ;  /* 0x0000000604031981 */ /* 0x0002e2000c1e1900 */
[----:B--2---:R-:W-:Y:S01]  /*3e90*/  LEA.HI R0, R19, R18, RZ, 0x6 ;  /* 0x0000001213007211 */ /* 0x004fe200078f30ff */
[----:B------:R-:W-:Y:S01]  /*3ea0*/  IMAD.SHL.U32 R18, R18, 0x2, RZ ;  /* 0x0000000212127824 */ /* 0x000fe200078e00ff */
[----:B------:R-:W-:Y:S01]  /*3eb0*/  UIADD3 UR19, UR25, UR13, URZ ;  /* 0x0000000d19137290 */ /* 0x000fe2000fffe03f */
[----:B------:R-:W-:Y:S01]  /*3ec0*/  IMAD.U32 R208, RZ, RZ, UR37 ;  /* 0x00000025ffd07e24 */ /* 0x000fe2000f8e00ff */
[----:B------:R-:W-:Y:S01]  /*3ed0*/  SHF.R.S32.HI R0, RZ, 0x6, R0 ;  /* 0x00000006ff007819 */ /* 0x000fe20000011400 */
[----:B------:R-:W2:Y:S01]  /*3ee0*/  LDSM.16.M88.4 R148, [R198+0xf000] ;  /* 0x00f00000c694783b */ /* 0x000ea20000000200 */
[----:B------:R-:W-:Y:S01]  /*3ef0*/  UIADD3 UR20, -UR5, 0x80, UR19 ;  /* 0x0000008005147890 */ /* 0x000fe2000fffe113 */
[----:B------:R-:W-:Y:S01]  /*3f00*/  MOV R248, R209 ;  /* 0x000000d100f87202 */ /* 0x000fe20000000f00 */
[----:B------:R-:W-:Y:S01]  /*3f10*/  CS2R R126, SRZ ;  /* 0x00000000007e7805 */ /* 0x000fe2000001ff00 */
[----:B------:R-:W-:Y:S01]  /*3f20*/  SHF.L.U32 R0, R0, 0x5, RZ ;  /* 0x0000000500007819 */ /* 0x000fe200000006ff */
[----:B------:R-:W4:Y:S01]  /*3f30*/  LDSM.16.M88.4 R152, [R198+0xf400] ;  /* 0x00f40000c698783b */ /* 0x000f220000000200 */
[----:B------:R-:W-:Y:S01]  /*3f40*/  CS2R R124, SRZ ;  /* 0x00000000007c7805 */ /* 0x000fe2000001ff00 */
[----:B------:R-:W-:Y:S01]  /*3f50*/  CS2R R130, SRZ ;  /* 0x0000000000827805 */ /* 0x000fe2000001ff00 */
[----:B------:R-:W-:Y:S01]  /*3f60*/  LOP3.LUT R0, R0, 0x6, R18, 0xf8, !PT ;  /* 0x0000000600007812 */ /* 0x000fe200078ef812 */
[----:B------:R-:W2:Y:S01]  /*3f70*/  LDSM.16.M88.4 R156, [R197+0xf000] ;  /* 0x00f00000c59c783b */ /* 0x000ea20000000200 */
[----:B------:R-:W-:Y:S01]  /*3f80*/  CS2R R128, SRZ ;  /* 0x0000000000807805 */ /* 0x000fe2000001ff00 */
[----:B------:R-:W-:Y:S01]  /*3f90*/  CS2R R122, SRZ ;  /* 0x00000000007a7805 */ /* 0x000fe2000001ff00 */
[----:B------:R-:W-:Y:S01]  /*3fa0*/  CS2R R120, SRZ ;  /* 0x0000000000787805 */ /* 0x000fe2000001ff00 */
[----:B------:R-:W-:Y:S01]  /*3fb0*/  IMAD R208, R208, 0x80, R0 ;  /* 0x00000080d0d07824 */ /* 0x000fe200078e0200 */
[----:B------:R-:W-:Y:S01]  /*3fc0*/  IADD3 R0, R205, 0x1800, RZ ;  /* 0x00001800cd007810 */ /* 0x000fe20007ffe0ff */
[----:B------:R-:W2:Y:S01]  /*3fd0*/  LDSM.16.M88.4 R160, [R197+0xf400] ;  /* 0x00f40000c5a0783b */ /* 0x000ea20000000200 */
[----:B------:R-:W-:Y:S01]  /*3fe0*/  CS2R R118, SRZ ;  /* 0x0000000000767805 */ /* 0x000fe2000001ff00 */
[----:B------:R-:W-:Y:S01]  /*3ff0*/  CS2R R116, SRZ ;  /* 0x0000000000747805 */ /* 0x000fe2000001ff00 */
[----:B------:R-:W-:Y:S01]  /*4000*/  SEL R0, R0, R205, !P0 ;  /* 0x000000cd00007207 */ /* 0x000fe20004000000 */
[----:B-1----:R-:W3:Y:S01]  /*4010*/  @P1 MUFU.RCP R4, c[0x0][0x238] ;  /* 0x00008e0000041b08 */ /* 0x002ee20000001000 */
        /* <DEDUP_REMOVED lines=47> */
[----:B------:R-:W-:Y:S01]  /*4310*/  ULDC UR12, c[0x0][0x2e8] ;  /* 0x0000ba00000c7ab9 */ /* 0x000fe20000000800 */
[----:B------:R-:W-:Y:S01]  /*4320*/  CS2R R36, SRZ ;  /* 0x0000000000247805 */ /* 0x000fe2000001ff00 */
[----:B------:R-:W-:-:S02]  /*4330*/  UMOV UR4, URZ ;  /* 0x0000003f00047c82 */ /* 0x000fc40008000000 */
[----:B------:R-:W-:Y:S02]  /*4340*/  UIADD3 UR20, UR20, -UR12, URZ ;  /* 0x8000000c14147290 */ /* 0x000fe4000fffe03f */
[----:B------:R-:W-:Y:S02]  /*4350*/  UIADD3 UR21, UR25, 0x80, URZ ;  /* 0x0000008019157890 */ /* 0x000fe4000fffe03f */
[----:B------:R-:W-:Y:S01]  /*4360*/  ULDC UR12, c[0x0][0x2e4] ;  /* 0x0000b900000c7ab9 */ /* 0x000fe20000000800 */
[----:B---3--:R-:W-:Y:S01]  /*4370*/  @P1 FMUL.FTZ R3, R3, R4 ;  /* 0x0000000403031220 */ /* 0x008fe20000410000 */
[----:B------:R-:W-:-:S03]  /*4380*/  IADD3 R4, R20, -UR13, -R208 ;  /* 0x8000000d14047c10 */ /* 0x000fc6000fffe8d0 */
[----:B------:R3:W1:Y:S02]  /*4390*/  @P1 R2UR UR9, R3 ;  /* 0x00000000030913c2 */ /* 0x00066400000e0000 */
[----:B---3--:R-:W-:Y:S01]  /*43a0*/  IADD3 R3, R207, 0x1800, RZ ;  /* 0x00001800cf037810 */ /* 0x008fe20007ffe0ff */
[----:B-1----:R-:W-:-:S03]  /*43b0*/  @UP1 UMOV UR4, UR9 ;  /* 0x0000000900041c82 */ /* 0x002fc60008000000 */
[----:B------:R-:W-:Y:S01]  /*43c0*/  SEL R196, R3, R207, !P0 ;  /* 0x000000cf03c47207 */ /* 0x000fe20004000000 */
[----:B------:R-:W-:Y:S01]  /*43d0*/  IMAD.SHL.U32 R3, R0, 0x2, RZ ;  /* 0x0000000200037824 */ /* 0x000fe200078e00ff */
[----:B------:R-:W-:-:S03]  /*43e0*/  IADD3 R0, R4, UR5, RZ ;  /* 0x0000000504007c10 */ /* 0x000fc6000fffe0ff */
[----:B------:R-:W-:Y:S02]  /*43f0*/  IMAD.SHL.U32 R196, R196, 0x2, RZ ;  /* 0x00000002c4c47824 */ /* 0x000fe400078e00ff */
[----:B------:R1:W-:Y:S02]  /*4400*/  STL [R1+0x38], R0 ;  /* 0x0000380001007387 */ /* 0x0003e40000100800 */
[----:B-1----:R-:W-:-:S05]  /*4410*/  MOV R0, c[0x0][0x22c] ;  /* 0x00008b0000007a02 */ /* 0x002fca0000000f00 */
[----:B------:R-:W-:-:S04]  /*4420*/  IMAD R0, R0, c[0x0][0x1c0], RZ ;  /* 0x0000700000007a24 */ /* 0x000fc800078e02ff */
[C---:B------:R-:W-:Y:S02]  /*4430*/  IMAD.SHL.U32 R7, R0.reuse, 0x10, RZ ;  /* 0x0000001000077824 */ /* 0x040fe400078e00ff */
[----:B------:R-:W-:-:S03]  /*4440*/  IMAD.SHL.U32 R5, R0, 0x8, RZ ;  /* 0x0000000800057824 */ /* 0x000fc600078e00ff */
[C---:B------:R-:W-:Y:S02]  /*4450*/  IADD3 R6, R7.reuse, 0x20, RZ ;  /* 0x0000002007067810 */ /* 0x040fe40007ffe0ff */
[----:B------:R-:W-:Y:S01]  /*4460*/  IADD3 R0, R7, 0x40, RZ ;  /* 0x0000004007007810 */ /* 0x000fe20007ffe0ff */
[C---:B------:R-:W-:Y:S01]  /*4470*/  IMAD.SHL.U32 R7, R20.reuse, 0x4, RZ ;  /* 0x0000000414077824 */ /* 0x040fe200078e00ff */
[C---:B------:R-:W-:Y:S02]  /*4480*/  IADD3 R4, R5.reuse, R6, RZ ;  /* 0x0000000605047210 */ /* 0x040fe40007ffe0ff */
[----:B------:R-:W-:Y:S01]  /*4490*/  SHF.L.U64.HI R6, R20, 0x2, R16 ;  /* 0x0000000214067819 */ /* 0x000fe20000010210 */
[----:B------:R-:W-:-:S04]  /*44a0*/  IMAD.IADD R0, R5, 0x1, R0 ;  /* 0x0000000105007824 */ /* 0x000fc800078e0200 */
[----:B------:R1:W-:Y:S04]  /*44b0*/  STL [R1+0x30], R6 ;  /* 0x0000300601007387 */ /* 0x0003e80000100800 */
[----:B------:R-:W-:Y:S01]  /*44c0*/  STL [R1+0x34], R7 ;  /* 0x0000340701007387 */ /* 0x000fe20000100800 */
[C---:B-1----:R-:W-:Y:S01]  /*44d0*/  IADD3 R6, R5.reuse, R4, RZ ;  /* 0x0000000405067210 */ /* 0x042fe20007ffe0ff */
        /* <DEDUP_REMOVED lines=8> */
[----:B-1----:R-:W-:-:S05]  /*4560*/  IADD3 R6, R5, R6, RZ ;  /* 0x0000000605067210 */ /* 0x002fca0007ffe0ff */
[----:B------:R3:W-:Y:S04]  /*4570*/  STL [R1+0x1c], R6 ;  /* 0x00001c0601007387 */ /* 0x0007e80000100800 */
[----:B--2-4-:R3:W-:Y:S02]  /*4580*/  STL [R1+0x18], R0 ;  /* 0x0000180001007387 */ /* 0x0147e40000100800 */
.L_x_236:
[----:B------:R-:W0:Y:S01]  /*4590*/  LDGDEPBAR ;  /* 0x00000000000079af */ /* 0x000e220000000000 */
[----:B---3--:R-:W-:Y:S01]  /*45a0*/  IMAD.IADD R0, R206, 0x1, R196 ;  /* 0x00000001ce007824 */ /* 0x008fe200078e02c4 */
[----:B------:R-:W-:Y:S01]  /*45b0*/  USHF.L.U32 UR9, UR8, 0x6, URZ ;  /* 0x0000000608097899 */ /* 0x000fe2000800063f */
[----:B------:R-:W-:Y:S01]  /*45c0*/  IMAD.MOV.U32 R224, RZ, RZ, R212 ;  /* 0x000000ffffe07224 */ /* 0x000fe200078e00d4 */
[----:B------:R-:W-:Y:S01]  /*45d0*/  ULDC UR11, c[0x0][0x2e4] ;  /* 0x0000b900000b7ab9 */ /* 0x000fe20000000800 */
[----:B------:R-:W-:Y:S01]  /*45e0*/  IMAD.MOV.U32 R225, RZ, RZ, R211 ;  /* 0x000000ffffe17224 */ /* 0x000fe200078e00d3 */
[----:B------:R-:W-:Y:S02]  /*45f0*/  UISETP.GE.AND UP0, UPT, UR9, UR20, UPT ;  /* 0x000000140900728c */ /* 0x000fe4000bf06270 */
[----:B------:R-:W2:Y:S04]  /*4600*/  LDL R210, [R1+0x38] ;  /* 0x0000380001d27983 */ /* 0x000ea80000100800 */
[----:B------:R-:W3:Y:S04]  /*4610*/  LDL R214, [R1+0x34] ;  /* 0x0000340001d67983 */ /* 0x000ee80000100800 */
        /* <DEDUP_REMOVED lines=8> */
[----:B-----5:R-:W1:Y:S02]  /*46a0*/  LDSM.16.M88.4 R140, [R197+0x9000] ;  /* 0x00900000c58c783b */ /* 0x020e640000000200 */
[-C--:B-1----:R-:W-:Y:S06]  /*46b0*/  HMMA.16816.F32 R4, R32, R16.reuse, RZ ;  /* 0x000000102004723c */ /* 0x082fec00000018ff */
[----:B------:R-:W-:Y:S02]  /*46c0*/  LDSM.16.M88.4 R144, [R197+0xd400] ;  /* 0x00d40000c590783b */ /* 0x000fe40000000200 */
        /* <DEDUP_REMOVED lines=18> */
[----:B------:R-:W1:Y:S08]  /*47f0*/  LDSM.16.M88.4 R136, [R198+0xb000] ;  /* 0x00b00000c688783b */ /* 0x000e700000000200 */
[----:B------:R-:W2:Y:S01]  /*4800*/  LDSM.16.M88.4 R140, [R196+0x1800] ;  /* 0x00180000c48c783b */ /* 0x000ea20000000200 */
[-C--:B-1----:R-:W-:Y:S08]  /*4810*/  HMMA.16816.F32 R4, R132, R136.reuse, R4 ;  /* 0x000000888404723c */ /* 0x082ff00000001804 */
[C---:B--2---:R-:W-:Y:S08]  /*4820*/  HMMA.16816.F32 R8, R140.reuse, R136, R8 ;  /* 0x000000888c08723c */ /* 0x044ff00000001808 */
        /* <DEDUP_REMOVED lines=33> */
[----:B------:R2:W3:Y:S03]  /*4a40*/  LDSM.16.M88.4 R136, [R0+0x2800] ;  /* 0x002800000088783b */ /* 0x0004e60000000200 */
[----:B--2---:R-:W-:Y:S01]  /*4a50*/  IADD3 R0, R210, UR9, RZ ;  /* 0x00000009d2007c10 */ /* 0x004fe2000fffe0ff */
[-C--:B-1----:R-:W-:Y:S08]  /*4a60*/  HMMA.16816.F32 R4, R140, R132.reuse, R4 ;  /* 0x000000848c04723c */ /* 0x082ff00000001804 */
[C---:B---3--:R-:W-:Y:S07]  /*4a70*/  HMMA.16816.F32 R8, R136.reuse, R132, R8 ;  /* 0x000000848808723c */ /* 0x048fee0000001808 */
[C---:B------:R-:W-:Y:S01]  /*4a80*/  IADD3 R132, R0.reuse, -0x1, RZ ;  /* 0xffffffff00847810 */ /* 0x040fe20007ffe0ff */
[-C--:B------:R-:W-:Y:S04]  /*4a90*/  HMMA.16816.F32 R12, R136, R134.reuse, R12 ;  /* 0x00000086880c723c */ /* 0x080fe8000000180c */
[C---:B------:R-:W-:Y:S04]  /*4aa0*/  IADD3 R133, R0.reuse, 0x1f, RZ ;  /* 0x0000001f00857810 */ /* 0x040fe80007ffe0ff */
[C---:B------:R-:W-:Y:S04]  /*4ab0*/  HMMA.16816.F32 R16, R140.reuse, R134, R16 ;  /* 0x000000868c10723c */ /* 0x040fe80000001810 */
[----:B------:R-:W-:Y:S03]  /*4ac0*/  ISETP.GE.AND P1, PT, R133, RZ, PT ;  /* 0x000000ff8500720c */ /* 0x000fe60003f26270 */
[C---:B------:R-:W-:Y:S01]  /*4ad0*/  IADD3 R135, R0.reuse, 0x28, RZ ;  /* 0x0000002800877810 */ /* 0x040fe20007ffe0ff */
[-C--:B------:R-:W-:Y:S03]  /*4ae0*/  HMMA.16816.F32 R20, R140, R144.reuse, R20 ;  /* 0x000000908c14723c */ /* 0x080fe60000001814 */
[----:B------:R-:W-:Y:S02]  /*4af0*/  ISETP.GE.AND P0, PT, R135, RZ, PT ;  /* 0x000000ff8700720c */ /* 0x000fe40003f06270 */
[----:B------:R-:W-:Y:S03]  /*4b00*/  IADD3 R134, R0, 0x20, RZ ;  /* 0x0000002000867810 */ /* 0x000fe60007ffe0ff */
[C---:B------:R-:W-:Y:S04]  /*4b10*/  HMMA.16816.F32 R24, R136.reuse, R144, R24 ;  /* 0x000000908818723c */ /* 0x040fe80000001818 */
[----:B------:R-:W-:Y:S02]  /*4b20*/  ISETP.GE.AND P2, PT, R134, RZ, PT ;  /* 0x000000ff8600720c */ /* 0x000fe40003f46270 */
[C---:B------:R-:W-:Y:S02]  /*4b30*/  @!P1 IADD3 R133, -R0.reuse, -0x1f, RZ ;  /* 0xffffffe100859810 */ /* 0x040fe40007ffe1ff */
[----:B------:R-:W-:Y:S01]  /*4b40*/  @!P0 IADD3 R135, -R0, -0x28, RZ ;  /* 0xffffffd800878810 */ /* 0x000fe20007ffe1ff */
[-C--:B------:R-:W-:Y:S03]  /*4b50*/  HMMA.16816.F32 R28, R136, R146.reuse, R28 ;  /* 0x00000092881c723c */ /* 0x080fe6000000181c */
[----:B------:R-:W1:Y:S01]  /*4b60*/  I2F R137, R135 ;  /* 0x0000008700897306 */ /* 0x000e620000201400 */
[----:B------:R-:W-:Y:S03]  /*4b70*/  ISETP.GE.AND P0, PT, R132, RZ, PT ;  /* 0x000000ff8400720c */ /* 0x000fe60003f06270 */
[----:B------:R-:W-:Y:S01]  /*4b80*/  IABS R138, R0 ;  /* 0x00000000008a7213 */ /* 0x000fe20000000000 */
[----:B------:R-:W-:Y:S04]  /*4b90*/  HMMA.16816.F32 R32, R140, R146, R32 ;  /* 0x000000928c20723c */ /* 0x000fe80000001820 */
[C---:B------:R-:W-:Y:S01]  /*4ba0*/  @!P2 IADD3 R134, -R0.reuse, -0x20, RZ ;  /* 0xffffffe00086a810 */ /* 0x040fe20007ffe1ff */
[----:B------:R-:W2:Y:S01]  /*4bb0*/  I2F R133, R133 ;  /* 0x0000008500857306 */ /* 0x000ea20000201400 */
[C---:B------:R-:W-:Y:S02]  /*4bc0*/  IADD3 R139, R0.reuse, -0x19, RZ ;  /* 0xffffffe7008b7810 */ /* 0x040fe40007ffe0ff */
[C---:B------:R-:W-:Y:S04]  /*4bd0*/  IADD3 R142, R0.reuse, -0x10, RZ ;  /* 0xfffffff0008e7810 */ /* 0x040fe80007ffe0ff */
[C---:B------:R-:W-:Y:S02]  /*4be0*/  @!P0 IADD3 R132, -R0.reuse, 0x1, RZ ;  /* 0x0000000100848810 */ /* 0x040fe40007ffe1ff */
[C---:B------:R-:W-:Y:S01]  /*4bf0*/  IADD3 R141, R0.reuse, -0x11, RZ ;  /* 0xffffffef008d7810 */ /* 0x040fe20007ffe0ff */
[----:B------:R-:W3:Y:S01]  /*4c00*/  I2F R135, R134 ;  /* 0x0000008600877306 */ /* 0x000ee20000201400 */
[----:B------:R-:W-:Y:S02]  /*4c10*/  IADD3 R140, R0, -0x18, RZ ;  /* 0xffffffe8008c7810 */ /* 0x000fe40007ffe0ff */
[----:B------:R-:W-:Y:S01]  /*4c20*/  ISETP.GE.AND P6, PT, R142, RZ, PT ;  /* 0x000000ff8e00720c */ /* 0x000fe20003fc6270 */
[----:B-1----:R-:W-:Y:S01]  /*4c30*/  FFMA.FTZ R10, R137, -UR4, R10 ;  /* 0x80000004890a7c23 */ /* 0x002fe2000801000a */
[C---:B------:R-:W-:Y:S02]  /*4c40*/  IADD3 R137, R0.reuse, 0x7, RZ ;  /* 0x0000000700897810 */ /* 0x040fe40007ffe0ff */
[----:B------:R-:W-:Y:S02]  /*4c50*/  ISETP.GE.AND P5, PT, R141, RZ, PT ;  /* 0x000000ff8d00720c */ /* 0x000fe40003fa6270 */
[----:B------:R-:W-:Y:S01]  /*4c60*/  ISETP.GE.AND P3, PT, R137, RZ, PT ;  /* 0x000000ff8900720c */ /* 0x000fe20003f66270 */
[----:B------:R1:W1:Y:S01]  /*4c70*/  I2F R136, R132 ;  /* 0x0000008400887306 */ /* 0x0002620000201400 */
[C---:B--2---:R-:W-:Y:S02]  /*4c80*/  FFMA.FTZ R9, R133.reuse, -UR4, R9 ;  /* 0x8000000485097c23 */ /* 0x044fe40008010009 */
[----:B------:R-:W-:Y:S01]  /*4c90*/  FFMA.FTZ R15, R133, -UR4, R15 ;  /* 0x80000004850f7c23 */ /* 0x000fe2000801000f */
[C---:B------:R-:W-:Y:S02]  /*4ca0*/  IADD3 R133, R0.reuse, -0x9, RZ ;  /* 0xfffffff700857810 */ /* 0x040fe40007ffe0ff */
[C---:B------:R-:W-:Y:S04]  /*4cb0*/  @!P6 IADD3 R142, -R0.reuse, 0x10, RZ ;  /* 0x00000010008ee810 */ /* 0x040fe80007ffe1ff */
[----:B------:R-:W2:Y:S01]  /*4cc0*/  I2F R138, R138 ;  /* 0x0000008a008a7306 */ /* 0x000ea20000201400 */
[C---:B------:R-:W-:Y:S02]  /*4cd0*/  @!P5 IADD3 R141, -R0.reuse, 0x11, RZ ;  /* 0x00000011008dd810 */ /* 0x040fe40007ffe1ff */
[C---:B------:R-:W-:Y:S01]  /*4ce0*/  @!P3 IADD3 R137, -R0.reuse, -0x7, RZ ;  /* 0xfffffff90089b810 */ /* 0x040fe20007ffe1ff */
[C---:B---3--:R-:W-:Y:S01]  /*4cf0*/  FFMA.FTZ R8, R135.reuse, -UR4, R8 ;  /* 0x8000000487087c23 */ /* 0x048fe20008010008 */
[C---:B------:R-:W-:Y:S01]  /*4d00*/  IADD3 R134, R0.reuse, -0x8, RZ ;  /* 0xfffffff800867810 */ /* 0x040fe20007ffe0ff */
[----:B------:R-:W-:Y:S01]  /*4d10*/  FFMA.FTZ R14, R135, -UR4, R14 ;  /* 0x80000004870e7c23 */ /* 0x000fe2000801000e */
[----:B------:R-:W-:Y:S02]  /*4d20*/  IADD3 R135, R0, 0x10, RZ ;  /* 0x0000001000877810 */ /* 0x000fe40007ffe0ff */
[----:B------:R-:W-:Y:S01]  /*4d30*/  ISETP.GE.AND P0, PT, R134, RZ, PT ;  /* 0x000000ff8600720c */ /* 0x000fe20003f06270 */
[----:B------:R-:W3:Y:S01]  /*4d40*/  I2F R137, R137 ;  /* 0x0000008900897306 */ /* 0x000ee20000201400 */
[----:B------:R-:W-:Y:S02]  /*4d50*/  ISETP.GE.AND P3, PT, R139, RZ, PT ;  /* 0x000000ff8b00720c */ /* 0x000fe40003f66270 */
[----:B-1----:R-:W-:Y:S01]  /*4d60*/  IADD3 R132, R0, 0x27, RZ ;  /* 0x0000002700847810 */ /* 0x002fe20007ffe0ff */
[C---:B------:R-:W-:Y:S02]  /*4d70*/  FFMA.FTZ R5, R136.reuse, -UR4, R5 ;  /* 0x8000000488057c23 */ /* 0x040fe40008010005 */
[----:B------:R-:W-:Y:S01]  /*4d80*/  FFMA.FTZ R19, R136, -UR4, R19 ;  /* 0x8000000488137c23 */ /* 0x000fe20008010013 */
[----:B------:R-:W-:Y:S03]  /*4d90*/  ISETP.GE.AND P1, PT, R132, RZ, PT ;  /* 0x000000ff8400720c */ /* 0x000fe60003f26270 */
[----:B------:R-:W1:Y:S01]  /*4da0*/  I2F R142, R142 ;  /* 0x0000008e008e7306 */ /* 0x000e620000201400 */
[C---:B------:R-:W-:Y:S02]  /*4db0*/  IADD3 R136, R0.reuse, 0x17, RZ ;  /* 0x0000001700887810 */ /* 0x040fe40007ffe0ff */
[----:B------:R-:W-:Y:S01]  /*4dc0*/  @!P0 IADD3 R134, -R0, 0x8, RZ ;  /* 0x0000000800868810 */ /* 0x000fe20007ffe1ff */
[----:B--2---:R-:W-:Y:S01]  /*4dd0*/  FFMA.FTZ R4, R138, -UR4, R4 ;  /* 0x800000048a047c23 */ /* 0x004fe20008010004 */
[----:B------:R-:W-:Y:S01]  /*4de0*/  ISETP.GE.AND P2, PT, R136, RZ, PT ;  /* 0x000000ff8800720c */ /* 0x000fe20003f46270 */
[----:B------:R-:W-:Y:S01]  /*4df0*/  FFMA.FTZ R18, R138, -UR4, R18 ;  /* 0x800000048a127c23 */ /* 0x000fe20008010012 */
[C---:B------:R-:W-:Y:S02]  /*4e00*/  IADD3 R138, R0.reuse, 0x8, RZ ;  /* 0x00000008008a7810 */ /* 0x040fe40007ffe0ff */
[C---:B------:R-:W-:Y:S01]  /*4e10*/  @!P3 IADD3 R139, -R0.reuse, 0x19, RZ ;  /* 0x00000019008bb810 */ /* 0x040fe20007ffe1ff */
[----:B------:R-:W2:Y:S01]  /*4e20*/  I2F R144, R134 ;  /* 0x0000008600907306 */ /* 0x000ea20000201400 */
[----:B------:R-:W-:Y:S02]  /*4e30*/  @!P1 IADD3 R132, -R0, -0x27, RZ ;  /* 0xffffffd900849810 */ /* 0x000fe40007ffe1ff */
[----:B------:R-:W-:Y:S01]  /*4e40*/  ISETP.GE.AND P1, PT, R133, RZ, PT ;  /* 0x000000ff8500720c */ /* 0x000fe20003f26270 */
[C---:B---3--:R-:W-:Y:S01]  /*4e50*/  FFMA.FTZ R7, R137.reuse, -UR4, R7 ;  /* 0x8000000489077c23 */ /* 0x048fe20008010007 */
[----:B------:R-:W-:Y:S01]  /*4e60*/  ISETP.GE.AND P4, PT, R138, RZ, PT ;  /* 0x000000ff8a00720c */ /* 0x000fe20003f86270 */
[----:B------:R-:W-:Y:S02]  /*4e70*/  FFMA.FTZ R29, R137, -UR4, R29 ;  /* 0x80000004891d7c23 */ /* 0x000fe4000801001d */
[----:B------:R-:W-:Y:S02]  /*4e80*/  @!P2 IADD3 R136, -R0, -0x17, RZ ;  /* 0xffffffe90088a810 */ /* 0x000fe40007ffe1ff */
[----:B------:R3:W3:Y:S01]  /*4e90*/  I2F R210, R132 ;  /* 0x0000008400d27306 */ /* 0x0006e20000201400 */
[----:B-1----:R-:W-:Y:S05]  /*4ea0*/  FFMA.FTZ R20, R142, -UR4, R20 ;  /* 0x800000048e147c23 */ /* 0x002fea0008010014 */
[----:B------:R-:W-:Y:S01]  /*4eb0*/  @!P1 IADD3 R133, -R0, 0x9, RZ ;  /* 0x0000000900859810 */ /* 0x000fe20007ffe1ff */
[----:B------:R-:W-:Y:S01]  /*4ec0*/  FFMA.FTZ R34, R142, -UR4, R34 ;  /* 0x800000048e227c23 */ /* 0x000fe20008010022 */
[----:B------:R-:W-:Y:S02]  /*4ed0*/  ISETP.GE.AND P1, PT, R135, RZ, PT ;  /* 0x000000ff8700720c */ /* 0x000fe40003f26270 */
[----:B------:R-:W1:Y:S01]  /*4ee0*/  I2F R143, R133 ;  /* 0x00000085008f7306 */ /* 0x000e620000201400 */
[----:B------:R-:W-:Y:S02]  /*4ef0*/  @!P4 IADD3 R138, -R0, -0x8, RZ ;  /* 0xfffffff8008ac810 */ /* 0x000fe40007ffe1ff */
[----:B------:R-:W-:Y:S01]  /*4f00*/  ISETP.GE.AND P4, PT, R140, RZ, PT ;  /* 0x000000ff8c00720c */ /* 0x000fe20003f86270 */
[----:B--2---:R-:W-:Y:S01]  /*4f10*/  FFMA.FTZ R16, R144, -UR4, R16 ;  /* 0x8000000490107c23 */ /* 0x004fe20008010010 */
[----:B------:R-:W-:Y:S01]  /*4f20*/  IADD3 R134, R0, 0xf, RZ ;  /* 0x0000000f00867810 */ /* 0x000fe20007ffe0ff */
[----:B------:R-:W-:Y:S04]  /*4f30*/  FFMA.FTZ R22, R144, -UR4, R22 ;  /* 0x8000000490167c23 */ /* 0x000fe80008010016 */
[----:B------:R-:W2:Y:S01]  /*4f40*/  I2F R138, R138 ;  /* 0x0000008a008a7306 */ /* 0x000ea20000201400 */
[C---:B------:R-:W-:Y:S02]  /*4f50*/  @!P1 IADD3 R135, -R0.reuse, -0x10, RZ ;  /* 0xfffffff000879810 */ /* 0x040fe40007ffe1ff */
[----:B---3--:R-:W-:Y:S01]  /*4f60*/  IADD3 R132, R0, 0x18, RZ ;  /* 0x0000001800847810 */ /* 0x008fe20007ffe0ff */
[----:B------:R-:W-:Y:S02]  /*4f70*/  FFMA.FTZ R11, R210, -UR4, R11 ;  /* 0x80000004d20b7c23 */ /* 0x000fe4000801000b */
[----:B------:R-:W-:Y:S02]  /*4f80*/  @!P4 IADD3 R140, -R0, 0x18, RZ ;  /* 0x00000018008cc810 */ /* 0x000fe40007ffe1ff */
[----:B------:R-:W-:Y:S02]  /*4f90*/  ISETP.GE.AND P0, PT, R132, RZ, PT ;  /* 0x000000ff8400720c */ /* 0x000fe40003f06270 */
[----:B------:R-:W3:Y:S01]  /*4fa0*/  I2F R136, R136 ;  /* 0x0000008800887306 */ /* 0x000ee20000201400 */
[C---:B-1----:R-:W-:Y:S02]  /*4fb0*/  FFMA.FTZ R17, R143.reuse, -UR4, R17 ;  /* 0x800000048f117c23 */ /* 0x042fe40008010011 */
[----:B------:R-:W-:Y:S07]  /*4fc0*/  FFMA.FTZ R23, R143, -UR4, R23 ;  /* 0x800000048f177c23 */ /* 0x000fee0008010017 */
[----:B------:R-:W1:Y:S01]  /*4fd0*/  I2F R141, R141 ;  /* 0x0000008d008d7306 */ /* 0x000e620000201400 */
[----:B------:R-:W-:Y:S02]  /*4fe0*/  @!P0 IADD3 R132, -R0, -0x18, RZ ;  /* 0xffffffe800848810 */ /* 0x000fe40007ffe1ff */
[----:B------:R-:W-:Y:S01]  /*4ff0*/  ISETP.GE.AND P0, PT, R134, RZ, PT ;  /* 0x000000ff8600720c */ /* 0x000fe20003f06270 */
[C---:B--2---:R-:W-:Y:S02]  /*5000*/  FFMA.FTZ R6, R138.reuse, -UR4, R6 ;  /* 0x800000048a067c23 */ /* 0x044fe40008010006 */
[----:B------:R-:W-:Y:S04]  /*5010*/  FFMA.FTZ R28, R138, -UR4, R28 ;  /* 0x800000048a1c7c23 */ /* 0x000fe8000801001c */
[----:B------:R2:W2:Y:S01]  /*5020*/  I2F R145, R132 ;  /* 0x0000008400917306 */ /* 0x0004a20000201400 */
[----:B---3--:R-:W-:Y:S05]  /*5030*/  FFMA.FTZ R13, R136, -UR4, R13 ;  /* 0x80000004880d7c23 */ /* 0x008fea000801000d */
[----:B------:R-:W-:Y:S01]  /*5040*/  @!P0 IADD3 R134, -R0, -0xf, RZ ;  /* 0xfffffff100868810 */ /* 0x000fe20007ffe1ff */
[----:B------:R-:W-:Y:S03]  /*5050*/  FFMA.FTZ R27, R136, -UR4, R27 ;  /* 0x80000004881b7c23 */ /* 0x000fe6000801001b */
[----:B------:R-:W3:Y:S01]  /*5060*/  I2F R135, R135 ;  /* 0x0000008700877306 */ /* 0x000ee20000201400 */
[C---:B-1----:R-:W-:Y:S02]  /*5070*/  FFMA.FTZ R21, R141.reuse, -UR4, R21 ;  /* 0x800000048d157c23 */ /* 0x042fe40008010015 */
[----:B------:R-:W-:Y:S07]  /*5080*/  FFMA.FTZ R35, R141, -UR4, R35 ;  /* 0x800000048d237c23 */ /* 0x000fee0008010023 */
[----:B------:R-:W1:Y:S01]  /*5090*/  I2F R134, R134 ;  /* 0x0000008600867306 */ /* 0x000e620000201400 */
[----:B--2---:R-:W-:Y:S01]  /*50a0*/  IADD3 R132, P0, R214, UR17, RZ ;  /* 0x00000011d6847c10 */ /* 0x004fe2000ff1e0ff */
[C---:B------:R-:W-:Y:S02]  /*50b0*/  FFMA.FTZ R12, R145.reuse, -UR4, R12 ;  /* 0x80000004910c7c23 */ /* 0x040fe4000801000c */
[----:B------:R-:W-:Y:S01]  /*50c0*/  FFMA.FTZ R26, R145, -UR4, R26 ;  /* 0x80000004911a7c23 */ /* 0x000fe2000801001a */
[----:B----4-:R-:W-:Y:S05]  /*50d0*/  IADD3.X R133, R213, UR16, RZ, P0, !PT ;  /* 0x00000010d5857c10 */ /* 0x010fea00087fe4ff */
[----:B------:R-:W2:Y:S01]  /*50e0*/  I2F R140, R140 ;  /* 0x0000008c008c7306 */ /* 0x000ea20000201400 */
[----:B------:R-:W-:Y:S01]  /*50f0*/  PLOP3.LUT P0, PT, PT, PT, UP0, 0x80, 0x0 ;  /* 0x000000000000781c */ /* 0x000fe20003f0f008 */
[----:B-----5:R4:W5:Y:S01]  /*5100*/  LDG.E R146, [R132.64] ;  /* 0x0000000684927981 */ /* 0x020962000c1e1900 */
[C---:B---3--:R-:W-:Y:S02]  /*5110*/  FFMA.FTZ R24, R135.reuse, -UR4, R24 ;  /* 0x8000000487187c23 */ /* 0x048fe40008010018 */
[----:B------:R-:W-:Y:S01]  /*5120*/  FFMA.FTZ R30, R135, -UR4, R30 ;  /* 0x80000004871e7c23 */ /* 0x000fe2000801001e */
[----:B------:R4:W5:Y:S04]  /*5130*/  LDG.E R145, [R132.64+0x20] ;  /* 0x0000200684917981 */ /* 0x000968000c1e1900 */
[----:B------:R-:W3:Y:S01]  /*5140*/  I2F R139, R139 ;  /* 0x0000008b008b7306 */ /* 0x000ee20000201400 */
[----:B------:R4:W5:Y:S01]  /*5150*/  LDG.E R144, [R132.64+0x80] ;  /* 0x0000800684907981 */ /* 0x000962000c1e1900 */
[C---:B-1----:R-:W-:Y:S03]  /*5160*/  FFMA.FTZ R25, R134.reuse, -UR4, R25 ;  /* 0x8000000486197c23 */ /* 0x042fe60008010019 */
[----:B------:R4:W5:Y:S01]  /*5170*/  LDG.E R143, [R132.64+0xa0] ;  /* 0x0000a006848f7981 */ /* 0x000962000c1e1900 */
[----:B------:R-:W-:Y:S02]  /*5180*/  FFMA.FTZ R31, R134, -UR4, R31 ;  /* 0x80000004861f7c23 */ /* 0x000fe4000801001f */
[----:B--2---:R-:W-:Y:S02]  /*5190*/  FFMA.FTZ R32, R140, -UR4, R32 ;  /* 0x800000048c207c23 */ /* 0x004fe40008010020 */
[----:B---3--:R-:W-:Y:S01]  /*51a0*/  FFMA.FTZ R33, R139, -UR4, R33 ;  /* 0x800000048b217c23 */ /* 0x008fe20008010021 */
[----:B------:R-:W-:-:S05]  /*51b0*/  @!P0 BRA `(.L_x_232) ;  /* 0x0000009000008947 */ /* 0x000fca0003800000 */
        /* <DEDUP_REMOVED lines=9> */
.L_x_232:
[C---:B------:R-:W-:Y:S01]  /*5250*/  IADD3 R140, R208.reuse, 0x1, RZ ;  /* 0x00000001d08c7810 */ /* 0x040fe20007ffe0ff */
[----:B------:R-:W2:Y:S01]  /*5260*/  LDL R0, [R1+0x20] ;  /* 0x0000200001007983 */ /* 0x000ea20000100800 */
[C---:B------:R-:W-:Y:S01]  /*5270*/  IADD3 R139, R208.reuse, 0x8, RZ ;  /* 0x00000008d08b7810 */ /* 0x040fe20007ffe0ff */
[----:B------:R-:W-:Y:S01]  /*5280*/  UIADD3 UR10, -UR11, UR5, -UR13 ;  /* 0x000000050b0a7290 */ /* 0x000fe2000fffe90d */
[C---:B------:R-:W-:Y:S01]  /*5290*/  IADD3 R138, R208.reuse, 0x9, RZ ;  /* 0x00000009d08a7810 */ /* 0x040fe20007ffe0ff */
[----:B------:R-:W-:Y:S01]  /*52a0*/  UMOV UR12, UR11 ;  /* 0x0000000b000c7c82 */ /* 0x000fe20008000000 */
[C---:B------:R-:W-:Y:S02]  /*52b0*/  IADD3 R137, R208.reuse, 0x10, RZ ;  /* 0x00000010d0897810 */ /* 0x040fe40007ffe0ff */
[C---:B------:R-:W-:Y:S02]  /*52c0*/  IADD3 R136, R208.reuse, 0x11, RZ ;  /* 0x00000011d0887810 */ /* 0x040fe40007ffe0ff */
[C---:B------:R-:W-:Y:S02]  /*52d0*/  IADD3 R135, R208.reuse, 0x18, RZ ;  /* 0x00000018d0877810 */ /* 0x040fe40007ffe0ff */
[----:B------:R-:W-:Y:S02]  /*52e0*/  IADD3 R134, R208, 0x19, RZ ;  /* 0x00000019d0867810 */ /* 0x000fe40007ffe0ff */
[----:B--2-4-:R-:W-:Y:S01]  /*52f0*/  IADD3 R133, R0, UR9, RZ ;  /* 0x0000000900857c10 */ /* 0x014fe2000fffe0ff */
[----:B------:R-:W-:Y:S03]  /*5300*/  UIADD3 UR9, UR5, 0x1, -UR13 ;  /* 0x0000000105097890 */ /* 0x000fe6000fffe80d */
[C---:B------:R-:W-:Y:S01]  /*5310*/  IADD3 R132, R133.reuse, UR10, RZ ;  /* 0x0000000a85847c10 */ /* 0x040fe2000fffe0ff */
[----:B------:R-:W-:Y:S03]  /*5320*/  UIADD3 UR9, UR9, UR44, URZ ;  /* 0x0000002c09097290 */ /* 0x000fe6000fffe03f */
[----:B------:R-:W-:Y:S03]  /*5330*/  IMNMX R132, RZ, R132, !PT ;  /* 0x00000084ff847217 */ /* 0x000fe60007800200 */
[----:B------:R-:W-:Y:S02]  /*5340*/  IADD3 R0, R133, UR9, RZ ;  /* 0x0000000985007c10 */ /* 0x000fe4000fffe0ff */
[-C--:B------:R-:W-:Y:S02]  /*5350*/  ISETP.GE.AND P2, PT, R208, R132.reuse, PT ;  /* 0x00000084d000720c */ /* 0x080fe40003f46270 */
[----:B------:R-:W-:Y:S02]  /*5360*/  IMNMX R0, R0, UR5, PT ;  /* 0x0000000500007c17 */ /* 0x000fe4000b800200 */
[----:B------:R-:W-:Y:S02]  /*5370*/  ISETP.GE.AND P1, PT, R140, R132, PT ;  /* 0x000000848c00720c */ /* 0x000fe40003f26270 */
[----:B------:R-:W-:Y:S02]  /*5380*/  ISETP.GE.OR P2, PT, R208, R0, !P2 ;  /* 0x00000000d000720c */ /* 0x000fe40005746670 */
        /* <DEDUP_REMOVED lines=20> */
[----:B------:R-:W-:Y:S02]  /*54d0*/  ISETP.GE.AND P1, PT, R208, R132, PT ;  /* 0x00000084d000720c */ /* 0x000fe40003f26270 */
[----:B------:R-:W-:Y:S02]  /*54e0*/  FSEL R16, R16, -INF , !P0 ;  /* 0xff80000010107808 */ /* 0x000fe40004000000 */
[----:B------:R-:W-:Y:S02]  /*54f0*/  ISETP.GE.OR P1, PT, R208, R0, !P1 ;  /* 0x00000000d000720c */ /* 0x000fe40004f26670 */
        /* <DEDUP_REMOVED lines=26> */
[C---:B------:R-:W-:Y:S02]  /*56a0*/  ISETP.GE.AND P0, PT, R208.reuse, R132, PT ;  /* 0x00000084d000720c */ /* 0x040fe40003f06270 */
[----:B------:R-:W-:Y:S02]  /*56b0*/  IADD3 R133, R133, 0x28, RZ ;  /* 0x0000002885857810 */ /* 0x000fe40007ffe0ff */
[----:B------:R-:W-:Y:S02]  /*56c0*/  ISETP.GE.OR P0, PT, R208, R0, !P0 ;  /* 0x00000000d000720c */ /* 0x000fe40004706670 */
        /* <DEDUP_REMOVED lines=56> */
.L_x_233:
[----:B------:R-:W2:Y:S01]  /*5a50*/  LDL R0, [R1] ;  /* 0x0000000001007983 */ /* 0x000ea20000100800 */
[----:B------:R-:W-:Y:S03]  /*5a60*/  UISETP.GT.AND UP3, UPT, UR8, UR18, UPT ;  /* 0x000000120800728c */ /* 0x000fe6000bf64270 */
[----:B----4-:R-:W3:Y:S01]  /*5a70*/  LDL R133, [R1+0x4] ;  /* 0x0000040001857983 */ /* 0x010ee20000100800 */
[C---:B--2---:R-:W-:Y:S01]  /*5a80*/  FMUL.FTZ R132, R0.reuse, 1.4426950216293334961 ;  /* 0x3fb8aa3b00847820 */ /* 0x044fe20000410000 */
[----:B------:R-:W-:Y:S01]  /*5a90*/  FSETP.NEU.FTZ.AND P0, PT, R0, -INF , PT ;  /* 0xff8000000000780b */ /* 0x000fe20003f1d000 */
[C---:B---3--:R-:W-:Y:S03]  /*5aa0*/  FMUL.FTZ R0, R133.reuse, 1.4426950216293334961 ;  /* 0x3fb8aa3b85007820 */ /* 0x048fe60000410000 */
        /* <DEDUP_REMOVED lines=13> */
[C---:B-1----:R-:W-:Y:S09]  /*5b80*/  FMUL.FTZ R4, R249.reuse, 1.4426950216293334961 ;  /* 0x3fb8aa3bf9047820 */ /* 0x042ff20000410000 */
[----:B------:R-:W-:Y:S01]  /*5b90*/  MUFU.EX2 R242, R17 ;  /* 0x0000001100f27308 */ /* 0x000fe20000000800 */
[----:B--2---:R-:W-:Y:S01]  /*5ba0*/  FSEL R5, R0, RZ, P0 ;  /* 0x000000ff00057208 */ /* 0x004fe20000000000 */
        /* <DEDUP_REMOVED lines=43> */
[----:B------:R-:W-:Y:S04]  /*5e60*/  STS [R217+0x13400], R0 ;  /* 0x01340000d9007388 */ /* 0x000fe80000000800 */
[----:B------:R-:W-:Y:S01]  /*5e70*/  MUFU.EX2 R147, R10 ;  /* 0x0000000a00937308 */ /* 0x000fe20000000800 */
[----:B--2---:R-:W-:Y:S05]  /*5e80*/  F2FP.PACK_AB R4, R242, R244 ;  /* 0x000000f4f204723e */ /* 0x004fea00000000ff */
[----:B------:R-:W-:Y:S04]  /*5e90*/  STS [R217+0x13000], R4 ;  /* 0x01300004d9007388 */ /* 0x000fe80000000800 */
[----:B------:R-:W1:Y:S01]  /*5ea0*/  MUFU.EX2 R142, R11 ;  /* 0x0000000b008e7308 */ /* 0x000e620000000800 */
[----:B---3--:R-:W-:Y:S05]  /*5eb0*/  F2FP.PACK_AB R6, R210, R211 ;  /* 0x000000d3d206723e */ /* 0x008fea00000000ff */
[----:B------:R2:W-:Y:S04]  /*5ec0*/  STS [R218+0x14000], R6 ;  /* 0x01400006da007388 */ /* 0x0005e80000000800 */
[----:B------:R1:W-:Y:S10]  /*5ed0*/  MUFU.EX2 R240, R5 ;  /* 0x0000000500f07308 */ /* 0x0003f40000000800 */
[----:B------:R-:W-:Y:S10]  /*5ee0*/  MUFU.EX2 R227, R14 ;  /* 0x0000000e00e37308 */ /* 0x000ff40000000800 */
[----:B------:R-:W2:Y:S01]  /*5ef0*/  MUFU.EX2 R226, R15 ;  /* 0x0000000f00e27308 */ /* 0x000ea20000000800 */
[----:B-1----:R-:W-:Y:S05]  /*5f00*/  F2FP.PACK_AB R5, R142, R147 ;  /* 0x000000938e05723e */ /* 0x002fea00000000ff */
[----:B------:R1:W-:Y:S04]  /*5f10*/  STS [R218+0x14400], R5 ;  /* 0x01440005da007388 */ /* 0x0003e80000000800 */
[----:B------:R-:W-:Y:S10]  /*5f20*/  MUFU.EX2 R141, R12 ;  /* 0x0000000c008d7308 */ /* 0x000ff40000000800 */
[----:B------:R-:W3:Y:S01]  /*5f30*/  MUFU.EX2 R140, R13 ;  /* 0x0000000d008c7308 */ /* 0x000ee20000000800 */
[----:B--2---:R-:W-:Y:S05]  /*5f40*/  F2FP.PACK_AB R6, R226, R227 ;  /* 0x000000e3e206723e */ /* 0x004fea00000000ff */
[----:B------:R-:W-:Y:S04]  /*5f50*/  STS [R217+0x14400], R6 ;  /* 0x01440006d9007388 */ /* 0x000fe80000000800 */
[----:B------:R-:W-:Y:S10]  /*5f60*/  MUFU.EX2 R239, R20 ;  /* 0x0000001400ef7308 */ /* 0x000ff40000000800 */
[----:B------:R-:W1:Y:S01]  /*5f70*/  MUFU.EX2 R238, R21 ;  /* 0x0000001500ee7308 */ /* 0x000e620000000800 */
[----:B---3--:R-:W-:Y:S05]  /*5f80*/  F2FP.PACK_AB R7, R140, R141 ;  /* 0x0000008d8c07723e */ /* 0x008fea00000000ff */
[----:B------:R-:W-:Y:S04]  /*5f90*/  STS [R217+0x14000], R7 ;  /* 0x01400007d9007388 */ /* 0x000fe80000000800 */
[----:B------:R-:W-:Y:S10]  /*5fa0*/  MUFU.EX2 R237, R22 ;  /* 0x0000001600ed7308 */ /* 0x000ff40000000800 */
[----:B------:R-:W2:Y:S01]  /*5fb0*/  MUFU.EX2 R236, R23 ;  /* 0x0000001700ec7308 */ /* 0x000ea20000000800 */
[----:B-1----:R-:W-:Y:S05]  /*5fc0*/  F2FP.PACK_AB R5, R238, R239 ;  /* 0x000000efee05723e */ /* 0x002fea00000000ff */
[----:B------:R1:W-:Y:S04]  /*5fd0*/  STS [R219+0x13000], R5 ;  /* 0x01300005db007388 */ /* 0x0003e80000000800 */
[----:B------:R-:W-:Y:S10]  /*5fe0*/  MUFU.EX2 R247, R32 ;  /* 0x0000002000f77308 */ /* 0x000ff40000000800 */
[----:B------:R-:W3:Y:S01]  /*5ff0*/  MUFU.EX2 R243, R132 ;  /* 0x0000008400f37308 */ /* 0x000ee20000000800 */
[----:B--2---:R-:W-:Y:S05]  /*6000*/  F2FP.PACK_AB R4, R236, R237 ;  /* 0x000000edec04723e */ /* 0x004fea00000000ff */
[----:B------:R2:W-:Y:S04]  /*6010*/  STS [R219+0x13400], R4 ;  /* 0x01340004db007388 */ /* 0x0005e80000000800 */
[----:B------:R-:W1:Y:S10]  /*6020*/  MUFU.EX2 R241, R34 ;  /* 0x0000002200f17308 */ /* 0x000e740000000800 */
[----:B------:R-:W-:Y:S01]  /*6030*/  MUFU.EX2 R235, R24 ;  /* 0x0000001800eb7308 */ /* 0x000fe20000000800 */
[----:B---3--:R-:W-:Y:S05]  /*6040*/  F2FP.PACK_AB R0, R243, R247 ;  /* 0x000000f7f300723e */ /* 0x008fea00000000ff */
[----:B------:R3:W-:Y:S04]  /*6050*/  STS [R216+0x13000], R0 ;  /* 0x01300000d8007388 */ /* 0x0007e80000000800 */
[----:B------:R-:W4:Y:S01]  /*6060*/  MUFU.EX2 R233, R25 ;  /* 0x0000001900e97308 */ /* 0x000f220000000800 */
[----:B-1----:R-:W-:Y:S05]  /*6070*/  F2FP.PACK_AB R5, R240, R241 ;  /* 0x000000f1f005723e */ /* 0x002fea00000000ff */
[----:B------:R-:W-:Y:S04]  /*6080*/  STS [R216+0x13400], R5 ;  /* 0x01340005d8007388 */ /* 0x000fe80000000800 */
[----:B------:R-:W-:Y:S10]  /*6090*/  MUFU.EX2 R231, R26 ;  /* 0x0000001a00e77308 */ /* 0x000ff40000000800 */
[----:B------:R-:W1:Y:S01]  /*60a0*/  MUFU.EX2 R230, R27 ;  /* 0x0000001b00e67308 */ /* 0x000e620000000800 */
[----:B----4-:R-:W-:Y:S05]  /*60b0*/  F2FP.PACK_AB R7, R233, R235 ;  /* 0x000000ebe907723e */ /* 0x010fea00000000ff */
[----:B------:R-:W-:Y:S04]  /*60c0*/  STS [R219+0x14000], R7 ;  /* 0x01400007db007388 */ /* 0x000fe80000000800 */
[----:B------:R-:W2:Y:S10]  /*60d0*/  MUFU.EX2 R234, R28 ;  /* 0x0000001c00ea7308 */ /* 0x000eb40000000800 */
[----:B------:R-:W3:Y:S01]  /*60e0*/  MUFU.EX2 R229, R30 ;  /* 0x0000001e00e57308 */ /* 0x000ee20000000800 */
[----:B-1----:R-:W-:Y:S05]  /*60f0*/  F2FP.PACK_AB R6, R230, R231 ;  /* 0x000000e7e606723e */ /* 0x002fea00000000ff */
[----:B------:R-:W-:Y:S01]  /*6100*/  STS [R219+0x14400], R6 ;  /* 0x01440006db007388 */ /* 0x000fe20000000800 */
[----:B--2---:R-:W-:Y:S05]  /*6110*/  F2FP.PACK_AB R4, R232, R234 ;  /* 0x000000eae804723e */ /* 0x004fea00000000ff */
[----:B------:R-:W-:Y:S01]  /*6120*/  STS [R216+0x14000], R4 ;  /* 0x01400004d8007388 */ /* 0x000fe20000000800 */
[----:B---3--:R-:W-:Y:S05]  /*6130*/  F2FP.PACK_AB R0, R228, R229 ;  /* 0x000000e5e400723e */ /* 0x008fea00000000ff */
        /* <DEDUP_REMOVED lines=136> */
[C---:B------:R-:W-:Y:S02]  /*69c0*/  LEA R222, P4, R4.reuse, R222, 0x1 ;  /* 0x000000de04de7211 */ /* 0x040fe400078808ff */
        /* <DEDUP_REMOVED lines=10> */
[----:B------:R-:W-:Y:S01]  /*6a70*/  IADD3 R196, R196, UR9, RZ ;  /* 0x00000009c4c47c10 */ /* 0x000fe2000fffe0ff */
[----:B------:R-:W-:Y:S02]  /*6a80*/  IMAD.MOV.U32 R248, RZ, RZ, R0 ;  /* 0x000000fffff87224 */ /* 0x000fe400078e0000 */
[----:B------:R1:W-:Y:S04]  /*6a90*/  @P3 STS [R209+0x8], RZ ;  /* 0x000008ffd1003388 */ /* 0x0003e80000000800 */
        /* <DEDUP_REMOVED lines=8> */
[----:B------:R1:W-:Y:S01]  /*6b20*/  @P2 STS [R209+0x100c], RZ ;  /* 0x00100cffd1002388 */ /* 0x0003e20000000800 */
[----:B--2---:R-:W-:Y:S02]  /*6b30*/  @!P2 IMAD.MOV.U32 R4, RZ, RZ, R222 ;  /* 0x000000ffff04a224 */ /* 0x004fe400078e00de */
[----:B------:R-:W-:Y:S05]  /*6b40*/  @!P2 IMAD.MOV.U32 R5, RZ, RZ, R220 ;  /* 0x000000ffff05a224 */ /* 0x000fea00078e00dc */
        /* <DEDUP_REMOVED lines=14> */
[----:B------:R-:W0:Y:S02]  /*6c30*/  LDGDEPBAR ;  /* 0x00000000000079af */ /* 0x000e240000000000 */
.L_x_234:
        /* <DEDUP_REMOVED lines=138> */
.L_x_235:
        /* <DEDUP_REMOVED lines=25> */
[----:B------:R3:W4:Y:S01]  /*7670*/  LDL R142, [R1] ;  /* 0x00000000018e7983 */ /* 0x0007220000100800 */
[C---:B-1----:R-:W-:Y:S08]  /*7680*/  HMMA.16816.F32 R4, R24.reuse, R8, RZ ;  /* 0x000000081804723c */ /* 0x042ff000000018ff */
[C---:B------:R-:W-:Y:S08]  /*7690*/  HMMA.16816.F32 R8, R24.reuse, R10, RZ ;  /* 0x0000000a1808723c */ /* 0x040ff000000018ff */
[C---:B--2---:R-:W-:Y:S08]  /*76a0*/  HMMA.16816.F32 R12, R24.reuse, R16, RZ ;  /* 0x00000010180c723c */ /* 0x044ff000000018ff */
[C---:B------:R-:W-:Y:S08]  /*76b0*/  HMMA.16816.F32 R16, R24.reuse, R18, RZ ;  /* 0x000000121810723c */ /* 0x040ff000000018ff */
[C---:B---3--:R-:W-:Y:S08]  /*76c0*/  HMMA.16816.F32 R20, R24.reuse, R28, RZ ;  /* 0x0000001c1814723c */ /* 0x048ff000000018ff */
[----:B------:R-:W-:Y:S01]  /*76d0*/  HMMA.16816.F32 R24, R24, R30, RZ ;  /* 0x0000001e1818723c */ /* 0x000fe200000018ff */
[----:B------:R-:W1:Y:S07]  /*76e0*/  LDSM.16.MT88.4 R28, [R0+0xd400] ;  /* 0x00d40000001c783b */ /* 0x000e6e0000004200 */
[C---:B------:R-:W-:Y:S08]  /*76f0*/  HMMA.16816.F32 R4, R32.reuse, R132, R4 ;  /* 0x000000842004723c */ /* 0x040ff00000001804 */
[C---:B------:R-:W-:Y:S01]  /*7700*/  HMMA.16816.F32 R8, R32.reuse, R134, R8 ;  /* 0x000000862008723c */ /* 0x040fe20000001808 */
[----:B------:R-:W-:Y:S07]  /*7710*/  LDSM.16.M88.4 R132, [R204] ;  /* 0x00000000cc84783b */ /* 0x000fee0000000200 */
[C---:B------:R-:W-:Y:S08]  /*7720*/  HMMA.16816.F32 R12, R32.reuse, R136, R12 ;  /* 0x00000088200c723c */ /* 0x040ff0000000180c */
[C---:B------:R-:W-:Y:S01]  /*7730*/  HMMA.16816.F32 R16, R32.reuse, R138, R16 ;  /* 0x0000008a2010723c */ /* 0x040fe20000001810 */
[----:B------:R-:W2:Y:S07]  /*7740*/  LDSM.16.MT88.4 R136, [R0+0x9800] ;  /* 0x009800000088783b */ /* 0x000eae0000004200 */
        /* <DEDUP_REMOVED lines=9> */
[----:B------:R-:W1:Y:S07]  /*77e0*/  LDSM.16.M88.4 R28, [R203] ;  /* 0x00000000cb1c783b */ /* 0x000e6e0000000200 */
        /* <DEDUP_REMOVED lines=43> */
[----:B------:R3:W4:Y:S03]  /*7aa0*/  LDSM.16.MT88.4 R132, [R0+0xec00] ;  /* 0x00ec00000084783b */ /* 0x0007260000004200 */
[C---:B-1----:R-:W-:Y:S01]  /*7ab0*/  HMMA.16816.F32 R4, R28.reuse, R136, R4 ;  /* 0x000000881c04723c */ /* 0x042fe20000001804 */
[----:B---3--:R-:W-:Y:S04]  /*7ac0*/  IMAD.MOV.U32 R0, RZ, RZ, c[0x0][0x22c] ;  /* 0x00008b00ff007624 */ /* 0x008fe800078e00ff */
[----:B------:R-:W-:Y:S03]  /*7ad0*/  IMAD R0, R0, c[0x0][0x1c0], RZ ;  /* 0x0000700000007a24 */ /* 0x000fe600078e02ff */
[C---:B------:R-:W-:Y:S01]  /*7ae0*/  HMMA.16816.F32 R8, R28.reuse, R138, R8 ;  /* 0x0000008a1c08723c */ /* 0x040fe20000001808 */
[----:B------:R-:W3:Y:S03]  /*7af0*/  LDL R139, [R1+0x14] ;  /* 0x00001400018b7983 */ /* 0x000ee60000100800 */
[----:B------:R-:W-:Y:S01]  /*7b00*/  IMAD R0, R0, 0x30, RZ ;  /* 0x0000003000007824 */ /* 0x000fe200078e02ff */
[----:B------:R-:W3:Y:S03]  /*7b10*/  LDL R138, [R1+0x1c] ;  /* 0x00001c00018a7983 */ /* 0x000ee60000100800 */
[C---:B--2---:R-:W-:Y:S07]  /*7b20*/  HMMA.16816.F32 R12, R28.reuse, R32, R12 ;  /* 0x000000201c0c723c */ /* 0x044fee000000180c */
[----:B------:R-:W-:Y:S01]  /*7b30*/  IMAD.MOV.U32 R32, RZ, RZ, R212 ;  /* 0x000000ffff207224 */ /* 0x000fe200078e00d4 */
[C---:B------:R-:W-:Y:S04]  /*7b40*/  HMMA.16816.F32 R16, R28.reuse, R34, R16 ;  /* 0x000000221c10723c */ /* 0x040fe80000001810 */
[----:B------:R-:W-:Y:S03]  /*7b50*/  IMAD.MOV.U32 R33, RZ, RZ, R211 ;  /* 0x000000ffff217224 */ /* 0x000fe600078e00d3 */
[----:B----4-:R-:W-:Y:S01]  /*7b60*/  @P0 IADD3 R34, P2, R145, UR15, RZ ;  /* 0x0000000f91220c10 */ /* 0x010fe2000ff5e0ff */
[C---:B------:R-:W-:Y:S01]  /*7b70*/  HMMA.16816.F32 R20, R28.reuse, R132, R20 ;  /* 0x000000841c14723c */ /* 0x040fe20000001814 */
[----:B------:R-:W-:Y:S01]  /*7b80*/  IMAD.MOV.U32 R145, RZ, RZ, c[0x0][0x22c] ;  /* 0x00008b00ff917624 */ /* 0x000fe200078e00ff */
[----:B------:R-:W-:Y:S02]  /*7b90*/  @UP3 UIADD3 UR15, UP1, UR15, -0x100, URZ ;  /* 0xffffff000f0f3890 */ /* 0x000fe4000ff3e03f */
[----:B------:R-:W-:Y:S01]  /*7ba0*/  @P0 IADD3.X R35, R144, UR14, RZ, P2, !PT ;  /* 0x0000000e90230c10 */ /* 0x000fe200097fe4ff */
[----:B------:R-:W-:Y:S01]  /*7bb0*/  IMAD R145, R145, c[0x0][0x1c0], RZ ;  /* 0x0000700091917a24 */ /* 0x000fe200078e02ff */
[----:B------:R-:W-:Y:S01]  /*7bc0*/  @UP3 UIADD3.X UR14, UR14, -0x1, URZ, UP1, !UPT ;  /* 0xffffffff0e0e3890 */ /* 0x000fe20008ffe43f */
[CC--:B------:R-:W-:Y:S01]  /*7bd0*/  LEA R132, P1, R140.reuse, R32.reuse, 0x2 ;  /* 0x000000208c847211 */ /* 0x0c0fe200078210ff */
[----:B------:R-:W-:Y:S01]  /*7be0*/  HMMA.16816.F32 R24, R28, R134, R24 ;  /* 0x000000861c18723c */ /* 0x000fe20000001818 */
[----:B------:R1:W2:Y:S03]  /*7bf0*/  @P0 LDG.E R141, [R34.64+0x20] ;  /* 0x00002006228d0981 */ /* 0x0002a6000c1e1900 */
[----:B------:R-:W-:Y:S01]  /*7c00*/  IMAD R145, R145, 0x18, RZ ;  /* 0x0000001891917824 */ /* 0x000fe200078e02ff */
[----:B------:R1:W4:Y:S01]  /*7c10*/  @P0 LDG.E R142, [R34.64] ;  /* 0x00000006228e0981 */ /* 0x000322000c1e1900 */
[-C--:B------:R-:W-:Y:S01]  /*7c20*/  LEA.HI.X.SX32 R133, R140, R33.reuse, 0x2, P1 ;  /* 0x000000218c857211 */ /* 0x080fe200008f16ff */
[----:B------:R-:W-:Y:S02]  /*7c30*/  IMAD.MOV.U32 R144, RZ, RZ, c[0x0][0x22c] ;  /* 0x00008b00ff907624 */ /* 0x000fe400078e00ff */
[----:B------:R1:W5:Y:S03]  /*7c40*/  @P0 LDG.E R249, [R34.64+0x80] ;  /* 0x0000800622f90981 */ /* 0x000366000c1e1900 */
[----:B------:R-:W-:Y:S01]  /*7c50*/  IMAD R144, R144, c[0x0][0x1c0], RZ ;  /* 0x0000700090907a24 */ /* 0x000fe200078e02ff */
[----:B------:R1:W5:Y:S03]  /*7c60*/  @P0 LDG.E R252, [R34.64+0xa0] ;  /* 0x0000a00622fc0981 */ /* 0x000366000c1e1900 */
[----:B------:R-:W-:Y:S01]  /*7c70*/  IMAD.SHL.U32 R144, R144, 0x20, RZ ;  /* 0x0000002090907824 */ /* 0x000fe200078e00ff */
[----:B------:R1:W-:Y:S04]  /*7c80*/  RED.E.ADD.F32.FTZ.RN.STRONG.GPU [R32.64], R4 ;  /* 0x000000042000798e */ /* 0x0003e8000c10e786 */
[----:B------:R1:W-:Y:S02]  /*7c90*/  RED.E.ADD.F32.FTZ.RN.STRONG.GPU [R132.64], R5 ;  /* 0x000000058400798e */ /* 0x0003e4000c10e786 */
[CC--:B-1----:R-:W-:Y:S04]  /*7ca0*/  LEA R34, P1, R145.reuse, R32.reuse, 0x2 ;  /* 0x0000002091227211 */ /* 0x0c2fe800078210ff */
[-C--:B------:R-:W-:Y:S01]  /*7cb0*/  LEA.HI.X.SX32 R35, R145, R33.reuse, 0x2, P1 ;  /* 0x0000002191237211 */ /* 0x080fe200008f16ff */
[----:B------:R-:W-:Y:S01]  /*7cc0*/  IMAD.MOV.U32 R145, RZ, RZ, c[0x0][0x22c] ;  /* 0x00008b00ff917624 */ /* 0x000fe200078e00ff */
[CC--:B------:R-:W-:Y:S03]  /*7cd0*/  LEA R4, P1, R0.reuse, R32.reuse, 0x2 ;  /* 0x0000002000047211 */ /* 0x0c0fe600078210ff */
[----:B------:R-:W-:Y:S01]  /*7ce0*/  IMAD R145, R145, c[0x0][0x1c0], RZ ;  /* 0x0000700091917a24 */ /* 0x000fe200078e02ff */
[-C--:B------:R-:W-:Y:S03]  /*7cf0*/  LEA.HI.X.SX32 R5, R0, R33.reuse, 0x2, P1 ;  /* 0x0000002100057211 */ /* 0x080fe600008f16ff */
[----:B------:R-:W-:Y:S01]  /*7d00*/  IMAD R145, R145, 0x38, RZ ;  /* 0x0000003891917824 */ /* 0x000fe200078e02ff */
[----:B--2---:R1:W-:Y:S04]  /*7d10*/  @P0 STL [R1+0x4], R141 ;  /* 0x0000048d01000387 */ /* 0x0043e80000100800 */
[----:B----4-:R2:W-:Y:S04]  /*7d20*/  @P0 STL [R1], R142 ;  /* 0x0000008e01000387 */ /* 0x0105e80000100800 */
[----:B------:R-:W4:Y:S01]  /*7d30*/  LDL R0, [R1+0x18] ;  /* 0x0000180001007983 */ /* 0x000f220000100800 */
[----:B-1----:R-:W-:Y:S04]  /*7d40*/  IMAD.MOV.U32 R141, RZ, RZ, c[0x0][0x22c] ;  /* 0x00008b00ff8d7624 */ /* 0x002fe800078e00ff */
[----:B------:R-:W-:Y:S02]  /*7d50*/  IMAD R141, R141, c[0x0][0x1c0], RZ ;  /* 0x000070008d8d7a24 */ /* 0x000fe400078e02ff */
[----:B--2---:R-:W-:Y:S02]  /*7d60*/  IMAD.MOV.U32 R142, RZ, RZ, c[0x0][0x22c] ;  /* 0x00008b00ff8e7624 */ /* 0x004fe400078e00ff */
[----:B------:R-:W-:Y:S02]  /*7d70*/  IMAD.SHL.U32 R141, R141, 0x10, RZ ;  /* 0x000000108d8d7824 */ /* 0x000fe400078e00ff */
[----:B------:R-:W-:Y:S03]  /*7d80*/  IMAD R142, R142, c[0x0][0x1c0], RZ ;  /* 0x000070008e8e7a24 */ /* 0x000fe600078e02ff */
[CC--:B------:R-:W-:Y:S01]  /*7d90*/  LEA R136, P0, R141.reuse, R32.reuse, 0x2 ;  /* 0x000000208d887211 */ /* 0x0c0fe200078010ff */
[----:B------:R-:W-:Y:S01]  /*7da0*/  IMAD R142, R142, 0x28, RZ ;  /* 0x000000288e8e7824 */ /* 0x000fe200078e02ff */
[C---:B------:R-:W-:Y:S02]  /*7db0*/  IADD3 R134, R141.reuse, 0x40, RZ ;  /* 0x000000408d867810 */ /* 0x040fe40007ffe0ff */
[-C--:B------:R-:W-:Y:S02]  /*7dc0*/  LEA.HI.X.SX32 R137, R141, R33.reuse, 0x2, P0 ;  /* 0x000000218d897211 */ /* 0x080fe400000f16ff */
[-C--:B------:R-:W-:Y:S02]  /*7dd0*/  LEA R30, P0, R144, R32.reuse, 0x2 ;  /* 0x00000020901e7211 */ /* 0x080fe400078010ff */
[-C--:B------:R-:W-:Y:S01]  /*7de0*/  LEA R28, P2, R142, R32.reuse, 0x2 ;  /* 0x000000208e1c7211 */ /* 0x080fe200078410ff */
[----:B------:R1:W-:Y:S01]  /*7df0*/  RED.E.ADD.F32.FTZ.RN.STRONG.GPU [R136.64], R6 ;  /* 0x000000068800798e */ /* 0x0003e2000c10e786 */
[-C--:B------:R-:W-:Y:S01]  /*7e00*/  LEA.HI.X.SX32 R31, R144, R33.reuse, 0x2, P0 ;  /* 0x00000021901f7211 */ /* 0x080fe200000f16ff */
[----:B------:R-:W-:Y:S01]  /*7e10*/  IMAD.MOV.U32 R144, RZ, RZ, c[0x0][0x22c] ;  /* 0x00008b00ff907624 */ /* 0x000fe200078e00ff */
[-C--:B------:R-:W-:Y:S01]  /*7e20*/  LEA.HI.X.SX32 R29, R142, R33.reuse, 0x2, P2 ;  /* 0x000000218e1d7211 */ /* 0x080fe200010f16ff */
[----:B------:R2:W-:Y:S01]  /*7e30*/  RED.E.ADD.F32.FTZ.RN.STRONG.GPU [R34.64], R7 ;  /* 0x000000072200798e */ /* 0x0005e2000c10e786 */
[----:B------:R-:W-:Y:S02]  /*7e40*/  IMAD.MOV.U32 R142, RZ, RZ, c[0x0][0x22c] ;  /* 0x00008b00ff8e7624 */ /* 0x000fe400078e00ff */
[----:B------:R-:W-:Y:S01]  /*7e50*/  IMAD R144, R144, c[0x0][0x1c0], RZ ;  /* 0x0000700090907a24 */ /* 0x000fe200078e02ff */
[----:B------:R3:W-:Y:S01]  /*7e60*/  RED.E.ADD.F32.FTZ.RN.STRONG.GPU [R30.64], R8 ;  /* 0x000000081e00798e */ /* 0x0007e2000c10e786 */
[----:B------:R-:W-:Y:S02]  /*7e70*/  IMAD R142, R142, c[0x0][0x1c0], RZ ;  /* 0x000070008e8e7a24 */ /* 0x000fe400078e02ff */
[----:B------:R-:W-:Y:S01]  /*7e80*/  IMAD.SHL.U32 R144, R144, 0x10, RZ ;  /* 0x0000001090907824 */ /* 0x000fe200078e00ff */
[----:B------:R-:W-:Y:S01]  /*7e90*/  RED.E.ADD.F32.FTZ.RN.STRONG.GPU [R28.64], R9 ;  /* 0x000000091c00798e */ /* 0x000fe2000c10e786 */
[----:B------:R-:W-:Y:S03]  /*7ea0*/  IMAD.SHL.U32 R142, R142, 0x10, RZ ;  /* 0x000000108e8e7824 */ /* 0x000fe600078e00ff */
[----:B------:R3:W-:Y:S02]  /*7eb0*/  RED.E.ADD.F32.FTZ.RN.STRONG.GPU [R4.64], R10 ;  /* 0x0000000a0400798e */ /* 0x0007e4000c10e786 */
[----:B------:R-:W-:Y:S02]  /*7ec0*/  IADD3 R142, R142, 0x20, RZ ;  /* 0x000000208e8e7810 */ /* 0x000fe40007ffe0ff */
[CC--:B-1----:R-:W-:Y:S01]  /*7ed0*/  LEA R6, P0, R145.reuse, R32.reuse, 0x2 ;  /* 0x0000002091067211 */ /* 0x0c2fe200078010ff */
[----:B--2---:R-:W2:Y:S03]  /*7ee0*/  LDL R34, [R1+0x10] ;  /* 0x0000100001227983 */ /* 0x004ea60000100800 */
[-C--:B------:R-:W-:Y:S02]  /*7ef0*/  LEA.HI.X.SX32 R7, R145, R33.reuse, 0x2, P0 ;  /* 0x0000002191077211 */ /* 0x080fe400000f16ff */
[----:B------:R-:W-:Y:S02]  /*7f00*/  IADD3 R145, R144, 0x20, RZ ;  /* 0x0000002090917810 */ /* 0x000fe40007ffe0ff */
[C---:B---3--:R-:W-:Y:S01]  /*7f10*/  IADD3 R31, R141.reuse, 0x40, RZ ;  /* 0x000000408d1f7810 */ /* 0x048fe20007ffe0ff */
[----:B------:R1:W-:Y:S01]  /*7f20*/  RED.E.ADD.F32.FTZ.RN.STRONG.GPU [R6.64], R11 ;  /* 0x0000000b0600798e */ /* 0x0003e2000c10e786 */
[C---:B------:R-:W-:Y:S01]  /*7f30*/  IADD3 R30, R141.reuse, 0x40, RZ ;  /* 0x000000408d1e7810 */ /* 0x040fe20007ffe0ff */
[----:B------:R-:W-:Y:S01]  /*7f40*/  IMAD.IADD R145, R146, 0x1, R145 ;  /* 0x0000000192917824 */ /* 0x000fe200078e0291 */
[----:B------:R-:W-:Y:S01]  /*7f50*/  IADD3 R35, R141, 0x40, RZ ;  /* 0x000000408d237810 */ /* 0x000fe20007ffe0ff */
[----:B------:R3:W-:Y:S01]  /*7f60*/  RED.E.ADD.F32.FTZ.RN.STRONG.GPU [R32.64+0x80], R12 ;  /* 0x0000800c2000798e */ /* 0x0007e2000c10e786 */
[----:B------:R-:W-:Y:S01]  /*7f70*/  IMAD.IADD R31, R140, 0x1, R31 ;  /* 0x000000018c1f7824 */ /* 0x000fe200078e021f */
[-C--:B------:R-:W-:Y:S01]  /*7f80*/  LEA R4, P0, R142, R32.reuse, 0x2 ;  /* 0x000000208e047211 */ /* 0x080fe200078010ff */
[C---:B------:R-:W-:Y:S01]  /*7f90*/  IMAD.IADD R30, R140.reuse, 0x1, R30 ;  /* 0x000000018c1e7824 */ /* 0x040fe200078e021e */
[----:B------:R-:W-:Y:S01]  /*7fa0*/  RED.E.ADD.F32.FTZ.RN.STRONG.GPU [R132.64+0x80], R13 ;  /* 0x0000800d8400798e */ /* 0x000fe2000c10e786 */
[CC--:B------:R-:W-:Y:S01]  /*7fb0*/  LEA R28, P1, R145.reuse, R32.reuse, 0x2 ;  /* 0x00000020911c7211 */ /* 0x0c0fe200078210ff */
[----:B------:R-:W-:Y:S01]  /*7fc0*/  IMAD.IADD R35, R140, 0x1, R35 ;  /* 0x000000018c237824 */ /* 0x000fe200078e0223 */
[-C--:B------:R-:W-:Y:S01]  /*7fd0*/  LEA.HI.X.SX32 R5, R142, R33.reuse, 0x2, P0 ;  /* 0x000000218e057211 */ /* 0x080fe200000f16ff */
[----:B------:R-:W-:Y:S01]  /*7fe0*/  IMAD.IADD R30, R140, 0x1, R30 ;  /* 0x000000018c1e7824 */ /* 0x000fe200078e021e */
[----:B------:R-:W-:Y:S01]  /*7ff0*/  IADD3 R142, R144, 0x20, RZ ;  /* 0x00000020908e7810 */ /* 0x000fe20007ffe0ff */
[----:B------:R-:W-:Y:S01]  /*8000*/  IMAD.IADD R35, R140, 0x1, R35 ;  /* 0x000000018c237824 */ /* 0x000fe200078e0223 */
[----:B------:R-:W-:Y:S01]  /*8010*/  IADD3 R144, R144, 0x20, RZ ;  /* 0x0000002090907810 */ /* 0x000fe20007ffe0ff */
[----:B------:R3:W-:Y:S01]  /*8020*/  RED.E.ADD.F32.FTZ.RN.STRONG.GPU [R4.64], R14 ;  /* 0x0000000e0400798e */ /* 0x0007e2000c10e786 */
[-C--:B------:R-:W-:Y:S01]  /*8030*/  LEA.HI.X.SX32 R29, R145, R33.reuse, 0x2, P1 ;  /* 0x00000021911d7211 */ /* 0x080fe200008f16ff */
[C---:B------:R-:W-:Y:S02]  /*8040*/  IMAD.IADD R142, R146.reuse, 0x1, R142 ;  /* 0x00000001928e7824 */ /* 0x040fe400078e028e */
[C---:B------:R-:W-:Y:S02]  /*8050*/  IMAD.IADD R144, R146.reuse, 0x1, R144 ;  /* 0x0000000192907824 */ /* 0x040fe400078e0290 */
[C---:B------:R-:W-:Y:S01]  /*8060*/  IMAD.IADD R142, R146.reuse, 0x1, R142 ;  /* 0x00000001928e7824 */ /* 0x040fe200078e028e */
[----:B------:R3:W-:Y:S01]  /*8070*/  RED.E.ADD.F32.FTZ.RN.STRONG.GPU [R28.64], R15 ;  /* 0x0000000f1c00798e */ /* 0x0007e2000c10e786 */
[C---:B------:R-:W-:Y:S02]  /*8080*/  IMAD.IADD R144, R146.reuse, 0x1, R144 ;  /* 0x0000000192907824 */ /* 0x040fe400078e0290 */
[----:B------:R-:W-:Y:S01]  /*8090*/  IMAD.IADD R142, R146, 0x1, R142 ;  /* 0x00000001928e7824 */ /* 0x000fe200078e028e */
[CC--:B-1----:R-:W-:Y:S01]  /*80a0*/  LEA R6, P1, R139.reuse, R32.reuse, 0x2 ;  /* 0x000000208b067211 */ /* 0x0c2fe200078210ff */
[----:B------:R-:W-:Y:S01]  /*80b0*/  IMAD.IADD R35, R140, 0x1, R35 ;  /* 0x000000018c237824 */ /* 0x000fe200078e0223 */
[-C--:B------:R-:W-:Y:S02]  /*80c0*/  LEA R10, P0, R144, R32.reuse, 0x2 ;  /* 0x00000020900a7211 */ /* 0x080fe400078010ff */
[-C--:B------:R-:W-:Y:S02]  /*80d0*/  LEA R8, P2, R142, R32.reuse, 0x2 ;  /* 0x000000208e087211 */ /* 0x080fe400078410ff */
[-C--:B------:R-:W-:Y:S02]  /*80e0*/  LEA.HI.X.SX32 R11, R144, R33.reuse, 0x2, P0 ;  /* 0x00000021900b7211 */ /* 0x080fe400000f16ff */
[-C--:B------:R-:W-:Y:S02]  /*80f0*/  LEA.HI.X.SX32 R9, R142, R33.reuse, 0x2, P2 ;  /* 0x000000218e097211 */ /* 0x080fe400010f16ff */
[-C--:B------:R-:W-:Y:S01]  /*8100*/  LEA.HI.X.SX32 R7, R139, R33.reuse, 0x2, P1 ;  /* 0x000000218b077211 */ /* 0x080fe200008f16ff */
[----:B------:R1:W-:Y:S01]  /*8110*/  RED.E.ADD.F32.FTZ.RN.STRONG.GPU [R10.64], R16 ;  /* 0x000000100a00798e */ /* 0x0003e2000c10e786 */
[CC--:B---3--:R-:W-:Y:S03]  /*8120*/  LEA R12, P4, R31.reuse, R32.reuse, 0x2 ;  /* 0x000000201f0c7211 */ /* 0x0c8fe600078810ff */
[----:B------:R3:W-:Y:S01]  /*8130*/  RED.E.ADD.F32.FTZ.RN.STRONG.GPU [R8.64], R17 ;  /* 0x000000110800798e */ /* 0x0007e2000c10e786 */
[-C--:B------:R-:W-:Y:S02]  /*8140*/  LEA R4, P0, R138, R32.reuse, 0x2 ;  /* 0x000000208a047211 */ /* 0x080fe400078010ff */
[-C--:B------:R-:W-:Y:S01]  /*8150*/  LEA R14, P5, R134, R32.reuse, 0x2 ;  /* 0x00000020860e7211 */ /* 0x080fe200078a10ff */
[----:B------:R-:W-:Y:S01]  /*8160*/  RED.E.ADD.F32.FTZ.RN.STRONG.GPU [R6.64], R18 ;  /* 0x000000120600798e */ /* 0x000fe2000c10e786 */
[-C--:B------:R-:W-:Y:S02]  /*8170*/  LEA.HI.X.SX32 R5, R138, R33.reuse, 0x2, P0 ;  /* 0x000000218a057211 */ /* 0x080fe400000f16ff */
[-C--:B------:R-:W-:Y:S01]  /*8180*/  LEA.HI.X.SX32 R13, R31, R33.reuse, 0x2, P4 ;  /* 0x000000211f0d7211 */ /* 0x080fe200020f16ff */
[----:B------:R-:W-:Y:S01]  /*8190*/  LDSM.16.MT88.4 R136, [R2+0x12800] ;  /* 0x012800000288783b */ /* 0x000fe20000004200 */
[-C--:B------:R-:W-:Y:S03]  /*81a0*/  LEA.HI.X.SX32 R15, R134, R33.reuse, 0x2, P5 ;  /* 0x00000021860f7211 */ /* 0x080fe600028f16ff */
[----:B------:R4:W-:Y:S04]  /*81b0*/  RED.E.ADD.F32.FTZ.RN.STRONG.GPU [R4.64], R19 ;  /* 0x000000130400798e */ /* 0x0009e8000c10e786 */
[----:B------:R-:W-:Y:S04]  /*81c0*/  RED.E.ADD.F32.FTZ.RN.STRONG.GPU [R32.64+0x100], R20 ;  /* 0x000100142000798e */ /* 0x000fe8000c10e786 */
[----:B------:R-:W-:Y:S01]  /*81d0*/  RED.E.ADD.F32.FTZ.RN.STRONG.GPU [R132.64+0x100], R21 ;  /* 0x000100158400798e */ /* 0x000fe2000c10e786 */
[CC--:B-1----:R-:W-:Y:S03]  /*81e0*/  LEA R10, P3, R30.reuse, R32.reuse, 0x2 ;  /* 0x000000201e0a7211 */ /* 0x0c2fe600078610ff */
[----:B------:R-:W-:Y:S01]  /*81f0*/  RED.E.ADD.F32.FTZ.RN.STRONG.GPU [R14.64], R22 ;  /* 0x000000160e00798e */ /* 0x000fe2000c10e786 */
[CC--:B---3--:R-:W-:Y:S03]  /*8200*/  LEA R8, P2, R35.reuse, R32.reuse, 0x2 ;  /* 0x0000002023087211 */ /* 0x0c8fe600078410ff */
[----:B------:R-:W-:Y:S01]  /*8210*/  RED.E.ADD.F32.FTZ.RN.STRONG.GPU [R12.64], R23 ;  /* 0x000000170c00798e */ /* 0x000fe2000c10e786 */
[-C--:B------:R-:W-:Y:S02]  /*8220*/  LEA.HI.X.SX32 R11, R30, R33.reuse, 0x2, P3 ;  /* 0x000000211e0b7211 */ /* 0x080fe400018f16ff */
[-C--:B------:R-:W-:Y:S01]  /*8230*/  LEA.HI.X.SX32 R9, R35, R33.reuse, 0x2, P2 ;  /* 0x0000002123097211 */ /* 0x080fe200010f16ff */
[----:B------:R-:W-:Y:S04]  /*8240*/  LDSM.16.MT88.4 R12, [R2+0x11000] ;  /* 0x01100000020c783b */ /* 0x000fe80000004200 */
        /* <DEDUP_REMOVED lines=9> */
[----:B------:R-:W-:Y:S02]  /*82e0*/  PLOP3.LUT P0, PT, PT, PT, UP2, 0x80, 0x0 ;  /* 0x000000000000781c */ /* 0x000fe40003f0f028 */
[C---:B------:R-:W-:Y:S02]  /*82f0*/  IADD3 R0, R3.reuse, -0x3000, RZ ;  /* 0xffffd00003007810 */ /* 0x040fe40007ffe0ff */
[C---:B--2---:R-:W-:Y:S04]  /*8300*/  LEA R6, P1, R34.reuse, R32, 0x2 ;  /* 0x0000002022067211 */ /* 0x044fe800078210ff */
        /* <DEDUP_REMOVED lines=27> */
[-C--:B------:R-:W-:Y:S08]  /*84c0*/  HMMA.16816.F32 R84, R32, R20.reuse, R84 ;  /* 0x000000142054723c */ /* 0x080ff00000001854 */
[C---:B------:R-:W-:Y:S08]  /*84d0*/  HMMA.16816.F32 R88, R132.reuse, R20, R88 ;  /* 0x000000148458723c */ /* 0x040ff00000001858 */
[-C--:B------:R-:W-:Y:S08]  /*84e0*/  HMMA.16816.F32 R92, R132, R22.reuse, R92 ;  /* 0x00000016845c723c */ /* 0x080ff0000000185c */
[C---:B------:R-:W-:Y:S01]  /*84f0*/  HMMA.16816.F32 R96, R32.reuse, R22, R96 ;  /* 0x000000162060723c */ /* 0x040fe20000001860 */
[----:B------:R-:W3:Y:S07]  /*8500*/  LDSM.16.MT88.4 R20, [R3+0x2800] ;  /* 0x002800000314783b */ /* 0x000eee0000004200 */
[-C--:B--2---:R-:W-:Y:S08]  /*8510*/  HMMA.16816.F32 R100, R32, R24.reuse, R100 ;  /* 0x000000182064723c */ /* 0x084ff00000001864 */
        /* <DEDUP_REMOVED lines=9> */
[----:B------:R-:W2:Y:S04]  /*85b0*/  LDSM.16.MT88.4 R8, [R3+0x1c00] ;  /* 0x001c00000308783b */ /* 0x000ea80000004200 */
[----:B------:R4:W1:Y:S03]  /*85c0*/  LDSM.16.MT88.4 R32, [R3+0x2c00] ;  /* 0x002c00000320783b */ /* 0x0008660000004200 */
[-C--:B---3--:R-:W-:Y:S08]  /*85d0*/  HMMA.16816.F32 R84, R4, R12.reuse, R84 ;  /* 0x0000000c0454723c */ /* 0x088ff00000001854 */
[C---:B------:R-:W-:Y:S08]  /*85e0*/  HMMA.16816.F32 R88, R16.reuse, R12, R88 ;  /* 0x0000000c1058723c */ /* 0x040ff00000001858 */
[-C--:B------:R-:W-:Y:S04]  /*85f0*/  HMMA.16816.F32 R92, R16, R14.reuse, R92 ;  /* 0x0000000e105c723c */ /* 0x080fe8000000185c */
[----:B----4-:R-:W-:Y:S04]  /*8600*/  IMAD.MOV.U32 R3, RZ, RZ, R0 ;  /* 0x000000ffff037224 */ /* 0x010fe800078e0000 */
        /* <DEDUP_REMOVED lines=190> */
.L_x_237:
        /* <DEDUP_REMOVED lines=19> */
.L_x_238:
        /* <DEDUP_REMOVED lines=55> */
.L_x_240:
[----:B------:R-:W-:Y:S05]  /*9690*/  BSYNC B0 ;  /* 0x0000000000007941 */ /* 0x000fea0003800000 */
.L_x_239:
        /* <DEDUP_REMOVED lines=20> */
.L_x_242:
[----:B------:R-:W-:Y:S05]  /*97e0*/  BSYNC B0 ;  /* 0x0000000000007941 */ /* 0x000fea0003800000 */
.L_x_241:
        /* <DEDUP_REMOVED lines=31> */
.L_x_244:
[----:B------:R-:W-:Y:S05]  /*99e0*/  BSYNC B0 ;  /* 0x0000000000007941 */ /* 0x000fea0003800000 */
.L_x_243:
        /* <DEDUP_REMOVED lines=16> */
.L_x_218:
[----:B------:R-:W-:Y:S05]  /*9af0*/  BSYNC B1 ;  /* 0x0000000000017941 */ /* 0x000fea0003800000 */
.L_x_204:
        /* <DEDUP_REMOVED lines=11> */
.L_x_245:
[----:B------:R-:W-:Y:S05]  /*9bb0*/  EXIT ;  /* 0x000000000000794d */ /* 0x000fea0003800000 */
.L_x_247:
        /* <DEDUP_REMOVED lines=12> */
.L_x_1280:


//--------------------- .text._ZN5flash27flash_bwd_convert_dq_kernelI23Flash_bwd_kernel_traitsILi96ELi64ELi128ELi8ELi2ELi4ELi4ELb1ELb0EN7cutlass6half_tE19Flash_kernel_traitsILi96ELi64ELi128ELi8ES3_EEEEvNS_16Flash_bwd_paramsEi --------------------------
	.section	.text._ZN5flash27flash_bwd_convert_dq_kernelI23Flash_bwd_kernel_traitsILi96ELi64ELi128ELi8ELi2ELi4ELi4ELb1ELb0EN7cutlass6half_tE19Flash_kernel_traitsILi96ELi64ELi128ELi8ES3_EEEEvNS_16Flash_bwd_paramsEi,"ax",@progbits
	.sectioninfo	@"SHI_REGISTERS=64"
	.align	128
        .global         _ZN5flash27flash_bwd_convert_dq_kernelI23Flash_bwd_kernel_traitsILi96ELi64ELi128ELi8ELi2ELi4ELi4ELb1ELb0EN7cutlass6half_tE19Flash_kernel_traitsILi96ELi64ELi128ELi8ES3_EEEEvNS_16Flash_bwd_paramsEi
        .type           _ZN5flash27flash_bwd_convert_dq_kernelI23Flash_bwd_kernel_traitsILi96ELi64ELi128ELi8ELi2ELi4ELi4ELb1ELb0EN7cutlass6half_tE19Flash_kernel_traitsILi96ELi64ELi128ELi8ES3_EEEEvNS_16Flash_bwd_paramsEi,@function
        .size           _ZN5flash27flash_bwd_convert_dq_kernelI23Flash_bwd_kernel_traitsILi96ELi64ELi128ELi8ELi2ELi4ELi4ELb1ELb0EN7cutlass6half_tE19Flash_kernel_traitsILi96ELi64ELi128ELi8ES3_EEEEvNS_16Flash_bwd_paramsEi,(.L_x_1281 - _ZN5flash27flash_bwd_convert_dq_kernelI23Flash_bwd_kernel_traitsILi96ELi64ELi128ELi8ELi2ELi4ELi4ELb1ELb0EN7cutlass6half_tE19Flash_kernel_traitsILi96ELi64ELi128ELi8ES3_EEEEvNS_16Flash_bwd_paramsEi)
        .other          _ZN5flash27flash_bwd_convert_dq_kernelI23Flash_bwd_kernel_traitsILi96ELi64ELi128ELi8ELi2ELi4ELi4ELb1ELb0EN7cutlass6half_tE19Flash_kernel_traitsILi96ELi64ELi128ELi8ES3_EEEEvNS_16Flash_bwd_paramsEi,@"STO_CUDA_ENTRY STV_DEFAULT"
_ZN5flash27flash_bwd_convert_dq_kernelI23Flash_bwd_kernel_traitsILi96ELi64ELi128ELi8ELi2ELi4ELi4ELb1ELb0EN7cutlass6half_tE19Flash_kernel_traitsILi96ELi64ELi128ELi8ES3_EEEEvNS_16Flash_bwd_paramsEi:
.text._ZN5flash27flash_bwd_convert_dq_kernelI23Flash_bwd_kernel_traitsILi96ELi64ELi128ELi8ELi2ELi4ELi4ELb1ELb0EN7cutlass6half_tE19Flash_kernel_traitsILi96ELi64ELi128ELi8ES3_EEEEvNS_16Flash_bwd_paramsEi:
[----:B------:R-:W-:Y:S02]  /*0000*/  IMAD.MOV.U32 R1, RZ, RZ, c[0x0][0x28] ;  /* 0x00000a00ff017624 */ /* 0x000fe400078e00ff */
[----:B------:R-:W0:Y:S01]  /*0010*/  S2UR UR14, SR_CTAID.Y ;  /* 0x00000000000e79c3 */ /* 0x000e220000002600 */
[----:B------:R-:W-:Y:S02]  /*0020*/  ULDC.64 UR4, c[0x0][0x240] ;  /* 0x0000900000047ab9 */ /* 0x000fe40000000a00 */
[----:B------:R-:W-:Y:S02]  /*0030*/  UISETP.NE.U32.AND UP0, UPT, URZ, UR4, UPT ;  /* 0x000000043f00728c */ /* 0x000fe4000bf05070 */
[----:B------:R-:W-:Y:S02]  /*0040*/  UMOV UR6, 0x4 ;  /* 0x0000000400067882 */ /* 0x000fe40000000000 */
[----:B------:R-:W-:Y:S02]  /*0050*/  UISETP.NE.AND.EX UP0, UPT, URZ, UR5, UPT, UP0 ;  /* 0x000000053f00728c */ /* 0x000fe4000bf05300 */
[----:B------:R-:W-:Y:S02]  /*0060*/  ULDC.64 UR22, c[0x0][0x118] ;  /* 0x0000460000167ab9 */ /* 0x000fe40000000a00 */
[----:B------:R-:W-:-:S02]  /*0070*/  ULDC.64 UR4, c[0x0][0x240] ;  /* 0x0000900000047ab9 */ /* 0x000fc40000000a00 */
[----:B------:R-:W-:Y:S01]  /*0080*/  PLOP3.LUT P0, PT, PT, PT, UP0, 0x80, 0x0 ;  /* 0x000000000000781c */ /* 0x000fe20003f0f008 */
[----:B0-----:R-:W-:-:S06]  /*0090*/  UIMAD.WIDE UR4, UR14, UR6, UR4 ;  /* 0x000000060e0472a5 */ /* 0x001fcc000f8e0204 */
[----:B------:R-:W-:Y:S02]  /*00a0*/  IMAD.U32 R2, RZ, RZ, UR4 ;  /* 0x00000004ff027e24 */ /* 0x000fe4000f8e00ff */
[----:B------:R-:W-:-:S05]  /*00b0*/  IMAD.U32 R3, RZ, RZ, UR5 ;  /* 0x00000005ff037e24 */ /* 0x000fca000f8e00ff */
[----:B------:R-:W2:Y:S04]  /*00c0*/  @P0 LDG.E R4, [R2.64] ;  /* 0x0000001602040981 */ /* 0x000ea8000c1e1900 */
[----:B------:R-:W3:Y:S01]  /*00d0*/  @P0 LDG.E R0, [R2.64+0x4] ;  /* 0x0000041602000981 */ /* 0x000ee2000c1e1900 */
[----:B------:R-:W-:Y:S01]  /*00e0*/  UMOV UR4, 0xffffffff ;  /* 0xffffffff00047882 */ /* 0x000fe20000000000 */
[----:B------:R-:W0:Y:S02]  /*00f0*/  S2UR UR6, SR_CTAID.X ;  /* 0x00000000000679c3 */ /* 0x000e240000002500 */
[----:B0-----:R-:W-:-:S06]  /*0100*/  USHF.L.U32 UR6, UR6, 0x6, URZ ;  /* 0x0000000606067899 */ /* 0x001fcc000800063f */
[----:B--2---:R-:W0:Y:S08]  /*0110*/  @P0 R2UR UR4, R4 ;  /* 0x00000000040403c2 */ /* 0x004e3000000e0000 */
[----:B---3--:R-:W0:Y:S02]  /*0120*/  @P0 R2UR UR7, R0 ;  /* 0x00000000000703c2 */ /* 0x008e2400000e0000 */
[----:B0-----:R-:W-:-:S07]  /*0130*/  @UP0 UIADD3 UR7, UR7, -UR4, URZ ;  /* 0x8000000407070290 */ /* 0x001fce000fffe03f */
[----:B------:R-:W-:Y:S02]  /*0140*/  @!UP0 ULDC UR7, c[0x0][0x214] ;  /* 0x0000850000078ab9 */ /* 0x000fe40000000800 */
[----:B------:R-:W-:-:S06]  /*0150*/  UISETP.GT.AND UP1, UPT, UR7, UR6, UPT ;  /* 0x000000060700728c */ /* 0x000fcc000bf24270 */
[----:B------:R-:W-:-:S13]  /*0160*/  PLOP3.LUT P0, PT, PT, PT, UP1, 0x80, 0x0 ;  /* 0x000000000000781c */ /* 0x000fda0003f0f018 */
[----:B------:R-:W-:Y:S05]  /*0170*/  @!P0 EXIT ;  /* 0x000000000000894d */ /* 0x000fea0003800000 */
[----:B------:R-:W0:Y:S01]  /*0180*/  S2R R22, SR_TID.X ;  /* 0x0000000000167919 */ /* 0x000e220000002100 */
[----:B------:R-:W-:Y:S01]  /*0190*/  UISETP.NE.AND UP1, UPT, UR4, -0x1, UPT ;  /* 0xffffffff0400788c */ /* 0x000fe2000bf25270 */
[----:B------:R-:W-:Y:S01]  /*01a0*/  MOV R0, c[0x0][0x3e0] ;  /* 0x0000f80000007a02 */ /* 0x000fe20000000f00 */
[----:B------:R-:W-:Y:S01]  /*01b0*/  ULDC.64 UR8, c[0x0][0x398] ;  /* 0x0000e60000087ab9 */ /* 0x000fe20000000a00 */
[----:B------:R-:W1:Y:S01]  /*01c0*/  S2UR UR26, SR_CTAID.Z ;  /* 0x00000000001a79c3 */ /* 0x000e620000002700 */
[----:B------:R-:W-:Y:S01]  /*01d0*/  ULDC.64 UR12, c[0x0][0x380] ;  /* 0x0000e000000c7ab9 */ /* 0x000fe20000000a00 */
[----:B------:R-:W-:Y:S01]  /*01e0*/  ISETP.GE.AND P0, PT, R0, 0x1, PT ;  /* 0x000000010000780c */ /* 0x000fe20003f06270 */
[----:B------:R-:W-:Y:S01]  /*01f0*/  USHF.R.S32.HI UR27, URZ, 0x1f, UR6 ;  /* 0x0000001f3f1b7899 */ /* 0x000fe20008011406 */
[----:B------:R-:W-:Y:S01]  /*0200*/  HFMA2.MMA R40, -RZ, RZ, 0, 0 ;  /* 0x00000000ff287435 */ /* 0x000fe200000001ff */
[----:B------:R-:W-:Y:S01]  /*0210*/  CS2R R14, SRZ ;  /* 0x00000000000e7805 */ /* 0x000fe2000001ff00 */
[----:B------:R-:W-:Y:S01]  /*0220*/  CS2R R16, SRZ ;  /* 0x0000000000107805 */ /* 0x000fe2000001ff00 */
[----:B------:R-:W-:Y:S01]  /*0230*/  IMAD.MOV.U32 R18, RZ, RZ, RZ ;  /* 0x000000ffff127224 */ /* 0x000fe200078e00ff */
[----:B------:R-:W-:Y:S01]  /*0240*/  @UP1 UIMAD.WIDE.U32 UR10, UR4, UR8, URZ ;  /* 0x00000008040a12a5 */ /* 0x000fe2000f8e003f */
[----:B------:R-:W-:Y:S01]  /*0250*/  CS2R R54, SRZ ;  /* 0x0000000000367805 */ /* 0x000fe2000001ff00 */
[----:B------:R-:W-:Y:S01]  /*0260*/  @!UP1 USHF.R.S32.HI UR8, URZ, 0x1f, UR14 ;  /* 0x0000001f3f089899 */ /* 0x000fe2000801140e */
[----:B------:R-:W-:Y:S01]  /*0270*/  CS2R R56, SRZ ;  /* 0x0000000000387805 */ /* 0x000fe2000001ff00 */
[----:B------:R-:W-:Y:S01]  /*0280*/  @UP1 UIMAD UR5, UR4, UR9, UR11 ;  /* 0x00000009040512a4 */ /* 0x000fe2000f8e020b */
[----:B------:R-:W-:Y:S01]  /*0290*/  CS2R R20, SRZ ;  /* 0x0000000000147805 */ /* 0x000fe2000001ff00 */
[----:B------:R-:W-:Y:S01]  /*02a0*/  @!UP1 UIMAD UR11, UR8, UR12, URZ ;  /* 0x0000000c080b92a4 */ /* 0x000fe2000f8e023f */
[----:B------:R-:W-:Y:S01]  /*02b0*/  IMAD.MOV.U32 R9, RZ, RZ, RZ ;  /* 0x000000ffff097224 */ /* 0x000fe200078e00ff */
[----:B------:R-:W-:Y:S01]  /*02c0*/  @!UP1 UIMAD.WIDE.U32 UR8, UR14, UR12, URZ ;  /* 0x0000000c0e0892a5 */ /* 0x000fe2000f8e003f */
[----:B------:R-:W-:Y:S01]  /*02d0*/  CS2R R10, SRZ ;  /* 0x00000000000a7805 */ /* 0x000fe2000001ff00 */
[----:B------:R-:W-:Y:S01]  /*02e0*/  @!UP1 UIMAD UR11, UR14, UR13, UR11 ;  /* 0x0000000d0e0b92a4 */ /* 0x000fe2000f8e020b */
[----:B------:R-:W-:Y:S01]  /*02f0*/  CS2R R12, SRZ ;  /* 0x00000000000c7805 */ /* 0x000fe2000001ff00 */
[----:B0-----:R-:W-:Y:S01]  /*0300*/  SHF.R.S32.HI R47, RZ, 0x1f, R22 ;  /* 0x0000001fff2f7819 */ /* 0x001fe20000011416 */
[----:B------:R-:W-:Y:S01]  /*0310*/  CS2R R2, SRZ ;  /* 0x0000000000027805 */ /* 0x000fe2000001ff00 */
[----:B------:R-:W-:Y:S01]  /*0320*/  @!UP1 UIADD3 UR5, UR9, UR11, URZ ;  /* 0x0000000b09059290 */ /* 0x000fe2000fffe03f */
[----:B------:R-:W-:Y:S01]  /*0330*/  CS2R R4, SRZ ;  /* 0x0000000000047805 */ /* 0x000fe2000001ff00 */
[CC--:B------:R-:W-:Y:S01]  /*0340*/  LEA.HI R41, R47.reuse, R22.reuse, RZ, 0x2 ;  /* 0x000000162f297211 */ /* 0x0c0fe200078f10ff */
[----:B------:R-:W-:Y:S01]  /*0350*/  @!UP1 UMOV UR10, UR8 ;  /* 0x00000008000a9c82 */ /* 0x000fe20008000000 */
[-C--:B------:R-:W-:Y:S01]  /*0360*/  LEA.HI R8, R47, R22.reuse, RZ, 0x5 ;  /* 0x000000162f087211 */ /* 0x080fe200078f28ff */
[----:B------:R-:W-:Y:S01]  /*0370*/  CS2R R6, SRZ ;  /* 0x0000000000067805 */ /* 0x000fe2000001ff00 */
[----:B------:R-:W-:Y:S01]  /*0380*/  LOP3.LUT R49, R41, 0xfffffffc, RZ, 0xc0, !PT ;  /* 0xfffffffc29317812 */ /* 0x000fe200078ec0ff */
[----:B------:R-:W-:Y:S01]  /*0390*/  IMAD.MOV.U32 R0, RZ, RZ, RZ ;  /* 0x000000ffff007224 */ /* 0x000fe200078e00ff */
[----:B------:R-:W-:-:S02]  /*03a0*/  LEA.HI R46, R47, R22, RZ, 0x3 ;  /* 0x000000162f2e7211 */ /* 0x000fc400078f18ff */
[----:B------:R-:W-:Y:S01]  /*03b0*/  LEA.HI R47, R47, R22, RZ, 0x7 ;  /* 0x000000162f2f7211 */ /* 0x000fe200078f38ff */
[----:B------:R-:W-:Y:S01]  /*03c0*/  IMAD.IADD R49, R22, 0x1, -R49 ;  /* 0x0000000116317824 */ /* 0x000fe200078e0a31 */
[----:B------:R-:W-:Y:S02]  /*03d0*/  SHF.R.S32.HI R48, RZ, 0x5, R8 ;  /* 0x00000005ff307819 */ /* 0x000fe40000011408 */
[----:B------:R-:W-:Y:S01]  /*03e0*/  SHF.R.S32.HI R50, RZ, 0x2, R41 ;  /* 0x00000002ff327819 */ /* 0x000fe20000011429 */
[----:B------:R-:W-:Y:S05]  /*03f0*/  @!P0 BRA `(.L_x_248) ;  /* 0x00000b7000008947 */ /* 0x000fea0003800000 */
[----:B-1----:R-:W-:Y:S01]  /*0400*/  UIMAD.WIDE UR8, UR14, 0x80, URZ ;  /* 0x000000800e0878a5 */ /* 0x002fe2000f8e023f */
[----:B------:R-:W-:Y:S01]  /*0410*/  LOP3.LUT R8, R8, 0xffffffe0, RZ, 0xc0, !PT ;  /* 0xffffffe008087812 */ /* 0x000fe200078ec0ff */
[----:B------:R-:W-:Y:S02]  /*0420*/  ULDC UR15, c[0x0][0x224] ;  /* 0x00008900000f7ab9 */ /* 0x000fe40000000800 */
[----:B------:R-:W-:Y:S01]  /*0430*/  UIMAD.WIDE UR14, UR14, UR15, URZ ;  /* 0x0000000f0e0e72a5 */ /* 0x000fe2000f8e023f */
[----:B------:R-:W-:Y:S01]  /*0440*/  IADD3 R15, -R8, R22, RZ ;  /* 0x00000016080f7210 */ /* 0x000fe20007ffe1ff */
[----:B------:R-:W-:-:S02]  /*0450*/  USEL UR18, UR8, URZ, UP0 ;  /* 0x0000003f08127287 */ /* 0x000fc40008000000 */
[----:B------:R-:W-:Y:S02]  /*0460*/  ULDC UR12, c[0x0][0x1c0] ;  /* 0x00007000000c7ab9 */ /* 0x000fe40000000800 */
[----:B------:R-:W-:Y:S02]  /*0470*/  USHF.R.S32.HI UR20, URZ, 0x1f, UR12 ;  /* 0x0000001f3f147899 */ /* 0x000fe4000801140c */
[----:B------:R-:W-:Y:S02]  /*0480*/  USEL UR21, UR9, URZ, UP0 ;  /* 0x0000003f09157287 */ /* 0x000fe40008000000 */
[----:B------:R-:W-:Y:S02]  /*0490*/  UIMAD UR15, UR15, UR12, URZ ;  /* 0x0000000c0f0f72a4 */ /* 0x000fe4000f8e023f */
[----:B------:R-:W-:Y:S02]  /*04a0*/  ULDC UR35, c[0x0][0x22c] ;  /* 0x00008b0000237ab9 */ /* 0x000fe40000000800 */
[----:B------:R-:W-:-:S02]  /*04b0*/  UIADD3 UR18, UP0, UR6, UR18, URZ ;  /* 0x0000001206127290 */ /* 0x000fc4000ff1e03f */
[----:B------:R-:W-:Y:S02]  /*04c0*/  UIMAD.WIDE UR8, UR12, UR35, URZ ;  /* 0x000000230c0872a5 */ /* 0x000fe4000f8e023f */
[----:B------:R-:W-:Y:S02]  /*04d0*/  UIMAD UR30, UR35, UR12, URZ ;  /* 0x0000000c231e72a4 */ /* 0x000fe4000f8e023f */
[----:B------:R-:W-:Y:S02]  /*04e0*/  UIMAD.WIDE.U32 UR12, UR14, UR12, URZ ;  /* 0x0000000c0e0c72a5 */ /* 0x000fe4000f8e003f */
[----:B------:R-:W-:Y:S02]  /*04f0*/  UIMAD UR25, UR14, UR20, UR15 ;  /* 0x000000140e1972a4 */ /* 0x000fe4000f8e020f */
[----:B------:R-:W-:Y:S01]  /*0500*/  UIADD3.X UR21, UR27, UR21, URZ, UP0, !UPT ;  /* 0x000000151b157290 */ /* 0x000fe200087fe43f */
[----:B------:R-:W-:Y:S01]  /*0510*/  IMAD R15, R48, UR30, R15 ;  /* 0x0000001e300f7c24 */ /* 0x000fe2000f8e020f */
[----:B------:R-:W-:Y:S01]  /*0520*/  ULDC UR32, c[0x0][0x1c0] ;  /* 0x0000700000207ab9 */ /* 0x000fe20000000800 */
[----:B------:R-:W-:Y:S01]  /*0530*/  MOV R35, UR30 ;  /* 0x0000001e00237c02 */ /* 0x000fe20008000f00 */
[----:B------:R-:W-:-:S02]  /*0540*/  UIADD3 UR25, UR13, UR25, URZ ;  /* 0x000000190d197290 */ /* 0x000fc4000fffe03f */
[----:B------:R-:W-:Y:S01]  /*0550*/  UIMAD UR13, UR21, UR32, URZ ;  /* 0x00000020150d72a4 */ /* 0x000fe2000f8e023f */
[----:B------:R-:W-:Y:S01]  /*0560*/  SHF.R.S32.HI R8, RZ, 0x1f, R15 ;  /* 0x0000001fff087819 */ /* 0x000fe2000001140f */
[----:B------:R-:W-:Y:S02]  /*0570*/  UIMAD.WIDE.U32 UR14, UR18, UR32, URZ ;  /* 0x00000020120e72a5 */ /* 0x000fe4000f8e003f */
[----:B------:R-:W-:Y:S02]  /*0580*/  UIMAD UR13, UR20, UR18, UR13 ;  /* 0x00000012140d72a4 */ /* 0x000fe4000f8e020d */
[----:B------:R-:W-:Y:S02]  /*0590*/  ULDC UR37, c[0x0][0x22c] ;  /* 0x00008b0000257ab9 */ /* 0x000fe40000000800 */
[----:B------:R-:W-:Y:S02]  /*05a0*/  UIADD3 UR13, UR15, UR13, URZ ;  /* 0x0000000d0f0d7290 */ /* 0x000fe4000fffe03f */
[----:B------:R-:W-:-:S02]  /*05b0*/  @UP1 UMOV UR16, UR4 ;  /* 0x0000000400101c82 */ /* 0x000fc40008000000 */
[----:B------:R-:W-:Y:S02]  /*05c0*/  USHF.R.S32.HI UR19, URZ, 0x1f, UR35 ;  /* 0x0000001f3f137899 */ /* 0x000fe40008011423 */
[----:B------:R-:W-:Y:S02]  /*05d0*/  UIMAD UR13, UR13, UR37, URZ ;  /* 0x000000250d0d72a4 */ /* 0x000fe4000f8e023f */
[----:B------:R-:W-:Y:S02]  /*05e0*/  @!UP1 UMOV UR16, 0xffffffff ;  /* 0xffffffff00109882 */ /* 0x000fe40000000000 */
[----:B------:R-:W-:Y:S02]  /*05f0*/  UIMAD UR24, UR9, UR16, URZ ;  /* 0x00000010091872a4 */ /* 0x000fe4000f8e023f */
[----:B------:R-:W-:Y:S02]  /*0600*/  UIMAD UR25, UR25, UR35, URZ ;  /* 0x00000023191972a4 */ /* 0x000fe4000f8e023f */
[----:B------:R-:W-:-:S02]  /*0610*/  UIMAD.WIDE.U32 UR32, UR14, UR37, URZ ;  /* 0x000000250e2072a5 */ /* 0x000fc4000f8e003f */
[----:B------:R-:W-:Y:S02]  /*0620*/  UIMAD UR13, UR19, UR14, UR13 ;  /* 0x0000000e130d72a4 */ /* 0x000fe4000f8e020d */
[----:B------:R-:W-:Y:S02]  /*0630*/  UMOV UR4, URZ ;  /* 0x0000003f00047c82 */ /* 0x000fe40008000000 */
[----:B------:R-:W-:Y:S02]  /*0640*/  UIMAD.WIDE.U32 UR16, UR8, UR16, URZ ;  /* 0x00000010081072a5 */ /* 0x000fe4000f8e003f */
[----:B------:R-:W-:Y:S02]  /*0650*/  UIMAD.WIDE.U32 UR28, UR12, UR35, URZ ;  /* 0x000000230c1c72a5 */ /* 0x000fe4000f8e003f */
[----:B------:R-:W-:Y:S02]  /*0660*/  USHF.L.U32 UR31, UR30, 0x3, URZ ;  /* 0x000000031e1f7899 */ /* 0x000fe4000800063f */
[----:B------:R-:W-:-:S02]  /*0670*/  UIMAD UR4, UR8, UR4, UR24 ;  /* 0x00000004080472a4 */ /* 0x000fc4000f8e0218 */
[----:B------:R-:W-:Y:S02]  /*0680*/  UIMAD UR25, UR19, UR12, UR25 ;  /* 0x0000000c131972a4 */ /* 0x000fe4000f8e0219 */
[----:B------:R-:W-:Y:S02]  /*0690*/  UIADD3 UR12, UR33, UR13, URZ ;  /* 0x0000000d210c7290 */ /* 0x000fe4000fffe03f */
[----:B------:R-:W-:Y:S02]  /*06a0*/  UIMAD UR11, UR26, UR35, URZ ;  /* 0x000000231a0b72a4 */ /* 0x000fe4000f8e023f */
[----:B------:R-:W-:Y:S02]  /*06b0*/  USEL UR24, UR28, UR16, !UP1 ;  /* 0x000000101c187287 */ /* 0x000fe4000c800000 */
[----:B------:R-:W-:Y:S02]  /*06c0*/  UIADD3 UR36, UR31, 0x20, UR31 ;  /* 0x000000201f247890 */ /* 0x000fe4000fffe01f */
[----:B------:R-:W-:-:S02]  /*06d0*/  UIADD3 UR4, UR17, UR4, URZ ;  /* 0x0000000411047290 */ /* 0x000fc4000fffe03f */
[----:B------:R-:W-:Y:S02]  /*06e0*/  USHF.L.U32 UR16, UR32, 0x2, URZ ;  /* 0x0000000220107899 */ /* 0x000fe4000800063f */
[----:B------:R-:W-:Y:S02]  /*06f0*/  USHF.L.U64.HI UR17, UR32, 0x2, UR12 ;  /* 0x0000000220117899 */ /* 0x000fe4000801020c */
[----:B------:R-:W-:Y:S02]  /*0700*/  UIMAD UR34, UR21, UR8, URZ ;  /* 0x00000008152272a4 */ /* 0x000fe4000f8e023f */
[----:B------:R-:W-:Y:S02]  /*0710*/  UIADD3 UR20, UP0, UR11, UR24, URZ ;  /* 0x000000180b147290 */ /* 0x000fe4000ff1e03f */
[----:B------:R-:W-:Y:S02]  /*0720*/  @!UP1 UIADD3 UR4, UR29, UR25, URZ ;  /* 0x000000191d049290 */ /* 0x000fe4000fffe03f */
[----:B------:R-:W-:-:S02]  /*0730*/  UIADD3 UR15, UR31, UR36, URZ ;  /* 0x000000241f0f7290 */ /* 0x000fc4000fffe03f */
[----:B------:R-:W-:Y:S02]  /*0740*/  UIMAD.WIDE UR12, UR31, 0x4, UR16 ;  /* 0x000000041f0c78a5 */ /* 0x000fe4000f8e0210 */
[----:B------:R-:W-:Y:S02]  /*0750*/  ULEA.HI.X.SX32 UR21, UR11, UR4, 0x1, UP0 ;  /* 0x000000040b157291 */ /* 0x000fe400080f0e3f */
[----:B------:R-:W-:Y:S01]  /*0760*/  UIMAD UR34, UR9, UR18, UR34 ;  /* 0x00000012092272a4 */ /* 0x000fe2000f8e0222 */
[----:B------:R-:W-:Y:S01]  /*0770*/  IMAD.U32 R31, RZ, RZ, UR15 ;  /* 0x0000000fff1f7e24 */ /* 0x000fe2000f8e00ff */
[----:B------:R-:W-:Y:S02]  /*0780*/  UIADD3 UR9, UR31, UR15, URZ ;  /* 0x0000000f1f097290 */ /* 0x000fe4000fffe03f */
[----:B------:R-:W-:Y:S02]  /*0790*/  UIMAD.WIDE UR12, UR11, 0x4, UR12 ;  /* 0x000000040b0c78a5 */ /* 0x000fe4000f8e020c */
[----:B------:R-:W-:Y:S01]  /*07a0*/  UIMAD.WIDE.U32 UR20, UR8, UR18, UR20 ;  /* 0x00000012081472a5 */ /* 0x000fe2000f8e0014 */
[----:B------:R-:W-:Y:S01]  /*07b0*/  IMAD.U32 R23, RZ, RZ, UR34 ;  /* 0x00000022ff177e24 */ /* 0x000fe2000f8e00ff */
[----:B------:R-:W-:Y:S01]  /*07c0*/  UIMAD.WIDE UR16, UR11, 0x4, UR16 ;  /* 0x000000040b1078a5 */ /* 0x000fe2000f8e0210 */
[----:B------:R-:W-:Y:S01]  /*07d0*/  IMAD.U32 R29, RZ, RZ, UR9 ;  /* 0x00000009ff1d7e24 */ /* 0x000fe2000f8e00ff */
[----:B------:R-:W-:Y:S01]  /*07e0*/  UIADD3 UR11, UR31, UR9, URZ ;  /* 0x000000091f0b7290 */ /* 0x000fe2000fffe03f */
[----:B------:R-:W-:Y:S01]  /*07f0*/  IMAD.U32 R36, RZ, RZ, UR12 ;  /* 0x0000000cff247e24 */ /* 0x000fe2000f8e00ff */
[----:B------:R-:W-:Y:S01]  /*0800*/  IADD3 R19, P0, R15, UR20, RZ ;  /* 0x000000140f137c10 */ /* 0x000fe2000ff1e0ff */
[----:B------:R-:W-:Y:S01]  /*0810*/  IMAD.U32 R37, RZ, RZ, UR13 ;  /* 0x0000000dff257e24 */ /* 0x000fe2000f8e00ff */
[----:B------:R-:W-:Y:S01]  /*0820*/  UIADD3 UR12, UR31, UR11, URZ ;  /* 0x0000000b1f0c7290 */ /* 0x000fe2000fffe03f */
[----:B------:R-:W-:Y:S01]  /*0830*/  MOV R39, UR17 ;  /* 0x0000001100277c02 */ /* 0x000fe20008000f00 */
[----:B------:R-:W-:Y:S01]  /*0840*/  IMAD.U32 R38, RZ, RZ, UR16 ;  /* 0x00000010ff267e24 */ /* 0x000fe2000f8e00ff */
[----:B------:R-:W-:Y:S01]  /*0850*/  IADD3.X R8, R8, UR21, R23, P0, !PT ;  /* 0x0000001508087c10 */ /* 0x000fe200087fe417 */
[----:B------:R-:W-:Y:S01]  /*0860*/  UIADD3 UR13, UR31, UR12, URZ ;  /* 0x0000000c1f0d7290 */ /* 0x000fe2000fffe03f */
[----:B------:R-:W-:Y:S01]  /*0870*/  SHF.L.U32 R32, R19, 0x2, RZ ;  /* 0x0000000213207819 */ /* 0x000fe200000006ff */
[----:B------:R-:W-:Y:S01]  /*0880*/  IMAD.WIDE R38, R15, 0x4, R38 ;  /* 0x000000040f267825 */ /* 0x000fe200078e0226 */
[----:B------:R-:W-:Y:S01]  /*0890*/  SHF.L.U64.HI R33, R19, 0x2, R8 ;  /* 0x0000000213217819 */ /* 0x000fe20000010208 */
[----:B------:R-:W-:Y:S01]  /*08a0*/  USHF.L.U32 UR14, UR24, 0x2, URZ ;  /* 0x00000002180e7899 */ /* 0x000fe2000800063f */
[----:B------:R-:W-:Y:S01]  /*08b0*/  MOV R25, UR12 ;  /* 0x0000000c00197c02 */ /* 0x000fe20008000f00 */
[----:B------:R-:W-:Y:S01]  /*08c0*/  IMAD.WIDE R36, R15, 0x4, R36 ;  /* 0x000000040f247825 */ /* 0x000fe200078e0224 */
[----:B------:R-:W-:-:S02]  /*08d0*/  USHF.L.U64.HI UR4, UR24, 0x2, UR4 ;  /* 0x0000000218047899 */ /* 0x000fc40008010204 */
[----:B------:R-:W-:Y:S01]  /*08e0*/  UMOV UR8, 0x2 ;  /* 0x0000000200087882 */ /* 0x000fe20000000000 */
[----:B------:R-:W-:Y:S01]  /*08f0*/  IMAD.U32 R23, RZ, RZ, UR13 ;  /* 0x0000000dff177e24 */ /* 0x000fe2000f8e00ff */
[----:B------:R-:W-:Y:S01]  /*0900*/  IADD3 R51, P0, R38, UR14, RZ ;  /* 0x0000000e26337c10 */ /* 0x000fe2000ff1e0ff */
[----:B------:R-:W-:Y:S01]  /*0910*/  IMAD.U32 R27, RZ, RZ, UR11 ;  /* 0x0000000bff1b7e24 */ /* 0x000fe2000f8e00ff */
[----:B------:R-:W-:Y:S01]  /*0920*/  IADD3 R52, P1, R36, UR14, RZ ;  /* 0x0000000e24347c10 */ /* 0x000fe2000ff3e0ff */
[----:B------:R-:W-:Y:S01]  /*0930*/  IMAD.U32 R15, RZ, RZ, UR36 ;  /* 0x00000024ff0f7e24 */ /* 0x000fe2000f8e00ff */
[----:B------:R-:W-:Y:S01]  /*0940*/  ULDC.64 UR16, c[0x0][0x3d8] ;  /* 0x0000f60000107ab9 */ /* 0x000fe20000000a00 */
[--C-:B------:R-:W-:Y:S01]  /*0950*/  IMAD.WIDE R34, R35, 0x20, R32.reuse ;  /* 0x0000002023227825 */ /* 0x100fe200078e0220 */
[----:B------:R-:W-:Y:S01]  /*0960*/  IADD3.X R53, R39, UR4, RZ, P0, !PT ;  /* 0x0000000427357c10 */ /* 0x000fe200087fe4ff */
[----:B------:R-:W-:Y:S01]  /*0970*/  USHF.L.U64.HI UR8, UR16, UR8, UR17 ;  /* 0x0000000810087299 */ /* 0x000fe20008010211 */
[----:B------:R-:W-:Y:S01]  /*0980*/  IADD3.X R8, R37, UR4, RZ, P1, !PT ;  /* 0x0000000425087c10 */ /* 0x000fe20008ffe4ff */
[----:B------:R-:W-:Y:S01]  /*0990*/  IMAD.WIDE R22, R23, 0x4, R32 ;  /* 0x0000000417167825 */ /* 0x000fe200078e0220 */
[----:B------:R-:W-:-:S02]  /*09a0*/  UMOV UR4, URZ ;  /* 0x0000003f00047c82 */ /* 0x000fc40008000000 */
[----:B------:R-:W-:Y:S01]  /*09b0*/  ULDC.64 UR12, c[0x0][0x350] ;  /* 0x0000d400000c7ab9 */ /* 0x000fe20000000a00 */
[----:B------:R-:W-:-:S04]  /*09c0*/  IMAD.WIDE R24, R25, 0x4, R32 ;  /* 0x0000000419187825 */ /* 0x000fc800078e0220 */
[----:B------:R-:W-:-:S04]  /*09d0*/  IMAD.WIDE R26, R27, 0x4, R32 ;  /* 0x000000041b1a7825 */ /* 0x000fc800078e0220 */
[----:B------:R-:W-:-:S04]  /*09e0*/  IMAD.WIDE R28, R29, 0x4, R32 ;  /* 0x000000041d1c7825 */ /* 0x000fc800078e0220 */
[----:B------:R-:W-:-:S04]  /*09f0*/  IMAD.WIDE R30, R31, 0x4, R32 ;  /* 0x000000041f1e7825 */ /* 0x000fc800078e0220 */
[----:B------:R-:W-:-:S04]  /*0a00*/  IMAD.WIDE R32, R15, 0x4, R32 ;  /* 0x000000040f207825 */ /* 0x000fc800078e0220 */
[----:B------:R-:W-:-:S04]  /*0a10*/  IMAD.U32 R15, RZ, RZ, UR31 ;  /* 0x0000001fff0f7e24 */ /* 0x000fc8000f8e00ff */
[----:B------:R-:W-:Y:S01]  /*0a20*/  IMAD.WIDE R34, R15, 0x4, R34 ;  /* 0x000000040f227825 */ /* 0x000fe200078e0222 */
[----:B------:R-:W-:-:S04]  /*0a30*/  MOV R15, RZ ;  /* 0x000000ff000f7202 */ /* 0x000fc80000000f00 */
.L_x_249:
[----:B------:R-:W-:Y:S01]  /*0a40*/  IADD3 R44, P0, R34, UR12, RZ ;  /* 0x0000000c222c7c10 */ /* 0x000fe2000ff1e0ff */
[----:B------:R-:W-:Y:S01]  /*0a50*/  IMAD.U32 R43, RZ, RZ, UR30 ;  /* 0x0000001eff2b7e24 */ /* 0x000fe2000f8e00ff */
[----:B------:R-:W-:Y:S01]  /*0a60*/  MOV R39, UR30 ;  /* 0x0000001e00277c02 */ /* 0x000fe20008000f00 */
[----:B------:R-:W-:Y:S01]  /*0a70*/  IMAD.U32 R61, RZ, RZ, UR30 ;  /* 0x0000001eff3d7e24 */ /* 0x000fe2000f8e00ff */
[----:B------:R-:W-:-:S05]  /*0a80*/  IADD3.X R45, R35, UR13, RZ, P0, !PT ;  /* 0x0000000d232d7c10 */ /* 0x000fca00087fe4ff */
[----:B------:R-:W-:Y:S02]  /*0a90*/  IMAD.WIDE R42, R43, 0x20, R44 ;  /* 0x000000202b2a7825 */ /* 0x000fe400078e022c */
[----:B------:R0:W2:Y:S04]  /*0aa0*/  LDG.E R44, [R44.64] ;  /* 0x000000162c2c7981 */ /* 0x0000a8000c1e1900 */
[----:B------:R-:W-:-:S04]  /*0ab0*/  IMAD.WIDE R60, R61, 0x20, R42 ;  /* 0x000000203d3c7825 */ /* 0x000fc800078e022a */
[----:B------:R-:W-:Y:S01]  /*0ac0*/  IMAD.U32 R37, RZ, RZ, UR30 ;  /* 0x0000001eff257e24 */ /* 0x000fe2000f8e00ff */
[----:B------:R1:W3:Y:S01]  /*0ad0*/  LDG.E R58, [R60.64] ;  /* 0x000000163c3a7981 */ /* 0x0002e2000c1e1900 */
[----:B------:R-:W-:-:S03]  /*0ae0*/  IMAD.WIDE R38, R39, 0x20, R60 ;  /* 0x0000002027267825 */ /* 0x000fc600078e023c */
[----:B0-----:R0:W4:Y:S01]  /*0af0*/  LDG.E R45, [R42.64] ;  /* 0x000000162a2d7981 */ /* 0x001122000c1e1900 */
[----:B------:R-:W-:Y:S02]  /*0b00*/  IMAD.U32 R59, RZ, RZ, UR30 ;  /* 0x0000001eff3b7e24 */ /* 0x000fe4000f8e00ff */
[----:B------:R-:W-:Y:S01]  /*0b10*/  IMAD.WIDE R36, R37, 0x20, R38 ;  /* 0x0000002025247825 */ /* 0x000fe200078e0226 */
[----:B------:R5:W3:Y:S05]  /*0b20*/  LDG.E R19, [R38.64] ;  /* 0x0000001626137981 */ /* 0x000aea000c1e1900 */
[----:B-----5:R-:W-:Y:S02]  /*0b30*/  IMAD.WIDE R38, R59, 0x20, R36 ;  /* 0x000000203b267825 */ /* 0x020fe400078e0224 */
[----:B------:R-:W5:Y:S01]  /*0b40*/  LDG.E R36, [R36.64] ;  /* 0x0000001624247981 */ /* 0x000f62000c1e1900 */
[----:B0-----:R-:W-:-:S03]  /*0b50*/  IADD3 R42, P0, R51, UR12, RZ ;  /* 0x0000000c332a7c10 */ /* 0x001fc6000ff1e0ff */
[----:B------:R0:W5:Y:S01]  /*0b60*/  LDG.E R39, [R38.64] ;  /* 0x0000001626277981 */ /* 0x000162000c1e1900 */
[----:B------:R-:W-:-:S05]  /*0b70*/  IADD3.X R43, R53, UR13, RZ, P0, !PT ;  /* 0x0000000d352b7c10 */ /* 0x000fca00087fe4ff */
[----:B-1----:R1:W5:Y:S04]  /*0b80*/  LDG.E R60, [R42.64+0x80] ;  /* 0x000080162a3c7981 */ /* 0x002368000c1e1900 */
[----:B------:R1:W5:Y:S04]  /*0b90*/  LDG.E R61, [R42.64+0x100] ;  /* 0x000100162a3d7981 */ /* 0x000368000c1e1900 */
[----:B------:R1:W5:Y:S01]  /*0ba0*/  LDG.E R59, [R42.64] ;  /* 0x000000162a3b7981 */ /* 0x000362000c1e1900 */
[----:B--2---:R-:W-:Y:S01]  /*0bb0*/  FADD.FTZ R7, R44, R7 ;  /* 0x000000072c077221 */ /* 0x004fe20000010000 */
[----:B------:R-:W-:Y:S01]  /*0bc0*/  IADD3 R44, P0, R52, UR12, RZ ;  /* 0x0000000c342c7c10 */ /* 0x000fe2000ff1e0ff */
[----:B----4-:R-:W-:-:S03]  /*0bd0*/  FADD.FTZ R6, R45, R6 ;  /* 0x000000062d067221 */ /* 0x010fc60000010000 */
[----:B------:R-:W-:Y:S01]  /*0be0*/  IADD3.X R45, R8, UR13, RZ, P0, !PT ;  /* 0x0000000d082d7c10 */ /* 0x000fe200087fe4ff */
[----:B---3--:R-:W-:-:S04]  /*0bf0*/  FADD.FTZ R5, R58, R5 ;  /* 0x000000053a057221 */ /* 0x008fc80000010000 */
[----:B------:R2:W3:Y:S04]  /*0c00*/  LDG.E R58, [R44.64] ;  /* 0x000000162c3a7981 */ /* 0x0004e8000c1e1900 */
[----:B0-----:R2:W4:Y:S01]  /*0c10*/  LDG.E R38, [R44.64+0x80] ;  /* 0x000080162c267981 */ /* 0x001522000c1e1900 */
[----:B-----5:R-:W-:Y:S01]  /*0c20*/  FADD.FTZ R3, R36, R3 ;  /* 0x0000000324037221 */ /* 0x020fe20000010000 */
[----:B------:R-:W-:Y:S01]  /*0c30*/  IADD3 R36, P0, R32, UR12, RZ ;  /* 0x0000000c20247c10 */ /* 0x000fe2000ff1e0ff */
[----:B------:R-:W-:Y:S01]  /*0c40*/  FADD.FTZ R4, R19, R4 ;  /* 0x0000000413047221 */ /* 0x000fe20000010000 */
[----:B--2---:R0:W2:Y:S02]  /*0c50*/  LDG.E R44, [R44.64+0x100] ;  /* 0x000100162c2c7981 */ /* 0x0040a4000c1e1900 */
[----:B------:R-:W-:-:S05]  /*0c60*/  IADD3.X R37, R33, UR13, RZ, P0, !PT ;  /* 0x0000000d21257c10 */ /* 0x000fca00087fe4ff */
[----:B------:R5:W2:Y:S04]  /*0c70*/  LDG.E R19, [R36.64] ;  /* 0x0000001624137981 */ /* 0x000aa8000c1e1900 */
[----:B-----5:R5:W2:Y:S01]  /*0c80*/  LDG.E R37, [R36.64+0x80] ;  /* 0x0000801624257981 */ /* 0x020aa2000c1e1900 */
[----:B-1----:R-:W-:Y:S01]  /*0c90*/  IADD3 R42, P0, R30, UR12, RZ ;  /* 0x0000000c1e2a7c10 */ /* 0x002fe2000ff1e0ff */
[----:B------:R-:W-:-:S03]  /*0ca0*/  FADD.FTZ R55, R60, R55 ;  /* 0x000000373c377221 */ /* 0x000fc60000010000 */
[----:B------:R-:W-:Y:S02]  /*0cb0*/  IADD3.X R43, R31, UR13, RZ, P0, !PT ;  /* 0x0000000d1f2b7c10 */ /* 0x000fe400087fe4ff */
[----:B------:R-:W-:Y:S01]  /*0cc0*/  IADD3 R60, P0, R28, UR12, RZ ;  /* 0x0000000c1c3c7c10 */ /* 0x000fe2000ff1e0ff */
[----:B------:R-:W-:Y:S02]  /*0cd0*/  FADD.FTZ R20, R61, R20 ;  /* 0x000000143d147221 */ /* 0x000fe40000010000 */
[----:B------:R-:W-:Y:S01]  /*0ce0*/  FADD.FTZ R2, R39, R2 ;  /* 0x0000000227027221 */ /* 0x000fe20000010000 */
[----:B------:R-:W-:Y:S01]  /*0cf0*/  IADD3.X R61, R29, UR13, RZ, P0, !PT ;  /* 0x0000000d1d3d7c10 */ /* 0x000fe200087fe4ff */
[----:B------:R-:W-:Y:S01]  /*0d00*/  FADD.FTZ R0, R59, R0 ;  /* 0x000000003b007221 */ /* 0x000fe20000010000 */
[----:B------:R1:W2:Y:S04]  /*0d10*/  LDG.E R39, [R42.64] ;  /* 0x000000162a277981 */ /* 0x0002a8000c1e1900 */
[----:B0-----:R1:W2:Y:S04]  /*0d20*/  LDG.E R45, [R42.64+0x80] ;  /* 0x000080162a2d7981 */ /* 0x0012a8000c1e1900 */
[----:B-----5:R0:W5:Y:S04]  /*0d30*/  LDG.E R36, [R60.64] ;  /* 0x000000163c247981 */ /* 0x020168000c1e1900 */
[----:B0-----:R0:W5:Y:S01]  /*0d40*/  LDG.E R61, [R60.64+0x80] ;  /* 0x000080163c3d7981 */ /* 0x001162000c1e1900 */
[----:B---3--:R-:W-:Y:S01]  /*0d50*/  FADD.FTZ R21, R58, R21 ;  /* 0x000000153a157221 */ /* 0x008fe20000010000 */
[----:B------:R-:W-:-:S04]  /*0d60*/  IADD3 R58, P0, R26, UR12, RZ ;  /* 0x0000000c1a3a7c10 */ /* 0x000fc8000ff1e0ff */
[----:B------:R-:W-:Y:S02]  /*0d70*/  IADD3.X R59, R27, UR13, RZ, P0, !PT ;  /* 0x0000000d1b3b7c10 */ /* 0x000fe400087fe4ff */
[----:B-1----:R-:W-:Y:S01]  /*0d80*/  IADD3 R42, P0, R24, UR12, RZ ;  /* 0x0000000c182a7c10 */ /* 0x002fe2000ff1e0ff */
[----:B----4-:R-:W-:Y:S02]  /*0d90*/  FADD.FTZ R40, R38, R40 ;  /* 0x0000002826287221 */ /* 0x010fe40000010000 */
[----:B------:R1:W3:Y:S01]  /*0da0*/  LDG.E R38, [R58.64] ;  /* 0x000000163a267981 */ /* 0x0002e2000c1e1900 */
[----:B------:R-:W-:-:S03]  /*0db0*/  IADD3.X R43, R25, UR13, RZ, P0, !PT ;  /* 0x0000000d192b7c10 */ /* 0x000fc600087fe4ff */
[----:B0-----:R1:W4:Y:S01]  /*0dc0*/  LDG.E R60, [R58.64+0x80] ;  /* 0x000080163a3c7981 */ /* 0x001322000c1e1900 */
[----:B--2---:R-:W-:Y:S01]  /*0dd0*/  FADD.FTZ R57, R44, R57 ;  /* 0x000000392c397221 */ /* 0x004fe20000010000 */
[----:B-1----:R-:W-:Y:S01]  /*0de0*/  IADD3 R58, P0, R22, UR12, RZ ;  /* 0x0000000c163a7c10 */ /* 0x002fe2000ff1e0ff */
[----:B------:R-:W-:Y:S02]  /*0df0*/  FADD.FTZ R14, R19, R14 ;  /* 0x0000000e130e7221 */ /* 0x000fe40000010000 */
[----:B------:R0:W2:Y:S01]  /*0e00*/  LDG.E R19, [R42.64] ;  /* 0x000000162a137981 */ /* 0x0000a2000c1e1900 */
[----:B------:R-:W-:Y:S01]  /*0e10*/  IADD3.X R59, R23, UR13, RZ, P0, !PT ;  /* 0x0000000d173b7c10 */ /* 0x000fe200087fe4ff */
[----:B------:R-:W-:-:S04]  /*0e20*/  FADD.FTZ R56, R37, R56 ;  /* 0x0000003825387221 */ /* 0x000fc80000010000 */
[----:B------:R-:W2:Y:S04]  /*0e30*/  LDG.E R44, [R58.64] ;  /* 0x000000163a2c7981 */ /* 0x000ea8000c1e1900 */
[----:B0-----:R-:W2:Y:S04]  /*0e40*/  LDG.E R43, [R42.64+0x80] ;  /* 0x000080162a2b7981 */ /* 0x001ea8000c1e1900 */
[----:B------:R-:W2:Y:S01]  /*0e50*/  LDG.E R37, [R58.64+0x80] ;  /* 0x000080163a257981 */ /* 0x000ea2000c1e1900 */
[----:B------:R-:W-:Y:S02]  /*0e60*/  UIADD3 UR4, UR4, 0x1, URZ ;  /* 0x0000000104047890 */ /* 0x000fe4000fffe03f */
[----:B------:R-:W-:-:S02]  /*0e70*/  ULDC UR9, c[0x0][0x3e0] ;  /* 0x0000f80000097ab9 */ /* 0x000fc40000000800 */
[----:B------:R-:W-:-:S06]  /*0e80*/  UISETP.GE.AND UP0, UPT, UR4, UR9, UPT ;  /* 0x000000090400728c */ /* 0x000fcc000bf06270 */
[----:B------:R-:W-:Y:S01]  /*0e90*/  PLOP3.LUT P0, PT, PT, PT, UP0, 0x80, 0x0 ;  /* 0x000000000000781c */ /* 0x000fe20003f0f008 */
[----:B------:R-:W-:Y:S01]  /*0ea0*/  ULEA UR12, UP1, UR16, UR12, 0x2 ;  /* 0x0000000c100c7291 */ /* 0x000fe2000f82103f */
[----:B------:R-:W-:-:S03]  /*0eb0*/  FADD.FTZ R13, R39, R13 ;  /* 0x0000000d270d7221 */ /* 0x000fc60000010000 */
[----:B------:R-:W-:Y:S01]  /*0ec0*/  UIADD3.X UR13, UR13, UR8, URZ, UP1, !UPT ;  /* 0x000000080d0d7290 */ /* 0x000fe20008ffe43f */
[----:B------:R-:W-:Y:S02]  /*0ed0*/  FADD.FTZ R54, R45, R54 ;  /* 0x000000362d367221 */ /* 0x000fe40000010000 */
[----:B-----5:R-:W-:Y:S02]  /*0ee0*/  FADD.FTZ R12, R36, R12 ;  /* 0x0000000c240c7221 */ /* 0x020fe40000010000 */
[----:B------:R-:W-:Y:S02]  /*0ef0*/  FADD.FTZ R18, R61, R18 ;  /* 0x000000123d127221 */ /* 0x000fe40000010000 */
[----:B---3--:R-:W-:Y:S02]  /*0f00*/  FADD.FTZ R11, R38, R11 ;  /* 0x0000000b260b7221 */ /* 0x008fe40000010000 */
[----:B----4-:R-:W-:Y:S02]  /*0f10*/  FADD.FTZ R17, R60, R17 ;  /* 0x000000113c117221 */ /* 0x010fe40000010000 */
[----:B--2---:R-:W-:-:S02]  /*0f20*/  FADD.FTZ R10, R19, R10 ;  /* 0x0000000a130a7221 */ /* 0x004fc40000010000 */
[----:B------:R-:W-:Y:S02]  /*0f30*/  FADD.FTZ R9, R44, R9 ;  /* 0x000000092c097221 */ /* 0x000fe40000010000 */
[----:B------:R-:W-:Y:S02]  /*0f40*/  FADD.FTZ R16, R43, R16 ;  /* 0x000000102b107221 */ /* 0x000fe40000010000 */
[----:B------:R-:W-:Y:S01]  /*0f50*/  FADD.FTZ R15, R37, R15 ;  /* 0x0000000f250f7221 */ /* 0x000fe20000010000 */
[----:B------:R-:W-:Y:S05]  /*0f60*/  @!P0 BRA `(.L_x_249) ;  /* 0xfffffad000008947 */ /* 0x000fea000383ffff */
.L_x_248:
[----:B-1----:R-:W-:Y:S01]  /*0f70*/  SHF.R.S32.HI R19, RZ, 0x1f, R48 ;  /* 0x0000001fff137819 */ /* 0x002fe20000011430 */
[----:B------:R-:W-:Y:S01]  /*0f80*/  FMUL.FTZ R6, R6, c[0x0][0x2e0] ;  /* 0x0000b80006067a20 */ /* 0x000fe20000410000 */
[----:B------:R-:W-:Y:S01]  /*0f90*/  LEA.HI R8, R41, R50, RZ, 0x1 ;  /* 0x0000003229087211 */ /* 0x000fe200078f08ff */
[----:B------:R-:W-:Y:S01]  /*0fa0*/  FMUL.FTZ R5, R5, c[0x0][0x2e0] ;  /* 0x0000b80005057a20 */ /* 0x000fe20000410000 */
[----:B------:R-:W-:Y:S01]  /*0fb0*/  SHF.R.S32.HI R46, RZ, 0x3, R46 ;  /* 0x00000003ff2e7819 */ /* 0x000fe2000001142e */
[----:B------:R-:W-:Y:S01]  /*0fc0*/  FMUL.FTZ R4, R4, c[0x0][0x2e0] ;  /* 0x0000b80004047a20 */ /* 0x000fe20000410000 */
[----:B------:R-:W-:Y:S01]  /*0fd0*/  SHF.R.S32.HI R41, RZ, 0x1f, R41 ;  /* 0x0000001fff297819 */ /* 0x000fe20000011429 */
[----:B------:R-:W-:Y:S01]  /*0fe0*/  FMUL.FTZ R0, R0, c[0x0][0x2e0] ;  /* 0x0000b80000007a20 */ /* 0x000fe20000410000 */
[----:B------:R-:W-:Y:S01]  /*0ff0*/  LEA.HI R19, R19, R48, RZ, 0x2 ;  /* 0x0000003013137211 */ /* 0x000fe200078f10ff */
[----:B------:R-:W-:Y:S01]  /*1000*/  FMUL.FTZ R21, R21, c[0x0][0x2e0] ;  /* 0x0000b80015157a20 */ /* 0x000fe20000410000 */
[----:B------:R-:W-:Y:S01]  /*1010*/  SHF.L.U32 R46, R46, 0x6, RZ ;  /* 0x000000062e2e7819 */ /* 0x000fe200000006ff */
[----:B------:R-:W-:Y:S01]  /*1020*/  FMUL.FTZ R3, R3, c[0x0][0x2e0] ;  /* 0x0000b80003037a20 */ /* 0x000fe20000410000 */
[----:B------:R-:W-:Y:S01]  /*1030*/  LEA.HI R41, R41, R50, RZ, 0x3 ;  /* 0x0000003229297211 */ /* 0x000fe200078f18ff */
[----:B------:R-:W-:Y:S01]  /*1040*/  FMUL.FTZ R55, R55, c[0x0][0x2e0] ;  /* 0x0000b80037377a20 */ /* 0x000fe20000410000 */
[----:B------:R-:W-:Y:S01]  /*1050*/  LOP3.LUT R25, R8, 0x7fffffe, RZ, 0xc0, !PT ;  /* 0x07fffffe08197812 */ /* 0x000fe200078ec0ff */
[----:B------:R-:W-:Y:S01]  /*1060*/  IMAD.SHL.U32 R8, R49, 0x8, RZ ;  /* 0x0000000831087824 */ /* 0x000fe200078e00ff */
[----:B------:R-:W-:Y:S01]  /*1070*/  LOP3.LUT R23, R19, 0x7ffffc, RZ, 0xc0, !PT ;  /* 0x007ffffc13177812 */ /* 0x000fe200078ec0ff */
[----:B------:R-:W-:Y:S01]  /*1080*/  FMUL.FTZ R40, R40, c[0x0][0x2e0] ;  /* 0x0000b80028287a20 */ /* 0x000fe20000410000 */
[----:B------:R-:W-:Y:S01]  /*1090*/  LOP3.LUT R19, R46, 0xc0, RZ, 0xc0, !PT ;  /* 0x000000c02e137812 */ /* 0x000fe200078ec0ff */
[----:B------:R-:W-:Y:S01]  /*10a0*/  FMUL.FTZ R14, R14, c[0x0][0x2e0] ;  /* 0x0000b8000e0e7a20 */ /* 0x000fe20000410000 */
[----:B------:R-:W-:Y:S01]  /*10b0*/  LOP3.LUT R41, R41, 0xfffffff8, RZ, 0xc0, !PT ;  /* 0xfffffff829297812 */ /* 0x000fe200078ec0ff */
[----:B------:R-:W-:Y:S01]  /*10c0*/  FMUL.FTZ R13, R13, c[0x0][0x2e0] ;  /* 0x0000b8000d0d7a20 */ /* 0x000fe20000410000 */
[----:B------:R-:W-:Y:S01]  /*10d0*/  IADD3 R22, R48, -R23, RZ ;  /* 0x8000001730167210 */ /* 0x000fe20007ffe0ff */
[----:B------:R-:W-:Y:S01]  /*10e0*/  FMUL.FTZ R12, R12, c[0x0][0x2e0] ;  /* 0x0000b8000c0c7a20 */ /* 0x000fe20000410000 */
[----:B------:R-:W-:Y:S01]  /*10f0*/  SHF.R.U32.HI R23, RZ, 0x3, R19 ;  /* 0x00000003ff177819 */ /* 0x000fe20000011613 */
[----:B------:R-:W-:Y:S01]  /*1100*/  IMAD.IADD R41, R50, 0x1, -R41 ;  /* 0x0000000132297824 */ /* 0x000fe200078e0a29 */
[----:B------:R-:W-:Y:S01]  /*1110*/  LOP3.LUT R24, R19, 0x18, R8, 0xf8, !PT ;  /* 0x0000001813187812 */ /* 0x000fe200078ef808 */
[----:B------:R-:W-:Y:S01]  /*1120*/  FMUL.FTZ R19, R7, c[0x0][0x2e0] ;  /* 0x0000b80007137a20 */ /* 0x000fe20000410000 */
[----:B------:R-:W-:Y:S01]  /*1130*/  SHF.R.U32.HI R47, RZ, 0x4, R47 ;  /* 0x00000004ff2f7819 */ /* 0x000fe2000001162f */
[----:B------:R-:W-:Y:S01]  /*1140*/  FMUL.FTZ R11, R11, c[0x0][0x2e0] ;  /* 0x0000b8000b0b7a20 */ /* 0x000fe20000410000 */
[----:B------:R-:W-:Y:S01]  /*1150*/  LOP3.LUT R7, R24, R23, RZ, 0x3c, !PT ;  /* 0x0000001718077212 */ /* 0x000fe200078e3cff */
[----:B------:R-:W-:Y:S01]  /*1160*/  FMUL.FTZ R10, R10, c[0x0][0x2e0] ;  /* 0x0000b8000a0a7a20 */ /* 0x000fe20000410000 */
[----:B------:R-:W-:Y:S01]  /*1170*/  F2FP.PACK_AB R6, R6, R19 ;  /* 0x000000130606723e */ /* 0x000fe200000000ff */
[----:B------:R-:W-:Y:S01]  /*1180*/  FMUL.FTZ R9, R9, c[0x0][0x2e0] ;  /* 0x0000b80009097a20 */ /* 0x000fe20000410000 */
[----:B------:R-:W-:Y:S01]  /*1190*/  LEA.HI R19, R41, R41, RZ, 0x1 ;  /* 0x0000002929137211 */ /* 0x000fe200078f08ff */
[----:B------:R-:W-:Y:S01]  /*11a0*/  FMUL.FTZ R20, R20, c[0x0][0x2e0] ;  /* 0x0000b80014147a20 */ /* 0x000fe20000410000 */
[----:B------:R-:W-:Y:S01]  /*11b0*/  LEA R24, R22, R49, 0x8 ;  /* 0x0000003116187211 */ /* 0x000fe200078e40ff */
[----:B------:R-:W-:Y:S01]  /*11c0*/  FMUL.FTZ R22, R2, c[0x0][0x2e0] ;  /* 0x0000b80002167a20 */ /* 0x000fe20000410000 */
[----:B------:R-:W-:Y:S01]  /*11d0*/  F2FP.PACK_AB R2, R4, R5 ;  /* 0x000000050402723e */ /* 0x000fe200000000ff */
[----:B------:R-:W-:Y:S01]  /*11e0*/  FMUL.FTZ R57, R57, c[0x0][0x2e0] ;  /* 0x0000b80039397a20 */ /* 0x000fe20000410000 */
[----:B------:R-:W-:Y:S01]  /*11f0*/  LOP3.LUT R4, R19, 0x3fffffe, RZ, 0xc0, !PT ;  /* 0x03fffffe13047812 */ /* 0x000fe200078ec0ff */
[----:B------:R-:W-:Y:S01]  /*1200*/  FMUL.FTZ R56, R56, c[0x0][0x2e0] ;  /* 0x0000b80038387a20 */ /* 0x000fe20000410000 */
[----:B------:R-:W-:Y:S01]  /*1210*/  SHF.R.S32.HI R19, RZ, 0x1, R19 ;  /* 0x00000001ff137819 */ /* 0x000fe20000011413 */
[----:B------:R-:W-:Y:S01]  /*1220*/  FMUL.FTZ R5, R54, c[0x0][0x2e0] ;  /* 0x0000b80036057a20 */ /* 0x000fe20000410000 */
[----:B------:R-:W-:Y:S01]  /*1230*/  F2FP.PACK_AB R0, R21, R0 ;  /* 0x000000001500723e */ /* 0x000fe200000000ff */
[----:B------:R-:W-:Y:S01]  /*1240*/  IMAD.IADD R41, R41, 0x1, -R4 ;  /* 0x0000000129297824 */ /* 0x000fe200078e0a04 */
[C---:B------:R-:W-:Y:S01]  /*1250*/  LOP3.LUT P0, RZ, R19.reuse, 0x2, RZ, 0xc0, !PT ;  /* 0x0000000213ff7812 */ /* 0x040fe2000780c0ff */
[----:B------:R-:W-:Y:S01]  /*1260*/  IMAD.SHL.U32 R4, R19, 0x40, RZ ;  /* 0x0000004013047824 */ /* 0x000fe200078e00ff */
[----:B------:R-:W-:Y:S01]  /*1270*/  F2FP.PACK_AB R3, R22, R3 ;  /* 0x000000031603723e */ /* 0x000fe200000000ff */
[----:B------:R-:W-:Y:S01]  /*1280*/  FMUL.FTZ R18, R18, c[0x0][0x2e0] ;  /* 0x0000b80012127a20 */ /* 0x000fe20000410000 */
[----:B------:R-:W-:Y:S01]  /*1290*/  LEA R41, R41, R24, 0x4 ;  /* 0x0000001829297211 */ /* 0x000fe200078e20ff */
[----:B------:R-:W-:Y:S01]  /*12a0*/  FMUL.FTZ R17, R17, c[0x0][0x2e0] ;  /* 0x0000b80011117a20 */ /* 0x000fe20000410000 */
[----:B------:R-:W-:Y:S01]  /*12b0*/  LOP3.LUT R4, R4, 0xc0, RZ, 0xc0, !PT ;  /* 0x000000c004047812 */ /* 0x000fe200078ec0ff */
[----:B------:R-:W-:Y:S01]  /*12c0*/  FMUL.FTZ R16, R16, c[0x0][0x2e0] ;  /* 0x0000b80010107a20 */ /* 0x000fe20000410000 */
[----:B------:R-:W-:Y:S01]  /*12d0*/  F2FP.PACK_AB R40, R40, R55 ;  /* 0x000000372828723e */ /* 0x000fe200000000ff */
[----:B------:R-:W-:Y:S01]  /*12e0*/  FMUL.FTZ R15, R15, c[0x0][0x2e0] ;  /* 0x0000b8000f0f7a20 */ /* 0x000fe20000410000 */
[----:B------:R-:W-:Y:S01]  /*12f0*/  LOP3.LUT R47, R4, 0x8, R47, 0xf8, !PT ;  /* 0x00000008042f7812 */ /* 0x000fe200078ef82f */
[----:B------:R-:W-:Y:S01]  /*1300*/  UIADD3 UR7, -UR6, UR7, URZ ;  /* 0x0000000706077290 */ /* 0x000fe2000fffe13f */
[----:B------:R-:W-:Y:S01]  /*1310*/  SHF.R.U32.HI R4, RZ, 0x3, R4 ;  /* 0x00000003ff047819 */ /* 0x000fe20000011604 */
[----:B------:R-:W-:Y:S01]  /*1320*/  IMAD.IADD R25, R50, 0x1, -R25 ;  /* 0x0000000132197824 */ /* 0x000fe200078e0a19 */
[----:B------:R-:W-:-:S02]  /*1330*/  F2FP.PACK_AB R13, R13, R14 ;  /* 0x0000000e0d0d723e */ /* 0x000fc400000000ff */
[----:B------:R-:W-:Y:S01]  /*1340*/  LOP3.LUT R4, R47, R4, RZ, 0x3c, !PT ;  /* 0x000000042f047212 */ /* 0x000fe200078e3cff */
[----:B------:R-:W-:Y:S01]  /*1350*/  IMAD R48, R48, 0x8, R25 ;  /* 0x0000000830307824 */ /* 0x000fe200078e0219 */
[----:B------:R-:W-:Y:S02]  /*1360*/  F2FP.PACK_AB R11, R11, R12 ;  /* 0x0000000c0b0b723e */ /* 0x000fe400000000ff */
[----:B------:R-:W-:Y:S01]  /*1370*/  F2FP.PACK_AB R10, R9, R10 ;  /* 0x0000000a090a723e */ /* 0x000fe200000000ff */
[----:B------:R-:W-:Y:S01]  /*1380*/  IMAD.U32 R4, R41, 0x2, R4 ;  /* 0x0000000229047824 */ /* 0x000fe200078e0004 */
[----:B------:R-:W-:Y:S02]  /*1390*/  F2FP.PACK_AB R20, R57, R20 ;  /* 0x000000143914723e */ /* 0x000fe400000000ff */
[----:B------:R-:W-:Y:S01]  /*13a0*/  F2FP.PACK_AB R5, R5, R56 ;  /* 0x000000380505723e */ /* 0x000fe200000000ff */
[----:B------:R-:W-:Y:S01]  /*13b0*/  IMAD.SHL.U32 R19, R4, 0x2, RZ ;  /* 0x0000000204137824 */ /* 0x000fe200078e00ff */
[----:B------:R-:W-:-:S02]  /*13c0*/  F2FP.PACK_AB R17, R17, R18 ;  /* 0x000000121111723e */ /* 0x000fc400000000ff */
[----:B------:R-:W-:Y:S02]  /*13d0*/  F2FP.PACK_AB R15, R15, R16 ;  /* 0x000000100f0f723e */ /* 0x000fe400000000ff */
[C---:B------:R-:W-:Y:S01]  /*13e0*/  IADD3 R4, R19.reuse, 0x20, RZ ;  /* 0x0000002013047810 */ /* 0x040fe20007ffe0ff */
[----:B------:R0:W-:Y:S01]  /*13f0*/  STS [R19], R0 ;  /* 0x0000000013007388 */ /* 0x0001e20000000800 */
[----:B------:R-:W-:Y:S02]  /*1400*/  @P0 IADD3 R4, R19, -0x20, RZ ;  /* 0xffffffe013040810 */ /* 0x000fe40007ffe0ff */
[----:B------:R-:W-:Y:S01]  /*1410*/  ISETP.GE.AND P0, PT, R50, UR7, PT ;  /* 0x0000000732007c0c */ /* 0x000fe2000bf06270 */
[----:B------:R0:W-:Y:S01]  /*1420*/  STS [R19+0x200], R6 ;  /* 0x0002000613007388 */ /* 0x0001e20000000800 */
[----:B------:R-:W-:-:S03]  /*1430*/  SHF.R.S32.HI R9, RZ, 0x1f, R8 ;  /* 0x0000001fff097819 */ /* 0x000fc60000011408 */
[----:B------:R0:W-:Y:S04]  /*1440*/  STS [R4], R2 ;  /* 0x0000000204007388 */ /* 0x0001e80000000800 */
        /* <DEDUP_REMOVED lines=9> */
[----:B------:R-:W-:Y:S06]  /*14e0*/  BAR.SYNC.DEFER_BLOCKING 0x0 ;  /* 0x0000000000007b1d */ /* 0x000fec0000010000 */
[----:B------:R-:W-:Y:S05]  /*14f0*/  @P0 EXIT ;  /* 0x000000000000094d */ /* 0x000fea0003800000 */
[----:B0-----:R-:W-:Y:S01]  /*1500*/  ULDC.64 UR8, c[0x0][0x398] ;  /* 0x0000e60000087ab9 */ /* 0x001fe20000000a00 */
[----:B------:R-:W-:Y:S01]  /*1510*/  MOV R3, UR6 ;  /* 0x0000000600037c02 */ /* 0x000fe20008000f00 */
[----:B------:R-:W-:Y:S01]  /*1520*/  UIMAD UR4, UR27, UR8, URZ ;  /* 0x000000081b0472a4 */ /* 0x000fe2000f8e023f */
[----:B------:R-:W-:Y:S01]  /*1530*/  ISETP.GE.AND P0, PT, R8, c[0x0][0x220], PT ;  /* 0x0000880008007a0c */ /* 0x000fe20003f06270 */
[----:B------:R-:W-:-:S02]  /*1540*/  IMAD.U32 R7, R48, 0x20, R7 ;  /* 0x0000002030077824 */ /* 0x000fc400078e0007 */
[----:B------:R-:W-:Y:S01]  /*1550*/  UIMAD UR7, UR6, UR9, UR4 ;  /* 0x00000009060772a4 */ /* 0x000fe2000f8e0204 */
[----:B------:R-:W-:Y:S01]  /*1560*/  IMAD.WIDE.U32 R2, R3, c[0x0][0x398], R8 ;  /* 0x0000e60003027a25 */ /* 0x000fe200078e0008 */
[----:B------:R-:W-:Y:S02]  /*1570*/  USHF.R.S32.HI UR4, URZ, 0x1f, UR26 ;  /* 0x0000001f3f047899 */ /* 0x000fe4000801141a */
[----:B------:R-:W-:Y:S01]  /*1580*/  ULDC.64 UR8, c[0x0][0x3b0] ;  /* 0x0000ec0000087ab9 */ /* 0x000fe20000000a00 */
[----:B------:R-:W-:Y:S01]  /*1590*/  IMAD.SHL.U32 R0, R7, 0x2, RZ ;  /* 0x0000000207007824 */ /* 0x000fe200078e00ff */
[----:B------:R-:W-:Y:S01]  /*15a0*/  IADD3 R2, P1, R2, UR10, RZ ;  /* 0x0000000a02027c10 */ /* 0x000fe2000ff3e0ff */
[----:B------:R-:W-:Y:S01]  /*15b0*/  UIMAD UR4, UR4, UR8, URZ ;  /* 0x00000008040472a4 */ /* 0x000fe2000f8e023f */
[----:B------:R-:W-:Y:S02]  /*15c0*/  MOV R9, UR7 ;  /* 0x0000000700097c02 */ /* 0x000fe40008000f00 */
[----:B------:R-:W0:Y:S01]  /*15d0*/  LDS.128 R12, [R0+0x1000] ;  /* 0x00100000000c7984 */ /* 0x000e220000000c00 */
[----:B------:R-:W-:Y:S01]  /*15e0*/  UIMAD UR4, UR26, UR9, UR4 ;  /* 0x000000091a0472a4 */ /* 0x000fe2000f8e0204 */
[----:B------:R-:W-:Y:S01]  /*15f0*/  IADD3.X R3, R3, UR5, R9, P1, !PT ;  /* 0x0000000503037c10 */ /* 0x000fe20008ffe409 */
[----:B------:R-:W-:Y:S01]  /*1600*/  IMAD.U32 R9, RZ, RZ, UR26 ;  /* 0x0000001aff097e24 */ /* 0x000fe2000f8e00ff */
[----:B------:R-:W1:Y:S03]  /*1610*/  @!P0 LDS.128 R4, [R0] ;  /* 0x0000000000048984 */ /* 0x000e660000000c00 */
[----:B------:R-:W-:Y:S01]  /*1620*/  IMAD.WIDE.U32 R2, R9, c[0x0][0x3b0], R2 ;  /* 0x0000ec0009027a25 */ /* 0x000fe200078e0002 */
[----:B------:R-:W-:-:S04]  /*1630*/  SHF.R.S32.HI R9, RZ, 0x1f, R50 ;  /* 0x0000001fff097819 */ /* 0x000fc80000011432 */
[----:B------:R-:W-:Y:S01]  /*1640*/  IADD3 R3, R3, UR4, RZ ;  /* 0x0000000403037c10 */ /* 0x000fe2000fffe0ff */
[----:B------:R-:W-:-:S04]  /*1650*/  IMAD R9, R9, c[0x0][0x398], RZ ;  /* 0x0000e60009097a24 */ /* 0x000fc800078e02ff */
[C---:B------:R-:W-:Y:S02]  /*1660*/  IMAD R9, R50.reuse, c[0x0][0x39c], R9 ;  /* 0x0000e70032097a24 */ /* 0x040fe400078e0209 */
[----:B------:R-:W-:Y:S01]  /*1670*/  IMAD.WIDE.U32 R50, R50, c[0x0][0x398], R2 ;  /* 0x0000e60032327a25 */ /* 0x000fe200078e0002 */
[C---:B------:R-:W-:Y:S02]  /*1680*/  IADD3 R2, R8.reuse, 0x20, RZ ;  /* 0x0000002008027810 */ /* 0x040fe40007ffe0ff */
[----:B------:R-:W-:Y:S02]  /*1690*/  IADD3 R8, R8, 0x40, RZ ;  /* 0x0000004008087810 */ /* 0x000fe40007ffe0ff */
[----:B------:R-:W-:Y:S02]  /*16a0*/  ISETP.GE.AND P1, PT, R2, c[0x0][0x220], PT ;  /* 0x0000880002007a0c */ /* 0x000fe40003f26270 */
[----:B------:R-:W-:Y:S02]  /*16b0*/  IADD3 R3, R51, R9, RZ ;  /* 0x0000000933037210 */ /* 0x000fe40007ffe0ff */
[----:B------:R-:W-:-:S04]  /*16c0*/  LEA R2, P2, R50, c[0x0][0x338], 0x1 ;  /* 0x0000ce0032027a11 */ /* 0x000fc800078408ff */
[----:B------:R-:W-:Y:S02]  /*16d0*/  LEA.HI.X R3, R50, c[0x0][0x33c], R3, 0x1, P2 ;  /* 0x0000cf0032037a11 */ /* 0x000fe400010f0c03 */
[----:B------:R-:W-:-:S03]  /*16e0*/  ISETP.GE.AND P2, PT, R8, c[0x0][0x220], PT ;  /* 0x0000880008007a0c */ /* 0x000fc60003f46270 */
[----:B0-----:R0:W-:Y:S04]  /*16f0*/  @!P1 STG.E.128 [R2.64+0x40], R12 ;  /* 0x0000400c02009986 */ /* 0x0011e8000c101d16 */
[----:B-1----:R0:W-:Y:S06]  /*1700*/  @!P0 STG.E.128 [R2.64], R4 ;  /* 0x0000000402008986 */ /* 0x0021ec000c101d16 */
[----:B------:R-:W-:Y:S05]  /*1710*/  @P2 EXIT ;  /* 0x000000000000294d */ /* 0x000fea0003800000 */
[----:B0-----:R-:W0:Y:S04]  /*1720*/  LDS.128 R4, [R0+0x2000] ;  /* 0x0020000000047984 */ /* 0x001e280000000c00 */
[----:B0-----:R-:W-:Y:S01]  /*1730*/  STG.E.128 [R2.64+0x80], R4 ;  /* 0x0000800402007986 */ /* 0x001fe2000c101d16 */
[----:B------:R-:W-:Y:S05]  /*1740*/  EXIT ;  /* 0x000000000000794d */ /* 0x000fea0003800000 */
.L_x_250:
        /* <DEDUP_REMOVED lines=11> */
.L_x_1281:


//--------------------- .text._ZN5flash44flash_bwd_dq_dk_dv_loop_seqk_parallel_kernelI23Flash_bwd_kernel_traitsILi96ELi64ELi128ELi8ELi2ELi4ELi4ELb1ELb0EN7cutlass6half_tE19Flash_kernel_traitsILi96ELi64ELi128ELi8ES3_EELb1ELb0ELb0ELb0ELb0ELb1ELb0EEEvNS_16Flash_bwd_paramsE --------------------------
	.section	.text._ZN5flash44flash_bwd_dq_dk_dv_loop_seqk_parallel_kernelI23Flash_bwd_kernel_traitsILi96ELi64ELi128ELi8ELi2ELi4ELi4ELb1ELb0EN7cutlass6half_tE19Flash_kernel_traitsILi96ELi64ELi128ELi8ES3_EELb1ELb0ELb0ELb0ELb0ELb1ELb0EEEvNS_16Flash_bwd_paramsE,"ax",@progbits
	.sectioninfo	@"SHI_REGISTERS=255"
	.align	128
        .global         _ZN5flash44flash_bwd_dq_dk_dv_loop_seqk_parallel_kernelI23Flash_bwd_kernel_traitsILi96ELi64ELi128ELi8ELi2ELi4ELi4ELb1ELb0EN7cutlass6half_tE19Flash_kernel_traitsILi96ELi64ELi128ELi8ES3_EELb1ELb0ELb0ELb0ELb0ELb1ELb0EEEvNS_16Flash_bwd_paramsE
        .type           _ZN5flash44flash_bwd_dq_dk_dv_loop_seqk_parallel_kernelI23Flash_bwd_kernel_traitsILi96ELi64ELi128ELi8ELi2ELi4ELi4ELb1ELb0EN7cutlass6half_tE19Flash_kernel_traitsILi96ELi64ELi128ELi8ES3_EELb1ELb0ELb0ELb0ELb0ELb1ELb0EEEvNS_16Flash_bwd_paramsE,@function
        .size           _ZN5flash44flash_bwd_dq_dk_dv_loop_seqk_parallel_kernelI23Flash_bwd_kernel_traitsILi96ELi64ELi128ELi8ELi2ELi4ELi4ELb1ELb0EN7cutlass6half_tE19Flash_kernel_traitsILi96ELi64ELi128ELi8ES3_EELb1ELb0ELb0ELb0ELb0ELb1ELb0EEEvNS_16Flash_bwd_paramsE,(.L_x_1282 - _ZN5flash44flash_bwd_dq_dk_dv_loop_seqk_parallel_kernelI23Flash_bwd_kernel_traitsILi96ELi64ELi128ELi8ELi2ELi4ELi4ELb1ELb0EN7cutlass6half_tE19Flash_kernel_traitsILi96ELi64ELi128ELi8ES3_EELb1ELb0ELb0ELb0ELb0ELb1ELb0EEEvNS_16Flash_bwd_paramsE)
        .other          _ZN5flash44flash_bwd_dq_dk_dv_loop_seqk_parallel_kernelI23Flash_bwd_kernel_traitsILi96ELi64ELi128ELi8ELi2ELi4ELi4ELb1ELb0EN7cutlass6half_tE19Flash_kernel_traitsILi96ELi64ELi128ELi8ES3_EELb1ELb0ELb0ELb0ELb0ELb1ELb0EEEvNS_16Flash_bwd_paramsE,@"STO_CUDA_ENTRY STV_DEFAULT"
_ZN5flash44flash_bwd_dq_dk_dv_loop_seqk_parallel_kernelI23Flash_bwd_kernel_traitsILi96ELi64ELi128ELi8ELi2ELi4ELi4ELb1ELb0EN7cutlass6half_tE19Flash_kernel_traitsILi96ELi64ELi128ELi8ES3_EELb1ELb0ELb0ELb0ELb0ELb1ELb0EEEvNS_16Flash_bwd_paramsE:
.text._ZN5flash44flash_bwd_dq_dk_dv_loop_seqk_parallel_kernelI23Flash_bwd_kernel_traitsILi96ELi64ELi128ELi8ELi2ELi4ELi4ELb1ELb0EN7cutlass6half_tE19Flash_kernel_traitsILi96ELi64ELi128ELi8ES3_EELb1ELb0ELb0ELb0ELb0ELb1ELb0EEEvNS_16Flash_bwd_paramsE:
        /* <DEDUP_REMOVED lines=15> */
[----:B------:R-:W-:Y:S01]  /*00f0*/  ULDC.U8 UR7, c[0x0][0x328] ;  /* 0x0000ca0000077ab9 */ /* 0x000fe20000000000 */
[----:B------:R-:W-:Y:S01]  /*0100*/  IMAD.MOV.U32 R238, RZ, RZ, -0x10 ;  /* 0xfffffff0ffee7424 */ /* 0x000fe200078e00ff */
[----:B------:R-:W-:Y:S01]  /*0110*/  UISETP.NE.AND UP2, UPT, UR7, URZ, UPT ;  /* 0x0000003f0700728c */ /* 0x000fe2000bf45270 */
[----:B------:R-:W-:Y:S01]  /*0120*/  IMAD.MOV.U32 R227, RZ, RZ, 0x40 ;  /* 0x00000040ffe37424 */ /* 0x000fe200078e00ff */
[----:B------:R-:W-:Y:S01]  /*0130*/  ULDC UR46, c[0x0][0x22c] ;  /* 0x00008b00002e7ab9 */ /* 0x000fe20000000800 */
[----:B------:R-:W3:Y:S01]  /*0140*/  S2UR UR30, SR_CTAID.Y ;  /* 0x00000000001e79c3 */ /* 0x000ee20000002600 */
[----:B------:R-:W-:-:S02]  /*0150*/  ULDC UR34, c[0x0][0x1c0] ;  /* 0x0000700000227ab9 */ /* 0x000fc40000000800 */
[----:B------:R-:W-:Y:S02]  /*0160*/  UMOV UR5, 0x80 ;  /* 0x0000008000057882 */ /* 0x000fe40000000000 */
[----:B------:R-:W-:Y:S02]  /*0170*/  ULDC UR4, c[0x0][0x210] ;  /* 0x0000840000047ab9 */ /* 0x000fe40000000800 */
[----:B------:R-:W-:Y:S02]  /*0180*/  ULDC UR56, c[0x0][0x234] ;  /* 0x00008d0000387ab9 */ /* 0x000fe40000000800 */
[----:B------:R-:W-:Y:S02]  /*0190*/  ULDC UR10, c[0x0][0x1c0] ;  /* 0x00007000000a7ab9 */ /* 0x000fe40000000800 */
[----:B------:R-:W-:Y:S02]  /*01a0*/  ULDC UR11, c[0x0][0x1c0] ;  /* 0x00007000000b7ab9 */ /* 0x000fe40000000800 */
[----:B------:R-:W-:Y:S01]  /*01b0*/  UIMAD.WIDE UR34, UR46, UR34, URZ ;  /* 0x000000222e2272a5 */ /* 0x000fe2000f8e023f */
[----:B-1----:R-:W-:Y:S01]  /*01c0*/  SHF.R.S32.HI R0, RZ, 0x1f, R8 ;  /* 0x0000001fff007819 */ /* 0x002fe20000011408 */
[----:B--2---:R-:W-:-:S02]  /*01d0*/  USHF.R.S32.HI UR6, URZ, 0x1f, UR36 ;  /* 0x0000001f3f067899 */ /* 0x004fc40008011424 */
[----:B------:R-:W-:Y:S01]  /*01e0*/  UIMAD UR47, UR36, UR46, URZ ;  /* 0x0000002e242f72a4 */ /* 0x000fe2000f8e023f */
[CC--:B------:R-:W-:Y:S01]  /*01f0*/  LEA.HI R2, R0.reuse, R8.reuse, RZ, 0x5 ;  /* 0x0000000800027211 */ /* 0x0c0fe200078f28ff */
[----:B------:R-:W-:Y:S01]  /*0200*/  UIMAD UR56, UR5, UR4, UR56 ;  /* 0x00000004053872a4 */ /* 0x000fe2000f8e0238 */
[CC--:B------:R-:W-:Y:S01]  /*0210*/  LEA.HI R4, R0.reuse, R8.reuse, RZ, 0x4 ;  /* 0x0000000800047211 */ /* 0x0c0fe200078f20ff */
[----:B------:R-:W-:Y:S01]  /*0220*/  UIMAD UR46, UR46, UR10, URZ ;  /* 0x0000000a2e2e72a4 */ /* 0x000fe2000f8e023f */
[CC--:B------:R-:W-:Y:S01]  /*0230*/  LEA.HI R7, R0.reuse, R8.reuse, RZ, 0x2 ;  /* 0x0000000800077211 */ /* 0x0c0fe200078f10ff */
[----:B---3--:R-:W-:Y:S01]  /*0240*/  UIMAD.WIDE.U32 UR42, UR30, UR13, URZ ;  /* 0x0000000d1e2a72a5 */ /* 0x008fe2000f8e003f */
[CC--:B------:R-:W-:Y:S01]  /*0250*/  LEA.HI R12, R0.reuse, R8.reuse, RZ, 0x3 ;  /* 0x00000008000c7211 */ /* 0x0c0fe200078f18ff */
[----:B------:R-:W-:Y:S01]  /*0260*/  UIMAD UR4, UR30, UR11, UR36 ;  /* 0x0000000b1e0472a4 */ /* 0x000fe2000f8e0224 */
[CC--:B------:R-:W-:Y:S01]  /*0270*/  LEA.HI R14, R0.reuse, R8.reuse, RZ, 0x6 ;  /* 0x00000008000e7211 */ /* 0x0c0fe200078f30ff */
[----:B------:R-:W-:Y:S01]  /*0280*/  ULDC UR12, c[0x0][0x1c0] ;  /* 0x00007000000c7ab9 */ /* 0x000fe20000000800 */
[----:B------:R-:W-:Y:S01]  /*0290*/  LEA.HI R18, R0, R8, RZ, 0x7 ;  /* 0x0000000800127211 */ /* 0x000fe200078f38ff */
[----:B------:R-:W-:Y:S01]  /*02a0*/  ULDC UR9, c[0x0][0x1c0] ;  /* 0x0000700000097ab9 */ /* 0x000fe20000000800 */
[----:B------:R-:W-:Y:S01]  /*02b0*/  LOP3.LUT R0, R2, 0xffffffe0, RZ, 0xc0, !PT ;  /* 0xffffffe002007812 */ /* 0x000fe200078ec0ff */
[----:B------:R-:W-:Y:S01]  /*02c0*/  UIMAD UR5, UR30, UR9, UR36 ;  /* 0x000000091e0572a4 */ /* 0x000fe2000f8e0224 */
[----:B------:R-:W-:Y:S01]  /*02d0*/  SHF.R.S32.HI R3, RZ, 0x4, R4 ;  /* 0x00000004ff037819 */ /* 0x000fe20000011404 */
[----:B------:R-:W-:Y:S01]  /*02e0*/  USHF.L.U32 UR45, UR46, 0x6, URZ ;  /* 0x000000062e2d7899 */ /* 0x000fe2000800063f */
[----:B------:R-:W-:Y:S01]  /*02f0*/  LOP3.LUT R6, R12, 0xfffffff8, RZ, 0xc0, !PT ;  /* 0xfffffff80c067812 */ /* 0x000fe200078ec0ff */
[----:B------:R-:W-:Y:S01]  /*0300*/  IMAD.IADD R0, R8, 0x1, -R0 ;  /* 0x0000000108007824 */ /* 0x000fe200078e0a00 */
[C---:B------:R-:W-:Y:S01]  /*0310*/  LOP3.LUT R5, R4.reuse, 0xfffffff0, RZ, 0xc0, !PT ;  /* 0xfffffff004057812 */ /* 0x040fe200078ec0ff */
[----:B------:R-:W-:Y:S01]  /*0320*/  USHF.L.U32 UR44, UR4, 0x5, URZ ;  /* 0x00000005042c7899 */ /* 0x000fe2000800063f */
[----:B------:R-:W-:Y:S01]  /*0330*/  LEA.HI R4, R4, R3, RZ, 0x1 ;  /* 0x0000000304047211 */ /* 0x000fe200078f08ff */
[C---:B------:R-:W-:Y:S01]  /*0340*/  IMAD.IADD R10, R8.reuse, 0x1, -R6 ;  /* 0x00000001080a7824 */ /* 0x040fe200078e0a06 */
[----:B------:R-:W-:Y:S01]  /*0350*/  SHF.R.S32.HI R15, RZ, 0x2, R7 ;  /* 0x00000002ff0f7819 */ /* 0x000fe20000011407 */
[----:B------:R-:W-:Y:S01]  /*0360*/  IMAD.IADD R6, R8, 0x1, -R5 ;  /* 0x0000000108067824 */ /* 0x000fe200078e0a05 */
[----:B------:R-:W-:Y:S01]  /*0370*/  LOP3.LUT R4, R4, 0xfffffffe, RZ, 0xc0, !PT ;  /* 0xfffffffe04047812 */ /* 0x000fe200078ec0ff */
[----:B------:R-:W-:Y:S01]  /*0380*/  ULDC UR50, c[0x0][0x214] ;  /* 0x0000850000327ab9 */ /* 0x000fe20000000800 */
[----:B------:R-:W-:Y:S01]  /*0390*/  SHF.R.S32.HI R5, RZ, 0x1f, R0 ;  /* 0x0000001fff057819 */ /* 0x000fe20000011400 */
[----:B------:R-:W-:Y:S01]  /*03a0*/  ULDC UR57, c[0x0][0x1c8] ;  /* 0x0000720000397ab9 */ /* 0x000fe20000000800 */
[----:B------:R-:W-:Y:S01]  /*03b0*/  LOP3.LUT R9, R7, 0xfffffffc, RZ, 0xc0, !PT ;  /* 0xfffffffc07097812 */ /* 0x000fe200078ec0ff */
[----:B------:R-:W-:Y:S01]  /*03c0*/  IMAD.IADD R13, R3, 0x1, -R4 ;  /* 0x00000001030d7824 */ /* 0x000fe200078e0a04 */
[----:B------:R-:W-:Y:S01]  /*03d0*/  LEA.HI R19, R5, R0, RZ, 0x2 ;  /* 0x0000000005137211 */ /* 0x000fe200078f10ff */
[----:B------:R-:W-:Y:S01]  /*03e0*/  ULDC.U8 UR8, c[0x0][0x3d0] ;  /* 0x0000f40000087ab9 */ /* 0x000fe20000000000 */
[--C-:B------:R-:W-:Y:S01]  /*03f0*/  SHF.R.S32.HI R0, RZ, 0x5, R2.reuse ;  /* 0x00000005ff007819 */ /* 0x100fe20000011402 */
[----:B------:R-:W-:Y:S01]  /*0400*/  IMAD.IADD R16, R8, 0x1, -R9 ;  /* 0x0000000108107824 */ /* 0x000fe200078e0a09 */
[----:B------:R-:W-:Y:S01]  /*0410*/  SHF.R.S32.HI R3, RZ, 0x1f, R2 ;  /* 0x0000001fff037819 */ /* 0x000fe20000011402 */
[----:B------:R-:W-:Y:S01]  /*0420*/  ULDC UR51, c[0x0][0x224] ;  /* 0x0000890000337ab9 */ /* 0x000fe20000000800 */
[----:B------:R-:W-:Y:S01]  /*0430*/  LEA.HI R5, R7, R15, RZ, 0x1 ;  /* 0x0000000f07057211 */ /* 0x000fe200078f08ff */
[----:B------:R-:W-:Y:S01]  /*0440*/  IMAD.SHL.U32 R22, R16, 0x8, RZ ;  /* 0x0000000810167824 */ /* 0x000fe200078e00ff */
[-C--:B------:R-:W-:Y:S01]  /*0450*/  LEA.HI R4, R2, R0.reuse, RZ, 0x1 ;  /* 0x0000000002047211 */ /* 0x080fe200078f08ff */
[----:B------:R-:W-:Y:S01]  /*0460*/  @UP2 UIMAD UR55, UR30, UR50, URZ ;  /* 0x000000321e3722a4 */ /* 0x000fe2000f8e023f */
[----:B------:R-:W-:Y:S01]  /*0470*/  LEA.HI R2, R3, R0, RZ, 0x2 ;  /* 0x0000000003027211 */ /* 0x000fe200078f10ff */
[----:B------:R-:W-:Y:S01]  /*0480*/  ULDC.64 UR14, c[0x0][0x118] ;  /* 0x00004600000e7ab9 */ /* 0x000fe20000000a00 */
[----:B------:R-:W-:Y:S01]  /*0490*/  LOP3.LUT R3, R5, 0x7fffffe, RZ, 0xc0, !PT ;  /* 0x07fffffe05037812 */ /* 0x000fe200078ec0ff */
[----:B------:R-:W-:Y:S01]  /*04a0*/  ULOP3.LUT UR57, UR36, UR57, URZ, 0x3c, !UPT ;  /* 0x0000003924397292 */ /* 0x000fe2000f8e3c3f */
[----:B------:R-:W-:Y:S01]  /*04b0*/  LOP3.LUT R4, R4, 0xfffffffe, RZ, 0xc0, !PT ;  /* 0xfffffffe04047812 */ /* 0x000fe200078ec0ff */
[----:B------:R-:W-:Y:S01]  /*04c0*/  UISETP.NE.AND UP3, UPT, UR8, URZ, UPT ;  /* 0x0000003f0800728c */ /* 0x000fe2000bf65270 */
[----:B------:R-:W-:Y:S01]  /*04d0*/  LOP3.LUT R2, R2, 0xfffffffc, RZ, 0xc0, !PT ;  /* 0xfffffffc02027812 */ /* 0x000fe200078ec0ff */
[----:B------:R-:W-:Y:S01]  /*04e0*/  IMAD.IADD R3, R15, 0x1, -R3 ;  /* 0x000000010f037824 */ /* 0x000fe200078e0a03 */
[----:B------:R-:W-:Y:S01]  /*04f0*/  SHF.R.S32.HI R8, RZ, 0x3, R12 ;  /* 0x00000003ff087819 */ /* 0x000fe2000001140c */
[C---:B------:R-:W-:Y:S01]  /*0500*/  IMAD.IADD R20, R0.reuse, 0x1, -R4 ;  /* 0x0000000100147824 */ /* 0x040fe200078e0a04 */
[----:B------:R-:W-:Y:S01]  /*0510*/  SHF.R.S32.HI R21, RZ, 0x6, R14 ;  /* 0x00000006ff157819 */ /* 0x000fe2000001140e */
[C---:B------:R-:W-:Y:S01]  /*0520*/  IMAD.IADD R11, R0.reuse, 0x1, -R2 ;  /* 0x00000001000b7824 */ /* 0x040fe200078e0a02 */
[----:B------:R-:W-:Y:S01]  /*0530*/  USHF.R.S32.HI UR61, URZ, 0x1f, UR30 ;  /* 0x0000001f3f3d7899 */ /* 0x000fe2000801141e */
[----:B------:R-:W-:Y:S01]  /*0540*/  IMAD R5, R0, 0x8, R3 ;  /* 0x0000000800057824 */ /* 0x000fe200078e0203 */
[----:B------:R-:W-:Y:S01]  /*0550*/  STL [R1+0x30], R20 ;  /* 0x0000301401007387 */ /* 0x000fe20000100800 */
[----:B------:R-:W-:Y:S01]  /*0560*/  IMAD.SHL.U32 R0, R8, 0x40, RZ ;  /* 0x0000004008007824 */ /* 0x000fe200078e00ff */
[----:B------:R-:W-:Y:S01]  /*0570*/  LEA.HI R8, R10, R10, RZ, 0x1 ;  /* 0x0000000a0a087211 */ /* 0x000fe200078f08ff */
[----:B------:R-:W-:Y:S01]  /*0580*/  USHF.R.S32.HI UR60, URZ, 0x1f, UR36 ;  /* 0x0000001f3f3c7899 */ /* 0x000fe20008011424 */
[----:B------:R-:W-:Y:S01]  /*0590*/  STL [R1+0x38], R22 ;  /* 0x0000381601007387 */ /* 0x000fe20000100800 */
[----:B------:R-:W-:Y:S01]  /*05a0*/  USHF.R.S32.HI UR59, URZ, 0x1f, UR30 ;  /* 0x0000001f3f3b7899 */ /* 0x000fe2000801141e */
[----:B------:R-:W-:Y:S01]  /*05b0*/  LOP3.LUT R0, R0, 0xc0, RZ, 0xc0, !PT ;  /* 0x000000c000007812 */ /* 0x000fe200078ec0ff */
[----:B------:R-:W-:Y:S01]  /*05c0*/  USHF.R.S32.HI UR58, URZ, 0x1f, UR36 ;  /* 0x0000001f3f3a7899 */ /* 0x000fe20008011424 */
[----:B------:R-:W-:Y:S01]  /*05d0*/  LOP3.LUT R2, R8, 0x7fffffe, RZ, 0xc0, !PT ;  /* 0x07fffffe08027812 */ /* 0x000fe200078ec0ff */
[----:B------:R-:W-:Y:S01]  /*05e0*/  UIMAD.WIDE.U32 UR40, UR34, UR42, URZ ;  /* 0x0000002a222872a5 */ /* 0x000fe2000f8e003f */
[----:B------:R-:W-:Y:S01]  /*05f0*/  SHF.R.U32.HI R4, RZ, 0x3, R0 ;  /* 0x00000003ff047819 */ /* 0x000fe20000011600 */
[----:B------:R-:W-:Y:S01]  /*0600*/  UIMAD UR52, UR35, UR42, URZ ;  /* 0x0000002a233472a4 */ /* 0x000fe2000f8e023f */
[----:B------:R-:W-:Y:S01]  /*0610*/  LOP3.LUT R3, R0, 0x18, R22, 0xf8, !PT ;  /* 0x0000001800037812 */ /* 0x000fe200078ef816 */
[----:B------:R-:W-:Y:S01]  /*0620*/  IMAD.IADD R2, R10, 0x1, -R2 ;  /* 0x000000010a027824 */ /* 0x000fe200078e0a02 */
[----:B------:R-:W-:Y:S01]  /*0630*/  USHF.R.S32.HI UR54, URZ, 0x1f, UR47 ;  /* 0x0000001f3f367899 */ /* 0x000fe2000801142f */
[----:B------:R-:W-:Y:S01]  /*0640*/  IMAD R0, R21, 0x4, R13 ;  /* 0x0000000415007824 */ /* 0x000fe200078e020d */
[----:B------:R-:W-:Y:S01]  /*0650*/  LOP3.LUT R3, R3, R4, RZ, 0x3c, !PT ;  /* 0x0000000403037212 */ /* 0x000fe200078e3cff */
[----:B------:R-:W-:-:S02]  /*0660*/  UIMAD UR51, UR5, UR51, URZ ;  /* 0x00000033053372a4 */ /* 0x000fc4000f8e023f */
[----:B------:R-:W-:Y:S01]  /*0670*/  IMAD R17, R0, 0x8, R2 ;  /* 0x0000000800117824 */ /* 0x000fe200078e0202 */
[----:B------:R-:W-:Y:S01]  /*0680*/  USHF.R.S32.HI UR49, URZ, 0x1f, UR45 ;  /* 0x0000001f3f317899 */ /* 0x000fe2000801142d */
[----:B------:R-:W-:Y:S01]  /*0690*/  IMAD.U32 R0, R5, 0x20, R3 ;  /* 0x0000002005007824 */ /* 0x000fe200078e0003 */
[----:B------:R-:W-:Y:S01]  /*06a0*/  SHF.R.S32.HI R3, RZ, 0x1f, R6 ;  /* 0x0000001fff037819 */ /* 0x000fe20000011406 */
[----:B------:R-:W-:Y:S02]  /*06b0*/  USHF.R.S32.HI UR48, URZ, 0x1f, UR44 ;  /* 0x0000001f3f307899 */ /* 0x000fe4000801142c */
[----:B------:R-:W-:Y:S01]  /*06c0*/  UMOV UR39, 0xffffd000 ;  /* 0xffffd00000277882 */ /* 0x000fe20000000000 */
[----:B------:R1:W-:Y:S01]  /*06d0*/  STL [R1+0x28], R0 ;  /* 0x0000280001007387 */ /* 0x0003e20000100800 */
[----:B------:R-:W-:Y:S02]  /*06e0*/  LEA.HI R9, R3, R6, RZ, 0x3 ;  /* 0x0000000603097211 */ /* 0x000fe400078f18ff */
[----:B-1----:R-:W-:-:S04]  /*06f0*/  SHF.R.S32.HI R0, RZ, 0x1f, R7 ;  /* 0x0000001fff007819 */ /* 0x002fc80000011407 */
[----:B------:R-:W-:Y:S02]  /*0700*/  LEA.HI R2, R0, R15, RZ, 0x3 ;  /* 0x0000000f00027211 */ /* 0x000fe400078f18ff */
[----:B------:R-:W-:Y:S02]  /*0710*/  LEA.HI R0, R6, R6, RZ, 0x1 ;  /* 0x0000000606007211 */ /* 0x000fe400078f08ff */
[----:B------:R-:W-:Y:S02]  /*0720*/  LOP3.LUT R3, R2, 0xfffffff8, RZ, 0xc0, !PT ;  /* 0xfffffff802037812 */ /* 0x000fe400078ec0ff */
[----:B------:R-:W-:Y:S02]  /*0730*/  LOP3.LUT R4, R0, 0x7fffffe, RZ, 0xc0, !PT ;  /* 0x07fffffe00047812 */ /* 0x000fe400078ec0ff */
[----:B------:R-:W-:Y:S01]  /*0740*/  LOP3.LUT R2, R9, 0xfffffff8, RZ, 0xc0, !PT ;  /* 0xfffffff809027812 */ /* 0x000fe200078ec0ff */
[----:B------:R-:W-:Y:S02]  /*0750*/  IMAD.IADD R5, R15, 0x1, -R3 ;  /* 0x000000010f057824 */ /* 0x000fe400078e0a03 */
[C---:B------:R-:W-:Y:S01]  /*0760*/  IMAD.IADD R15, R6.reuse, 0x1, -R4 ;  /* 0x00000001060f7824 */ /* 0x040fe200078e0a04 */
[----:B------:R-:W-:Y:S01]  /*0770*/  SHF.R.S32.HI R4, RZ, 0x1, R0 ;  /* 0x00000001ff047819 */ /* 0x000fe20000011400 */
[----:B------:R-:W-:Y:S01]  /*0780*/  IMAD.IADD R14, R6, 0x1, -R2 ;  /* 0x00000001060e7824 */ /* 0x000fe200078e0a02 */
[----:B------:R-:W-:Y:S01]  /*0790*/  LOP3.LUT R2, R5, 0x1, RZ, 0xc0, !PT ;  /* 0x0000000105027812 */ /* 0x000fe200078ec0ff */
[----:B------:R-:W-:Y:S01]  /*07a0*/  IMAD.SHL.U32 R3, R10, 0x40, RZ ;  /* 0x000000400a037824 */ /* 0x000fe200078e00ff */
[----:B------:R-:W-:-:S02]  /*07b0*/  SHF.R.S32.HI R0, RZ, 0x1f, R0 ;  /* 0x0000001fff007819 */ /* 0x000fc40000011400 */
[----:B------:R-:W-:Y:S02]  /*07c0*/  ISETP.NE.U32.AND P5, PT, R2, 0x1, PT ;  /* 0x000000010200780c */ /* 0x000fe40003fa5070 */
[----:B------:R-:W-:Y:S02]  /*07d0*/  LEA.HI R2, R0, R4, RZ, 0x2 ;  /* 0x0000000400027211 */ /* 0x000fe400078f10ff */
[----:B------:R-:W-:Y:S02]  /*07e0*/  SHF.R.S32.HI R0, RZ, 0x1, R8 ;  /* 0x00000001ff007819 */ /* 0x000fe40000011408 */
[----:B------:R-:W-:Y:S02]  /*07f0*/  LOP3.LUT R6, R3, 0x1c0, RZ, 0xc0, !PT ;  /* 0x000001c003067812 */ /* 0x000fe400078ec0ff */
[C---:B------:R-:W-:Y:S01]  /*0800*/  LOP3.LUT P6, RZ, R0.reuse, 0x2, RZ, 0xc0, !PT ;  /* 0x0000000200ff7812 */ /* 0x040fe200078cc0ff */
[----:B------:R-:W-:Y:S01]  /*0810*/  IMAD.SHL.U32 R0, R0, 0x40, RZ ;  /* 0x0000004000007824 */ /* 0x000fe200078e00ff */
[----:B------:R-:W-:Y:S01]  /*0820*/  LOP3.LUT R3, R2, 0xfffffffc, RZ, 0xc0, !PT ;  /* 0xfffffffc02037812 */ /* 0x000fe200078ec0ff */
[----:B------:R-:W-:Y:S01]  /*0830*/  IMAD.SHL.U32 R2, R11, 0x10, RZ ;  /* 0x000000100b027824 */ /* 0x000fe200078e00ff */
[----:B------:R-:W-:-:S02]  /*0840*/  LEA.HI R7, R5, R5, RZ, 0x1 ;  /* 0x0000000505077211 */ /* 0x000fc400078f08ff */
[----:B------:R-:W-:Y:S01]  /*0850*/  LOP3.LUT R0, R0, 0xc0, RZ, 0xc0, !PT ;  /* 0x000000c000007812 */ /* 0x000fe200078ec0ff */
[----:B------:R-:W-:Y:S01]  /*0860*/  IMAD.IADD R10, R4, 0x1, -R3 ;  /* 0x00000001040a7824 */ /* 0x000fe200078e0a03 */
[----:B------:R-:W-:Y:S02]  /*0870*/  LOP3.LUT R2, R6, 0x30, R2, 0xf8, !PT ;  /* 0x0000003006027812 */ /* 0x000fe400078ef802 */
[----:B------:R-:W-:Y:S02]  /*0880*/  LOP3.LUT R3, R0, 0x8, R12, 0xf8, !PT ;  /* 0x0000000800037812 */ /* 0x000fe400078ef80c */
[----:B------:R-:W-:Y:S02]  /*0890*/  SHF.R.U32.HI R0, RZ, 0x3, R0 ;  /* 0x00000003ff007819 */ /* 0x000fe40000011600 */
[----:B------:R-:W-:Y:S02]  /*08a0*/  LOP3.LUT R4, R2, 0x8, R12, 0xf8, !PT ;  /* 0x0000000802047812 */ /* 0x000fe400078ef80c */
[----:B------:R-:W-:Y:S01]  /*08b0*/  LOP3.LUT R221, R3, R0, RZ, 0x3c, !PT ;  /* 0x0000000003dd7212 */ /* 0x000fe200078e3cff */
[----:B------:R-:W-:Y:S01]  /*08c0*/  IMAD.SHL.U32 R3, R21, 0x20, RZ ;  /* 0x0000002015037824 */ /* 0x000fe200078e00ff */
[----:B------:R-:W-:-:S02]  /*08d0*/  LOP3.LUT R0, R7, 0x3fffffe, RZ, 0xc0, !PT ;  /* 0x03fffffe07007812 */ /* 0x000fc400078ec0ff */
[----:B------:R-:W-:Y:S01]  /*08e0*/  SHF.R.U32.HI R2, RZ, 0x3, R6 ;  /* 0x00000003ff027819 */ /* 0x000fe20000011606 */
[----:B------:R-:W-:Y:S01]  /*08f0*/  IMAD.U32 R6, RZ, RZ, UR6 ;  /* 0x00000006ff067e24 */ /* 0x000fe2000f8e00ff */
[----:B------:R-:W-:Y:S01]  /*0900*/  USHF.R.S32.HI UR6, URZ, 0x1f, UR13 ;  /* 0x0000001f3f067899 */ /* 0x000fe2000801140d */
[C---:B------:R-:W-:Y:S01]  /*0910*/  IMAD.IADD R6, R5.reuse, 0x1, -R0 ;  /* 0x0000000105067824 */ /* 0x040fe200078e0a00 */
[----:B------:R-:W-:Y:S01]  /*0920*/  LOP3.LUT R12, R4, R2, RZ, 0x3c, !PT ;  /* 0x00000002040c7212 */ /* 0x000fe200078e3cff */
[C---:B------:R-:W-:Y:S01]  /*0930*/  IMAD.SHL.U32 R0, R5.reuse, 0x40, RZ ;  /* 0x0000004005007824 */ /* 0x040fe200078e00ff */
[----:B------:R-:W-:Y:S01]  /*0940*/  SHF.R.S32.HI R2, RZ, 0x3, R9 ;  /* 0x00000003ff027819 */ /* 0x000fe20000011409 */
[----:B------:R-:W-:Y:S01]  /*0950*/  IMAD.SHL.U32 R4, R16, 0x2, RZ ;  /* 0x0000000210047824 */ /* 0x000fe200078e00ff */
[----:B------:R-:W-:Y:S01]  /*0960*/  USHF.L.U32 UR13, UR30, 0x7, URZ ;  /* 0x000000071e0d7899 */ /* 0x000fe2000800063f */
[----:B------:R-:W-:Y:S01]  /*0970*/  LOP3.LUT P4, RZ, R5, 0x2, RZ, 0xc0, !PT ;  /* 0x0000000205ff7812 */ /* 0x000fe2000788c0ff */
[----:B------:R-:W-:Y:S01]  /*0980*/  IMAD.U32 R221, R17, 0x20, R221 ;  /* 0x0000002011dd7824 */ /* 0x000fe200078e00dd */
[----:B------:R-:W-:Y:S01]  /*0990*/  LOP3.LUT R0, R0, 0x1c0, RZ, 0xc0, !PT ;  /* 0x000001c000007812 */ /* 0x000fe200078ec0ff */
[----:B------:R-:W-:Y:S01]  /*09a0*/  IMAD R15, R2, 0x8, R15 ;  /* 0x00000008020f7824 */ /* 0x000fe200078e020f */
[----:B------:R-:W-:Y:S01]  /*09b0*/  SEL R238, R238, 0x10, !P5 ;  /* 0x00000010eeee7807 */ /* 0x000fe20006800000 */
[C---:B------:R-:W-:Y:S01]  /*09c0*/  IMAD R225, R11.reuse, 0x2, R2 ;  /* 0x000000020be17824 */ /* 0x040fe200078e0202 */
[----:B------:R-:W-:Y:S01]  /*09d0*/  LOP3.LUT R3, R0, 0x20, R3, 0xf8, !PT ;  /* 0x0000002000037812 */ /* 0x000fe200078ef803 */
[----:B------:R-:W-:Y:S01]  /*09e0*/  IMAD R2, R11, 0x200, R4 ;  /* 0x000002000b027824 */ /* 0x000fe200078e0204 */
[----:B------:R-:W-:Y:S01]  /*09f0*/  SHF.R.U32.HI R0, RZ, 0x3, R0 ;  /* 0x00000003ff007819 */ /* 0x000fe20000011600 */
[----:B------:R-:W-:Y:S01]  /*0a00*/  IMAD.SHL.U32 R221, R221, 0x2, RZ ;  /* 0x00000002dddd7824 */ /* 0x000fe200078e00ff */
[----:B------:R-:W-:Y:S01]  /*0a10*/  SEL R222, R230, 0xffffffe0, !P6 ;  /* 0xffffffe0e6de7807 */ /* 0x000fe20007000000 */
[----:B------:R-:W-:Y:S01]  /*0a20*/  IMAD R9, R6, 0x20, R2 ;  /* 0x0000002006097824 */ /* 0x000fe200078e0202 */
[----:B------:R-:W-:Y:S01]  /*0a30*/  LOP3.LUT R6, R3, R0, RZ, 0x3c, !PT ;  /* 0x0000000003067212 */ /* 0x000fe200078e3cff */
[----:B------:R-:W-:Y:S01]  /*0a40*/  IMAD.U32 R0, RZ, RZ, UR13 ;  /* 0x0000000dff007e24 */ /* 0x000fe2000f8e00ff */
[----:B------:R-:W-:Y:S01]  /*0a50*/  SHF.R.S32.HI R0, RZ, 0x1, R7 ;  /* 0x00000001ff007819 */ /* 0x000fe20000011407 */
[----:B------:R-:W-:Y:S01]  /*0a60*/  UIMAD UR53, UR6, UR30, URZ ;  /* 0x0000001e063572a4 */ /* 0x000fe2000f8e023f */
[----:B------:R-:W-:Y:S01]  /*0a70*/  SHF.R.S32.HI R2, RZ, 0x7, R18 ;  /* 0x00000007ff027819 */ /* 0x000fe20000011412 */
[----:B------:R-:W-:Y:S01]  /*0a80*/  @!UP2 UIMAD UR6, UR30, UR12, UR36 ;  /* 0x0000000c1e06a2a4 */ /* 0x000fe2000f8e0224 */
[C---:B------:R-:W-:Y:S01]  /*0a90*/  LOP3.LUT P3, RZ, R0.reuse, 0x2, RZ, 0xc0, !PT ;  /* 0x0000000200ff7812 */ /* 0x040fe2000786c0ff */
[----:B------:R-:W-:-:S02]  /*0aa0*/  IMAD.SHL.U32 R0, R0, 0x40, RZ ;  /* 0x0000004000007824 */ /* 0x000fc400078e00ff */
[----:B------:R-:W-:Y:S01]  /*0ab0*/  IMAD R3, R2, 0x1000, R4 ;  /* 0x0000100002037824 */ /* 0x000fe200078e0204 */
[----:B------:R-:W-:Y:S01]  /*0ac0*/  R2P PR, R14, 0x6 ;  /* 0x000000060e007804 */ /* 0x000fe20000000000 */
[----:B------:R-:W-:Y:S01]  /*0ad0*/  IMAD.SHL.U32 R2, R2, 0x8, RZ ;  /* 0x0000000802027824 */ /* 0x000fe200078e00ff */
[----:B------:R-:W-:Y:S01]  /*0ae0*/  LOP3.LUT R0, R0, 0xc0, RZ, 0xc0, !PT ;  /* 0x000000c000007812 */ /* 0x000fe200078ec0ff */
[----:B------:R-:W-:Y:S01]  /*0af0*/  IMAD R5, R20, 0x400, R3 ;  /* 0x0000040014057824 */ /* 0x000fe200078e0203 */
[----:B------:R-:W-:Y:S01]  /*0b00*/  LOP3.LUT P0, RZ, R10, 0x2, RZ, 0xc0, !PT ;  /* 0x000000020aff7812 */ /* 0x000fe2000780c0ff */
[C---:B------:R-:W-:Y:S01]  /*0b10*/  IMAD.SHL.U32 R4, R13.reuse, 0x10, RZ ;  /* 0x000000100d047824 */ /* 0x040fe200078e00ff */
[----:B------:R-:W-:Y:S01]  /*0b20*/  LOP3.LUT R2, R2, 0x8, RZ, 0xc0, !PT ;  /* 0x0000000802027812 */ /* 0x000fe200078ec0ff */
        /* <DEDUP_REMOVED lines=15> */
[----:B------:R-:W-:Y:S01]  /*0c20*/  SHF.R.U32.HI R6, RZ, 0x3, R0 ;  /* 0x00000003ff067819 */ /* 0x000fe20000011600 */
[----:B------:R-:W-:Y:S01]  /*0c30*/  IMAD.IADD R222, R221, 0x1, R222 ;  /* 0x00000001ddde7824 */ /* 0x000fe200078e02de */
[----:B------:R-:W-:Y:S01]  /*0c40*/  SHF.R.U32.HI R4, RZ, 0x3, R2 ;  /* 0x00000003ff047819 */ /* 0x000fe20000011602 */
[----:B------:R-:W-:Y:S01]  /*0c50*/  @!UP2 UIMAD UR50, UR6, UR50, URZ ;  /* 0x000000320632a2a4 */ /* 0x000fe2000f8e023f */
[--C-:B------:R-:W-:Y:S01]  /*0c60*/  LOP3.LUT R6, R6, R0, R5.reuse, 0x1e, !PT ;  /* 0x0000000006067212 */ /* 0x100fe200078e1e05 */
[----:B------:R-:W-:Y:S01]  /*0c70*/  IMAD.SHL.U32 R0, R15, 0x20, RZ ;  /* 0x000000200f007824 */ /* 0x000fe200078e00ff */
[----:B------:R-:W-:-:S02]  /*0c80*/  LOP3.LUT R5, R4, R2, R5, 0x1e, !PT ;  /* 0x0000000204057212 */ /* 0x000fc400078e1e05 */
[----:B------:R-:W-:Y:S01]  /*0c90*/  LOP3.LUT R2, R4, R7, R2, 0x1e, !PT ;  /* 0x0000000704027212 */ /* 0x000fe200078e1e02 */
[----:B------:R-:W-:Y:S01]  /*0ca0*/  IMAD R231, R20, 0x200, R0 ;  /* 0x0000020014e77824 */ /* 0x000fe200078e0200 */
[----:B------:R-:W-:Y:S01]  /*0cb0*/  LEA R4, R8, 0x9000, 0x1 ;  /* 0x0000900008047811 */ /* 0x000fe200078e08ff */
[----:B------:R-:W-:Y:S01]  /*0cc0*/  IMAD.U32 R225, R225, 0x200, R6 ;  /* 0x00000200e1e17824 */ /* 0x000fe200078e0006 */
[----:B------:R-:W-:Y:S01]  /*0cd0*/  SEL R227, R227, 0xffffffc0, !P2 ;  /* 0xffffffc0e3e37807 */ /* 0x000fe20005000000 */
[----:B------:R-:W-:Y:S01]  /*0ce0*/  IMAD.IADD R229, R0, 0x1, R2 ;  /* 0x0000000100e57824 */ /* 0x000fe200078e0202 */
[----:B------:R-:W-:Y:S01]  /*0cf0*/  SHF.R.S32.HI R0, RZ, 0x2, R19 ;  /* 0x00000002ff007819 */ /* 0x000fe20000011413 */
[----:B------:R-:W-:Y:S01]  /*0d00*/  IMAD.IADD R231, R231, 0x1, R5 ;  /* 0x00000001e7e77824 */ /* 0x000fe200078e0205 */
[----:B------:R-:W-:Y:S01]  /*0d10*/  LEA R225, R225, 0xf000, 0x1 ;  /* 0x0000f000e1e17811 */ /* 0x000fe200078e08ff */
[----:B------:R-:W-:Y:S01]  /*0d20*/  IMAD.SHL.U32 R2, R3, 0x2, RZ ;  /* 0x0000000203027824 */ /* 0x000fe200078e00ff */
[C---:B------:R-:W-:Y:S01]  /*0d30*/  IADD3 R239, R241.reuse, 0x20, RZ ;  /* 0x00000020f1ef7810 */ /* 0x040fe20007ffe0ff */
[----:B------:R-:W-:Y:S01]  /*0d40*/  IMAD R0, R20, 0x10, R0 ;  /* 0x0000001014007824 */ /* 0x000fe200078e0200 */
[----:B------:R-:W-:Y:S01]  /*0d50*/  @P4 IADD3 R239, R241, -0x20, RZ ;  /* 0xffffffe0f1ef4810 */ /* 0x000fe20007ffe0ff */
[C---:B------:R-:W-:Y:S01]  /*0d60*/  IMAD.IADD R226, R225.reuse, 0x1, R226 ;  /* 0x00000001e1e27824 */ /* 0x040fe200078e02e2 */
[----:B------:R-:W-:Y:S01]  /*0d70*/  SEL R230, R230, 0xffffffe0, !P0 ;  /* 0xffffffe0e6e67807 */ /* 0x000fe20004000000 */
[----:B------:R-:W-:Y:S01]  /*0d80*/  IMAD.IADD R228, R225, 0x1, R227 ;  /* 0x00000001e1e47824 */ /* 0x000fe200078e02e3 */
[----:B------:R1:W-:Y:S01]  /*0d90*/  STL [R1], R0 ;  /* 0x0000000001007387 */ /* 0x0003e20000100800 */
[----:B------:R-:W-:-:S02]  /*0da0*/  IMAD.IADD R238, R238, 0x1, R239 ;  /* 0x00000001eeee7824 */ /* 0x000fc400078e02ef */
[----:B------:R-:W-:Y:S01]  /*0db0*/  IMAD.IADD R227, R226, 0x1, R227 ;  /* 0x00000001e2e37824 */ /* 0x000fe200078e02e3 */
[----:B------:R2:W-:Y:S01]  /*0dc0*/  STL [R1+0x20], R4 ;  /* 0x0000200401007387 */ /* 0x0005e20000100800 */
[C---:B-1----:R-:W-:Y:S02]  /*0dd0*/  IADD3 R0, R4.reuse, 0x20, RZ ;  /* 0x0000002004007810 */ /* 0x042fe40007ffe0ff */
[----:B------:R-:W-:-:S05]  /*0de0*/  @P3 IADD3 R0, R4, -0x20, RZ ;  /* 0xffffffe004003810 */ /* 0x000fca0007ffe0ff */
[----:B------:R2:W-:Y:S02]  /*0df0*/  STL [R1+0x24], R0 ;  /* 0x0000240001007387 */ /* 0x0005e40000100800 */
.L_x_279:
        /* <DEDUP_REMOVED lines=53> */
.L_x_251:
        /* <DEDUP_REMOVED lines=21> */
[----:B-1----:R-:W-:Y:S02]  /*12a0*/  UISETP.NE.AND UP0, UPT, UR22, -0x1, UPT ;  /* 0xffffffff1600788c */ /* 0x002fe4000bf05270 */
[----:B------:R-:W-:Y:S02]  /*12b0*/  UIADD3 UR10, UR26, 0x3f, URZ ;  /* 0x0000003f1a0a7890 */ /* 0x000fe4000fffe03f */
[----:B------:R-:W-:Y:S02]  /*12c0*/  ULDC.64 UR6, c[0x0][0x190] ;  /* 0x0000640000067ab9 */ /* 0x000fe40000000a00 */
[----:B------:R-:W-:Y:S01]  /*12d0*/  UISETP.NE.AND UP1, UPT, UR12, -0x1, UPT ;  /* 0xffffffff0c00788c */ /* 0x000fe2000bf25270 */
[----:B------:R-:W-:Y:S01]  /*12e0*/  PLOP3.LUT P0, PT, PT, PT, UP0, 0x80, 0x0 ;  /* 0x000000000000781c */ /* 0x000fe20003f0f008 */
[----:B------:R-:W-:Y:S02]  /*12f0*/  ULDC.64 UR8, c[0x0][0x178] ;  /* 0x00005e0000087ab9 */ /* 0x000fe40000000a00 */
[----:B------:R-:W-:-:S02]  /*1300*/  UIMAD.WIDE.U32 UR4, UR12, UR6, URZ ;  /* 0x000000060c0472a5 */ /* 0x000fc4000f8e003f */
[----:B------:R-:W-:Y:S02]  /*1310*/  UIMAD UR16, UR12, UR7, URZ ;  /* 0x000000070c1072a4 */ /* 0x000fe4000f8e023f */
[----:B------:R-:W-:Y:S02]  /*1320*/  UIMAD UR11, UR37, UR8, URZ ;  /* 0x00000008250b72a4 */ /* 0x000fe4000f8e023f */
[----:B------:R-:W-:Y:S02]  /*1330*/  USHF.R.S32.HI UR13, URZ, 0x1f, UR10 ;  /* 0x0000001f3f0d7899 */ /* 0x000fe4000801140a */
[----:B------:R-:W-:Y:S02]  /*1340*/  UIMAD.WIDE.U32 UR6, UR30, UR8, URZ ;  /* 0x000000081e0672a5 */ /* 0x000fe4000f8e003f */
[----:B------:R-:W-:Y:S02]  /*1350*/  UIMAD UR9, UR30, UR9, UR11 ;  /* 0x000000091e0972a4 */ /* 0x000fe4000f8e020b */
[----:B------:R-:W-:-:S02]  /*1360*/  ULEA.HI UR31, UR13, UR10, URZ, 0x6 ;  /* 0x0000000a0d1f7291 */ /* 0x000fc4000f8f303f */
[----:B------:R-:W-:Y:S02]  /*1370*/  USEL UR38, UR6, UR4, !UP1 ;  /* 0x0000000406267287 */ /* 0x000fe4000c800000 */
[----:B------:R-:W-:Y:S02]  /*1380*/  @UP0 UIADD3 UR6, UR19, UR22, URZ ;  /* 0x0000001613060290 */ /* 0x000fe4000fffe03f */
[----:B------:R-:W-:Y:S02]  /*1390*/  ULDC.64 UR10, c[0x0][0x198] ;  /* 0x00006600000a7ab9 */ /* 0x000fe40000000a00 */
[----:B------:R-:W-:Y:S02]  /*13a0*/  UIADD3 UR33, UR7, UR9, URZ ;  /* 0x0000000907217290 */ /* 0x000fe4000fffe03f */
[----:B------:R-:W-:Y:S02]  /*13b0*/  @UP1 UIADD3 UR33, UR5, UR16, URZ ;  /* 0x0000001005211290 */ /* 0x000fe4000fffe03f */
[----:B------:R-:W-:-:S02]  /*13c0*/  ULOP3.LUT UR7, UR31, 0xffffffc0, URZ, 0xc0, !UPT ;  /* 0xffffffc01f077892 */ /* 0x000fc4000f8ec03f */
[----:B------:R-:W-:Y:S02]  /*13d0*/  @UP0 UIMAD.WIDE.U32 UR4, UR6, UR10, URZ ;  /* 0x0000000a060402a5 */ /* 0x000fe4000f8e003f */
[----:B------:R-:W-:Y:S02]  /*13e0*/  UIADD3 UR13, UR7, -0x40, URZ ;  /* 0xffffffc0070d7890 */ /* 0x000fe4000fffe03f */
[----:B------:R-:W-:Y:S02]  /*13f0*/  @UP0 UIMAD UR32, UR6, UR11, UR5 ;  /* 0x0000000b062002a4 */ /* 0x000fe4000f8e0205 */
[----:B------:R-:W-:Y:S02]  /*1400*/  USHF.R.S32.HI UR25, URZ, 0x1f, UR13 ;  /* 0x0000001f3f197899 */ /* 0x000fe4000801140d */
[----:B------:R-:W-:Y:S01]  /*1410*/  @UP0 UMOV UR29, UR4 ;  /* 0x00000004001d0c82 */ /* 0x000fe20008000000 */
[----:B------:R-:W-:Y:S05]  /*1420*/  @P0 BRA `(.L_x_253) ;  /* 0x000000c000000947 */ /* 0x000fea0003800000 */
[----:B------:R-:W-:Y:S02]  /*1430*/  USHF.R.S32.HI UR4, URZ, 0x1f, UR19 ;  /* 0x0000001f3f047899 */ /* 0x000fe40008011413 */
[----:B------:R-:W-:-:S02]  /*1440*/  ULDC.64 UR6, c[0x0][0x198] ;  /* 0x0000660000067ab9 */ /* 0x000fc40000000a00 */
[----:B------:R-:W-:Y:S02]  /*1450*/  UIMAD UR8, UR4, UR6, URZ ;  /* 0x00000006040872a4 */ /* 0x000fe4000f8e023f */
[----:B------:R-:W-:Y:S02]  /*1460*/  UIMAD.WIDE.U32 UR4, UR19, UR6, URZ ;  /* 0x00000006130472a5 */ /* 0x000fe4000f8e003f */
[----:B------:R-:W-:-:S04]  /*1470*/  UIMAD UR7, UR19, UR7, UR8 ;  /* 0x00000007130772a4 */ /* 0x000fc8000f8e0208 */
[----:B------:R-:W-:-:S03]  /*1480*/  UIADD3 UR5, UR5, UR7, URZ ;  /* 0x0000000705057290 */ /* 0x000fc6000fffe03f */
[----:B------:R-:W-:Y:S02]  /*1490*/  ULDC.64 UR6, c[0x0][0x180] ;  /* 0x0000600000067ab9 */ /* 0x000fe40000000a00 */
[----:B------:R-:W-:Y:S02]  /*14a0*/  UIMAD.WIDE.U32 UR4, UR30, UR6, UR4 ;  /* 0x000000061e0472a5 */ /* 0x000fe4000f8e0004 */
[----:B------:R-:W-:-:S04]  /*14b0*/  UIMAD UR6, UR37, UR6, URZ ;  /* 0x00000006250672a4 */ /* 0x000fc8000f8e023f */
[----:B------:R-:W-:Y:S02]  /*14c0*/  UIMAD UR6, UR30, UR7, UR6 ;  /* 0x000000071e0672a4 */ /* 0x000fe4000f8e0206 */
[----:B------:R-:W-:Y:S02]  /*14d0*/  UMOV UR29, UR4 ;  /* 0x00000004001d7c82 */ /* 0x000fe40008000000 */
[----:B------:R-:W-:Y:S02]  /*14e0*/  UIADD3 UR32, UR5, UR6, URZ ;  /* 0x0000000605207290 */ /* 0x000fe4000fffe03f */
.L_x_253:
        /* <DEDUP_REMOVED lines=11> */
[----:B------:R-:W-:-:S04]  /*15a0*/  UIMAD UR4, UR37, UR8, URZ ;  /* 0x00000008250472a4 */ /* 0x000fc8000f8e023f */
[----:B------:R-:W-:Y:S02]  /*15b0*/  UIMAD UR9, UR30, UR9, UR4 ;  /* 0x000000091e0972a4 */ /* 0x000fe4000f8e0204 */
[----:B------:R-:W-:-:S04]  /*15c0*/  UIMAD.WIDE.U32 UR4, UR19, UR6, URZ ;  /* 0x00000006130472a5 */ /* 0x000fc8000f8e003f */
[----:B------:R-:W-:-:S04]  /*15d0*/  UIADD3 UR5, UR5, UR7, URZ ;  /* 0x0000000705057290 */ /* 0x000fc8000fffe03f */
[----:B------:R-:W-:-:S04]  /*15e0*/  UIMAD.WIDE.U32 UR4, UR30, UR8, UR4 ;  /* 0x000000081e0472a5 */ /* 0x000fc8000f8e0004 */
[----:B------:R-:W-:-:S03]  /*15f0*/  UIADD3 UR28, UR5, UR9, URZ ;  /* 0x00000009051c7290 */ /* 0x000fc6000fffe03f */
[----:B------:R-:W-:Y:S02]  /*1600*/  UMOV UR27, UR4 ;  /* 0x00000004001b7c82 */ /* 0x000fe40008000000 */
.L_x_254:
        /* <DEDUP_REMOVED lines=11> */
[----:B------:R-:W-:-:S04]  /*16c0*/  @!UP1 UIMAD UR6, UR37, UR4, URZ ;  /* 0x00000004250692a4 */ /* 0x000fc8000f8e023f */
[----:B------:R-:W-:Y:S01]  /*16d0*/  @!UP1 UIMAD UR6, UR30, UR5, UR6 ;  /* 0x000000051e0692a4 */ /* 0x000fe2000f8e0206 */
[----:B-1----:R-:W1:Y:S01]  /*16e0*/  MUFU.RCP R4, R4 ;  /* 0x0000000400047308 */ /* 0x002e620000001000 */
[----:B------:R-:W-:-:S04]  /*16f0*/  @!UP1 UIMAD.WIDE.U32 UR4, UR30, UR4, URZ ;  /* 0x000000041e0492a5 */ /* 0x000fc8000f8e003f */
[----:B------:R-:W-:Y:S02]  /*1700*/  @!UP1 UIADD3 UR24, UR5, UR6, URZ ;  /* 0x0000000605189290 */ /* 0x000fe4000fffe03f */
[----:B------:R-:W-:Y:S02]  /*1710*/  UIMAD UR6, UR35, UR12, URZ ;  /* 0x0000000c230672a4 */ /* 0x000fe4000f8e023f */
[----:B------:R-:W-:Y:S02]  /*1720*/  @!UP1 UMOV UR21, UR4 ;  /* 0x0000000400159c82 */ /* 0x000fe40008000000 */
[----:B------:R-:W-:Y:S01]  /*1730*/  UIMAD UR4, UR37, UR8, UR53 ;  /* 0x00000008250472a4 */ /* 0x000fe2000f8e0235 */
[----:B------:R-:W2:Y:S03]  /*1740*/  S2UR UR8, SR_CTAID.X ;  /* 0x00000000000879c3 */ /* 0x000ea60000002500 */
[----:B------:R-:W-:Y:S01]  /*1750*/  UIADD3 UR4, UR43, UR4, URZ ;  /* 0x000000042b047290 */ /* 0x000fe2000fffe03f */
[----:B-1----:R-:W-:-:S03]  /*1760*/  IADD3 R4, R4, 0xffffffe, RZ ;  /* 0x0ffffffe04047810 */ /* 0x002fc60007ffe0ff */
[----:B------:R-:W-:Y:S01]  /*1770*/  UIMAD UR4, UR34, UR4, UR52 ;  /* 0x00000004220472a4 */ /* 0x000fe2000f8e0234 */
[----:B------:R-:W1:Y:S03]  /*1780*/  F2I.FTZ.U32.TRUNC.NTZ R5, R4 ;  /* 0x0000000400057305 */ /* 0x000e66000021f000 */
[----:B------:R-:W-:Y:S02]  /*1790*/  UIADD3 UR9, UR41, UR4, URZ ;  /* 0x0000000429097290 */ /* 0x000fe4000fffe03f */
[----:B------:R-:W-:-:S04]  /*17a0*/  UIMAD.WIDE.U32 UR4, UR34, UR12, URZ ;  /* 0x0000000c220472a5 */ /* 0x000fc8000f8e003f */
[----:B------:R-:W-:Y:S02]  /*17b0*/  @UP1 UIADD3 UR9, UR5, UR6, URZ ;  /* 0x0000000605091290 */ /* 0x000fe4000fffe03f */
[----:B------:R-:W-:Y:S02]  /*17c0*/  USEL UR20, UR40, UR4, !UP1 ;  /* 0x0000000428147287 */ /* 0x000fe4000c800000 */
[----:B------:R-:W-:Y:S01]  /*17d0*/  ULDC.64 UR6, c[0x0][0x3d8] ;  /* 0x0000f60000067ab9 */ /* 0x000fe20000000a00 */
[----:B-1----:R-:W-:Y:S01]  /*17e0*/  IMAD.MOV R0, RZ, RZ, -R5 ;  /* 0x000000ffff007224 */ /* 0x002fe200078e0a05 */
[----:B--2---:R-:W-:Y:S01]  /*17f0*/  UIMAD.WIDE.U32 UR4, UR8, UR6, URZ ;  /* 0x00000006080472a5 */ /* 0x004fe2000f8e003f */
[----:B------:R-:W-:Y:S02]  /*1800*/  IMAD.MOV.U32 R4, RZ, RZ, RZ ;  /* 0x000000ffff047224 */ /* 0x000fe400078e00ff */
[----:B------:R-:W-:Y:S01]  /*1810*/  IMAD R0, R0, R6, RZ ;  /* 0x0000000600007224 */ /* 0x000fe200078e02ff */
[----:B------:R-:W-:-:S02]  /*1820*/  USEL UR11, UR4, URZ, UP3 ;  /* 0x0000003f040b7287 */ /* 0x000fc40009800000 */
[----:B------:R-:W-:Y:S01]  /*1830*/  UIMAD UR7, UR8, UR7, UR5 ;  /* 0x00000007080772a4 */ /* 0x000fe2000f8e0205 */
[----:B------:R-:W-:Y:S01]  /*1840*/  IMAD.HI.U32 R0, R5, R0, R4 ;  /* 0x0000000005007227 */ /* 0x000fe200078e0004 */
[----:B------:R-:W-:Y:S02]  /*1850*/  USHF.L.U64.HI UR4, UR30, 0x7, UR37 ;  /* 0x000000071e047899 */ /* 0x000fe40008010225 */
[----:B------:R-:W-:Y:S02]  /*1860*/  USHF.L.U32 UR8, UR30, 0x7, URZ ;  /* 0x000000071e087899 */ /* 0x000fe4000800063f */
[----:B------:R-:W-:Y:S01]  /*1870*/  USEL UR5, UR4, URZ, UP6 ;  /* 0x0000003f04057287 */ /* 0x000fe2000b000000 */
[----:B------:R-:W-:Y:S01]  /*1880*/  IMAD.HI.U32 R0, R0, R3, RZ ;  /* 0x0000000300007227 */ /* 0x000fe200078e00ff */
[----:B------:R-:W-:-:S03]  /*1890*/  USEL UR4, UR8, URZ, UP6 ;  /* 0x0000003f08047287 */ /* 0x000fc6000b000000 */
[----:B------:R-:W-:Y:S01]  /*18a0*/  IMAD.MOV R4, RZ, RZ, -R0 ;  /* 0x000000ffff047224 */ /* 0x000fe200078e0a00 */
[----:B------:R-:W-:Y:S02]  /*18b0*/  UIADD3 UR4, UP0, UR13, UR4, URZ ;  /* 0x000000040d047290 */ /* 0x000fe4000ff1e03f */
[----:B------:R-:W-:Y:S01]  /*18c0*/  ULDC UR8, c[0x0][0x234] ;  /* 0x00008d0000087ab9 */ /* 0x000fe20000000800 */
[C---:B------:R-:W-:Y:S01]  /*18d0*/  IMAD R3, R6.reuse, R4, R3 ;  /* 0x0000000406037224 */ /* 0x040fe200078e0203 */
[----:B------:R-:W-:Y:S02]  /*18e0*/  UIADD3.X UR6, UR25, UR5, URZ, UP0, !UPT ;  /* 0x0000000519067290 */ /* 0x000fe400087fe43f */
[----:B------:R-:W-:Y:S02]  /*18f0*/  UIMAD UR5, UR35, UR4, URZ ;  /* 0x00000004230572a4 */ /* 0x000fe4000f8e023f */
[----:B------:R-:W-:Y:S02]  /*1900*/  ISETP.GT.U32.AND P0, PT, R6, R3, PT ;  /* 0x000000030600720c */ /* 0x000fe40003f04070 */
[----:B------:R-:W-:-:S02]  /*1910*/  UIMAD UR6, UR34, UR6, UR5 ;  /* 0x00000006220672a4 */ /* 0x000fc4000f8e0205 */
[----:B------:R-:W-:-:S04]  /*1920*/  @UP2 USEL UR5, UR55, UR12, !UP1 ;  /* 0x0000000c37052287 */ /* 0x000fc8000c800000 */
[----:B------:R-:W-:Y:S02]  /*1930*/  @UP2 UIMAD UR10, UR36, UR8, UR5 ;  /* 0x00000008240a22a4 */ /* 0x000fe4000f8e0205 */
[----:B------:R-:W-:Y:S02]  /*1940*/  UIMAD.WIDE.U32 UR4, UR34, UR4, URZ ;  /* 0x00000004220472a5 */ /* 0x000fe4000f8e003f */
[----:B------:R-:W-:Y:S01]  /*1950*/  USEL UR8, UR7, URZ, UP3 ;  /* 0x0000003f07087287 */ /* 0x000fe20009800000 */
[----:B------:R-:W-:Y:S01]  /*1960*/  @!P0 IMAD.IADD R3, R3, 0x1, -R6 ;  /* 0x0000000103038824 */ /* 0x000fe200078e0a06 */
[----:B------:R-:W-:Y:S01]  /*1970*/  @!P0 IADD3 R0, R0, 0x1, RZ ;  /* 0x0000000100008810 */ /* 0x000fe20007ffe0ff */
[----:B------:R-:W-:Y:S01]  /*1980*/  @!UP2 UMOV UR10, UR50 ;  /* 0x00000032000aac82 */ /* 0x000fe20008000000 */
[----:B------:R-:W-:Y:S01]  /*1990*/  ISETP.LE.AND P0, PT, RZ, UR57, PT ;  /* 0x00000039ff007c0c */ /* 0x000fe2000bf03270 */
[----:B------:R-:W-:Y:S01]  /*19a0*/  UIADD3 UR7, UR5, UR6, URZ ;  /* 0x0000000605077290 */ /* 0x000fe2000fffe03f */
        /* <DEDUP_REMOVED lines=12> */
.L_x_255:
[----:B------:R-:W-:Y:S02]  /*1a70*/  UMOV UR6, UR51 ;  /* 0x0000003300067c82 */ /* 0x000fe40008000000 */
.L_x_256:
[----:B------:R-:W2:Y:S04]  /*1a80*/  LDL.64 R4, [R1+0x38] ;  /* 0x0000380001047983 */ /* 0x000ea80000100a00 */
[----:B------:R1:W3:Y:S01]  /*1a90*/  LDL.64 R14, [R1+0x38] ;  /* 0x00003800010e7983 */ /* 0x0002e20000100a00 */
[----:B------:R-:W-:Y:S01]  /*1aa0*/  UIADD3 UR4, UP5, UP4, UR4, UR45, UR47 ;  /* 0x0000002d04047290 */ /* 0x000fe2000fcbe02f */
[----:B------:R-:W-:Y:S01]  /*1ab0*/  IMAD.U32 R8, RZ, RZ, UR36 ;  /* 0x00000024ff087e24 */ /* 0x000fe2000f8e00ff */
[----:B------:R-:W-:Y:S01]  /*1ac0*/  USHF.R.S32.HI UR12, URZ, 0x1f, UR36 ;  /* 0x0000001f3f0c7899 */ /* 0x000fe20008011424 */
[----:B------:R-:W4:Y:S01]  /*1ad0*/  S2R R24, SR_TID.X ;  /* 0x0000000000187919 */ /* 0x000f220000002100 */
[----:B------:R-:W-:Y:S01]  /*1ae0*/  UIADD3 UR20, UP1, UP0, UR11, UR4, UR20 ;  /* 0x000000040b147290 */ /* 0x000fe2000f83e014 */
[----:B------:R-:W-:Y:S01]  /*1af0*/  BSSY B1, `(.L_x_252) ;  /* 0x000079a000017945 */ /* 0x000fe20003800000 */
[----:B------:R-:W-:Y:S01]  /*1b00*/  UIADD3.X UR4, UR7, UR49, UR54, UP5, UP4 ;  /* 0x0000003107047290 */ /* 0x000fe2000afe8436 */
[----:B------:R-:W5:Y:S01]  /*1b10*/  S2R R25, SR_TID.X ;  /* 0x0000000000197919 */ /* 0x000f620000002100 */
[----:B------:R-:W-:-:S02]  /*1b20*/  UMOV UR37, 0x4 ;  /* 0x0000000400257882 */ /* 0x000fc40000000000 */
[----:B------:R-:W-:Y:S01]  /*1b30*/  UIADD3.X UR11, UR8, UR4, UR9, UP1, UP0 ;  /* 0x00000004080b7290 */ /* 0x000fe20008fe0409 */
[----:B------:R-:W1:Y:S01]  /*1b40*/  S2R R21, SR_TID.X ;  /* 0x0000000000157919 */ /* 0x000e620000002100 */
[----:B------:R-:W-:Y:S02]  /*1b50*/  UISETP.GE.AND UP0, UPT, UR26, 0x1, UPT ;  /* 0x000000011a00788c */ /* 0x000fe4000bf06270 */
[----:B------:R-:W-:Y:S02]  /*1b60*/  ULDC.64 UR4, c[0x0][0x1a8] ;  /* 0x00006a0000047ab9 */ /* 0x000fe40000000a00 */
[----:B------:R-:W-:Y:S02]  /*1b70*/  UIMAD UR4, UR12, UR4, URZ ;  /* 0x000000040c0472a4 */ /* 0x000fe4000f8e023f */
[----:B------:R-:W-:Y:S02]  /*1b80*/  UIADD3 UR6, UR13, UR6, URZ ;  /* 0x000000060d067290 */ /* 0x000fe4000fffe03f */
[----:B------:R-:W-:-:S02]  /*1b90*/  UIMAD UR8, UR36, UR5, UR4 ;  /* 0x00000005240872a4 */ /* 0x000fc4000f8e0204 */
[----:B------:R-:W-:Y:S02]  /*1ba0*/  ULEA.HI.SX32 UR9, UR31, 0xffffffff, 0x1a ;  /* 0xffffffff1f097891 */ /* 0x000fe4000f8fd23f */
[----:B------:R-:W-:Y:S02]  /*1bb0*/  ULDC.64 UR4, c[0x0][0x378] ;  /* 0x0000de0000047ab9 */ /* 0x000fe40000000a00 */
[----:B------:R-:W-:Y:S01]  /*1bc0*/  UIMAD UR4, UR12, UR4, URZ ;  /* 0x000000040c0472a4 */ /* 0x000fe2000f8e023f */
[----:B----4-:R-:W-:-:S03]  /*1bd0*/  SHF.R.S32.HI R24, RZ, 0x1f, R24 ;  /* 0x0000001fff187819 */ /* 0x010fc60000011418 */
[----:B------:R-:W-:Y:S01]  /*1be0*/  UIMAD UR7, UR36, UR5, UR4 ;  /* 0x00000005240772a4 */ /* 0x000fe2000f8e0204 */
[----:B-----5:R-:W-:Y:S02]  /*1bf0*/  LEA.HI R24, R24, R25, RZ, 0x2 ;  /* 0x0000001918187211 */ /* 0x020fe400078f10ff */
[----:B------:R-:W-:Y:S02]  /*1c00*/  ULDC.64 UR4, c[0x0][0x370] ;  /* 0x0000dc0000047ab9 */ /* 0x000fe40000000a00 */
[----:B------:R-:W-:Y:S01]  /*1c10*/  SHF.R.S32.HI R24, RZ, 0x2, R24 ;  /* 0x00000002ff187819 */ /* 0x000fe20000011418 */
[----:B------:R-:W-:-:S03]  /*1c20*/  UIMAD UR4, UR25, UR4, URZ ;  /* 0x00000004190472a4 */ /* 0x000fc6000f8e023f */
[----:B------:R-:W-:Y:S01]  /*1c30*/  SHF.R.S32.HI R12, RZ, 0x1f, R24 ;  /* 0x0000001fff0c7819 */ /* 0x000fe20000011418 */
[----:B------:R-:W-:Y:S01]  /*1c40*/  UIMAD UR4, UR13, UR5, UR4 ;  /* 0x000000050d0472a4 */ /* 0x000fe2000f8e0204 */
[----:B------:R-:W-:Y:S01]  /*1c50*/  IADD3 R3, P1, R24, UR13, RZ ;  /* 0x0000000d18037c10 */ /* 0x000fe2000ff3e0ff */
[----:B------:R-:W-:-:S03]  /*1c60*/  UIADD3 UR5, UR13, UR10, URZ ;  /* 0x0000000a0d057290 */ /* 0x000fc6000fffe03f */
[----:B--2---:R-:W-:Y:S01]  /*1c70*/  IADD3.X R5, R12, UR25, RZ, P1, !PT ;  /* 0x000000190c057c10 */ /* 0x004fe20008ffe4ff */
[----:B---3--:R-:W-:-:S04]  /*1c80*/  IMAD.MOV.U32 R14, RZ, RZ, R4 ;  /* 0x000000ffff0e7224 */ /* 0x008fc800078e0004 */
[----:B------:R-:W-:Y:S01]  /*1c90*/  IMAD R5, R5, c[0x0][0x190], RZ ;  /* 0x0000640005057a24 */ /* 0x000fe200078e02ff */
[----:B------:R-:W-:Y:S02]  /*1ca0*/  SHF.R.S32.HI R15, RZ, 0x1f, R14 ;  /* 0x0000001fff0f7819 */ /* 0x000fe4000001140e */
[----:B------:R-:W-:-:S03]  /*1cb0*/  IADD3 R4, P0, R14, UR21, RZ ;  /* 0x000000150e047c10 */ /* 0x000fc6000ff1e0ff */
[C---:B------:R-:W-:Y:S01]  /*1cc0*/  IMAD.WIDE.U32 R6, R3.reuse, c[0x0][0x190], R14 ;  /* 0x0000640003067a25 */ /* 0x040fe200078e000e */
[----:B------:R2:W-:Y:S03]  /*1cd0*/  STL [R1+0x3c], R15 ;  /* 0x00003c0f01007387 */ /* 0x0005e60000100800 */
[----:B------:R-:W-:Y:S01]  /*1ce0*/  IMAD R3, R3, c[0x0][0x194], R5 ;  /* 0x0000650003037a24 */ /* 0x000fe200078e0205 */
[----:B------:R-:W-:Y:S02]  /*1cf0*/  IADD3 R6, P1, R6, UR38, RZ ;  /* 0x0000002606067c10 */ /* 0x000fe4000ff3e0ff */
[----:B------:R-:W-:Y:S01]  /*1d00*/  IADD3.X R5, R15, UR24, RZ, P0, !PT ;  /* 0x000000180f057c10 */ /* 0x000fe200087fe4ff */
[----:B------:R-:W-:Y:S01]  /*1d10*/  ULDC.64 UR24, c[0x0][0x200] ;  /* 0x0000800000187ab9 */ /* 0x000fe20000000a00 */
[----:B------:R-:W-:Y:S01]  /*1d20*/  IADD3.X R7, R7, UR33, R3, P1, !PT ;  /* 0x0000002107077c10 */ /* 0x000fe20008ffe403 */
[----:B------:R-:W-:Y:S01]  /*1d30*/  IMAD.U32 R3, RZ, RZ, UR13 ;  /* 0x0000000dff037e24 */ /* 0x000fe2000f8e00ff */
[----:B------:R-:W-:-:S03]  /*1d40*/  UIMAD.WIDE UR12, UR5, UR37, UR24 ;  /* 0x00000025050c72a5 */ /* 0x000fc6000f8e0218 */
[----:B------:R-:W-:Y:S01]  /*1d50*/  IMAD.WIDE.U32 R4, R3, c[0x0][0x370], R4 ;  /* 0x0000dc0003047a25 */ /* 0x000fe200078e0004 */
[----:B------:R-:W-:-:S03]  /*1d60*/  ULDC.64 UR24, c[0x0][0x3c8] ;  /* 0x0000f20000187ab9 */ /* 0x000fc60000000a00 */
[----:B------:R-:W-:Y:S01]  /*1d70*/  IMAD.U32 R3, RZ, RZ, UR36 ;  /* 0x00000024ff037e24 */ /* 0x000fe2000f8e00ff */
[----:B------:R-:W-:Y:S01]  /*1d80*/  IADD3 R5, R5, UR4, RZ ;  /* 0x0000000405057c10 */ /* 0x000fe2000fffe0ff */
[----:B------:R-:W-:-:S04]  /*1d90*/  IMAD.WIDE.U32 R6, R8, c[0x0][0x1a8], R6 ;  /* 0x00006a0008067a25 */ /* 0x000fc800078e0006 */
[----:B------:R-:W-:Y:S01]  /*1da0*/  IMAD.WIDE.U32 R4, R3, c[0x0][0x378], R4 ;  /* 0x0000de0003047a25 */ /* 0x000fe200078e0004 */
[----:B-1----:R-:W-:Y:S02]  /*1db0*/  SHF.R.S32.HI R3, RZ, 0x1f, R21 ;  /* 0x0000001fff037819 */ /* 0x002fe40000011415 */
[----:B------:R-:W-:Y:S01]  /*1dc0*/  LEA R244, P0, R6, c[0x0][0x160], 0x1 ;  /* 0x0000580006f47a11 */ /* 0x000fe200078008ff */
[----:B------:R-:W-:Y:S01]  /*1dd0*/  IMAD R8, R12, c[0x0][0x370], RZ ;  /* 0x0000dc000c087a24 */ /* 0x000fe200078e02ff */
[----:B------:R-:W-:Y:S02]  /*1de0*/  LEA.HI R3, R3, R21, RZ, 0x5 ;  /* 0x0000001503037211 */ /* 0x000fe400078f28ff */
[----:B------:R-:W-:Y:S01]  /*1df0*/  IADD3 R5, R5, UR7, RZ ;  /* 0x0000000705057c10 */ /* 0x000fe2000fffe0ff */
[C---:B------:R-:W-:Y:S01]  /*1e00*/  IMAD R8, R24.reuse, c[0x0][0x374], R8 ;  /* 0x0000dd0018087a24 */ /* 0x040fe200078e0208 */
[----:B------:R-:W-:Y:S02]  /*1e10*/  LOP3.LUT R9, R3, 0xffffffe0, RZ, 0xc0, !PT ;  /* 0xffffffe003097812 */ /* 0x000fe400078ec0ff */
[----:B------:R-:W-:Y:S01]  /*1e20*/  SHF.R.S32.HI R3, RZ, 0x5, R3 ;  /* 0x00000005ff037819 */ /* 0x000fe20000011403 */
[----:B------:R-:W-:-:S04]  /*1e30*/  IMAD.WIDE.U32 R4, R24, c[0x0][0x370], R4 ;  /* 0x0000dc0018047a25 */ /* 0x000fc800078e0004 */
[----:B------:R-:W-:Y:S01]  /*1e40*/  IMAD.IADD R21, R21, 0x1, -R9 ;  /* 0x0000000115157824 */ /* 0x000fe200078e0a09 */
[----:B------:R-:W-:Y:S01]  /*1e50*/  IADD3 R9, R7, UR8, RZ ;  /* 0x0000000807097c10 */ /* 0x000fe2000fffe0ff */
[----:B------:R-:W-:Y:S01]  /*1e60*/  IMAD.IADD R5, R5, 0x1, R8 ;  /* 0x0000000105057824 */ /* 0x000fe200078e0208 */
[----:B------:R-:W-:Y:S01]  /*1e70*/  LEA R242, P3, R4, c[0x0][0x330], 0x1 ;  /* 0x0000cc0004f27a11 */ /* 0x000fe200078608ff */
[----:B------:R-:W-:Y:S01]  /*1e80*/  IMAD R7, R3, UR46, R21 ;  /* 0x0000002e03077c24 */ /* 0x000fe2000f8e0215 */
[----:B------:R-:W-:Y:S02]  /*1e90*/  LEA.HI.X R245, R6, c[0x0][0x164], R9, 0x1, P0 ;  /* 0x0000590006f57a11 */ /* 0x000fe400000f0c09 */
[----:B------:R-:W-:Y:S02]  /*1ea0*/  PLOP3.LUT P0, PT, PT, PT, UP0, 0x80, 0x0 ;  /* 0x000000000000781c */ /* 0x000fe40003f0f008 */
[----:B------:R-:W-:Y:S01]  /*1eb0*/  IADD3 R3, P2, R7, UR20, RZ ;  /* 0x0000001407037c10 */ /* 0x000fe2000ff5e0ff */
[----:B------:R-:W-:Y:S01]  /*1ec0*/  UIMAD.WIDE UR20, UR6, UR37, UR24 ;  /* 0x00000025061472a5 */ /* 0x000fe2000f8e0218 */
[----:B------:R-:W-:-:S02]  /*1ed0*/  LEA.HI.X R243, R4, c[0x0][0x334], R5, 0x1, P3 ;  /* 0x0000cd0004f37a11 */ /* 0x000fc400018f0c05 */
[----:B------:R-:W-:Y:S02]  /*1ee0*/  LEA R247, P1, R3, c[0x0][0x350], 0x2 ;  /* 0x0000d40003f77a11 */ /* 0x000fe400078210ff */
[----:B------:R-:W-:-:S04]  /*1ef0*/  LEA.HI.X.SX32 R7, R7, UR11, 0x1, P2 ;  /* 0x0000000b07077c11 */ /* 0x000fc800090f0eff */
[----:B------:R-:W-:Y:S01]  /*1f00*/  LEA.HI.X R246, R3, c[0x0][0x354], R7, 0x2, P1 ;  /* 0x0000d50003f67a11 */ /* 0x000fe200008f1407 */
[----:B------:R-:W-:Y:S05]  /*1f10*/  @!P0 BRA `(.L_x_257) ;  /* 0x00006d1000008947 */ /* 0x000fea0003800000 */
[----:B--2---:R-:W2:Y:S01]  /*1f20*/  LDL R23, [R1+0x28] ;  /* 0x0000280001177983 */ /* 0x004ea20000100800 */
[----:B------:R-:W-:Y:S01]  /*1f30*/  ULDC.64 UR4, c[0x0][0x198] ;  /* 0x0000660000047ab9 */ /* 0x000fe20000000a00 */
[----:B------:R-:W-:Y:S01]  /*1f40*/  IADD3 R8, R24, 0x40, RZ ;  /* 0x0000004018087810 */ /* 0x000fe20007ffe0ff */
[----:B------:R-:W-:Y:S01]  /*1f50*/  UIMAD UR4, UR16, UR4, URZ ;  /* 0x00000004100472a4 */ /* 0x000fe2000f8e023f */
[----:B------:R-:W3:Y:S01]  /*1f60*/  LDL R22, [R1] ;  /* 0x0000000001167983 */ /* 0x000ee20000100800 */
[----:B------:R-:W-:Y:S01]  /*1f70*/  ULDC.64 UR6, c[0x0][0x1a0] ;  /* 0x0000680000067ab9 */ /* 0x000fe20000000a00 */
[----:B------:R-:W-:Y:S01]  /*1f80*/  IMAD.U32 R3, RZ, RZ, UR23 ;  /* 0x00000017ff037e24 */ /* 0x000fe2000f8e00ff */
[----:B------:R-:W-:Y:S02]  /*1f90*/  UIMAD UR5, UR23, UR5, UR4 ;  /* 0x00000005170572a4 */ /* 0x000fe4000f8e0204 */
[----:B------:R-:W-:Y:S01]  /*1fa0*/  UIMAD UR4, UR18, -0x80, UR17 ;  /* 0xffffff80120478a4 */ /* 0x000fe2000f8e0211 */
[----:B------:R-:W-:Y:S01]  /*1fb0*/  IMAD.WIDE.U32 R6, R3, c[0x0][0x1a0], R14 ;  /* 0x0000680003067a25 */ /* 0x000fe200078e000e */
[----:B------:R-:W-:-:S03]  /*1fc0*/  UIMAD UR6, UR16, UR6, URZ ;  /* 0x00000006100672a4 */ /* 0x000fc6000f8e023f */
[----:B------:R-:W-:Y:S01]  /*1fd0*/  IMAD.WIDE.U32 R4, R3, c[0x0][0x198], R14 ;  /* 0x0000660003047a25 */ /* 0x000fe200078e000e */
[----:B------:R-:W-:Y:S01]  /*1fe0*/  ISETP.GE.AND P1, PT, R8, UR4, PT ;  /* 0x0000000408007c0c */ /* 0x000fe2000bf26270 */
[----:B------:R-:W-:Y:S01]  /*1ff0*/  UIMAD UR7, UR23, UR7, UR6 ;  /* 0x00000007170772a4 */ /* 0x000fe2000f8e0206 */
[----:B------:R-:W-:Y:S01]  /*2000*/  IADD3 R6, P2, R6, UR27, RZ ;  /* 0x0000001b06067c10 */ /* 0x000fe2000ff5e0ff */
[----:B------:R-:W-:Y:S01]  /*2010*/  IMAD.U32 R3, RZ, RZ, UR5 ;  /* 0x00000005ff037e24 */ /* 0x000fe2000f8e00ff */
[----:B------:R-:W-:-:S03]  /*2020*/  IADD3 R4, P0, R4, UR29, RZ ;  /* 0x0000001d04047c10 */ /* 0x000fc6000ff1e0ff */
[----:B------:R-:W-:Y:S01]  /*2030*/  IMAD.U32 R9, RZ, RZ, UR7 ;  /* 0x00000007ff097e24 */ /* 0x000fe2000f8e00ff */
[----:B------:R-:W-:Y:S01]  /*2040*/  IADD3.X R5, R5, UR32, R3, P0, !PT ;  /* 0x0000002005057c10 */ /* 0x000fe200087fe403 */
[C---:B------:R-:W-:Y:S02]  /*2050*/  IMAD R8, R10.reuse, c[0x0][0x1b8], RZ ;  /* 0x00006e000a087a24 */ /* 0x040fe400078e02ff */
[----:B------:R-:W-:Y:S01]  /*2060*/  IMAD R3, R10, c[0x0][0x1b0], RZ ;  /* 0x00006c000a037a24 */ /* 0x000fe200078e02ff */
[----:B------:R-:W-:Y:S02]  /*2070*/  IADD3.X R7, R7, UR28, R9, P2, !PT ;  /* 0x0000001c07077c10 */ /* 0x000fe400097fe409 */
[----:B------:R-:W-:Y:S01]  /*2080*/  @!P1 IADD3 R16, P0, R24, 0x40, RZ ;  /* 0x0000004018109810 */ /* 0x000fe20007f1e0ff */
[C---:B------:R-:W-:Y:S02]  /*2090*/  IMAD R8, R0.reuse, c[0x0][0x1bc], R8 ;  /* 0x00006f0000087a24 */ /* 0x040fe400078e0208 */
[----:B------:R-:W-:-:S04]  /*20a0*/  IMAD.WIDE.U32 R6, R0, c[0x0][0x1b8], R6 ;  /* 0x00006e0000067a25 */ /* 0x000fc800078e0006 */
[C---:B------:R-:W-:Y:S02]  /*20b0*/  IMAD R3, R0.reuse, c[0x0][0x1b4], R3 ;  /* 0x00006d0000037a24 */ /* 0x040fe400078e0203 */
[----:B------:R-:W-:-:S04]  /*20c0*/  IMAD.WIDE.U32 R4, R0, c[0x0][0x1b0], R4 ;  /* 0x00006c0000047a25 */ /* 0x000fc800078e0004 */
[----:B------:R-:W-:Y:S01]  /*20d0*/  @!P1 IMAD.X R0, RZ, RZ, R12, P0 ;  /* 0x000000ffff009224 */ /* 0x000fe200000e060c */
[C---:B------:R-:W-:Y:S01]  /*20e0*/  @!P1 IADD3 R14, P0, R24.reuse, 0x40, RZ ;  /* 0x00000040180e9810 */ /* 0x040fe20007f1e0ff */
[----:B------:R-:W-:Y:S01]  /*20f0*/  IMAD.IADD R5, R5, 0x1, R3 ;  /* 0x0000000105057824 */ /* 0x000fe200078e0203 */
[----:B------:R-:W-:-:S03]  /*2100*/  ISETP.GE.AND P2, PT, R24, UR4, PT ;  /* 0x0000000418007c0c */ /* 0x000fc6000bf46270 */
[----:B------:R-:W-:Y:S01]  /*2110*/  @!P1 IMAD.X R3, RZ, RZ, R12, P0 ;  /* 0x000000ffff039224 */ /* 0x000fe200000e060c */
[----:B------:R-:W-:Y:S01]  /*2120*/  PLOP3.LUT P0, PT, PT, PT, UP3, 0x80, 0x0 ;  /* 0x000000000000781c */ /* 0x000fe20003f0f038 */
[----:B------:R-:W-:Y:S01]  /*2130*/  @!P1 IMAD R0, R0, c[0x0][0x1a0], RZ ;  /* 0x0000680000009a24 */ /* 0x000fe200078e02ff */
[----:B------:R-:W-:Y:S02]  /*2140*/  IADD3 R7, R7, R8, RZ ;  /* 0x0000000807077210 */ /* 0x000fe40007ffe0ff */
[----:B------:R-:W-:Y:S01]  /*2150*/  @!P1 MOV R8, R6 ;  /* 0x0000000600089202 */ /* 0x000fe20000000f00 */
[----:B------:R-:W-:Y:S02]  /*2160*/  @!P1 IMAD R11, R16, c[0x0][0x1a4], R0 ;  /* 0x00006900100b9a24 */ /* 0x000fe400078e0200 */
[----:B------:R-:W-:Y:S02]  /*2170*/  @!P1 IMAD.MOV.U32 R9, RZ, RZ, R7 ;  /* 0x000000ffff099224 */ /* 0x000fe400078e0007 */
[----:B------:R-:W-:-:S02]  /*2180*/  @!P2 IMAD R10, R12, c[0x0][0x1a0], RZ ;  /* 0x000068000c0aaa24 */ /* 0x000fc400078e02ff */
[----:B------:R-:W-:Y:S01]  /*2190*/  @!P2 IMAD R0, R12, c[0x0][0x198], RZ ;  /* 0x000066000c00aa24 */ /* 0x000fe200078e02ff */
[----:B------:R-:W-:Y:S01]  /*21a0*/  UMOV UR8, UR9 ;  /* 0x0000000900087c82 */ /* 0x000fe20008000000 */
[----:B------:R-:W-:Y:S01]  /*21b0*/  @!P1 IMAD R3, R3, c[0x0][0x198], RZ ;  /* 0x0000660003039a24 */ /* 0x000fe200078e02ff */
[----:B------:R-:W-:Y:S01]  /*21c0*/  @!P1 MOV R19, R5 ;  /* 0x0000000500139202 */ /* 0x000fe20000000f00 */
[----:B------:R-:W-:Y:S01]  /*21d0*/  @!P1 IMAD.MOV.U32 R18, RZ, RZ, R4 ;  /* 0x000000ffff129224 */ /* 0x000fe200078e0004 */
[----:B------:R-:W-:Y:S01]  /*21e0*/  ULEA.HI UR5, UR8, UR8, URZ, 0x1 ;  /* 0x0000000808057291 */ /* 0x000fe2000f8f083f */
[----:B------:R-:W-:-:S04]  /*21f0*/  @!P1 IMAD.WIDE.U32 R16, R16, c[0x0][0x1a0], R8 ;  /* 0x0000680010109a25 */ /* 0x000fc800078e0008 */
[C---:B------:R-:W-:Y:S02]  /*2200*/  @!P2 IMAD R10, R24.reuse, c[0x0][0x1a4], R10 ;  /* 0x00006900180aaa24 */ /* 0x040fe400078e020a */
[----:B------:R-:W-:-:S04]  /*2210*/  @!P2 IMAD.WIDE.U32 R12, R24, c[0x0][0x1a0], R6 ;  /* 0x00006800180caa25 */ /* 0x000fc800078e0006 */
[C---:B------:R-:W-:Y:S02]  /*2220*/  @!P2 IMAD R0, R24.reuse, c[0x0][0x19c], R0 ;  /* 0x000067001800aa24 */ /* 0x040fe400078e0200 */
[----:B------:R-:W-:Y:S01]  /*2230*/  @!P2 IMAD.WIDE.U32 R4, R24, c[0x0][0x198], R4 ;  /* 0x000066001804aa25 */ /* 0x000fe200078e0004 */
[----:B------:R-:W-:Y:S01]  /*2240*/  @!P1 IADD3 R7, R17, R11, RZ ;  /* 0x0000000b11079210 */ /* 0x000fe20007ffe0ff */
[----:B------:R-:W-:Y:S02]  /*2250*/  ULOP3.LUT UR5, UR5, 0xfffffffe, URZ, 0xc0, !UPT ;  /* 0xfffffffe05057892 */ /* 0x000fe4000f8ec03f */
[----:B------:R-:W-:Y:S01]  /*2260*/  @!P1 IMAD R20, R14, c[0x0][0x19c], R3 ;  /* 0x000067000e149a24 */ /* 0x000fe200078e0203 */
[----:B------:R-:W-:Y:S01]  /*2270*/  @!P1 LEA R8, P4, R16, c[0x0][0x170], 0x1 ;  /* 0x00005c0010089a11 */ /* 0x000fe200078808ff */
[----:B------:R-:W-:Y:S01]  /*2280*/  @!P2 IMAD.IADD R3, R13, 0x1, R10 ;  /* 0x000000010d03a824 */ /* 0x000fe200078e020a */
[----:B------:R-:W-:Y:S01]  /*2290*/  @!P2 LEA R10, P5, R12, c[0x0][0x170], 0x1 ;  /* 0x00005c000c0aaa11 */ /* 0x000fe200078a08ff */
[----:B------:R-:W-:Y:S01]  /*22a0*/  @!P2 IMAD.IADD R0, R5, 0x1, R0 ;  /* 0x000000010500a824 */ /* 0x000fe200078e0200 */
[----:B------:R-:W-:Y:S01]  /*22b0*/  @!P2 LEA R6, P3, R4, c[0x0][0x168], 0x1 ;  /* 0x00005a000406aa11 */ /* 0x000fe200078608ff */
[----:B------:R-:W-:Y:S01]  /*22c0*/  @!P1 IMAD.WIDE.U32 R14, R14, c[0x0][0x198], R18 ;  /* 0x000066000e0e9a25 */ /* 0x000fe200078e0012 */
[----:B------:R-:W-:Y:S01]  /*22d0*/  @!P2 LEA.HI.X R11, R12, c[0x0][0x174], R3, 0x1, P5 ;  /* 0x00005d000c0baa11 */ /* 0x000fe200028f0c03 */
[----:B------:R-:W-:Y:S01]  /*22e0*/  UIADD3 UR5, UR8, -UR5, URZ ;  /* 0x8000000508057290 */ /* 0x000fe2000fffe03f */
[----:B------:R-:W-:Y:S01]  /*22f0*/  @!P1 LEA.HI.X R9, R16, c[0x0][0x174], R7, 0x1, P4 ;  /* 0x00005d0010099a11 */ /* 0x000fe200020f0c07 */
[----:B------:R-:W-:Y:S01]  /*2300*/  @!P1 IMAD.IADD R3, R15, 0x1, R20 ;  /* 0x000000010f039824 */ /* 0x000fe200078e0214 */
[----:B------:R-:W-:Y:S01]  /*2310*/  @!P2 LEA.HI.X R7, R4, c[0x0][0x16c], R0, 0x1, P3 ;  /* 0x00005b000407aa11 */ /* 0x000fe200018f0c00 */
[----:B------:R-:W-:Y:S01]  /*2320*/  UIMAD UR4, UR8, -0x40, UR26 ;  /* 0xffffffc0080478a4 */ /* 0x000fe2000f8e021a */
[C---:B------:R-:W-:Y:S01]  /*2330*/  @!P1 LEA R4, P3, R14.reuse, c[0x0][0x168], 0x1 ;  /* 0x00005a000e049a11 */ /* 0x040fe200078608ff */
[----:B------:R-:W-:Y:S01]  /*2340*/  UISETP.NE.AND UP0, UPT, UR5, 0x1, UPT ;  /* 0x000000010500788c */ /* 0x000fe2000bf05270 */
[----:B------:R-:W-:Y:S02]  /*2350*/  @P0 BAR.SYNC.DEFER_BLOCKING 0x0 ;  /* 0x0000000000000b1d */ /* 0x000fe40000010000 */
[----:B------:R-:W-:-:S02]  /*2360*/  @!P1 LEA.HI.X R5, R14, c[0x0][0x16c], R3, 0x1, P3 ;  /* 0x00005b000e059a11 */ /* 0x000fc400018f0c03 */
[----:B------:R-:W-:Y:S02]  /*2370*/  ISETP.GE.AND P3, PT, R24, UR4, PT ;  /* 0x0000000418007c0c */ /* 0x000fe4000bf66270 */
[----:B------:R-:W-:Y:S01]  /*2380*/  PLOP3.LUT P0, PT, PT, PT, UP0, 0x80, 0x0 ;  /* 0x000000000000781c */ /* 0x000fe20003f0f008 */
[----:B------:R-:W-:Y:S01]  /*2390*/  IMAD.MOV.U32 R252, RZ, RZ, 0x7f800000 ;  /* 0x7f800000fffc7424 */ /* 0x000fe200078e00ff */
[----:B------:R-:W-:Y:S01]  /*23a0*/  MOV R251, 0x7f800000 ;  /* 0x7f80000000fb7802 */ /* 0x000fe20000000f00 */
[----:B------:R-:W-:Y:S01]  /*23b0*/  IMAD.MOV.U32 R250, RZ, RZ, 0x7f800000 ;  /* 0x7f800000fffa7424 */ /* 0x000fe200078e00ff */
[----:B------:R-:W-:Y:S02]  /*23c0*/  MOV R249, 0x7f800000 ;  /* 0x7f80000000f97802 */ /* 0x000fe40000000f00 */
[C---:B--2---:R-:W-:Y:S02]  /*23d0*/  SHF.L.U32 R0, R23.reuse, 0x1, RZ ;  /* 0x0000000117007819 */ /* 0x044fe400000006ff */
[----:B------:R-:W-:-:S03]  /*23e0*/  IADD3 R3, R23, 0x1800, RZ ;  /* 0x0000180017037810 */ /* 0x000fc60007ffe0ff */
[----:B------:R-:W-:Y:S01]  /*23f0*/  @P2 STS [R0+0xf000], RZ ;  /* 0x00f000ff00002388 */ /* 0x000fe20000000800 */
[----:B------:R-:W-:-:S03]  /*2400*/  SEL R3, R3, R23, !P0 ;  /* 0x0000001703037207 */ /* 0x000fc60004000000 */
        /* <DEDUP_REMOVED lines=12> */
[----:B------:R-:W-:Y:S01]  /*24d0*/  @P1 STS.128 [R0+0x14000], RZ ;  /* 0x014000ff00001388 */ /* 0x000fe20000000c00 */
[----:B------:R-:W-:-:S03]  /*24e0*/  IMAD.SHL.U32 R248, R3, 0x2, RZ ;  /* 0x0000000203f87824 */ /* 0x000fc600078e00ff */
        /* <DEDUP_REMOVED lines=55> */
[----:B---3--:R-:W-:-:S03]  /*2860*/  IADD3 R3, R22, 0x28, RZ ;  /* 0x0000002816037810 */ /* 0x008fc60007ffe0ff */
[----:B------:R4:W-:Y:S04]  /*2870*/  @!P1 LDGSTS.E.BYPASS.LTC128B.128 [R0+0xe000], [R4.64+0x80] ;  /* 0x0e00008004009fae */ /* 0x0009e8000b901d4e */
[----:B------:R-:W0:Y:S01]  /*2880*/  LDGDEPBAR ;  /* 0x00000000000079af */ /* 0x000e220000000000 */
[----:B------:R-:W-:Y:S02]  /*2890*/  ISETP.GE.AND P1, PT, R3, UR4, PT ;  /* 0x0000000403007c0c */ /* 0x000fe4000bf26270 */
[C---:B--2---:R-:W-:Y:S02]  /*28a0*/  IADD3 R9, R22.reuse, 0x8, RZ ;  /* 0x0000000816097810 */ /* 0x044fe40007ffe0ff */
[C---:B------:R-:W-:Y:S02]  /*28b0*/  IADD3 R8, R22.reuse, 0x20, RZ ;  /* 0x0000002016087810 */ /* 0x040fe40007ffe0ff */
[----:B------:R-:W-:-:S02]  /*28c0*/  ISETP.GE.AND P4, PT, R22, UR4, PT ;  /* 0x0000000416007c0c */ /* 0x000fc4000bf86270 */
[----:B------:R-:W-:Y:S02]  /*28d0*/  ISETP.GE.AND P3, PT, R9, UR4, PT ;  /* 0x0000000409007c0c */ /* 0x000fe4000bf66270 */
[----:B------:R-:W-:Y:S01]  /*28e0*/  ISETP.GE.AND P2, PT, R8, UR4, PT ;  /* 0x0000000408007c0c */ /* 0x000fe2000bf46270 */
[----:B-1----:R-:W-:-:S04]  /*28f0*/  IMAD.MOV.U32 R6, RZ, RZ, 0x4 ;  /* 0x00000004ff067424 */ /* 0x002fc800078e00ff */
[----:B------:R-:W-:-:S05]  /*2900*/  @!P1 IMAD.WIDE R6, R3, R6, UR12 ;  /* 0x0000000c03069e25 */ /* 0x000fca000f8e0206 */
[----:B------:R1:W5:Y:S01]  /*2910*/  @!P1 LDG.E R250, [R6.64] ;  /* 0x0000000e06fa9981 */ /* 0x000362000c1e1900 */
[----:B----4-:R-:W-:Y:S01]  /*2920*/  IMAD.MOV.U32 R4, RZ, RZ, 0x4 ;  /* 0x00000004ff047424 */ /* 0x010fe200078e00ff */
[----:B------:R-:W-:-:S04]  /*2930*/  DEPBAR.LE SB0, 0x1 ;  /* 0x000080400000791a */ /* 0x000fc80000000000 */
[----:B------:R-:W-:-:S05]  /*2940*/  IMAD.WIDE R4, R22, R4, UR12 ;  /* 0x0000000c16047e25 */ /* 0x000fca000f8e0204 */
[----:B------:R2:W5:Y:S04]  /*2950*/  @!P4 LDG.E R251, [R4.64] ;  /* 0x0000000e04fbc981 */ /* 0x000568000c1e1900 */
[----:B------:R2:W5:Y:S04]  /*2960*/  @!P3 LDG.E R252, [R4.64+0x20] ;  /* 0x0000200e04fcb981 */ /* 0x000568000c1e1900 */
[----:B------:R2:W5:Y:S04]  /*2970*/  @!P2 LDG.E R249, [R4.64+0x80] ;  /* 0x0000800e04f9a981 */ /* 0x000568000c1e1900 */
[----:B------:R-:W-:Y:S01]  /*2980*/  BAR.SYNC.DEFER_BLOCKING 0x0 ;  /* 0x0000000000007b1d */ /* 0x000fe20000010000 */
[----:B-1----:R-:W-:Y:S01]  /*2990*/  IMAD.MOV.U32 R6, RZ, RZ, c[0x0][0x308] ;  /* 0x0000c200ff067624 */ /* 0x002fe200078e00ff */
[----:B------:R-:W-:-:S05]  /*29a0*/  MOV R7, c[0x0][0x30c] ;  /* 0x0000c30000077a02 */ /* 0x000fca0000000f00 */
[----:B--2---:R1:W2:Y:S01]  /*29b0*/  LDG.E.64 R4, [R6.64+0x8] ;  /* 0x0000080e06047981 */ /* 0x0042a2000c1e1b00 */
[----:B------:R-:W-:-:S03]  /*29c0*/  SHF.R.S32.HI R0, RZ, 0x1f, R21 ;  /* 0x0000001fff007819 */ /* 0x000fc60000011415 */
[----:B------:R-:W3:Y:S01]  /*29d0*/  S2R R8, SR_TID.X ;  /* 0x0000000000087919 */ /* 0x000ee20000002100 */
[----:B------:R-:W-:-:S03]  /*29e0*/  IADD3 R3, R231, 0x1800, RZ ;  /* 0x00001800e7037810 */ /* 0x000fc60007ffe0ff */
[----:B------:R-:W4:Y:S04]  /*29f0*/  LDSM.16.M88.4 R172, [R221+0xf000] ;  /* 0x00f00000ddac783b */ /* 0x000f280000000200 */
[----:B------:R-:W2:Y:S04]  /*2a00*/  LDSM.16.M88.4 R176, [R221+0xf400] ;  /* 0x00f40000ddb0783b */ /* 0x000ea80000000200 */
[----:B------:R-:W2:Y:S04]  /*2a10*/  LDSM.16.M88.4 R180, [R222+0xf000] ;  /* 0x00f00000deb4783b */ /* 0x000ea80000000200 */
[----:B------:R-:W2:Y:S04]  /*2a20*/  LDSM.16.M88.4 R184, [R222+0xf400] ;  /* 0x00f40000deb8783b */ /* 0x000ea80000000200 */
[----:B------:R-:W2:Y:S04]  /*2a30*/  LDSM.16.M88.4 R188, [R221+0x11000] ;  /* 0x01100000ddbc783b */ /* 0x000ea80000000200 */
[----:B-1----:R-:W3:Y:S01]  /*2a40*/  LDG.E.64 R6, [R6.64] ;  /* 0x0000000e06067981 */ /* 0x002ee2000c1e1b00 */
[----:B------:R-:W-:-:S03]  /*2a50*/  SEL R3, R3, R231, !P0 ;  /* 0x000000e703037207 */ /* 0x000fc60004000000 */
[----:B------:R-:W1:Y:S02]  /*2a60*/  LDSM.16.M88.4 R192, [R221+0x11400] ;  /* 0x01140000ddc0783b */ /* 0x000e640000000200 */
[----:B------:R-:W-:Y:S02]  /*2a70*/  IMAD.SHL.U32 R220, R3, 0x2, RZ ;  /* 0x0000000203dc7824 */ /* 0x000fe400078e00ff */
[----:B------:R-:W1:Y:S04]  /*2a80*/  LDSM.16.M88.4 R196, [R222+0x11000] ;  /* 0x01100000dec4783b */ /* 0x000e680000000200 */
[----:B------:R-:W1:Y:S04]  /*2a90*/  LDSM.16.M88.4 R200, [R222+0x11400] ;  /* 0x01140000dec8783b */ /* 0x000e680000000200 */
[----:B------:R-:W1:Y:S04]  /*2aa0*/  LDSM.16.M88.4 R204, [R221+0x13000] ;  /* 0x01300000ddcc783b */ /* 0x000e680000000200 */
[----:B------:R-:W1:Y:S04]  /*2ab0*/  LDSM.16.M88.4 R208, [R221+0x13400] ;  /* 0x01340000ddd0783b */ /* 0x000e680000000200 */
[----:B------:R-:W1:Y:S04]  /*2ac0*/  LDSM.16.M88.4 R212, [R222+0x13000] ;  /* 0x01300000ded4783b */ /* 0x000e680000000200 */
[----:B------:R-:W1:Y:S01]  /*2ad0*/  LDSM.16.M88.4 R216, [R222+0x13400] ;  /* 0x01340000ded8783b */ /* 0x000e620000000200 */
[----:B------:R-:W-:Y:S01]  /*2ae0*/  IMAD.SHL.U32 R223, R231, 0x2, RZ ;  /* 0x00000002e7df7824 */ /* 0x000fe200078e00ff */
[----:B------:R-:W-:Y:S01]  /*2af0*/  UIADD3 UR4, UR23, 0x80, URZ ;  /* 0x0000008017047890 */ /* 0x000fe2000fffe03f */
        /* <DEDUP_REMOVED lines=49> */
[----:B------:R-:W-:-:S02]  /*2e10*/  UMOV UR16, UR20 ;  /* 0x0000001400107c82 */ /* 0x000fc40008000000 */
[----:B------:R-:W-:Y:S02]  /*2e20*/  UISETP.GE.AND UP0, UPT, UR4, UR17, UPT ;  /* 0x000000110400728c */ /* 0x000fe4000bf06270 */
[----:B------:R-:W-:Y:S01]  /*2e30*/  UMOV UR11, UR21 ;  /* 0x00000015000b7c82 */ /* 0x000fe20008000000 */
[----:B--2---:R-:W-:-:S04]  /*2e40*/  IADD3 R21, P2, P1, R4, UR44, R21 ;  /* 0x0000002c04157c10 */ /* 0x004fc8000f95e015 */
[----:B------:R-:W-:-:S05]  /*2e50*/  IADD3.X R0, R5, UR48, R0, P2, P1 ;  /* 0x0000003005007c10 */ /* 0x000fca00097e2400 */
[----:B------:R2:W-:Y:S01]  /*2e60*/  STL [R1+0x2c], R0 ;  /* 0x00002c0001007387 */ /* 0x0005e20000100800 */
[----:B---3--:R3:W1:Y:S01]  /*2e70*/  R2UR UR9, R7 ;  /* 0x00000000070973c2 */ /* 0x00866200000e0000 */
[----:B--2---:R-:W-:Y:S02]  /*2e80*/  IADD3 R0, R229, 0x1800, RZ ;  /* 0x00001800e5007810 */ /* 0x004fe40007ffe0ff */
[----:B---3--:R-:W2:Y:S02]  /*2e90*/  S2R R7, SR_TID.X ;  /* 0x0000000000077919 */ /* 0x008ea40000002100 */
[----:B------:R-:W-:-:S05]  /*2ea0*/  SEL R0, R0, R229, !P0 ;  /* 0x000000e500007207 */ /* 0x000fca0004000000 */
[----:B------:R-:W-:Y:S01]  /*2eb0*/  IMAD.SHL.U32 R3, R0, 0x2, RZ ;  /* 0x0000000200037824 */ /* 0x000fe200078e00ff */
[----:B------:R-:W-:Y:S01]  /*2ec0*/  MOV R0, c[0x0][0x22c] ;  /* 0x00008b0000007a02 */ /* 0x000fe20000000f00 */
[----:B------:R3:W1:Y:S04]  /*2ed0*/  R2UR UR10, R6 ;  /* 0x00000000060a73c2 */ /* 0x00066800000e0000 */
[----:B------:R-:W-:Y:S01]  /*2ee0*/  IMAD R0, R0, c[0x0][0x1c0], RZ ;  /* 0x0000700000007a24 */ /* 0x000fe200078e02ff */
[----:B--2---:R-:W-:-:S04]  /*2ef0*/  SHF.R.S32.HI R7, RZ, 0x1f, R7 ;  /* 0x0000001fff077819 */ /* 0x004fc80000011407 */
[----:B------:R-:W-:-:S04]  /*2f00*/  LEA.HI R7, R7, R8, RZ, 0x6 ;  /* 0x0000000807077211 */ /* 0x000fc800078f30ff */
[----:B------:R-:W-:Y:S01]  /*2f10*/  SHF.R.S32.HI R7, RZ, 0x6, R7 ;  /* 0x00000006ff077819 */ /* 0x000fe20000011407 */
[C---:B---3--:R-:W-:Y:S01]  /*2f20*/  IMAD.SHL.U32 R6, R0.reuse, 0x10, RZ ;  /* 0x0000001000067824 */ /* 0x048fe200078e00ff */
[----:B------:R-:W-:-:S03]  /*2f30*/  SHF.L.U32 R4, R0, 0x3, RZ ;  /* 0x0000000300047819 */ /* 0x000fc600000006ff */
[----:B------:R-:W-:Y:S01]  /*2f40*/  IMAD.SHL.U32 R7, R7, 0x20, RZ ;  /* 0x0000002007077824 */ /* 0x000fe200078e00ff */
[C---:B------:R-:W-:Y:S02]  /*2f50*/  IADD3 R5, R6.reuse, 0x20, RZ ;  /* 0x0000002006057810 */ /* 0x040fe40007ffe0ff */
[----:B------:R-:W-:Y:S02]  /*2f60*/  IADD3 R0, R6, 0x40, RZ ;  /* 0x0000004006007810 */ /* 0x000fe40007ffe0ff */
[----:B------:R2:W-:Y:S01]  /*2f70*/  STL [R1+0x40], R7 ;  /* 0x0000400701007387 */ /* 0x0005e20000100800 */
[C---:B------:R-:W-:Y:S01]  /*2f80*/  IMAD.IADD R5, R4.reuse, 0x1, R5 ;  /* 0x0000000104057824 */ /* 0x040fe200078e0205 */
[----:B------:R-:W-:Y:S01]  /*2f90*/  IADD3 R0, R4, R0, RZ ;  /* 0x0000000004007210 */ /* 0x000fe20007ffe0ff */
[----:B--2---:R-:W-:-:S05]  /*2fa0*/  IMAD.WIDE.U32 R6, R21, -0x2daee0ad, RZ ;  /* 0xd2511f5315067825 */ /* 0x004fca00078e00ff */
[----:B------:R2:W-:Y:S02]  /*2fb0*/  STL.64 [R1+0x10], R6 ;  /* 0x0000100601007387 */ /* 0x0005e40000100a00 */
[C---:B--2---:R-:W-:Y:S01]  /*2fc0*/  IMAD.IADD R6, R4.reuse, 0x1, R5 ;  /* 0x0000000104067824 */ /* 0x044fe200078e0205 */
[----:B------:R-:W-:-:S03]  /*2fd0*/  IADD3 R5, R4, R0, RZ ;  /* 0x0000000004057210 */ /* 0x000fc60007ffe0ff */
[C---:B------:R-:W-:Y:S02]  /*2fe0*/  IMAD.IADD R6, R4.reuse, 0x1, R6 ;  /* 0x0000000104067824 */ /* 0x040fe400078e0206 */
[----:B------:R-:W-:-:S03]  /*2ff0*/  IMAD.IADD R5, R4, 0x1, R5 ;  /* 0x0000000104057824 */ /* 0x000fc600078e0205 */
[C---:B------:R-:W-:Y:S01]  /*3000*/  IADD3 R6, R4.reuse, R6, RZ ;  /* 0x0000000604067210 */ /* 0x040fe20007ffe0ff */
[----:B------:R-:W-:-:S04]  /*3010*/  IMAD.IADD R5, R4, 0x1, R5 ;  /* 0x0000000104057824 */ /* 0x000fc800078e0205 */
[----:B------:R2:W-:Y:S01]  /*3020*/  STL [R1+0x8], R6 ;  /* 0x0000080601007387 */ /* 0x0005e20000100800 */
[----:B------:R-:W-:-:S03]  /*3030*/  IADD3 R0, R4, R5, RZ ;  /* 0x0000000504007210 */ /* 0x000fc60007ffe0ff */
[----:B------:R3:W-:Y:S01]  /*3040*/  STL [R1+0x4], R5 ;  /* 0x0000040501007387 */ /* 0x0007e20000100800 */
[----:B--2---:R-:W-:-:S05]  /*3050*/  IMAD.IADD R6, R4, 0x1, R6 ;  /* 0x0000000104067824 */ /* 0x004fca00078e0206 */
[----:B------:R3:W-:Y:S04]  /*3060*/  STL [R1+0x1c], R6 ;  /* 0x00001c0601007387 */ /* 0x0007e80000100800 */
[----:B-1--4-:R3:W-:Y:S02]  /*3070*/  STL [R1+0x18], R0 ;  /* 0x0000180001007387 */ /* 0x0127e40000100800 */
.L_x_260:
[----:B------:R-:W0:Y:S01]  /*3080*/  LDGDEPBAR ;  /* 0x00000000000079af */ /* 0x000e220000000000 */
[----:B---3--:R-:W-:Y:S01]  /*3090*/  IMAD.IADD R0, R230, 0x1, R220 ;  /* 0x00000001e6007824 */ /* 0x008fe200078e02dc */
[----:B------:R-:W-:Y:S01]  /*30a0*/  PLOP3.LUT P0, PT, PT, PT, UP0, 0x80, 0x0 ;  /* 0x000000000000781c */ /* 0x000fe20003f0f008 */
[----:B------:R-:W-:Y:S01]  /*30b0*/  UIADD3 UR4, UR10, -0x61c88647, URZ ;  /* 0x9e3779b90a047890 */ /* 0x000fe2000fffe03f */
[----:B------:R-:W-:Y:S01]  /*30c0*/  PLOP3.LUT P2, PT, PT, PT, UP0, 0x80, 0x0 ;  /* 0x000000000000781c */ /* 0x000fe20003f4f008 */
[----:B------:R-:W-:Y:S01]  /*30d0*/  UIADD3 UR5, UR10, 0x3c6ef372, URZ ;  /* 0x3c6ef3720a057890 */ /* 0x000fe2000fffe03f */
[----:B------:R-:W-:Y:S01]  /*30e0*/  PLOP3.LUT P1, PT, PT, PT, UP0, 0x80, 0x0 ;  /* 0x000000000000781c */ /* 0x000fe20003f2f008 */
[----:B------:R-:W-:Y:S01]  /*30f0*/  UIADD3 UR7, UR9, -0x126145ec, URZ ;  /* 0xed9eba1409077890 */ /* 0x000fe2000fffe03f */
[----:B------:R-:W2:Y:S01]  /*3100*/  LDL R236, [R1+0x40] ;  /* 0x0000400001ec7983 */ /* 0x000ea20000100800 */
[----:B------:R-:W-:Y:S01]  /*3110*/  PLOP3.LUT P6, PT, PT, PT, UP0, 0x80, 0x0 ;  /* 0x000000000000781c */ /* 0x000fe20003fcf008 */
[----:B------:R-:W-:Y:S01]  /*3120*/  UIADD3 UR6, UR10, 0x1715609d, URZ ;  /* 0x1715609d0a067890 */ /* 0x000fe2000fffe03f */
[----:B------:R-:W-:Y:S01]  /*3130*/  PLOP3.LUT P4, PT, PT, PT, UP0, 0x80, 0x0 ;  /* 0x000000000000781c */ /* 0x000fe20003f8f008 */
[----:B------:R-:W3:Y:S01]  /*3140*/  LDL.64 R232, [R1+0x10] ;  /* 0x0000100001e87983 */ /* 0x000ee20000100a00 */
[----:B-----5:R-:W-:Y:S01]  /*3150*/  FSETP.NEU.FTZ.AND P3, PT, R251, -INF , PT ;  /* 0xff800000fb00780b */ /* 0x020fe20003f7d000 */
[----:B------:R-:W-:Y:S01]  /*3160*/  UISETP.GE.AND UP5, UPT, UR8, 0x1, UPT ;  /* 0x000000010800788c */ /* 0x000fe2000bfa6270 */
[----:B------:R-:W-:Y:S03]  /*3170*/  PLOP3.LUT P5, PT, PT, PT, UP0, 0x80, 0x0 ;  /* 0x000000000000781c */ /* 0x000fe60003faf008 */
[----:B------:R-:W4:Y:S04]  /*3180*/  LDL R235, [R1+0x30] ;  /* 0x0000300001eb7983 */ /* 0x000f280000100800 */
[----:B------:R-:W2:Y:S04]  /*3190*/  LDL R234, [R1+0x2c] ;  /* 0x00002c0001ea7983 */ /* 0x000ea80000100800 */
[----:B------:R-:W1:Y:S01]  /*31a0*/  S2R R237, SR_TID.X ;  /* 0x0000000000ed7919 */ /* 0x000e620000002100 */
[----:B------:R-:W-:Y:S07]  /*31b0*/  DEPBAR.LE SB0, 0x0 ;  /* 0x000080000000791a */ /* 0x000fee0000000000 */
        /* <DEDUP_REMOVED lines=10> */
[----:B------:R-:W1:Y:S02]  /*3260*/  LDSM.16.M88.4 R148, [R222+0x9400] ;  /* 0x00940000de94783b */ /* 0x000e640000000200 */
        /* <DEDUP_REMOVED lines=8> */
[-C--:B------:R-:W-:Y:S06]  /*32f0*/  HMMA.16816.F32 R28, R28, R134.reuse, RZ ;  /* 0x000000861c1c723c */ /* 0x080fec00000018ff */
[----:B------:R-:W-:Y:S02]  /*3300*/  LDSM.16.M88.4 R168, [R220+0x2800] ;  /* 0x00280000dca8783b */ /* 0x000fe40000000200 */
[----:B------:R-:W-:Y:S06]  /*3310*/  HMMA.16816.F32 R32, R32, R134, RZ ;  /* 0x000000862020723c */ /* 0x000fec00000018ff */
[----:B------:R-:W1:Y:S02]  /*3320*/  LDSM.16.M88.4 R132, [R221+0xb400] ;  /* 0x00b40000dd84783b */ /* 0x000e640000000200 */
        /* <DEDUP_REMOVED lines=16> */
[----:B------:R-:W2:Y:S07]  /*3430*/  LDSM.16.M88.4 R156, [R221+0xd000] ;  /* 0x00d00000dd9c783b */ /* 0x000eae0000000200 */
[-C--:B------:R-:W-:Y:S08]  /*3440*/  HMMA.16816.F32 R20, R152, R132.reuse, R20 ;  /* 0x000000849814723c */ /* 0x080ff00000001814 */
[C---:B------:R-:W-:Y:S08]  /*3450*/  HMMA.16816.F32 R24, R160.reuse, R132, R24 ;  /* 0x00000084a018723c */ /* 0x040ff00000001818 */
[-C--:B------:R-:W-:Y:S08]  /*3460*/  HMMA.16816.F32 R28, R160, R134.reuse, R28 ;  /* 0x00000086a01c723c */ /* 0x080ff0000000181c */
[----:B------:R-:W-:Y:S01]  /*3470*/  HMMA.16816.F32 R32, R152, R134, R32 ;  /* 0x000000869820723c */ /* 0x000fe20000001820 */
[----:B------:R-:W2:Y:S01]  /*3480*/  @P0 S2R R152, SR_TID.X ;  /* 0x0000000000980919 */ /* 0x000ea20000002100 */
[----:B------:R-:W-:Y:S06]  /*3490*/  PLOP3.LUT P0, PT, PT, PT, UP0, 0x80, 0x0 ;  /* 0x000000000000781c */ /* 0x000fec0003f0f008 */
[-C--:B-1----:R-:W-:Y:S01]  /*34a0*/  HMMA.16816.F32 R4, R140, R164.reuse, R4 ;  /* 0x000000a48c04723c */ /* 0x082fe20000001804 */
[----:B------:R-:W1:Y:S07]  /*34b0*/  LDSM.16.M88.4 R132, [R221+0xd400] ;  /* 0x00d40000dd84783b */ /* 0x000e6e0000000200 */
        /* <DEDUP_REMOVED lines=8> */
[----:B------:R1:W-:Y:S07]  /*3540*/  LDSM.16.M88.4 R136, [R0+0x2000] ;  /* 0x002000000088783b */ /* 0x0003ee0000000200 */
[-C--:B--2---:R-:W-:Y:S01]  /*3550*/  HMMA.16816.F32 R4, R148, R156.reuse, R4 ;  /* 0x0000009c9404723c */ /* 0x084fe20000001804 */
[----:B------:R-:W2:Y:S07]  /*3560*/  LDSM.16.M88.4 R140, [R222+0xd000] ;  /* 0x00d00000de8c783b */ /* 0x000eae0000000200 */
[C---:B------:R-:W-:Y:S01]  /*3570*/  HMMA.16816.F32 R8, R168.reuse, R156, R8 ;  /* 0x0000009ca808723c */ /* 0x040fe20000001808 */
[----:B-1----:R-:W-:Y:S01]  /*3580*/  @P2 IMAD.SHL.U32 R0, R152, 0x2, RZ ;  /* 0x0000000298002824 */ /* 0x002fe200078e00ff */
[----:B------:R-:W-:Y:S06]  /*3590*/  PLOP3.LUT P2, PT, PT, PT, UP0, 0x80, 0x0 ;  /* 0x000000000000781c */ /* 0x000fec0003f4f008 */
[-C--:B------:R-:W-:Y:S01]  /*35a0*/  HMMA.16816.F32 R12, R168, R158.reuse, R12 ;  /* 0x0000009ea80c723c */ /* 0x080fe2000000180c */
[----:B------:R-:W-:Y:S03]  /*35b0*/  IMAD.U32 R152, RZ, RZ, UR18 ;  /* 0x00000012ff987e24 */ /* 0x000fe6000f8e00ff */
[----:B------:R-:W-:Y:S02]  /*35c0*/  @P1 LOP3.LUT R0, R236, 0x6, R0, 0xf8, !PT ;  /* 0x00000006ec001812 */ /* 0x000fe400078ef800 */
[----:B------:R-:W-:Y:S01]  /*35d0*/  PLOP3.LUT P1, PT, PT, PT, UP0, 0x80, 0x0 ;  /* 0x000000000000781c */ /* 0x000fe20003f2f008 */
[----:B------:R-:W1:Y:S01]  /*35e0*/  S2R R236, SR_TID.X ;  /* 0x0000000000ec7919 */ /* 0x000e620000002100 */
[C---:B------:R-:W-:Y:S01]  /*35f0*/  HMMA.16816.F32 R16, R148.reuse, R158, R16 ;  /* 0x0000009e9410723c */ /* 0x040fe20000001810 */
[----:B------:R-:W-:Y:S01]  /*3600*/  @P0 IMAD R152, R152, 0x80, R0 ;  /* 0x0000008098980824 */ /* 0x000fe200078e0200 */
[----:B------:R-:W-:Y:S02]  /*3610*/  PLOP3.LUT P0, PT, PT, PT, UP0, 0x80, 0x0 ;  /* 0x000000000000781c */ /* 0x000fe40003f0f008 */
[----:B------:R-:W-:Y:S02]  /*3620*/  IMAD.U32 R0, RZ, RZ, UR8 ;  /* 0x00000008ff007e24 */ /* 0x000fe4000f8e00ff */
[----:B------:R-:W-:Y:S02]  /*3630*/  @P6 ISETP.GE.AND P6, PT, R152, UR17, PT ;  /* 0x0000001198006c0c */ /* 0x000fe4000bfc6270 */
[-C--:B------:R-:W-:Y:S01]  /*3640*/  HMMA.16816.F32 R20, R148, R132.reuse, R20 ;  /* 0x000000849414723c */ /* 0x080fe20000001814 */
[----:B----4-:R-:W-:Y:S07]  /*3650*/  IMAD R0, R0, 0x4, R235 ;  /* 0x0000000400007824 */ /* 0x010fee00078e02eb */
[C---:B------:R-:W-:Y:S01]  /*3660*/  HMMA.16816.F32 R24, R168.reuse, R132, R24 ;  /* 0x00000084a818723c */ /* 0x040fe20000001818 */
[----:B-1----:R-:W-:Y:S06]  /*3670*/  SHF.R.S32.HI R236, RZ, 0x1f, R236 ;  /* 0x0000001fffec7819 */ /* 0x002fec00000114ec */
[----:B------:R-:W-:Y:S01]  /*3680*/  IMAD.U32 R132, RZ, RZ, UR18 ;  /* 0x00000012ff847e24 */ /* 0x000fe2000f8e00ff */
[-C--:B------:R-:W-:Y:S01]  /*3690*/  HMMA.16816.F32 R28, R168, R134.reuse, R28 ;  /* 0x00000086a81c723c */ /* 0x080fe2000000181c */
[----:B------:R-:W-:Y:S04]  /*36a0*/  LEA.HI R236, R236, R237, RZ, 0x6 ;  /* 0x000000edecec7211 */ /* 0x000fe800078f30ff */
[----:B------:R-:W-:Y:S03]  /*36b0*/  SHF.R.S32.HI R236, RZ, 0x6, R236 ;  /* 0x00000006ffec7819 */ /* 0x000fe600000114ec */
[----:B------:R-:W-:Y:S04]  /*36c0*/  HMMA.16816.F32 R32, R148, R134, R32 ;  /* 0x000000869420723c */ /* 0x000fe80000001820 */
[----:B------:R-:W-:Y:S03]  /*36d0*/  IMAD R132, R132, 0x4, R236 ;  /* 0x0000000484847824 */ /* 0x000fe600078e02ec */
[----:B------:R-:W-:Y:S01]  /*36e0*/  IADD3 R148, R0, 0x2, RZ ;  /* 0x0000000200947810 */ /* 0x000fe20007ffe0ff */
[-C--:B--2---:R-:W-:Y:S01]  /*36f0*/  HMMA.16816.F32 R4, R136, R140.reuse, R4 ;  /* 0x0000008c8804723c */ /* 0x084fe20000001804 */
[----:B---3--:R-:W-:Y:S03]  /*3700*/  LOP3.LUT R132, R233, UR9, R132, 0x96, !PT ;  /* 0x00000009e9847c12 */ /* 0x008fe6000f8e9684 */
[----:B------:R-:W-:Y:S01]  /*3710*/  LOP3.LUT R150, R234, UR10, RZ, 0x3c, !PT ;  /* 0x0000000aea967c12 */ /* 0x000fe2000f8e3cff */
[----:B------:R-:W-:Y:S01]  /*3720*/  IMAD.WIDE.U32 R134, R0, -0x326172a9, RZ ;  /* 0xcd9e8d5700867825 */ /* 0x000fe200078e00ff */
[----:B------:R-:W-:Y:S02]  /*3730*/  @P0 IADD3 R0, R152, 0x1, RZ ;  /* 0x0000000198000810 */ /* 0x000fe40007ffe0ff */
[----:B------:R-:W-:Y:S01]  /*3740*/  PLOP3.LUT P0, PT, PT, PT, UP0, 0x80, 0x0 ;  /* 0x000000000000781c */ /* 0x000fe20003f0f008 */
[----:B------:R-:W-:Y:S01]  /*3750*/  IMAD.WIDE.U32 R132, R132, -0x326172a9, RZ ;  /* 0xcd9e8d5784847825 */ /* 0x000fe200078e00ff */
[----:B------:R-:W-:Y:S01]  /*3760*/  @P4 ISETP.GE.AND P4, PT, R0, UR17, PT ;  /* 0x0000001100004c0c */ /* 0x000fe2000bf86270 */
[C---:B------:R-:W-:Y:S01]  /*3770*/  HMMA.16816.F32 R8, R144.reuse, R140, R8 ;  /* 0x0000008c9008723c */ /* 0x040fe20000001808 */
[-C--:B------:R-:W-:Y:S01]  /*3780*/  LOP3.LUT R151, R135, R150.reuse, RZ, 0x3c, !PT ;  /* 0x0000009687977212 */ /* 0x080fe200078e3cff */
[----:B------:R-:W-:Y:S01]  /*3790*/  FMUL.FTZ R0, R250, 1.4426950216293334961 ;  /* 0x3fb8aa3bfa007820 */ /* 0x000fe20000410000 */
[C---:B------:R-:W-:Y:S01]  /*37a0*/  LOP3.LUT R154, R133.reuse, UR4, R134, 0x96, !PT ;  /* 0x00000004859a7c12 */ /* 0x040fe2000f8e9686 */
[----:B------:R-:W-:Y:S01]  /*37b0*/  IMAD.WIDE.U32 R148, R148, -0x326172a9, RZ ;  /* 0xcd9e8d5794947825 */ /* 0x000fe200078e00ff */
[----:B------:R-:W-:Y:S02]  /*37c0*/  @P2 IADD3 R134, R152, 0x8, RZ ;  /* 0x0000000898862810 */ /* 0x000fe40007ffe0ff */
[----:B------:R-:W-:Y:S01]  /*37d0*/  FSETP.NEU.FTZ.AND P2, PT, R252, -INF , PT ;  /* 0xff800000fc00780b */ /* 0x000fe20003f5d000 */
[-C--:B------:R-:W-:Y:S01]  /*37e0*/  HMMA.16816.F32 R12, R144, R142.reuse, R12 ;  /* 0x0000008e900c723c */ /* 0x080fe2000000180c */
[----:B------:R-:W-:Y:S03]  /*37f0*/  @P1 ISETP.GE.AND P1, PT, R134, UR17, PT ;  /* 0x0000001186001c0c */ /* 0x000fe6000bf26270 */
[----:B------:R-:W-:Y:S01]  /*3800*/  LOP3.LUT R148, R133, UR4, R148, 0x96, !PT ;  /* 0x0000000485947c12 */ /* 0x000fe2000f8e9694 */
[----:B------:R-:W-:Y:S01]  /*3810*/  FMUL.FTZ R134, R251, 1.4426950216293334961 ;  /* 0x3fb8aa3bfb867820 */ /* 0x000fe20000410000 */
[----:B------:R-:W-:Y:S01]  /*3820*/  @P0 FSEL R4, R4, -INF , !P6 ;  /* 0xff80000004040808 */ /* 0x000fe20007000000 */
[----:B------:R-:W-:Y:S01]  /*3830*/  UIADD3 UR4, UR9, 0x76cf5d0a, URZ ;  /* 0x76cf5d0a09047890 */ /* 0x000fe2000fffe03f */
[----:B------:R-:W-:Y:S01]  /*3840*/  PLOP3.LUT P0, PT, PT, PT, UP0, 0x80, 0x0 ;  /* 0x000000000000781c */ /* 0x000fe20003f0f008 */
[C---:B------:R-:W-:Y:S03]  /*3850*/  HMMA.16816.F32 R16, R136.reuse, R142, R16 ;  /* 0x0000008e8810723c */ /* 0x040fe60000001810 */
[----:B------:R-:W-:Y:S01]  /*3860*/  FSEL R134, R134, RZ, P3 ;  /* 0x000000ff86867208 */ /* 0x000fe20001800000 */
[----:B------:R-:W-:Y:S01]  /*3870*/  FMUL.FTZ R133, R252, 1.4426950216293334961 ;  /* 0x3fb8aa3bfc857820 */ /* 0x000fe20000410000 */
[----:B------:R-:W-:Y:S01]  /*3880*/  PLOP3.LUT P3, PT, PT, PT, UP0, 0x80, 0x0 ;  /* 0x000000000000781c */ /* 0x000fe20003f6f008 */
[----:B------:R-:W-:Y:S01]  /*3890*/  IMAD.WIDE.U32 R140, R151, -0x2daee0ad, RZ ;  /* 0xd2511f53978c7825 */ /* 0x000fe200078e00ff */
[----:B------:R-:W-:Y:S02]  /*38a0*/  @P5 FSEL R5, R5, -INF , !P4 ;  /* 0xff80000005055808 */ /* 0x000fe40006000000 */
[----:B------:R-:W-:Y:S02]  /*38b0*/  FSEL R133, R133, RZ, P2 ;  /* 0x000000ff85857208 */ /* 0x000fe40001000000 */
[----:B------:R-:W-:Y:S01]  /*38c0*/  PLOP3.LUT P2, PT, PT, PT, UP0, 0x80, 0x0 ;  /* 0x000000000000781c */ /* 0x000fe20003f4f008 */
[--C-:B------:R-:W-:Y:S01]  /*38d0*/  FFMA.FTZ R4, R4, c[0x0][0x23c], -R134.reuse ;  /* 0x00008f0004047a23 */ /* 0x100fe20000010886 */
[----:B------:R-:W-:Y:S01]  /*38e0*/  PLOP3.LUT P5, PT, PT, PT, UP0, 0x80, 0x0 ;  /* 0x000000000000781c */ /* 0x000fe20003faf008 */
[----:B------:R-:W-:Y:S01]  /*38f0*/  FFMA.FTZ R5, R5, c[0x0][0x23c], -R134 ;  /* 0x00008f0005057a23 */ /* 0x000fe20000010886 */
[----:B------:R-:W-:Y:S01]  /*3900*/  @P0 FSEL R8, R8, -INF , !P6 ;  /* 0xff80000008080808 */ /* 0x000fe20007000000 */
[----:B------:R-:W-:Y:S01]  /*3910*/  MUFU.EX2 R166, R4 ;  /* 0x0000000400a67308 */ /* 0x000fe20000000800 */
[----:B------:R-:W-:Y:S01]  /*3920*/  LOP3.LUT R153, R132, UR5, RZ, 0x3c, !PT ;  /* 0x0000000584997c12 */ /* 0x000fe2000f8e3cff */
[C---:B------:R-:W-:Y:S01]  /*3930*/  FMUL.FTZ R132, R249.reuse, 1.4426950216293334961 ;  /* 0x3fb8aa3bf9847820 */ /* 0x040fe20000410000 */
[----:B------:R-:W-:Y:S01]  /*3940*/  @P3 FSEL R6, R6, -INF , !P6 ;  /* 0xff80000006063808 */ /* 0x000fe20007000000 */
[----:B------:R-:W-:Y:S01]  /*3950*/  UIADD3 UR5, UR9, -0x4498517b, URZ ;  /* 0xbb67ae8509057890 */ /* 0x000fe2000fffe03f */
[----:B------:R-:W-:Y:S01]  /*3960*/  PLOP3.LUT P3, PT, PT, PT, UP0, 0x80, 0x0 ;  /* 0x000000000000781c */ /* 0x000fe20003f6f008 */
[----:B------:R-:W-:Y:S01]  /*3970*/  IMAD.WIDE.U32 R154, R154, -0x2daee0ad, RZ ;  /* 0xd2511f539a9a7825 */ /* 0x000fe200078e00ff */
[----:B------:R-:W-:Y:S02]  /*3980*/  FSETP.NEU.FTZ.AND P0, PT, R249, -INF , PT ;  /* 0xff800000f900780b */ /* 0x000fe40003f1d000 */
[----:B------:R-:W-:Y:S01]  /*3990*/  @P2 FSEL R7, R7, -INF , !P4 ;  /* 0xff80000007072808 */ /* 0x000fe20006000000 */
[--C-:B------:R-:W-:Y:S01]  /*39a0*/  FFMA.FTZ R6, R6, c[0x0][0x23c], -R133.reuse ;  /* 0x00008f0006067a23 */ /* 0x100fe20000010885 */
[----:B------:R-:W-:Y:S01]  /*39b0*/  PLOP3.LUT P2, PT, PT, PT, UP0, 0x80, 0x0 ;  /* 0x000000000000781c */ /* 0x000fe20003f4f008 */
[----:B------:R1:W2:Y:S01]  /*39c0*/  MUFU.EX2 R165, R5 ;  /* 0x0000000500a57308 */ /* 0x0002a20000000800 */
[----:B------:R-:W-:Y:S01]  /*39d0*/  @P5 FSEL R10, R10, -INF , !P6 ;  /* 0xff8000000a0a5808 */ /* 0x000fe20007000000 */
[--C-:B------:R-:W-:Y:S01]  /*39e0*/  FFMA.FTZ R171, R7, c[0x0][0x23c], -R133.reuse ;  /* 0x00008f0007ab7a23 */ /* 0x100fe20000010885 */
[----:B------:R-:W-:Y:S02]  /*39f0*/  PLOP3.LUT P6, PT, PT, PT, UP0, 0x80, 0x0 ;  /* 0x000000000000781c */ /* 0x000fe40003fcf008 */
[----:B------:R-:W-:Y:S02]  /*3a00*/  FSEL R132, R132, RZ, P0 ;  /* 0x000000ff84847208 */ /* 0x000fe40000000000 */
[----:B------:R-:W-:Y:S02]  /*3a10*/  @P3 FSEL R9, R9, -INF , !P4 ;  /* 0xff80000009093808 */ /* 0x000fe40006000000 */
[----:B------:R-:W-:Y:S01]  /*3a20*/  PLOP3.LUT P3, PT, PT, PT, UP0, 0x80, 0x0 ;  /* 0x000000000000781c */ /* 0x000fe20003f6f008 */
[----:B------:R3:W-:Y:S01]  /*3a30*/  MUFU.EX2 R164, R6 ;  /* 0x0000000600a47308 */ /* 0x0007e20000000800 */
[----:B------:R-:W-:Y:S01]  /*3a40*/  PLOP3.LUT P0, PT, PT, PT, UP0, 0x80, 0x0 ;  /* 0x000000000000781c */ /* 0x000fe20003f0f008 */
[--C-:B------:R-:W-:Y:S01]  /*3a50*/  FFMA.FTZ R8, R8, c[0x0][0x23c], -R132.reuse ;  /* 0x00008f0008087a23 */ /* 0x100fe20000010884 */
[----:B------:R-:W-:Y:S01]  /*3a60*/  @P2 FSEL R11, R11, -INF , !P4 ;  /* 0xff8000000b0b2808 */ /* 0x000fe20006000000 */
[----:B------:R-:W-:Y:S01]  /*3a70*/  FFMA.FTZ R9, R9, c[0x0][0x23c], -R132 ;  /* 0x00008f0009097a23 */ /* 0x000fe20000010884 */
[----:B------:R-:W-:Y:S02]  /*3a80*/  PLOP3.LUT P2, PT, PT, PT, UP0, 0x80, 0x0 ;  /* 0x000000000000781c */ /* 0x000fe40003f4f008 */
[----:B------:R-:W-:Y:S02]  /*3a90*/  PLOP3.LUT P4, PT, PT, PT, UP0, 0x80, 0x0 ;  /* 0x000000000000781c */ /* 0x000fe40003f8f008 */
[----:B------:R-:W-:Y:S01]  /*3aa0*/  LOP3.LUT R149, R149, R150, RZ, 0x3c, !PT ;  /* 0x0000009695957212 */ /* 0x000fe200078e3cff */
[----:B------:R4:W-:Y:S01]  /*3ab0*/  MUFU.EX2 R233, R8 ;  /* 0x0000000800e97308 */ /* 0x0009e20000000800 */
[----:B------:R-:W-:Y:S01]  /*3ac0*/  LOP3.LUT R135, R232, UR5, RZ, 0x3c, !PT ;  /* 0x00000005e8877c12 */ /* 0x000fe2000f8e3cff */
[----:B------:R-:W-:Y:S01]  /*3ad0*/  UIADD3 UR5, UR10, -0x255992d5, URZ ;  /* 0xdaa66d2b0a057890 */ /* 0x000fe2000fffe03f */
[----:B------:R-:W-:Y:S01]  /*3ae0*/  LOP3.LUT R150, R155, UR4, R140, 0x96, !PT ;  /* 0x000000049b967c12 */ /* 0x000fe2000f8e968c */
[----:B-1----:R-:W-:Y:S01]  /*3af0*/  IMAD.WIDE.U32 R4, R149, -0x2daee0ad, RZ ;  /* 0xd2511f5395047825 */ /* 0x002fe200078e00ff */
[----:B------:R-:W-:Y:S02]  /*3b00*/  @P3 IADD3 R7, R152, 0x10, RZ ;  /* 0x0000001098073810 */ /* 0x000fe40007ffe0ff */
[----:B------:R-:W-:Y:S01]  /*3b10*/  PLOP3.LUT P3, PT, PT, PT, UP0, 0x80, 0x0 ;  /* 0x000000000000781c */ /* 0x000fe20003f6f008 */
[----:B------:R-:W-:Y:S01]  /*3b20*/  IMAD.WIDE.U32 R148, R148, -0x2daee0ad, RZ ;  /* 0xd2511f5394947825 */ /* 0x000fe200078e00ff */
[C---:B------:R-:W-:Y:S01]  /*3b30*/  @P2 IADD3 R140, R152.reuse, 0x11, RZ ;  /* 0x00000011988c2810 */ /* 0x040fe20007ffe0ff */
[----:B------:R-:W-:Y:S01]  /*3b40*/  MUFU.EX2 R171, R171 ;  /* 0x000000ab00ab7308 */ /* 0x000fe20000000800 */
[----:B------:R-:W-:Y:S02]  /*3b50*/  PLOP3.LUT P2, PT, PT, PT, UP0, 0x80, 0x0 ;  /* 0x000000000000781c */ /* 0x000fe40003f4f008 */
[C---:B------:R-:W-:Y:S02]  /*3b60*/  LOP3.LUT R151, R135.reuse, R141, RZ, 0x3c, !PT ;  /* 0x0000008d87977212 */ /* 0x040fe400078e3cff */
[C---:B---3--:R-:W-:Y:S02]  /*3b70*/  @P6 IADD3 R6, R152.reuse, 0x9, RZ ;  /* 0x0000000998066810 */ /* 0x048fe40007ffe0ff */
[----:B------:R-:W-:Y:S02]  /*3b80*/  PLOP3.LUT P6, PT, PT, PT, UP0, 0x80, 0x0 ;  /* 0x000000000000781c */ /* 0x000fe40003fcf008 */
[----:B------:R-:W-:Y:S01]  /*3b90*/  LOP3.LUT R142, R135, R5, RZ, 0x3c, !PT ;  /* 0x00000005878e7212 */ /* 0x000fe200078e3cff */
[----:B------:R1:W-:Y:S01]  /*3ba0*/  MUFU.EX2 R232, R9 ;  /* 0x0000000900e87308 */ /* 0x0003e20000000800 */
[----:B------:R-:W-:Y:S01]  /*3bb0*/  LOP3.LUT R135, R149, UR4, R4, 0x96, !PT ;  /* 0x0000000495877c12 */ /* 0x000fe2000f8e9604 */
[----:B------:R-:W-:Y:S01]  /*3bc0*/  IMAD.WIDE.U32 R4, R151, -0x326172a9, RZ ;  /* 0xcd9e8d5797047825 */ /* 0x000fe200078e00ff */
[C---:B------:R-:W-:Y:S01]  /*3bd0*/  @P4 IADD3 R141, R152.reuse, 0x18, RZ ;  /* 0x00000018988d4810 */ /* 0x040fe20007ffe0ff */
[----:B------:R-:W-:Y:S01]  /*3be0*/  UIADD3 UR4, UR9, 0x32370b8f, URZ ;  /* 0x32370b8f09047890 */ /* 0x000fe2000fffe03f */
[----:B------:R-:W-:Y:S01]  /*3bf0*/  @P0 IADD3 R152, R152, 0x19, RZ ;  /* 0x0000001998980810 */ /* 0x000fe20007ffe0ff */
[----:B------:R-:W-:Y:S01]  /*3c00*/  IMAD.WIDE.U32 R150, R150, -0x326172a9, RZ ;  /* 0xcd9e8d5796967825 */ /* 0x000fe200078e00ff */
[----:B------:R-:W-:Y:S02]  /*3c10*/  @P3 ISETP.GE.AND P3, PT, R6, UR17, PT ;  /* 0x0000001106003c0c */ /* 0x000fe4000bf66270 */
[----:B------:R-:W-:Y:S01]  /*3c20*/  @P2 ISETP.GE.AND P2, PT, R7, UR17, PT ;  /* 0x0000001107002c0c */ /* 0x000fe2000bf46270 */
[----:B------:R-:W-:Y:S01]  /*3c30*/  IMAD.WIDE.U32 R142, R142, -0x326172a9, RZ ;  /* 0xcd9e8d578e8e7825 */ /* 0x000fe200078e00ff */
[----:B------:R-:W-:Y:S02]  /*3c40*/  @P6 FSEL R14, R14, -INF , !P1 ;  /* 0xff8000000e0e6808 */ /* 0x000fe40004800000 */
[----:B------:R-:W-:Y:S02]  /*3c50*/  PLOP3.LUT P6, PT, PT, PT, UP0, 0x80, 0x0 ;  /* 0x000000000000781c */ /* 0x000fe40003fcf008 */
[----:B----4-:R-:W-:Y:S02]  /*3c60*/  LOP3.LUT R8, R153, R5, RZ, 0x3c, !PT ;  /* 0x0000000599087212 */ /* 0x010fe400078e3cff */
[----:B------:R-:W-:Y:S02]  /*3c70*/  PLOP3.LUT P0, PT, PT, PT, UP0, 0x80, 0x0 ;  /* 0x000000000000781c */ /* 0x000fe40003f0f008 */
[----:B------:R-:W-:Y:S02]  /*3c80*/  FSETP.NEU.FTZ.AND P5, PT, R250, -INF , PT ;  /* 0xff800000fa00780b */ /* 0x000fe40003fbd000 */
[----:B------:R-:W-:Y:S02]  /*3c90*/  PLOP3.LUT P4, PT, PT, PT, UP0, 0x80, 0x0 ;  /* 0x000000000000781c */ /* 0x000fe40003f8f008 */
[----:B------:R-:W-:Y:S01]  /*3ca0*/  FSEL R0, R0, RZ, P5 ;  /* 0x000000ff00007208 */ /* 0x000fe20002800000 */
[----:B-1----:R-:W-:Y:S01]  /*3cb0*/  IMAD.WIDE.U32 R8, R8, -0x2daee0ad, RZ ;  /* 0xd2511f5308087825 */ /* 0x002fe200078e00ff */
[----:B------:R-:W-:Y:S02]  /*3cc0*/  PLOP3.LUT P5, PT, PT, PT, UP0, 0x80, 0x0 ;  /* 0x000000000000781c */ /* 0x000fe40003faf008 */
[----:B------:R-:W-:Y:S01]  /*3cd0*/  @P6 ISETP.GE.AND P6, PT, R152, UR17, PT ;  /* 0x0000001198006c0c */ /* 0x000fe2000bfc6270 */
[----:B------:R-:W-:Y:S01]  /*3ce0*/  FFMA.FTZ R10, R10, c[0x0][0x23c], -R0 ;  /* 0x00008f000a0a7a23 */ /* 0x000fe20000010800 */
[----:B------:R-:W-:Y:S01]  /*3cf0*/  LOP3.LUT R152, R151, UR5, R4, 0x96, !PT ;  /* 0x0000000597987c12 */ /* 0x000fe2000f8e9604 */
[--C-:B------:R-:W-:Y:S01]  /*3d00*/  FFMA.FTZ R234, R11, c[0x0][0x23c], -R0.reuse ;  /* 0x00008f000bea7a23 */ /* 0x100fe20000010800 */
[----:B------:R-:W-:Y:S01]  /*3d10*/  @P0 FSEL R16, R16, -INF , !P1 ;  /* 0xff80000010100808 */ /* 0x000fe20004800000 */
[----:B------:R-:W1:Y:S01]  /*3d20*/  LDSM.16.M88.4 R4, [R222+0xd400] ;  /* 0x00d40000de04783b */ /* 0x000e620000000200 */
[----:B------:R-:W-:Y:S01]  /*3d30*/  PLOP3.LUT P0, PT, PT, PT, UP0, 0x80, 0x0 ;  /* 0x000000000000781c */ /* 0x000fe20003f0f008 */
[----:B------:R-:W-:Y:S01]  /*3d40*/  FFMA.FTZ R14, R14, c[0x0][0x23c], -R0 ;  /* 0x00008f000e0e7a23 */ /* 0x000fe20000010800 */
[----:B------:R-:W-:Y:S01]  /*3d50*/  @P4 ISETP.GE.AND P4, PT, R140, UR17, PT ;  /* 0x000000118c004c0c */ /* 0x000fe2000bf86270 */
[----:B------:R-:W-:Y:S01]  /*3d60*/  FFMA.FTZ R16, R16, c[0x0][0x23c], -R134 ;  /* 0x00008f0010107a23 */ /* 0x000fe20000010886 */
[----:B------:R-:W-:Y:S01]  /*3d70*/  LOP3.LUT R140, R153, R143, RZ, 0x3c, !PT ;  /* 0x0000008f998c7212 */ /* 0x000fe200078e3cff */
[----:B------:R3:W-:Y:S01]  /*3d80*/  MUFU.EX2 R235, R10 ;  /* 0x0000000a00eb7308 */ /* 0x0007e20000000800 */
[----:B------:R-:W-:Y:S01]  /*3d90*/  @P5 FSEL R12, R12, -INF , !P1 ;  /* 0xff8000000c0c5808 */ /* 0x000fe20004800000 */
[----:B------:R-:W-:Y:S01]  /*3da0*/  IMAD.WIDE.U32 R152, R152, -0x2daee0ad, RZ ;  /* 0xd2511f5398987825 */ /* 0x000fe200078e00ff */
[----:B------:R-:W-:Y:S02]  /*3db0*/  PLOP3.LUT P5, PT, PT, PT, UP0, 0x80, 0x0 ;  /* 0x000000000000781c */ /* 0x000fe40003faf008 */
[----:B------:R-:W-:Y:S01]  /*3dc0*/  LOP3.LUT R9, R9, UR4, R154, 0x96, !PT ;  /* 0x0000000409097c12 */ /* 0x000fe2000f8e969a */
[----:B------:R-:W-:Y:S01]  /*3dd0*/  FFMA.FTZ R12, R12, c[0x0][0x23c], -R132 ;  /* 0x00008f000c0c7a23 */ /* 0x000fe20000010884 */
[----:B------:R-:W-:Y:S02]  /*3de0*/  LOP3.LUT R154, R153, UR7, R8, 0x96, !PT ;  /* 0x00000007999a7c12 */ /* 0x000fe4000f8e9608 */
[----:B------:R-:W-:Y:S01]  /*3df0*/  @P0 FSEL R18, R18, -INF , !P1 ;  /* 0xff80000012120808 */ /* 0x000fe20004800000 */
[----:B------:R4:W-:Y:S01]  /*3e00*/  MUFU.EX2 R170, R12 ;  /* 0x0000000c00aa7308 */ /* 0x0009e20000000800 */
[----:B------:R-:W-:Y:S01]  /*3e10*/  PLOP3.LUT P0, PT, PT, PT, UP0, 0x80, 0x0 ;  /* 0x000000000000781c */ /* 0x000fe20003f0f008 */
[----:B------:R-:W-:Y:S01]  /*3e20*/  IMAD.WIDE.U32 R8, R9, -0x326172a9, RZ ;  /* 0xcd9e8d5709087825 */ /* 0x000fe200078e00ff */
[----:B------:R-:W-:Y:S03]  /*3e30*/  PLOP3.LUT P1, PT, PT, PT, UP0, 0x80, 0x0 ;  /* 0x000000000000781c */ /* 0x000fe60003f2f008 */
[----:B------:R-:W-:Y:S01]  /*3e40*/  @P5 ISETP.GE.AND P5, PT, R141, UR17, PT ;  /* 0x000000118d005c0c */ /* 0x000fe2000bfa6270 */
[--C-:B------:R-:W-:Y:S02]  /*3e50*/  FFMA.FTZ R18, R18, c[0x0][0x23c], -R133.reuse ;  /* 0x00008f0012127a23 */ /* 0x100fe40000010885 */
[----:B------:R-:W-:Y:S01]  /*3e60*/  IMAD.WIDE.U32 R140, R140, -0x2daee0ad, RZ ;  /* 0xd2511f538c8c7825 */ /* 0x000fe200078e00ff */
[----:B------:R-:W-:Y:S03]  /*3e70*/  MUFU.EX2 R163, R16 ;  /* 0x0000001000a37308 */ /* 0x000fe60000000800 */
[----:B------:R-:W-:Y:S01]  /*3e80*/  IMAD.WIDE.U32 R154, R154, -0x326172a9, RZ ;  /* 0xcd9e8d579a9a7825 */ /* 0x000fe200078e00ff */
[----:B------:R-:W-:Y:S02]  /*3e90*/  @P0 FSEL R13, R13, -INF , !P3 ;  /* 0xff8000000d0d0808 */ /* 0x000fe40005800000 */
[----:B------:R-:W-:Y:S01]  /*3ea0*/  PLOP3.LUT P0, PT, PT, PT, UP0, 0x80, 0x0 ;  /* 0x000000000000781c */ /* 0x000fe20003f0f008 */
[----:B---3--:R-:W-:Y:S01]  /*3eb0*/  IMAD.WIDE.U32 R10, R135, -0x326172a9, RZ ;  /* 0xcd9e8d57870a7825 */ /* 0x008fe200078e00ff */
[----:B------:R-:W-:Y:S02]  /*3ec0*/  @P1 FSEL R15, R15, -INF , !P3 ;  /* 0xff8000000f0f1808 */ /* 0x000fe40005800000 */
[----:B------:R-:W-:Y:S01]  /*3ed0*/  PLOP3.LUT P1, PT, PT, PT, UP0, 0x80, 0x0 ;  /* 0x000000000000781c */ /* 0x000fe20003f2f008 */
[----:B------:R-:W-:Y:S01]  /*3ee0*/  FFMA.FTZ R13, R13, c[0x0][0x23c], -R132 ;  /* 0x00008f000d0d7a23 */ /* 0x000fe20000010884 */
[----:B------:R-:W-:Y:S01]  /*3ef0*/  LOP3.LUT R149, R11, UR5, R142, 0x96, !PT ;  /* 0x000000050b957c12 */ /* 0x000fe2000f8e968e */
[----:B------:R-:W-:Y:S01]  /*3f00*/  FFMA.FTZ R15, R15, c[0x0][0x23c], -R0 ;  /* 0x00008f000f0f7a23 */ /* 0x000fe20000010800 */
[----:B------:R-:W-:Y:S01]  /*3f10*/  LOP3.LUT R142, R141, UR4, R148, 0x96, !PT ;  /* 0x000000048d8e7c12 */ /* 0x000fe2000f8e9694 */
[-C--:B-1----:R-:W-:Y:S01]  /*3f20*/  HMMA.16816.F32 R20, R136, R4.reuse, R20 ;  /* 0x000000048814723c */ /* 0x082fe20000001814 */
[----:B------:R-:W-:Y:S01]  /*3f30*/  UIADD3 UR4, UR10, 0x78dde6e4, URZ ;  /* 0x78dde6e40a047890 */ /* 0x000fe2000fffe03f */
[----:B------:R-:W-:Y:S01]  /*3f40*/  IMAD.WIDE.U32 R148, R149, -0x2daee0ad, RZ ;  /* 0xd2511f5395947825 */ /* 0x000fe200078e00ff */
[----:B------:R1:W-:Y:S01]  /*3f50*/  MUFU.EX2 R167, R13 ;  /* 0x0000000d00a77308 */ /* 0x0003e20000000800 */
[----:B------:R-:W-:Y:S01]  /*3f60*/  @P0 FSEL R17, R17, -INF , !P3 ;  /* 0xff80000011110808 */ /* 0x000fe20005800000 */
[----:B------:R-:W-:Y:S01]  /*3f70*/  UIADD3 UR5, UR9, -0x56f99767, URZ ;  /* 0xa906689909057890 */ /* 0x000fe2000fffe03f */
[----:B------:R-:W-:Y:S01]  /*3f80*/  PLOP3.LUT P0, PT, PT, PT, UP0, 0x80, 0x0 ;  /* 0x000000000000781c */ /* 0x000fe20003f0f008 */
[----:B------:R-:W-:Y:S01]  /*3f90*/  IMAD.WIDE.U32 R142, R142, -0x326172a9, RZ ;  /* 0xcd9e8d578e8e7825 */ /* 0x000fe200078e00ff */
[----:B------:R-:W-:Y:S01]  /*3fa0*/  @P1 FSEL R19, R19, -INF , !P3 ;  /* 0xff80000013131808 */ /* 0x000fe20005800000 */
[C---:B------:R-:W-:Y:S01]  /*3fb0*/  HMMA.16816.F32 R24, R144.reuse, R4, R24 ;  /* 0x000000049018723c */ /* 0x040fe20000001818 */
[----:B------:R-:W-:Y:S02]  /*3fc0*/  PLOP3.LUT P1, PT, PT, PT, UP0, 0x80, 0x0 ;  /* 0x000000000000781c */ /* 0x000fe40003f2f008 */
[----:B----4-:R-:W-:Y:S01]  /*3fd0*/  LOP3.LUT R12, R143, UR4, R10, 0x96, !PT ;  /* 0x000000048f0c7c12 */ /* 0x010fe2000f8e960a */
[----:B------:R-:W-:Y:S01]  /*3fe0*/  FFMA.FTZ R17, R17, c[0x0][0x23c], -R134 ;  /* 0x00008f0011117a23 */ /* 0x000fe20000010886 */
[----:B------:R-:W-:Y:S01]  /*3ff0*/  PLOP3.LUT P3, PT, PT, PT, UP0, 0x80, 0x0 ;  /* 0x000000000000781c */ /* 0x000fe20003f6f008 */
[--C-:B------:R-:W-:Y:S01]  /*4000*/  FFMA.FTZ R19, R19, c[0x0][0x23c], -R133.reuse ;  /* 0x00008f0013137a23 */ /* 0x100fe20000010885 */
[----:B------:R-:W-:Y:S01]  /*4010*/  LOP3.LUT R10, R155, UR6, R8, 0x96, !PT ;  /* 0x000000069b0a7c12 */ /* 0x000fe2000f8e9608 */
[-C--:B------:R-:W-:Y:S01]  /*4020*/  HMMA.16816.F32 R28, R144, R6.reuse, R28 ;  /* 0x00000006901c723c */ /* 0x080fe2000000181c */
[----:B------:R-:W-:Y:S01]  /*4030*/  LOP3.LUT R140, R149, UR7, R140, 0x96, !PT ;  /* 0x00000007958c7c12 */ /* 0x000fe2000f8e968c */
[----:B------:R-:W-:Y:S02]  /*4040*/  MUFU.EX2 R162, R17 ;  /* 0x0000001100a27308 */ /* 0x000fe40000000800 */
[----:B------:R-:W-:Y:S01]  /*4050*/  LOP3.LUT R9, R9, UR4, R150, 0x96, !PT ;  /* 0x0000000409097c12 */ /* 0x000fe2000f8e9696 */
[----:B------:R-:W-:Y:S01]  /*4060*/  IMAD.WIDE.U32 R10, R10, -0x2daee0ad, RZ ;  /* 0xd2511f530a0a7825 */ /* 0x000fe200078e00ff */
[----:B------:R-:W-:Y:S01]  /*4070*/  UIADD3 UR4, UR9, 0x646e171e, URZ ;  /* 0x646e171e09047890 */ /* 0x000fe2000fffe03f */
[----:B------:R-:W-:Y:S01]  /*4080*/  @P0 FSEL R20, R20, -INF , !P2 ;  /* 0xff80000014140808 */ /* 0x000fe20005000000 */
[----:B------:R-:W-:Y:S01]  /*4090*/  HMMA.16816.F32 R32, R136, R6, R32 ;  /* 0x000000068820723c */ /* 0x000fe20000001820 */
[----:B------:R-:W-:Y:S03]  /*40a0*/  PLOP3.LUT P0, PT, PT, PT, UP0, 0x80, 0x0 ;  /* 0x000000000000781c */ /* 0x000fe60003f0f008 */
[----:B------:R-:W-:Y:S01]  /*40b0*/  SHF.R.U32.HI R237, RZ, 0x10, R10 ;  /* 0x00000010ffed7819 */ /* 0x000fe2000001160a */
[----:B------:R-:W-:Y:S01]  /*40c0*/  FFMA.FTZ R20, R20, c[0x0][0x23c], -R134 ;  /* 0x00008f0014147a23 */ /* 0x000fe20000010886 */
[----:B------:R-:W-:Y:S01]  /*40d0*/  @P3 FSEL R22, R22, -INF , !P2 ;  /* 0xff80000016163808 */ /* 0x000fe20005000000 */
[----:B------:R-:W-:Y:S01]  /*40e0*/  IMAD.WIDE.U32 R140, R140, -0x326172a9, RZ ;  /* 0xcd9e8d578c8c7825 */ /* 0x000fe200078e00ff */
[----:B------:R-:W-:Y:S01]  /*40f0*/  @P1 FSEL R24, R24, -INF , !P2 ;  /* 0xff80000018181808 */ /* 0x000fe20005000000 */
[----:B------:R3:W-:Y:S01]  /*4100*/  MUFU.EX2 R161, R18 ;  /* 0x0000001200a17308 */ /* 0x0007e20000000800 */
[----:B------:R-:W-:Y:S02]  /*4110*/  PLOP3.LUT P1, PT, PT, PT, UP0, 0x80, 0x0 ;  /* 0x000000000000781c */ /* 0x000fe40003f2f008 */
[----:B------:R-:W-:Y:S01]  /*4120*/  LOP3.LUT R142, R141, UR6, R142, 0x96, !PT ;  /* 0x000000068d8e7c12 */ /* 0x000fe2000f8e968e */
[--C-:B------:R-:W-:Y:S01]  /*4130*/  FFMA.FTZ R22, R22, c[0x0][0x23c], -R133.reuse ;  /* 0x00008f0016167a23 */ /* 0x100fe20000010885 */
[----:B------:R-:W-:Y:S01]  /*4140*/  @P0 FSEL R26, R26, -INF , !P2 ;  /* 0xff8000001a1a0808 */ /* 0x000fe20005000000 */
[----:B------:R-:W-:Y:S01]  /*4150*/  FFMA.FTZ R24, R24, c[0x0][0x23c], -R132 ;  /* 0x00008f0018187a23 */ /* 0x000fe20000010884 */
[----:B------:R-:W-:Y:S01]  /*4160*/  PLOP3.LUT P0, PT, PT, PT, UP0, 0x80, 0x0 ;  /* 0x000000000000781c */ /* 0x000fe20003f0f008 */
[----:B------:R-:W-:Y:S01]  /*4170*/  IMAD.WIDE.U32 R8, R9, -0x2daee0ad, RZ ;  /* 0xd2511f5309087825 */ /* 0x000fe200078e00ff */
[----:B------:R-:W-:Y:S01]  /*4180*/  PLOP3.LUT P2, PT, PT, PT, UP0, 0x80, 0x0 ;  /* 0x000000000000781c */ /* 0x000fe20003f4f008 */
[----:B------:R4:W-:Y:S01]  /*4190*/  MUFU.EX2 R160, R19 ;  /* 0x0000001300a07308 */ /* 0x0009e20000000800 */
[----:B------:R-:W-:Y:S01]  /*41a0*/  PLOP3.LUT P3, PT, PT, PT, UP0, 0x80, 0x0 ;  /* 0x000000000000781c */ /* 0x000fe20003f6f008 */
[----:B-1----:R-:W-:Y:S01]  /*41b0*/  IMAD.WIDE.U32 R12, R12, -0x2daee0ad, RZ ;  /* 0xd2511f530c0c7825 */ /* 0x002fe200078e00ff */
[----:B------:R-:W-:Y:S02]  /*41c0*/  LOP3.LUT R152, R9, UR5, R152, 0x96, !PT ;  /* 0x0000000509987c12 */ /* 0x000fe4000f8e9698 */
[----:B------:R-:W-:Y:S01]  /*41d0*/  @P1 FSEL R23, R23, -INF , !P4 ;  /* 0xff80000017171808 */ /* 0x000fe20006000000 */
[----:B------:R-:W-:Y:S01]  /*41e0*/  FFMA.FTZ R26, R26, c[0x0][0x23c], -R0 ;  /* 0x00008f001a1a7a23 */ /* 0x000fe20000010800 */
[----:B------:R-:W-:Y:S01]  /*41f0*/  PLOP3.LUT P1, PT, PT, PT, UP0, 0x80, 0x0 ;  /* 0x000000000000781c */ /* 0x000fe20003f2f008 */
[----:B------:R-:W-:Y:S01]  /*4200*/  IMAD.WIDE.U32 R4, R152, -0x326172a9, RZ ;  /* 0xcd9e8d5798047825 */ /* 0x000fe200078e00ff */
[----:B------:R-:W-:Y:S01]  /*4210*/  LOP3.LUT R148, R13, UR5, R148, 0x96, !PT ;  /* 0x000000050d947c12 */ /* 0x000fe2000f8e9694 */
[----:B------:R-:W-:Y:S01]  /*4220*/  MUFU.EX2 R169, R14 ;  /* 0x0000000e00a97308 */ /* 0x000fe20000000800 */
[----:B------:R-:W-:Y:S01]  /*4230*/  @P0 FSEL R27, R27, -INF , !P4 ;  /* 0xff8000001b1b0808 */ /* 0x000fe20006000000 */
[----:B------:R-:W-:Y:S01]  /*4240*/  UIADD3 UR5, UR10, -0x4ab325aa, URZ ;  /* 0xb54cda560a057890 */ /* 0x000fe2000fffe03f */
[----:B------:R-:W-:Y:S01]  /*4250*/  PLOP3.LUT P0, PT, PT, PT, UP0, 0x80, 0x0 ;  /* 0x000000000000781c */ /* 0x000fe20003f0f008 */
[--C-:B------:R-:W-:Y:S01]  /*4260*/  FFMA.FTZ R23, R23, c[0x0][0x23c], -R133.reuse ;  /* 0x00008f0017177a23 */ /* 0x100fe20000010885 */
[----:B------:R-:W-:Y:S01]  /*4270*/  @P2 FSEL R25, R25, -INF , !P4 ;  /* 0xff80000019192808 */ /* 0x000fe20006000000 */
[----:B------:R-:W-:Y:S01]  /*4280*/  FFMA.FTZ R27, R27, c[0x0][0x23c], -R0 ;  /* 0x00008f001b1b7a23 */ /* 0x000fe20000010800 */
[----:B------:R-:W-:Y:S02]  /*4290*/  PLOP3.LUT P2, PT, PT, PT, UP0, 0x80, 0x0 ;  /* 0x000000000000781c */ /* 0x000fe40003f4f008 */
[----:B------:R-:W-:Y:S01]  /*42a0*/  LOP3.LUT R13, R11, UR4, R8, 0x96, !PT ;  /* 0x000000040b0d7c12 */ /* 0x000fe2000f8e9608 */
[----:B------:R1:W-:Y:S01]  /*42b0*/  MUFU.EX2 R168, R15 ;  /* 0x0000000f00a87308 */ /* 0x0003e20000000800 */
[----:B------:R-:W-:Y:S01]  /*42c0*/  @P1 FSEL R30, R30, -INF , !P5 ;  /* 0xff8000001e1e1808 */ /* 0x000fe20006800000 */
[----:B------:R-:W-:Y:S01]  /*42d0*/  IMAD.WIDE.U32 R8, R142, -0x2daee0ad, RZ ;  /* 0xd2511f538e087825 */ /* 0x000fe200078e00ff */
[----:B------:R-:W-:Y:S02]  /*42e0*/  PLOP3.LUT P1, PT, PT, PT, UP0, 0x80, 0x0 ;  /* 0x000000000000781c */ /* 0x000fe40003f2f008 */
[----:B------:R-:W-:Y:S01]  /*42f0*/  @P3 FSEL R21, R21, -INF , !P4 ;  /* 0xff80000015153808 */ /* 0x000fe20006000000 */
[----:B------:R-:W-:Y:S01]  /*4300*/  FFMA.FTZ R30, R30, c[0x0][0x23c], -R0 ;  /* 0x00008f001e1e7a23 */ /* 0x000fe20000010800 */
[----:B------:R-:W-:Y:S01]  /*4310*/  PLOP3.LUT P3, PT, PT, PT, UP0, 0x80, 0x0 ;  /* 0x000000000000781c */ /* 0x000fe20003f6f008 */
[----:B------:R-:W-:Y:S01]  /*4320*/  FFMA.FTZ R25, R25, c[0x0][0x23c], -R132 ;  /* 0x00008f0019197a23 */ /* 0x000fe20000010884 */
[C---:B------:R-:W-:Y:S01]  /*4330*/  LOP3.LUT R135, R8.reuse, 0xff, RZ, 0xc0, !PT ;  /* 0x000000ff08877812 */ /* 0x040fe200078ec0ff */
[----:B------:R-:W-:Y:S01]  /*4340*/  MUFU.EX2 R234, R234 ;  /* 0x000000ea00ea7308 */ /* 0x000fe20000000800 */
[----:B------:R-:W-:Y:S01]  /*4350*/  SHF.R.U32.HI R141, RZ, 0x18, R8 ;  /* 0x00000018ff8d7819 */ /* 0x000fe20000011608 */
[----:B------:R-:W-:Y:S01]  /*4360*/  FFMA.FTZ R21, R21, c[0x0][0x23c], -R134 ;  /* 0x00008f0015157a23 */ /* 0x000fe20000010886 */
[----:B------:R-:W-:Y:S02]  /*4370*/  LOP3.LUT R143, R8, 0xffff, RZ, 0xc0, !PT ;  /* 0x0000ffff088f7812 */ /* 0x000fe400078ec0ff */
[----:B------:R-:W-:Y:S02]  /*4380*/  SHF.R.U32.HI R236, RZ, 0x10, R8 ;  /* 0x00000010ffec7819 */ /* 0x000fe40000011608 */
[----:B------:R-:W-:Y:S02]  /*4390*/  LOP3.LUT R8, R5, UR5, R154, 0x96, !PT ;  /* 0x0000000505087c12 */ /* 0x000fe4000f8e969a */
[----:B------:R-:W-:Y:S01]  /*43a0*/  @P0 FSEL R34, R34, -INF , !P5 ;  /* 0xff80000022220808 */ /* 0x000fe20006800000 */
[----:B------:R-:W-:Y:S01]  /*43b0*/  MUFU.EX2 R159, R20 ;  /* 0x00000014009f7308 */ /* 0x000fe20000000800 */
[----:B------:R-:W-:Y:S02]  /*43c0*/  PLOP3.LUT P0, PT, PT, PT, UP0, 0x80, 0x0 ;  /* 0x000000000000781c */ /* 0x000fe40003f0f008 */
[----:B------:R-:W-:Y:S01]  /*43d0*/  LOP3.LUT R16, R4, 0xffff, RZ, 0xc0, !PT ;  /* 0x0000ffff04107812 */ /* 0x000fe200078ec0ff */
[----:B------:R-:W-:Y:S01]  /*43e0*/  FFMA.FTZ R34, R34, c[0x0][0x23c], -R133 ;  /* 0x00008f0022227a23 */ /* 0x000fe20000010885 */
[----:B---3--:R-:W-:Y:S02]  /*43f0*/  LOP3.LUT R18, R4, 0xff, RZ, 0xc0, !PT ;  /* 0x000000ff04127812 */ /* 0x008fe400078ec0ff */
[--C-:B----4-:R-:W-:Y:S02]  /*4400*/  SHF.R.U32.HI R19, RZ, 0x18, R4.reuse ;  /* 0x00000018ff137819 */ /* 0x110fe40000011604 */
[----:B------:R-:W-:Y:S01]  /*4410*/  SHF.R.U32.HI R17, RZ, 0x10, R4 ;  /* 0x00000010ff117819 */ /* 0x000fe20000011604 */
[----:B------:R-:W-:Y:S01]  /*4420*/  IMAD.WIDE.U32 R4, R148, -0x326172a9, RZ ;  /* 0xcd9e8d5794047825 */ /* 0x000fe200078e00ff */
[----:B------:R-:W-:Y:S01]  /*4430*/  LOP3.LUT R12, R9, UR4, R12, 0x96, !PT ;  /* 0x00000004090c7c12 */ /* 0x000fe2000f8e960c */
[----:B------:R-:W-:Y:S01]  /*4440*/  ULDC.U8 UR4, c[0x0][0x2d8] ;  /* 0x0000b60000047ab9 */ /* 0x000fe20000000000 */
[----:B------:R-:W-:Y:S01]  /*4450*/  LOP3.LUT R9, R8, 0xffff, RZ, 0xc0, !PT ;  /* 0x0000ffff08097812 */ /* 0x000fe200078ec0ff */
[----:B------:R-:W-:Y:S01]  /*4460*/  MUFU.EX2 R158, R21 ;  /* 0x00000015009e7308 */ /* 0x000fe20000000800 */
[----:B-1----:R-:W-:Y:S02]  /*4470*/  LOP3.LUT R15, R10, 0xff, RZ, 0xc0, !PT ;  /* 0x000000ff0a0f7812 */ /* 0x002fe400078ec0ff */
[----:B------:R-:W-:Y:S02]  /*4480*/  SHF.R.U32.HI R14, RZ, 0x18, R10 ;  /* 0x00000018ff0e7819 */ /* 0x000fe4000001160a */
[----:B------:R-:W-:Y:S02]  /*4490*/  @P1 FSEL R29, R29, -INF , !P6 ;  /* 0xff8000001d1d1808 */ /* 0x000fe40007000000 */
[----:B------:R-:W-:Y:S02]  /*44a0*/  @P2 FSEL R32, R32, -INF , !P5 ;  /* 0xff80000020202808 */ /* 0x000fe40006800000 */
[----:B------:R-:W-:Y:S01]  /*44b0*/  PLOP3.LUT P2, PT, PT, PT, UP0, 0x80, 0x0 ;  /* 0x000000000000781c */ /* 0x000fe20003f4f008 */
[----:B------:R-:W-:Y:S01]  /*44c0*/  MUFU.EX2 R157, R22 ;  /* 0x00000016009d7308 */ /* 0x000fe20000000800 */
[----:B------:R-:W-:Y:S01]  /*44d0*/  PLOP3.LUT P1, PT, PT, PT, UP0, 0x80, 0x0 ;  /* 0x000000000000781c */ /* 0x000fe20003f2f008 */
[----:B------:R-:W-:Y:S01]  /*44e0*/  FFMA.FTZ R32, R32, c[0x0][0x23c], -R134 ;  /* 0x00008f0020207a23 */ /* 0x000fe20000010886 */
[----:B------:R-:W-:Y:S02]  /*44f0*/  LOP3.LUT R142, R10, 0xffff, RZ, 0xc0, !PT ;  /* 0x0000ffff0a8e7812 */ /* 0x000fe400078ec0ff */
[----:B------:R-:W-:Y:S02]  /*4500*/  @P3 FSEL R28, R28, -INF , !P5 ;  /* 0xff8000001c1c3808 */ /* 0x000fe40006800000 */
[----:B------:R-:W-:Y:S02]  /*4510*/  ISETP.LE.U32.AND P4, PT, R15, UR4, PT ;  /* 0x000000040f007c0c */ /* 0x000fe4000bf83070 */
[----:B------:R-:W-:Y:S01]  /*4520*/  ISETP.LE.U32.AND P3, PT, R14, UR4, PT ;  /* 0x000000040e007c0c */ /* 0x000fe2000bf63070 */
[----:B------:R-:W-:Y:S01]  /*4530*/  MUFU.EX2 R155, R24 ;  /* 0x00000018009b7308 */ /* 0x000fe20000000800 */
[----:B------:R-:W-:Y:S01]  /*4540*/  LOP3.LUT R10, R4, 0xffff, RZ, 0xc0, !PT ;  /* 0x0000ffff040a7812 */ /* 0x000fe200078ec0ff */
[--C-:B------:R-:W-:Y:S01]  /*4550*/  FFMA.FTZ R28, R28, c[0x0][0x23c], -R132.reuse ;  /* 0x00008f001c1c7a23 */ /* 0x100fe20000010884 */
[----:B------:R-:W-:Y:S01]  /*4560*/  LOP3.LUT R15, R4, 0xff, RZ, 0xc0, !PT ;  /* 0x000000ff040f7812 */ /* 0x000fe200078ec0ff */
[----:B------:R-:W-:Y:S01]  /*4570*/  FFMA.FTZ R132, R29, c[0x0][0x23c], -R132 ;  /* 0x00008f001d847a23 */ /* 0x000fe20000010884 */
[--C-:B------:R-:W-:Y:S02]  /*4580*/  SHF.R.U32.HI R14, RZ, 0x10, R4.reuse ;  /* 0x00000010ff0e7819 */ /* 0x100fe40000011604 */
[----:B------:R-:W-:Y:S02]  /*4590*/  SHF.R.U32.HI R11, RZ, 0x18, R4 ;  /* 0x00000018ff0b7819 */ /* 0x000fe40000011604 */
[----:B------:R-:W-:Y:S01]  /*45a0*/  SHF.R.U32.HI R4, RZ, 0x8, R9 ;  /* 0x00000008ff047819 */ /* 0x000fe20000011609 */
[----:B------:R-:W-:Y:S01]  /*45b0*/  MUFU.EX2 R153, R26 ;  /* 0x0000001a00997308 */ /* 0x000fe20000000800 */
[----:B------:R-:W-:Y:S01]  /*45c0*/  LOP3.LUT R6, R5, UR5, R140, 0x96, !PT ;  /* 0x0000000505067c12 */ /* 0x000fe2000f8e968c */
[----:B------:R-:W-:Y:S01]  /*45d0*/  IMAD.U32 R140, RZ, RZ, UR16 ;  /* 0x00000010ff8c7e24 */ /* 0x000fe2000f8e00ff */
[----:B------:R-:W-:Y:S02]  /*45e0*/  LOP3.LUT R7, R8, 0xff, RZ, 0xc0, !PT ;  /* 0x000000ff08077812 */ /* 0x000fe400078ec0ff */
[--C-:B------:R-:W-:Y:S02]  /*45f0*/  SHF.R.U32.HI R5, RZ, 0x18, R8.reuse ;  /* 0x00000018ff057819 */ /* 0x100fe40000011608 */
[----:B------:R-:W-:Y:S02]  /*4600*/  SHF.R.U32.HI R8, RZ, 0x10, R8 ;  /* 0x00000010ff087819 */ /* 0x000fe40000011608 */
[----:B------:R-:W-:Y:S01]  /*4610*/  LOP3.LUT R4, R4, 0xffff, RZ, 0xc0, !PT ;  /* 0x0000ffff04047812 */ /* 0x000fe200078ec0ff */
[----:B------:R-:W1:Y:S01]  /*4620*/  MUFU.EX2 R149, R32 ;  /* 0x0000002000957308 */ /* 0x000e620000000800 */
[----:B------:R-:W-:Y:S02]  /*4630*/  @P0 FSEL R33, R33, -INF , !P6 ;  /* 0xff80000021210808 */ /* 0x000fe40007000000 */
[----:B------:R-:W-:Y:S02]  /*4640*/  ISETP.LE.U32.AND P0, PT, R4, UR4, PT ;  /* 0x0000000404007c0c */ /* 0x000fe4000bf03070 */
[----:B------:R-:W-:Y:S01]  /*4650*/  LOP3.LUT R8, R8, 0xff, RZ, 0xc0, !PT ;  /* 0x000000ff08087812 */ /* 0x000fe200078ec0ff */
[----:B------:R-:W-:Y:S01]  /*4660*/  FFMA.FTZ R134, R33, c[0x0][0x23c], -R134 ;  /* 0x00008f0021867a23 */ /* 0x000fe20000010886 */
[----:B------:R-:W-:Y:S02]  /*4670*/  LOP3.LUT R4, R6, 0xffff, RZ, 0xc0, !PT ;  /* 0x0000ffff06047812 */ /* 0x000fe400078ec0ff */
[----:B------:R-:W-:Y:S01]  /*4680*/  @P2 FSEL R31, R31, -INF , !P6 ;  /* 0xff8000001f1f2808 */ /* 0x000fe20007000000 */
[----:B------:R-:W-:Y:S01]  /*4690*/  MUFU.EX2 R148, R134 ;  /* 0x0000008600947308 */ /* 0x000fe20000000800 */
[----:B------:R-:W-:Y:S02]  /*46a0*/  @P1 FSEL R35, R35, -INF , !P6 ;  /* 0xff80000023231808 */ /* 0x000fe40007000000 */
[----:B------:R-:W-:Y:S01]  /*46b0*/  ISETP.LE.U32.AND P6, PT, R8, UR4, PT ;  /* 0x0000000408007c0c */ /* 0x000fe2000bfc3070 */
[----:B------:R-:W-:Y:S01]  /*46c0*/  FFMA.FTZ R0, R31, c[0x0][0x23c], -R0 ;  /* 0x00008f001f007a23 */ /* 0x000fe20000010800 */
[----:B------:R-:W-:Y:S01]  /*46d0*/  SHF.R.U32.HI R4, RZ, 0x8, R4 ;  /* 0x00000008ff047819 */ /* 0x000fe20000011604 */
[----:B--2---:R-:W-:Y:S01]  /*46e0*/  @!P0 FADD.FTZ R165, -R165, -RZ ;  /* 0x800000ffa5a58221 */ /* 0x004fe20000010100 */
[----:B------:R-:W-:Y:S01]  /*46f0*/  ISETP.LE.U32.AND P2, PT, R5, UR4, PT ;  /* 0x0000000405007c0c */ /* 0x000fe2000bf43070 */
[----:B------:R-:W-:Y:S01]  /*4700*/  FFMA.FTZ R133, R35, c[0x0][0x23c], -R133 ;  /* 0x00008f0023857a23 */ /* 0x000fe20000010885 */
[----:B------:R-:W-:Y:S01]  /*4710*/  ISETP.LE.U32.AND P5, PT, R7, UR4, PT ;  /* 0x0000000407007c0c */ /* 0x000fe2000bfa3070 */
[----:B------:R-:W-:Y:S01]  /*4720*/  MUFU.EX2 R144, R0 ;  /* 0x0000000000907308 */ /* 0x000fe20000000800 */
[----:B------:R-:W-:Y:S02]  /*4730*/  LOP3.LUT R4, R4, 0xffff, RZ, 0xc0, !PT ;  /* 0x0000ffff04047812 */ /* 0x000fe400078ec0ff */
[----:B------:R-:W-:Y:S01]  /*4740*/  LOP3.LUT R7, R6, 0xff, RZ, 0xc0, !PT ;  /* 0x000000ff06077812 */ /* 0x000fe200078ec0ff */
[----:B-1----:R-:W-:Y:S01]  /*4750*/  @!P4 FADD.FTZ R149, -R149, -RZ ;  /* 0x800000ff9595c221 */ /* 0x002fe20000010100 */
[----:B------:R-:W-:Y:S01]  /*4760*/  ISETP.LE.U32.AND P0, PT, R4, UR4, PT ;  /* 0x0000000404007c0c */ /* 0x000fe2000bf03070 */
[----:B------:R-:W-:Y:S01]  /*4770*/  @!P6 FADD.FTZ R164, -R164, -RZ ;  /* 0x800000ffa4a4e221 */ /* 0x000fe20000010100 */
[--C-:B------:R-:W-:Y:S02]  /*4780*/  SHF.R.U32.HI R5, RZ, 0x10, R6.reuse ;  /* 0x00000010ff057819 */ /* 0x100fe40000011606 */
[----:B------:R-:W-:Y:S01]  /*4790*/  SHF.R.U32.HI R6, RZ, 0x18, R6 ;  /* 0x00000018ff067819 */ /* 0x000fe20000011606 */
[----:B------:R-:W-:Y:S01]  /*47a0*/  @!P2 FADD.FTZ R171, -R171, -RZ ;  /* 0x800000ffababa221 */ /* 0x000fe20000010100 */
[----:B------:R-:W-:Y:S01]  /*47b0*/  ISETP.LE.U32.AND P1, PT, R7, UR4, PT ;  /* 0x0000000407007c0c */ /* 0x000fe2000bf23070 */
[----:B------:R-:W-:Y:S01]  /*47c0*/  @!P5 FADD.FTZ R166, -R166, -RZ ;  /* 0x800000ffa6a6d221 */ /* 0x000fe20000010100 */
[----:B------:R-:W-:Y:S01]  /*47d0*/  ISETP.LE.U32.AND P6, PT, R6, UR4, PT ;  /* 0x0000000406007c0c */ /* 0x000fe2000bfc3070 */
[----:B------:R-:W-:Y:S01]  /*47e0*/  MUFU.EX2 R156, R23 ;  /* 0x00000017009c7308 */ /* 0x000fe20000000800 */
[----:B------:R-:W-:Y:S02]  /*47f0*/  LOP3.LUT R5, R5, 0xff, RZ, 0xc0, !PT ;  /* 0x000000ff05057812 */ /* 0x000fe400078ec0ff */
[----:B------:R-:W-:Y:S01]  /*4800*/  ISETP.LE.U32.AND P2, PT, R15, UR4, PT ;  /* 0x000000040f007c0c */ /* 0x000fe2000bf43070 */
[----:B------:R-:W-:Y:S01]  /*4810*/  @!P0 FADD.FTZ R232, -R232, -RZ ;  /* 0x800000ffe8e88221 */ /* 0x000fe20000010100 */
[----:B------:R-:W-:Y:S02]  /*4820*/  ISETP.LE.U32.AND P5, PT, R5, UR4, PT ;  /* 0x0000000405007c0c */ /* 0x000fe4000bfa3070 */
[----:B------:R-:W-:Y:S02]  /*4830*/  LOP3.LUT R5, R14, 0xff, RZ, 0xc0, !PT ;  /* 0x000000ff0e057812 */ /* 0x000fe400078ec0ff */
[----:B------:R-:W-:Y:S01]  /*4840*/  SHF.R.U32.HI R4, RZ, 0x8, R10 ;  /* 0x00000008ff047819 */ /* 0x000fe2000001160a */
[----:B------:R-:W-:Y:S01]  /*4850*/  @!P1 FADD.FTZ R233, -R233, -RZ ;  /* 0x800000ffe9e99221 */ /* 0x000fe20000010100 */
[----:B------:R-:W-:Y:S01]  /*4860*/  ISETP.LE.U32.AND P0, PT, R5, UR4, PT ;  /* 0x0000000405007c0c */ /* 0x000fe2000bf03070 */
[----:B------:R-:W-:Y:S01]  /*4870*/  @!P6 FADD.FTZ R234, -R234, -RZ ;  /* 0x800000ffeaeae221 */ /* 0x000fe20000010100 */
[----:B------:R-:W-:Y:S01]  /*4880*/  LOP3.LUT R4, R4, 0xffff, RZ, 0xc0, !PT ;  /* 0x0000ffff04047812 */ /* 0x000fe200078ec0ff */
[----:B------:R-:W-:Y:S01]  /*4890*/  MUFU.EX2 R154, R25 ;  /* 0x00000019009a7308 */ /* 0x000fe20000000800 */
[----:B------:R-:W-:Y:S01]  /*48a0*/  ISETP.LE.U32.AND P6, PT, R11, UR4, PT ;  /* 0x000000040b007c0c */ /* 0x000fe2000bfc3070 */
[----:B------:R-:W-:Y:S01]  /*48b0*/  @!P2 FADD.FTZ R170, -R170, -RZ ;  /* 0x800000ffaaaaa221 */ /* 0x000fe20000010100 */
[----:B------:R-:W-:Y:S01]  /*48c0*/  ISETP.LE.U32.AND P1, PT, R4, UR4, PT ;  /* 0x0000000404007c0c */ /* 0x000fe2000bf23070 */
[----:B------:R-:W-:Y:S01]  /*48d0*/  @!P5 FADD.FTZ R235, -R235, -RZ ;  /* 0x800000ffebebd221 */ /* 0x000fe20000010100 */
[----:B------:R-:W-:Y:S02]  /*48e0*/  SHF.R.U32.HI R4, RZ, 0x8, R16 ;  /* 0x00000008ff047819 */ /* 0x000fe40000011610 */
[----:B------:R-:W-:Y:S02]  /*48f0*/  ISETP.LE.U32.AND P2, PT, R18, UR4, PT ;  /* 0x0000000412007c0c */ /* 0x000fe4000bf43070 */
[----:B------:R-:W-:Y:S01]  /*4900*/  LOP3.LUT R4, R4, 0xffff, RZ, 0xc0, !PT ;  /* 0x0000ffff04047812 */ /* 0x000fe200078ec0ff */
[----:B------:R-:W-:Y:S01]  /*4910*/  @!P0 FADD.FTZ R169, -R169, -RZ ;  /* 0x800000ffa9a98221 */ /* 0x000fe20000010100 */
[----:B------:R-:W-:Y:S01]  /*4920*/  LOP3.LUT R5, R17, 0xff, RZ, 0xc0, !PT ;  /* 0x000000ff11057812 */ /* 0x000fe200078ec0ff */
[----:B------:R-:W-:Y:S01]  /*4930*/  MUFU.EX2 R146, R34 ;  /* 0x0000002200927308 */ /* 0x000fe20000000800 */
[----:B------:R-:W-:Y:S01]  /*4940*/  ISETP.LE.U32.AND P0, PT, R4, UR4, PT ;  /* 0x0000000404007c0c */ /* 0x000fe2000bf03070 */
[----:B------:R-:W-:Y:S01]  /*4950*/  @!P6 FADD.FTZ R168, -R168, -RZ ;  /* 0x800000ffa8a8e221 */ /* 0x000fe20000010100 */
[----:B------:R-:W-:Y:S01]  /*4960*/  LOP3.LUT R4, R13, 0xffff, RZ, 0xc0, !PT ;  /* 0x0000ffff0d047812 */ /* 0x000fe200078ec0ff */
[----:B------:R-:W-:Y:S01]  /*4970*/  @!P1 FADD.FTZ R167, -R167, -RZ ;  /* 0x800000ffa7a79221 */ /* 0x000fe20000010100 */
[----:B------:R-:W-:Y:S02]  /*4980*/  ISETP.LE.U32.AND P6, PT, R5, UR4, PT ;  /* 0x0000000405007c0c */ /* 0x000fe4000bfc3070 */
[----:B------:R-:W-:Y:S01]  /*4990*/  LOP3.LUT R5, R13, 0xff, RZ, 0xc0, !PT ;  /* 0x000000ff0d057812 */ /* 0x000fe200078ec0ff */
[----:B------:R-:W-:Y:S01]  /*49a0*/  @!P2 FADD.FTZ R163, -R163, -RZ ;  /* 0x800000ffa3a3a221 */ /* 0x000fe20000010100 */
[----:B------:R-:W-:Y:S01]  /*49b0*/  SHF.R.U32.HI R4, RZ, 0x8, R4 ;  /* 0x00000008ff047819 */ /* 0x000fe20000011604 */
[----:B------:R-:W1:Y:S01]  /*49c0*/  MUFU.EX2 R145, R133 ;  /* 0x0000008500917308 */ /* 0x000e620000000800 */
[----:B------:R-:W-:Y:S02]  /*49d0*/  ISETP.LE.U32.AND P2, PT, R5, UR4, PT ;  /* 0x0000000405007c0c */ /* 0x000fe4000bf43070 */
[----:B------:R-:W-:Y:S01]  /*49e0*/  LOP3.LUT R4, R4, 0xffff, RZ, 0xc0, !PT ;  /* 0x0000ffff04047812 */ /* 0x000fe200078ec0ff */
[----:B------:R-:W-:Y:S01]  /*49f0*/  @!P0 FADD.FTZ R162, -R162, -RZ ;  /* 0x800000ffa2a28221 */ /* 0x000fe20000010100 */
[----:B------:R-:W-:Y:S02]  /*4a00*/  SHF.R.U32.HI R5, RZ, 0x10, R13 ;  /* 0x00000010ff057819 */ /* 0x000fe4000001160d */
[----:B------:R-:W-:Y:S01]  /*4a10*/  ISETP.LE.U32.AND P0, PT, R4, UR4, PT ;  /* 0x0000000404007c0c */ /* 0x000fe2000bf03070 */
[----:B------:R-:W-:Y:S01]  /*4a20*/  @!P6 FADD.FTZ R161, -R161, -RZ ;  /* 0x800000ffa1a1e221 */ /* 0x000fe20000010100 */
[----:B------:R-:W-:Y:S01]  /*4a30*/  LOP3.LUT R4, R5, 0xff, RZ, 0xc0, !PT ;  /* 0x000000ff05047812 */ /* 0x000fe200078ec0ff */
[----:B------:R-:W-:Y:S01]  /*4a40*/  MUFU.EX2 R152, R27 ;  /* 0x0000001b00987308 */ /* 0x000fe20000000800 */
[----:B------:R-:W-:Y:S02]  /*4a50*/  LOP3.LUT R5, R12, 0xffff, RZ, 0xc0, !PT ;  /* 0x0000ffff0c057812 */ /* 0x000fe400078ec0ff */
[----:B------:R-:W-:Y:S01]  /*4a60*/  ISETP.LE.U32.AND P6, PT, R4, UR4, PT ;  /* 0x0000000404007c0c */ /* 0x000fe2000bfc3070 */
[----:B------:R-:W-:Y:S01]  /*4a70*/  @!P2 FADD.FTZ R159, -R159, -RZ ;  /* 0x800000ff9f9fa221 */ /* 0x000fe20000010100 */
[----:B------:R-:W-:Y:S02]  /*4a80*/  SHF.R.U32.HI R4, RZ, 0x8, R5 ;  /* 0x00000008ff047819 */ /* 0x000fe40000011605 */
[----:B------:R-:W-:Y:S02]  /*4a90*/  LOP3.LUT R5, R12, 0xff, RZ, 0xc0, !PT ;  /* 0x000000ff0c057812 */ /* 0x000fe400078ec0ff */
[----:B------:R-:W-:Y:S01]  /*4aa0*/  LOP3.LUT R4, R4, 0xffff, RZ, 0xc0, !PT ;  /* 0x0000ffff04047812 */ /* 0x000fe200078ec0ff */
[----:B------:R-:W-:Y:S01]  /*4ab0*/  @!P0 FADD.FTZ R158, -R158, -RZ ;  /* 0x800000ff9e9e8221 */ /* 0x000fe20000010100 */
[----:B------:R-:W-:Y:S01]  /*4ac0*/  ISETP.LE.U32.AND P2, PT, R5, UR4, PT ;  /* 0x0000000405007c0c */ /* 0x000fe2000bf43070 */
[----:B------:R-:W-:Y:S01]  /*4ad0*/  MUFU.EX2 R151, R28 ;  /* 0x0000001c00977308 */ /* 0x000fe20000000800 */
[----:B------:R-:W-:Y:S01]  /*4ae0*/  SHF.R.U32.HI R5, RZ, 0x10, R12 ;  /* 0x00000010ff057819 */ /* 0x000fe2000001160c */
[----:B-1----:R-:W-:Y:S01]  /*4af0*/  @!P3 FADD.FTZ R145, -R145, -RZ ;  /* 0x800000ff9191b221 */ /* 0x002fe20000010100 */
[----:B------:R-:W-:Y:S01]  /*4b00*/  ISETP.LE.U32.AND P0, PT, R4, UR4, PT ;  /* 0x0000000404007c0c */ /* 0x000fe2000bf03070 */
[----:B------:R-:W-:Y:S01]  /*4b10*/  @!P6 FADD.FTZ R157, -R157, -RZ ;  /* 0x800000ff9d9de221 */ /* 0x000fe20000010100 */
[----:B------:R-:W-:Y:S02]  /*4b20*/  LOP3.LUT R4, R5, 0xff, RZ, 0xc0, !PT ;  /* 0x000000ff05047812 */ /* 0x000fe400078ec0ff */
[----:B------:R-:W-:Y:S02]  /*4b30*/  SHF.R.U32.HI R5, RZ, 0x8, R142 ;  /* 0x00000008ff057819 */ /* 0x000fe4000001168e */
[----:B------:R-:W-:Y:S01]  /*4b40*/  ISETP.LE.U32.AND P6, PT, R4, UR4, PT ;  /* 0x0000000404007c0c */ /* 0x000fe2000bfc3070 */
[----:B------:R-:W1:Y:S01]  /*4b50*/  MUFU.EX2 R150, R132 ;  /* 0x0000008400967308 */ /* 0x000e620000000800 */
[----:B------:R-:W-:Y:S01]  /*4b60*/  LOP3.LUT R4, R5, 0xffff, RZ, 0xc0, !PT ;  /* 0x0000ffff05047812 */ /* 0x000fe200078ec0ff */
[----:B------:R-:W-:Y:S01]  /*4b70*/  @!P2 FADD.FTZ R155, -R155, -RZ ;  /* 0x800000ff9b9ba221 */ /* 0x000fe20000010100 */
[----:B------:R-:W-:Y:S02]  /*4b80*/  ISETP.LE.U32.AND P1, PT, R19, UR4, PT ;  /* 0x0000000413007c0c */ /* 0x000fe4000bf23070 */
[----:B------:R-:W-:Y:S01]  /*4b90*/  ISETP.LE.U32.AND P2, PT, R4, UR4, PT ;  /* 0x0000000404007c0c */ /* 0x000fe2000bf43070 */
[----:B------:R-:W-:Y:S01]  /*4ba0*/  @!P0 FADD.FTZ R154, -R154, -RZ ;  /* 0x800000ff9a9a8221 */ /* 0x000fe20000010100 */
[----:B------:R-:W-:Y:S02]  /*4bb0*/  LOP3.LUT R4, R237, 0xff, RZ, 0xc0, !PT ;  /* 0x000000ffed047812 */ /* 0x000fe400078ec0ff */
[----:B------:R-:W2:Y:S01]  /*4bc0*/  LDL R237, [R1] ;  /* 0x0000000001ed7983 */ /* 0x000ea20000100800 */
[----:B------:R-:W-:Y:S01]  /*4bd0*/  SHF.R.U32.HI R5, RZ, 0x8, R143 ;  /* 0x00000008ff057819 */ /* 0x000fe2000001168f */
[----:B------:R-:W3:Y:S01]  /*4be0*/  MUFU.EX2 R147, R30 ;  /* 0x0000001e00937308 */ /* 0x000ee20000000800 */
[----:B------:R-:W-:Y:S01]  /*4bf0*/  @!P6 FADD.FTZ R153, -R153, -RZ ;  /* 0x800000ff9999e221 */ /* 0x000fe20000010100 */
[----:B------:R-:W-:Y:S02]  /*4c00*/  ISETP.LE.U32.AND P6, PT, R4, UR4, PT ;  /* 0x0000000404007c0c */ /* 0x000fe4000bfc3070 */
[----:B------:R-:W-:Y:S01]  /*4c10*/  F2FP.RELU.PACK_AB R4, R165, R166 ;  /* 0x000000a6a504723e */ /* 0x000fe200000008ff */
[----:B------:R-:W-:Y:S01]  /*4c20*/  @!P1 FADD.FTZ R160, -R160, -RZ ;  /* 0x800000ffa0a09221 */ /* 0x000fe20000010100 */
[----:B------:R-:W-:Y:S01]  /*4c30*/  F2FP.RELU.PACK_AB R7, R171, R164 ;  /* 0x000000a4ab07723e */ /* 0x000fe200000008ff */
[----:B------:R-:W-:Y:S01]  /*4c40*/  @!P2 FADD.FTZ R148, -R148, -RZ ;  /* 0x800000ff9494a221 */ /* 0x000fe20000010100 */
[----:B------:R-:W-:Y:S01]  /*4c50*/  LOP3.LUT R5, R5, 0xffff, RZ, 0xc0, !PT ;  /* 0x0000ffff05057812 */ /* 0x000fe200078ec0ff */
[----:B------:R4:W-:Y:S01]  /*4c60*/  STS [R241+0x13000], R4 ;  /* 0x01300004f1007388 */ /* 0x0009e20000000800 */
[----:B------:R-:W-:Y:S02]  /*4c70*/  LOP3.LUT R6, R236, 0xff, RZ, 0xc0, !PT ;  /* 0x000000ffec067812 */ /* 0x000fe400078ec0ff */
[----:B------:R-:W-:Y:S01]  /*4c80*/  ISETP.LE.U32.AND P2, PT, R5, UR4, PT ;  /* 0x0000000405007c0c */ /* 0x000fe2000bf43070 */
[----:B------:R4:W-:Y:S01]  /*4c90*/  STS [R241+0x13400], R7 ;  /* 0x01340007f1007388 */ /* 0x0009e20000000800 */
[----:B------:R-:W-:Y:S01]  /*4ca0*/  F2FP.RELU.PACK_AB R5, R162, R163 ;  /* 0x000000a3a205723e */ /* 0x000fe200000008ff */
[----:B------:R-:W-:Y:S01]  /*4cb0*/  @!P6 FADD.FTZ R146, -R146, -RZ ;  /* 0x800000ff9292e221 */ /* 0x000fe20000010100 */
[----:B------:R-:W-:Y:S02]  /*4cc0*/  ISETP.LE.U32.AND P4, PT, R6, UR4, PT ;  /* 0x0000000406007c0c */ /* 0x000fe4000bf83070 */
[----:B------:R-:W-:Y:S01]  /*4cd0*/  F2FP.RELU.PACK_AB R6, R232, R233 ;  /* 0x000000e9e806723e */ /* 0x000fe200000008ff */
[----:B------:R4:W-:Y:S01]  /*4ce0*/  STS [R240+0x13000], R5 ;  /* 0x01300005f0007388 */ /* 0x0009e20000000800 */
[----:B------:R-:W-:Y:S02]  /*4cf0*/  F2FP.RELU.PACK_AB R0, R234, R235 ;  /* 0x000000ebea00723e */ /* 0x000fe400000008ff */
[----:B------:R-:W-:Y:S02]  /*4d00*/  SHF.R.U32.HI R13, RZ, 0x18, R13 ;  /* 0x00000018ff0d7819 */ /* 0x000fe4000001160d */
[----:B------:R-:W-:Y:S01]  /*4d10*/  SHF.R.U32.HI R12, RZ, 0x18, R12 ;  /* 0x00000018ff0c7819 */ /* 0x000fe2000001160c */
[----:B-1----:R-:W-:Y:S01]  /*4d20*/  @!P2 FADD.FTZ R150, -R150, -RZ ;  /* 0x800000ff9696a221 */ /* 0x002fe20000010100 */
[----:B------:R-:W-:Y:S02]  /*4d30*/  ISETP.LE.U32.AND P1, PT, R13, UR4, PT ;  /* 0x000000040d007c0c */ /* 0x000fe4000bf23070 */
[----:B------:R-:W-:Y:S01]  /*4d40*/  ISETP.LE.U32.AND P0, PT, R12, UR4, PT ;  /* 0x000000040c007c0c */ /* 0x000fe2000bf03070 */
[----:B---3--:R-:W-:Y:S01]  /*4d50*/  @!P4 FADD.FTZ R147, -R147, -RZ ;  /* 0x800000ff9393c221 */ /* 0x008fe20000010100 */
[----:B------:R-:W-:Y:S02]  /*4d60*/  ISETP.LE.U32.AND P5, PT, R135, UR4, PT ;  /* 0x0000000487007c0c */ /* 0x000fe4000bfa3070 */
[----:B------:R-:W-:Y:S02]  /*4d70*/  FSETP.GE.FTZ.AND P2, PT, R166, RZ, PT ;  /* 0x000000ffa600720b */ /* 0x000fe40003f56000 */
[----:B----4-:R-:W-:Y:S02]  /*4d80*/  F2FP.RELU.PACK_AB R4, R160, R161 ;  /* 0x000000a1a004723e */ /* 0x010fe400000008ff */
[----:B------:R-:W-:Y:S02]  /*4d90*/  FSETP.GE.FTZ.AND P4, PT, R162, RZ, PT ;  /* 0x000000ffa200720b */ /* 0x000fe40003f96000 */
[----:B------:R-:W-:Y:S01]  /*4da0*/  F2FP.RELU.PACK_AB R7, R167, R170 ;  /* 0x000000aaa707723e */ /* 0x000fe200000008ff */
[----:B------:R1:W-:Y:S01]  /*4db0*/  STS [R240+0x13400], R4 ;  /* 0x01340004f0007388 */ /* 0x0003e20000000800 */
[----:B------:R-:W-:Y:S01]  /*4dc0*/  @!P1 FADD.FTZ R156, -R156, -RZ ;  /* 0x800000ff9c9c9221 */ /* 0x000fe20000010100 */
[----:B------:R-:W-:Y:S01]  /*4dd0*/  ISETP.LE.U32.AND P1, PT, R141, UR4, PT ;  /* 0x000000048d007c0c */ /* 0x000fe2000bf23070 */
[----:B------:R-:W-:Y:S01]  /*4de0*/  @!P0 FADD.FTZ R152, -R152, -RZ ;  /* 0x800000ff98988221 */ /* 0x000fe20000010100 */
[----:B------:R3:W-:Y:S01]  /*4df0*/  STS [R241+0x14000], R6 ;  /* 0x01400006f1007388 */ /* 0x0007e20000000800 */
[----:B------:R-:W-:Y:S01]  /*4e00*/  F2FP.RELU.PACK_AB R5, R158, R159 ;  /* 0x0000009f9e05723e */ /* 0x000fe200000008ff */
[----:B------:R-:W-:Y:S01]  /*4e10*/  @!P5 FADD.FTZ R151, -R151, -RZ ;  /* 0x800000ff9797d221 */ /* 0x000fe20000010100 */
[----:B------:R-:W-:Y:S01]  /*4e20*/  FSETP.GE.FTZ.AND P5, PT, R163, RZ, PT ;  /* 0x000000ffa300720b */ /* 0x000fe20003fb6000 */
[----:B------:R4:W-:Y:S01]  /*4e30*/  STS [R241+0x14400], R0 ;  /* 0x01440000f1007388 */ /* 0x0009e20000000800 */
[----:B------:R-:W-:Y:S01]  /*4e40*/  IMAD.U32 R141, RZ, RZ, UR11 ;  /* 0x0000000bff8d7e24 */ /* 0x000fe2000f8e00ff */
[----:B------:R-:W-:Y:S02]  /*4e50*/  FSETP.GE.FTZ.AND P3, PT, R159, RZ, PT ;  /* 0x000000ff9f00720b */ /* 0x000fe40003f76000 */
[----:B------:R4:W-:Y:S03]  /*4e60*/  STS [R240+0x14000], R7 ;  /* 0x01400007f0007388 */ /* 0x0009e60000000800 */
[----:B------:R-:W-:Y:S01]  /*4e70*/  @!P1 FADD.FTZ R144, -R144, -RZ ;  /* 0x800000ff90909221 */ /* 0x000fe20000010100 */
[----:B------:R-:W-:Y:S02]  /*4e80*/  FSETP.GE.FTZ.AND P1, PT, R165, RZ, PT ;  /* 0x000000ffa500720b */ /* 0x000fe40003f36000 */
[----:B-1----:R-:W-:Y:S02]  /*4e90*/  F2FP.RELU.PACK_AB R4, R156, R157 ;  /* 0x0000009d9c04723e */ /* 0x002fe400000008ff */
[----:B---3--:R-:W-:Y:S02]  /*4ea0*/  F2FP.RELU.PACK_AB R6, R168, R169 ;  /* 0x000000a9a806723e */ /* 0x008fe400000008ff */
[----:B----4-:R-:W-:Y:S03]  /*4eb0*/  F2FP.RELU.PACK_AB R0, R148, R149 ;  /* 0x000000959400723e */ /* 0x010fe600000008ff */
[----:B------:R1:W-:Y:S01]  /*4ec0*/  STS [R240+0x14400], R6 ;  /* 0x01440006f0007388 */ /* 0x0003e20000000800 */
[----:B------:R-:W-:Y:S03]  /*4ed0*/  F2FP.RELU.PACK_AB R7, R154, R155 ;  /* 0x0000009b9a07723e */ /* 0x000fe600000008ff */
[----:B------:R3:W-:Y:S04]  /*4ee0*/  STS [R239+0x13000], R5 ;  /* 0x01300005ef007388 */ /* 0x0007e80000000800 */
[----:B------:R4:W-:Y:S04]  /*4ef0*/  STS [R239+0x13400], R4 ;  /* 0x01340004ef007388 */ /* 0x0009e80000000800 */
[----:B------:R4:W-:Y:S01]  /*4f00*/  STS [R238+0x13000], R0 ;  /* 0x01300000ee007388 */ /* 0x0009e20000000800 */
[----:B-1----:R-:W-:Y:S02]  /*4f10*/  F2FP.RELU.PACK_AB R6, R152, R153 ;  /* 0x000000999806723e */ /* 0x002fe400000008ff */
[----:B---3--:R-:W-:Y:S02]  /*4f20*/  F2FP.RELU.PACK_AB R5, R145, R146 ;  /* 0x000000929105723e */ /* 0x008fe400000008ff */
[----:B----4-:R-:W-:Y:S03]  /*4f30*/  F2FP.RELU.PACK_AB R4, R150, R151 ;  /* 0x000000979604723e */ /* 0x010fe600000008ff */
[----:B------:R-:W-:Y:S01]  /*4f40*/  STS [R238+0x13400], R5 ;  /* 0x01340005ee007388 */ /* 0x000fe20000000800 */
[----:B------:R-:W-:Y:S03]  /*4f50*/  F2FP.RELU.PACK_AB R0, R144, R147 ;  /* 0x000000939000723e */ /* 0x000fe600000008ff */
[----:B------:R-:W-:Y:S04]  /*4f60*/  STS [R239+0x14000], R7 ;  /* 0x01400007ef007388 */ /* 0x000fe80000000800 */
[----:B------:R-:W-:Y:S04]  /*4f70*/  STS [R239+0x14400], R6 ;  /* 0x01440006ef007388 */ /* 0x000fe80000000800 */
        /* <DEDUP_REMOVED lines=15> */
[C---:B------:R-:W-:Y:S08]  /*5070*/  HMMA.16816.F32 R8, R136.reuse, R180, R8 ;  /* 0x000000b48808723c */ /* 0x040ff00000001808 */
[-C--:B------:R-:W-:Y:S08]  /*5080*/  HMMA.16816.F32 R12, R136, R182.reuse, R12 ;  /* 0x000000b6880c723c */ /* 0x080ff0000000180c */
[C---:B------:R-:W-:Y:S08]  /*5090*/  HMMA.16816.F32 R16, R132.reuse, R182, R16 ;  /* 0x000000b68410723c */ /* 0x040ff00000001810 */
[-C--:B------:R-:W-:Y:S08]  /*50a0*/  HMMA.16816.F32 R20, R132, R184.reuse, R20 ;  /* 0x000000b88414723c */ /* 0x080ff00000001814 */
[C---:B------:R-:W-:Y:S08]  /*50b0*/  HMMA.16816.F32 R24, R136.reuse, R184, R24 ;  /* 0x000000b88818723c */ /* 0x040ff00000001818 */
[-C--:B------:R-:W-:Y:S01]  /*50c0*/  HMMA.16816.F32 R28, R136, R186.reuse, R28 ;  /* 0x000000ba881c723c */ /* 0x080fe2000000181c */
[----:B------:R-:W1:Y:S07]  /*50d0*/  LDSM.16.M88.4 R136, [R223+0x7000] ;  /* 0x00700000df88783b */ /* 0x000e6e0000000200 */
[----:B------:R-:W-:Y:S01]  /*50e0*/  HMMA.16816.F32 R32, R132, R186, R32 ;  /* 0x000000ba8420723c */ /* 0x000fe20000001820 */
[----:B------:R-:W3:Y:S03]  /*50f0*/  LDSM.16.M88.4 R132, [R223+0x7800] ;  /* 0x00780000df84783b */ /* 0x000ee60000000200 */
[C---:B--2---:R-:W-:Y:S04]  /*5100*/  LEA R142, P0, R237.reuse, R140, 0x2 ;  /* 0x0000008ced8e7211 */ /* 0x044fe800078010ff */
[----:B------:R-:W-:Y:S02]  /*5110*/  LEA.HI.X.SX32 R143, R237, R141, 0x2, P0 ;  /* 0x0000008ded8f7211 */ /* 0x000fe400000f16ff */
[----:B------:R-:W-:Y:S03]  /*5120*/  FSETP.GE.FTZ.AND P0, PT, R164, RZ, PT ;  /* 0x000000ffa400720b */ /* 0x000fe60003f16000 */
[----:B------:R-:W2:Y:S04]  /*5130*/  LDG.E R141, [R142.64] ;  /* 0x0000000e8e8d7981 */ /* 0x000ea8000c1e1900 */
[----:B------:R-:W4:Y:S01]  /*5140*/  LDG.E R140, [R142.64+0x20] ;  /* 0x0000200e8e8c7981 */ /* 0x000f22000c1e1900 */
        /* <DEDUP_REMOVED lines=28> */
[----:B------:R-:W-:Y:S08]  /*5310*/  HMMA.16816.F32 R32, R136, R210, R32 ;  /* 0x000000d28820723c */ /* 0x000ff00000001820 */
[-C--:B-1----:R-:W-:Y:S11]  /*5320*/  HMMA.16816.F32 R4, R132, R212.reuse, R4 ;  /* 0x000000d48404723c */ /* 0x082ff60000001804 */
[----:B------:R-:W-:Y:S11]  /*5330*/  @!UPT UIADD3 URZ, URZ, URZ, URZ ;  /* 0x0000003f3f3ff290 */ /* 0x000ff6000fffe03f */
[----:B------:R-:W-:Y:S02]  /*5340*/  @!UPT UIADD3 URZ, URZ, URZ, URZ ;  /* 0x0000003f3f3ff290 */ /* 0x000fe4000fffe03f */
[C---:B--2---:R-:W-:Y:S02]  /*5350*/  FADD.FTZ R136, -R141.reuse, R4 ;  /* 0x000000048d887221 */ /* 0x044fe40000010100 */
[----:B------:R-:W-:Y:S02]  /*5360*/  FADD.FTZ R4, -R141, R5 ;  /* 0x000000058d047221 */ /* 0x000fe40000010100 */
[----:B----4-:R-:W-:Y:S01]  /*5370*/  FADD.FTZ R0, -R140, R6 ;  /* 0x000000068c007221 */ /* 0x010fe20000010100 */
[-C--:B------:R-:W-:Y:S01]  /*5380*/  FSEL R5, R136, R141.reuse, P2 ;  /* 0x0000008d88057208 */ /* 0x080fe20001000000 */
[----:B------:R-:W-:Y:S01]  /*5390*/  FADD.FTZ R7, -R140, R7 ;  /* 0x000000078c077221 */ /* 0x000fe20000010100 */
[----:B------:R-:W-:Y:S01]  /*53a0*/  FSEL R4, R4, R141, P1 ;  /* 0x0000008d04047208 */ /* 0x000fe20000800000 */
[----:B------:R-:W1:Y:S01]  /*53b0*/  LDSM.16.M88.4 R136, [R224+0x8800] ;  /* 0x00880000e088783b */ /* 0x000e620000000200 */
[----:B------:R-:W-:Y:S01]  /*53c0*/  FSEL R0, R0, R140, P0 ;  /* 0x0000008c00007208 */ /* 0x000fe20000000000 */
[----:B------:R-:W-:Y:S01]  /*53d0*/  FMUL.FTZ R166, R166, R5 ;  /* 0x00000005a6a67220 */ /* 0x000fe20000410000 */
[----:B------:R-:W-:Y:S01]  /*53e0*/  FSETP.GE.FTZ.AND P0, PT, R148, RZ, PT ;  /* 0x000000ff9400720b */ /* 0x000fe20003f16000 */
[----:B------:R-:W-:Y:S01]  /*53f0*/  FMUL.FTZ R165, R165, R4 ;  /* 0x00000004a5a57220 */ /* 0x000fe20000410000 */
[----:B------:R-:W-:Y:S01]  /*5400*/  FSETP.GE.FTZ.AND P1, PT, R149, RZ, PT ;  /* 0x000000ff9500720b */ /* 0x000fe20003f36000 */
[----:B------:R-:W-:Y:S01]  /*5410*/  FMUL.FTZ R164, R164, R0 ;  /* 0x00000000a4a47220 */ /* 0x000fe20000410000 */
[----:B------:R-:W-:Y:S01]  /*5420*/  FSETP.GE.FTZ.AND P2, PT, R158, RZ, PT ;  /* 0x000000ff9e00720b */ /* 0x000fe20003f56000 */
[----:B------:R-:W2:Y:S04]  /*5430*/  LDG.E R4, [R142.64+0x80] ;  /* 0x0000800e8e047981 */ /* 0x000ea8000c1e1900 */
[----:B------:R-:W3:Y:S01]  /*5440*/  LDG.E R0, [R142.64+0xa0] ;  /* 0x0000a00e8e007981 */ /* 0x000ee2000c1e1900 */
[C---:B-1----:R-:W-:Y:S08]  /*5450*/  HMMA.16816.F32 R8, R136.reuse, R212, R8 ;  /* 0x000000d48808723c */ /* 0x042ff00000001808 */
[-C--:B------:R-:W-:Y:S08]  /*5460*/  HMMA.16816.F32 R12, R136, R214.reuse, R12 ;  /* 0x000000d6880c723c */ /* 0x080ff0000000180c */
[C---:B------:R-:W-:Y:S08]  /*5470*/  HMMA.16816.F32 R16, R132.reuse, R214, R16 ;  /* 0x000000d68410723c */ /* 0x040ff00000001810 */
[-C--:B------:R-:W-:Y:S08]  /*5480*/  HMMA.16816.F32 R20, R132, R216.reuse, R20 ;  /* 0x000000d88414723c */ /* 0x080ff00000001814 */
[C---:B------:R-:W-:Y:S08]  /*5490*/  HMMA.16816.F32 R24, R136.reuse, R216, R24 ;  /* 0x000000d88818723c */ /* 0x040ff00000001818 */
[C---:B------:R-:W-:Y:S01]  /*54a0*/  FADD.FTZ R5, -R141.reuse, R16 ;  /* 0x000000108d057221 */ /* 0x040fe20000010100 */
[-C--:B------:R-:W-:Y:S03]  /*54b0*/  HMMA.16816.F32 R28, R136, R218.reuse, R28 ;  /* 0x000000da881c723c */ /* 0x080fe6000000181c */
[C---:B------:R-:W-:Y:S02]  /*54c0*/  FADD.FTZ R17, -R141.reuse, R17 ;  /* 0x000000118d117221 */ /* 0x040fe40000010100 */
[C---:B------:R-:W-:Y:S02]  /*54d0*/  FADD.FTZ R18, -R140.reuse, R18 ;  /* 0x000000128c127221 */ /* 0x040fe40000010100 */
[C---:B------:R-:W-:Y:S01]  /*54e0*/  FADD.FTZ R16, -R141.reuse, R20 ;  /* 0x000000148d107221 */ /* 0x040fe20000010100 */
[----:B------:R-:W-:Y:S01]  /*54f0*/  HMMA.16816.F32 R32, R132, R218, R32 ;  /* 0x000000da8420723c */ /* 0x000fe20000001820 */
[----:B------:R-:W-:Y:S03]  /*5500*/  FADD.FTZ R6, -R141, R21 ;  /* 0x000000158d067221 */ /* 0x000fe60000010100 */
[----:B------:R-:W-:Y:S01]  /*5510*/  FADD.FTZ R23, -R140, R23 ;  /* 0x000000178c177221 */ /* 0x000fe20000010100 */
[-C--:B------:R-:W-:Y:S02]  /*5520*/  FSEL R20, R5, R141.reuse, P5 ;  /* 0x0000008d05147208 */ /* 0x080fe40002800000 */
[-C--:B------:R-:W-:Y:S02]  /*5530*/  FSEL R6, R6, R141.reuse, P2 ;  /* 0x0000008d06067208 */ /* 0x080fe40001000000 */
[-C--:B------:R-:W-:Y:S02]  /*5540*/  FSEL R17, R17, R141.reuse, P4 ;  /* 0x0000008d11117208 */ /* 0x080fe40002000000 */
[----:B------:R-:W-:Y:S01]  /*5550*/  FSETP.GE.FTZ.AND P2, PT, R161, RZ, PT ;  /* 0x000000ffa100720b */ /* 0x000fe20003f56000 */
[----:B------:R-:W-:Y:S01]  /*5560*/  FMUL.FTZ R158, R158, R6 ;  /* 0x000000069e9e7220 */ /* 0x000fe20000410000 */
[----:B------:R-:W-:Y:S01]  /*5570*/  FSEL R16, R16, R141, P3 ;  /* 0x0000008d10107208 */ /* 0x000fe20001800000 */
[----:B------:R-:W-:Y:S01]  /*5580*/  FADD.FTZ R6, -R140, R19 ;  /* 0x000000138c067221 */ /* 0x000fe20000010100 */
[----:B------:R-:W-:Y:S01]  /*5590*/  FSETP.GE.FTZ.AND P4, PT, R156, RZ, PT ;  /* 0x000000ff9c00720b */ /* 0x000fe20003f96000 */
[----:B------:R-:W-:Y:S01]  /*55a0*/  FMUL.FTZ R20, R163, R20 ;  /* 0x00000014a3147220 */ /* 0x000fe20000410000 */
[----:B------:R-:W-:Y:S01]  /*55b0*/  FSETP.GE.FTZ.AND P3, PT, R146, RZ, PT ;  /* 0x000000ff9200720b */ /* 0x000fe20003f76000 */
[----:B------:R-:W-:Y:S02]  /*55c0*/  FMUL.FTZ R162, R162, R17 ;  /* 0x00000011a2a27220 */ /* 0x000fe40000410000 */
[----:B------:R-:W-:Y:S04]  /*55d0*/  FMUL.FTZ R159, R159, R16 ;  /* 0x000000109f9f7220 */ /* 0x000fe80000410000 */
[----:B------:R-:W-:Y:S05]  /*55e0*/  FADD.FTZ R5, -R141, R32 ;  /* 0x000000208d057221 */ /* 0x000fea0000010100 */
[----:B------:R-:W-:Y:S01]  /*55f0*/  FSEL R5, R5, R141, P1 ;  /* 0x0000008d05057208 */ /* 0x000fe20000800000 */
[----:B------:R-:W-:Y:S01]  /*5600*/  @P0 FADD.FTZ R141, -R141, R33 ;  /* 0x000000218d8d0221 */ /* 0x000fe20000010100 */
[----:B------:R-:W-:Y:S02]  /*5610*/  FSETP.GE.FTZ.AND P0, PT, R171, RZ, PT ;  /* 0x000000ffab00720b */ /* 0x000fe40003f16000 */
[----:B------:R-:W-:Y:S01]  /*5620*/  FSETP.GE.FTZ.AND P1, PT, R160, RZ, PT ;  /* 0x000000ffa000720b */ /* 0x000fe20003f36000 */
[----:B------:R-:W-:Y:S01]  /*5630*/  FMUL.FTZ R149, R149, R5 ;  /* 0x0000000595957220 */ /* 0x000fe20000410000 */
[-C--:B------:R-:W-:Y:S01]  /*5640*/  FSEL R7, R7, R140.reuse, P0 ;  /* 0x0000008c07077208 */ /* 0x080fe20000000000 */
[----:B------:R-:W-:Y:S01]  /*5650*/  FADD.FTZ R5, -R140, R22 ;  /* 0x000000168c057221 */ /* 0x000fe20000010100 */
[----:B------:R-:W-:Y:S01]  /*5660*/  FSETP.GE.FTZ.AND P0, PT, R157, RZ, PT ;  /* 0x000000ff9d00720b */ /* 0x000fe20003f16000 */
[----:B------:R-:W-:Y:S01]  /*5670*/  FMUL.FTZ R141, R148, R141 ;  /* 0x0000008d948d7220 */ /* 0x000fe20000410000 */
[-C--:B------:R-:W-:Y:S01]  /*5680*/  FSEL R6, R6, R140.reuse, P1 ;  /* 0x0000008c06067208 */ /* 0x080fe20000800000 */
[----:B------:R-:W-:Y:S01]  /*5690*/  FMUL.FTZ R171, R171, R7 ;  /* 0x00000007abab7220 */ /* 0x000fe20000410000 */
[-C--:B------:R-:W-:Y:S02]  /*56a0*/  FSEL R5, R5, R140.reuse, P0 ;  /* 0x0000008c05057208 */ /* 0x080fe40000000000 */
[----:B------:R-:W-:Y:S01]  /*56b0*/  FSEL R7, R18, R140, P2 ;  /* 0x0000008c12077208 */ /* 0x000fe20001000000 */
[----:B------:R-:W-:Y:S01]  /*56c0*/  FMUL.FTZ R160, R160, R6 ;  /* 0x00000006a0a07220 */ /* 0x000fe20000410000 */
[----:B------:R-:W-:Y:S01]  /*56d0*/  FSETP.GE.FTZ.AND P2, PT, R145, RZ, PT ;  /* 0x000000ff9100720b */ /* 0x000fe20003f56000 */
[----:B------:R-:W-:Y:S01]  /*56e0*/  FMUL.FTZ R157, R157, R5 ;  /* 0x000000059d9d7220 */ /* 0x000fe20000410000 */
[----:B------:R-:W-:Y:S01]  /*56f0*/  FSETP.GE.FTZ.AND P0, PT, R232, RZ, PT ;  /* 0x000000ffe800720b */ /* 0x000fe20003f16000 */
[----:B------:R-:W-:Y:S01]  /*5700*/  FMUL.FTZ R161, R161, R7 ;  /* 0x00000007a1a17220 */ /* 0x000fe20000410000 */
[----:B------:R-:W-:Y:S01]  /*5710*/  FSETP.GE.FTZ.AND P1, PT, R233, RZ, PT ;  /* 0x000000ffe900720b */ /* 0x000fe20003f36000 */
[----:B------:R-:W-:Y:S05]  /*5720*/  FADD.FTZ R7, -R140, R34 ;  /* 0x000000228c077221 */ /* 0x000fea0000010100 */
[-C--:B------:R-:W-:Y:S02]  /*5730*/  FSEL R7, R7, R140.reuse, P3 ;  /* 0x0000008c07077208 */ /* 0x080fe40001800000 */
[----:B------:R-:W-:Y:S03]  /*5740*/  FSETP.GE.FTZ.AND P3, PT, R167, RZ, PT ;  /* 0x000000ffa700720b */ /* 0x000fe60003f76000 */
[----:B------:R-:W-:Y:S02]  /*5750*/  FMUL.FTZ R146, R146, R7 ;  /* 0x0000000792927220 */ /* 0x000fe40000410000 */
[C---:B--2---:R-:W-:Y:S02]  /*5760*/  FADD.FTZ R5, -R4.reuse, R9 ;  /* 0x0000000904057221 */ /* 0x044fe40000010100 */
[C---:B------:R-:W-:Y:S01]  /*5770*/  FADD.FTZ R6, -R4.reuse, R8 ;  /* 0x0000000804067221 */ /* 0x040fe20000010100 */
[----:B------:R-:W-:Y:S01]  /*5780*/  FSEL R8, R23, R140, P4 ;  /* 0x0000008c17087208 */ /* 0x000fe20002000000 */
[C---:B------:R-:W-:Y:S01]  /*5790*/  FADD.FTZ R12, -R4.reuse, R12 ;  /* 0x0000000c040c7221 */ /* 0x040fe20000010100 */
[-C--:B------:R-:W-:Y:S01]  /*57a0*/  FSEL R5, R5, R4.reuse, P0 ;  /* 0x0000000405057208 */ /* 0x080fe20000000000 */
[----:B------:R-:W-:Y:S01]  /*57b0*/  FADD.FTZ R25, -R4, R25 ;  /* 0x0000001904197221 */ /* 0x000fe20000010100 */
[----:B------:R-:W-:Y:S01]  /*57c0*/  FSETP.GE.FTZ.AND P0, PT, R150, RZ, PT ;  /* 0x000000ff9600720b */ /* 0x000fe20003f16000 */
[----:B------:R-:W-:Y:S01]  /*57d0*/  FADD.FTZ R13, -R4, R13 ;  /* 0x0000000d040d7221 */ /* 0x000fe20000010100 */
[-C--:B------:R-:W-:Y:S01]  /*57e0*/  FSEL R6, R6, R4.reuse, P1 ;  /* 0x0000000406067208 */ /* 0x080fe20000800000 */
[----:B------:R-:W-:Y:S01]  /*57f0*/  FADD.FTZ R24, -R4, R24 ;  /* 0x0000001804187221 */ /* 0x000fe20000010100 */
[----:B------:R-:W-:Y:S01]  /*5800*/  FSETP.GE.FTZ.AND P1, PT, R170, RZ, PT ;  /* 0x000000ffaa00720b */ /* 0x000fe20003f36000 */
[----:B------:R-:W-:Y:S01]  /*5810*/  FADD.FTZ R28, -R4, R28 ;  /* 0x0000001c041c7221 */ /* 0x000fe20000010100 */
[-C--:B------:R-:W-:Y:S01]  /*5820*/  FSEL R13, R13, R4.reuse, P3 ;  /* 0x000000040d0d7208 */ /* 0x080fe20001800000 */
[----:B------:R-:W-:Y:S01]  /*5830*/  @P2 FADD.FTZ R140, -R140, R35 ;  /* 0x000000238c8c2221 */ /* 0x000fe20000010100 */
[----:B------:R-:W-:Y:S01]  /*5840*/  FSEL R12, R12, R4, P1 ;  /* 0x000000040c0c7208 */ /* 0x000fe20000800000 */
[----:B------:R-:W-:Y:S01]  /*5850*/  FMUL.FTZ R232, R232, R5 ;  /* 0x00000005e8e87220 */ /* 0x000fe20000410000 */
[----:B------:R-:W-:Y:S01]  /*5860*/  FSETP.GE.FTZ.AND P1, PT, R154, RZ, PT ;  /* 0x000000ff9a00720b */ /* 0x000fe20003f36000 */
[C---:B---3--:R-:W-:Y:S01]  /*5870*/  FADD.FTZ R5, -R0.reuse, R14 ;  /* 0x0000000e00057221 */ /* 0x048fe20000010100 */
[----:B------:R-:W-:Y:S01]  /*5880*/  FSETP.GE.FTZ.AND P2, PT, R155, RZ, PT ;  /* 0x000000ff9b00720b */ /* 0x000fe20003f56000 */
[----:B------:R-:W-:Y:S01]  /*5890*/  FMUL.FTZ R233, R233, R6 ;  /* 0x00000006e9e97220 */ /* 0x000fe20000410000 */
[-C--:B------:R-:W-:Y:S01]  /*58a0*/  FSEL R25, R25, R4.reuse, P1 ;  /* 0x0000000419197208 */ /* 0x080fe20000800000 */
[C---:B------:R-:W-:Y:S01]  /*58b0*/  FADD.FTZ R6, -R0.reuse, R11 ;  /* 0x0000000b00067221 */ /* 0x040fe20000010100 */
[----:B------:R-:W-:Y:S01]  /*58c0*/  FSETP.GE.FTZ.AND P1, PT, R151, RZ, PT ;  /* 0x000000ff9700720b */ /* 0x000fe20003f36000 */
[----:B------:R-:W-:Y:S01]  /*58d0*/  FADD.FTZ R7, -R0, R15 ;  /* 0x0000000f00077221 */ /* 0x000fe20000010100 */
[----:B------:R-:W-:Y:S01]  /*58e0*/  FSEL R24, R24, R4, P2 ;  /* 0x0000000418187208 */ /* 0x000fe20001000000 */
[----:B------:R-:W-:Y:S01]  /*58f0*/  FMUL.FTZ R156, R156, R8 ;  /* 0x000000089c9c7220 */ /* 0x000fe20000410000 */
[----:B------:R-:W-:Y:S01]  /*5900*/  FSEL R28, R28, R4, P1 ;  /* 0x000000041c1c7208 */ /* 0x000fe20000800000 */
[----:B------:R-:W-:Y:S01]  /*5910*/  @P0 FADD.FTZ R4, -R4, R29 ;  /* 0x0000001d04040221 */ /* 0x000fe20000010100 */
[----:B------:R-:W-:Y:S01]  /*5920*/  FSETP.GE.FTZ.AND P0, PT, R169, RZ, PT ;  /* 0x000000ffa900720b */ /* 0x000fe20003f16000 */
[----:B------:R-:W-:Y:S01]  /*5930*/  FADD.FTZ R8, -R0, R10 ;  /* 0x0000000a00087221 */ /* 0x000fe20000010100 */
[----:B------:R-:W-:Y:S01]  /*5940*/  FSETP.GE.FTZ.AND P1, PT, R234, RZ, PT ;  /* 0x000000ffea00720b */ /* 0x000fe20003f36000 */
[----:B------:R-:W-:Y:S01]  /*5950*/  FMUL.FTZ R167, R167, R13 ;  /* 0x0000000da7a77220 */ /* 0x000fe20000410000 */
[----:B------:R-:W-:Y:S01]  /*5960*/  FSEL R5, R5, R0, P0 ;  /* 0x0000000005057208 */ /* 0x000fe20000000000 */
[----:B------:R-:W-:Y:S01]  /*5970*/  FMUL.FTZ R18, R150, R4 ;  /* 0x0000000496127220 */ /* 0x000fe20000410000 */
[----:B------:R-:W-:Y:S01]  /*5980*/  FSETP.GE.FTZ.AND P0, PT, R168, RZ, PT ;  /* 0x000000ffa800720b */ /* 0x000fe20003f16000 */
[----:B------:R-:W-:Y:S01]  /*5990*/  FADD.FTZ R4, -R0, R30 ;  /* 0x0000001e00047221 */ /* 0x000fe20000010100 */
[-C--:B------:R-:W-:Y:S01]  /*59a0*/  FSEL R6, R6, R0.reuse, P1 ;  /* 0x0000000006067208 */ /* 0x080fe20000800000 */
[----:B------:R-:W-:Y:S01]  /*59b0*/  FMUL.FTZ R9, R169, R5 ;  /* 0x00000005a9097220 */ /* 0x000fe20000410000 */
[----:B------:R-:W-:Y:S01]  /*59c0*/  FSETP.GE.FTZ.AND P1, PT, R144, RZ, PT ;  /* 0x000000ff9000720b */ /* 0x000fe20003f36000 */
[----:B------:R-:W-:Y:S01]  /*59d0*/  FADD.FTZ R5, -R0, R27 ;  /* 0x0000001b00057221 */ /* 0x000fe20000010100 */
[----:B------:R-:W-:Y:S01]  /*59e0*/  FSEL R7, R7, R0, P0 ;  /* 0x0000000007077208 */ /* 0x000fe20000000000 */
[----:B------:R-:W-:Y:S01]  /*59f0*/  FMUL.FTZ R13, R234, R6 ;  /* 0x00000006ea0d7220 */ /* 0x000fe20000410000 */
[----:B------:R-:W-:Y:S01]  /*5a00*/  PLOP3.LUT P0, PT, PT, PT, UP5, 0x80, 0x0 ;  /* 0x000000000000781c */ /* 0x000fe20003f0f058 */
[----:B------:R-:W-:Y:S01]  /*5a10*/  FADD.FTZ R6, -R0, R26 ;  /* 0x0000001a00067221 */ /* 0x000fe20000010100 */
[----:B------:R-:W-:Y:S01]  /*5a20*/  FSETP.GE.FTZ.AND P2, PT, R235, RZ, PT ;  /* 0x000000ffeb00720b */ /* 0x000fe20003f56000 */
[----:B------:R-:W-:Y:S01]  /*5a30*/  FMUL.FTZ R140, R145, R140 ;  /* 0x0000008c918c7220 */ /* 0x000fe20000410000 */
[----:B------:R-:W-:Y:S01]  /*5a40*/  FSETP.GE.FTZ.AND P4, PT, R153, RZ, PT ;  /* 0x000000ff9900720b */ /* 0x000fe20003f96000 */
[----:B------:R-:W-:Y:S01]  /*5a50*/  FMUL.FTZ R170, R170, R12 ;  /* 0x0000000caaaa7220 */ /* 0x000fe20000410000 */
[----:B------:R-:W-:Y:S01]  /*5a60*/  FSEL R8, R8, R0, P2 ;  /* 0x0000000008087208 */ /* 0x000fe20001000000 */
[----:B------:R-:W-:Y:S01]  /*5a70*/  FMUL.FTZ R24, R155, R24 ;  /* 0x000000189b187220 */ /* 0x000fe20000410000 */
[----:B------:R-:W-:Y:S01]  /*5a80*/  FSETP.GE.FTZ.AND P3, PT, R152, RZ, PT ;  /* 0x000000ff9800720b */ /* 0x000fe20003f76000 */
[----:B------:R-:W-:Y:S01]  /*5a90*/  FMUL.FTZ R25, R154, R25 ;  /* 0x000000199a197220 */ /* 0x000fe20000410000 */
[----:B------:R-:W-:Y:S01]  /*5aa0*/  FSETP.GE.FTZ.AND P2, PT, R147, RZ, PT ;  /* 0x000000ff9300720b */ /* 0x000fe20003f56000 */
[----:B------:R-:W-:Y:S01]  /*5ab0*/  FMUL.FTZ R28, R151, R28 ;  /* 0x0000001c971c7220 */ /* 0x000fe20000410000 */
[----:B------:R-:W-:Y:S01]  /*5ac0*/  FSEL R6, R6, R0, P4 ;  /* 0x0000000006067208 */ /* 0x000fe20002000000 */
[----:B------:R-:W-:Y:S01]  /*5ad0*/  FMUL.FTZ R8, R235, R8 ;  /* 0x00000008eb087220 */ /* 0x000fe20000410000 */
[-C--:B------:R-:W-:Y:S01]  /*5ae0*/  FSEL R5, R5, R0.reuse, P3 ;  /* 0x0000000005057208 */ /* 0x080fe20001800000 */
[----:B------:R-:W-:Y:S01]  /*5af0*/  FMUL.FTZ R7, R168, R7 ;  /* 0x00000007a8077220 */ /* 0x000fe20000410000 */
[----:B------:R-:W-:Y:S01]  /*5b00*/  FSEL R4, R4, R0, P2 ;  /* 0x0000000004047208 */ /* 0x000fe20001000000 */
[----:B------:R-:W-:Y:S02]  /*5b10*/  @P1 FADD.FTZ R0, -R0, R31 ;  /* 0x0000001f00001221 */ /* 0x000fe40000010100 */
        /* <DEDUP_REMOVED lines=25> */
.L_x_258:
        /* <DEDUP_REMOVED lines=119> */
.L_x_259:
[----:B------:R-:W-:Y:S01]  /*6420*/  LDSM.16.M88.4 R24, [R225] ;  /* 0x00000000e118783b */ /* 0x000fe20000000200 */
[----:B------:R-:W-:Y:S01]  /*6430*/  IMAD.MOV.U32 R146, RZ, RZ, c[0x0][0x22c] ;  /* 0x00008b00ff927624 */ /* 0x000fe200078e00ff */
[----:B------:R-:W-:Y:S01]  /*6440*/  ULOP3.LUT UR4, UR8, 0x1, URZ, 0xc0, !UPT ;  /* 0x0000000108047892 */ /* 0x000fe2000f8ec03f */
[----:B------:R-:W-:Y:S01]  /*6450*/  IMAD.MOV.U32 R147, RZ, RZ, 0x4 ;  /* 0x00000004ff937424 */ /* 0x000fe200078e00ff */
[----:B------:R-:W-:Y:S01]  /*6460*/  @UP5 UIADD3 UR5, UP4, UR12, -0x100, URZ ;  /* 0xffffff000c055890 */ /* 0x000fe2000ff9e03f */
[----:B------:R-:W2:Y:S01]  /*6470*/  LDSM.16.MT88.4 R8, [R0+0x9000] ;  /* 0x009000000008783b */ /* 0x000ea20000004200 */
[----:B------:R-:W-:Y:S01]  /*6480*/  IMAD R146, R146, c[0x0][0x1c0], RZ ;  /* 0x0000700092927a24 */ /* 0x000fe200078e02ff */
[----:B------:R-:W-:Y:S01]  /*6490*/  UISETP.NE.U32.AND UP1, UPT, UR4, 0x1, UPT ;  /* 0x000000010400788c */ /* 0x000fe2000bf25070 */
[----:B------:R-:W-:Y:S01]  /*64a0*/  IMAD.MOV.U32 R150, RZ, RZ, c[0x0][0x22c] ;  /* 0x00008b00ff967624 */ /* 0x000fe200078e00ff */
[----:B------:R-:W-:Y:S01]  /*64b0*/  UIADD3 UR6, UR8, -0x1, URZ ;  /* 0xffffffff08067890 */ /* 0x000fe2000fffe03f */
[----:B------:R-:W3:Y:S01]  /*64c0*/  LDSM.16.MT88.4 R16, [R0+0xb000] ;  /* 0x00b000000010783b */ /* 0x000ee20000004200 */
[----:B------:R-:W-:Y:S01]  /*64d0*/  IMAD.U32 R146, R146, -0x40, RZ ;  /* 0xffffffc092927824 */ /* 0x000fe200078e00ff */
[----:B------:R-:W-:Y:S01]  /*64e0*/  @UP5 UIADD3.X UR4, UR13, -0x1, URZ, UP4, !UPT ;  /* 0xffffffff0d045890 */ /* 0x000fe2000a7fe43f */
[----:B------:R-:W-:Y:S02]  /*64f0*/  IMAD R150, R150, c[0x0][0x1c0], RZ ;  /* 0x0000700096967a24 */ /* 0x000fe400078e02ff */
[----:B------:R-:W4:Y:S01]  /*6500*/  LDSM.16.MT88.4 R28, [R0+0xd000] ;  /* 0x00d00000001c783b */ /* 0x000f220000004200 */
[----:B------:R-:W-:Y:S01]  /*6510*/  LEA R247, P1, R146, R144, 0x2 ;  /* 0x0000009092f77211 */ /* 0x000fe200078210ff */
[----:B------:R-:W-:Y:S02]  /*6520*/  IMAD R150, R150, 0x18, RZ ;  /* 0x0000001896967824 */ /* 0x000fe400078e02ff */
[----:B------:R-:W-:Y:S01]  /*6530*/  IMAD.MOV.U32 R149, RZ, RZ, c[0x0][0x22c] ;  /* 0x00008b00ff957624 */ /* 0x000fe200078e00ff */
[----:B------:R-:W-:Y:S01]  /*6540*/  LDSM.16.M88.4 R32, [R226] ;  /* 0x00000000e220783b */ /* 0x000fe20000000200 */
[----:B------:R-:W-:Y:S01]  /*6550*/  LEA.HI.X.SX32 R246, R146, R145, 0x2, P1 ;  /* 0x0000009192f67211 */ /* 0x000fe200008f16ff */
[----:B------:R-:W-:Y:S02]  /*6560*/  IMAD.MOV.U32 R146, RZ, RZ, c[0x0][0x22c] ;  /* 0x00008b00ff927624 */ /* 0x000fe400078e00ff */
[----:B------:R-:W-:Y:S01]  /*6570*/  IMAD R149, R149, c[0x0][0x1c0], RZ ;  /* 0x0000700095957a24 */ /* 0x000fe200078e02ff */
[----:B------:R-:W1:Y:S01]  /*6580*/  LDSM.16.MT88.4 R132, [R0+0x9400] ;  /* 0x009400000084783b */ /* 0x000e620000004200 */
[----:B------:R-:W-:Y:S02]  /*6590*/  IMAD R146, R146, c[0x0][0x1c0], RZ ;  /* 0x0000700092927a24 */ /* 0x000fe400078e02ff */
[----:B------:R-:W-:Y:S02]  /*65a0*/  IMAD.SHL.U32 R149, R149, 0x20, RZ ;  /* 0x0000002095957824 */ /* 0x000fe400078e00ff */
[----:B------:R-:W1:Y:S01]  /*65b0*/  LDSM.16.MT88.4 R136, [R0+0xb400] ;  /* 0x00b400000088783b */ /* 0x000e620000004200 */
[----:B------:R-:W-:Y:S02]  /*65c0*/  IMAD.SHL.U32 R146, R146, 0x8, RZ ;  /* 0x0000000892927824 */ /* 0x000fe400078e00ff */
[----:B------:R-:W-:Y:S02]  /*65d0*/  IMAD.MOV.U32 R151, RZ, RZ, c[0x0][0x22c] ;  /* 0x00008b00ff977624 */ /* 0x000fe400078e00ff */
[----:B------:R-:W1:Y:S02]  /*65e0*/  LDSM.16.MT88.4 R140, [R0+0xd400] ;  /* 0x00d40000008c783b */ /* 0x000e640000004200 */
[----:B------:R-:W-:Y:S04]  /*65f0*/  IMAD R151, R151, c[0x0][0x1c0], RZ ;  /* 0x0000700097977a24 */ /* 0x000fe800078e02ff */
[----:B------:R-:W-:Y:S01]  /*6600*/  IMAD.SHL.U32 R151, R151, 0x10, RZ ;  /* 0x0000001097977824 */ /* 0x000fe200078e00ff */
[C---:B-12---:R-:W-:Y:S08]  /*6610*/  HMMA.16816.F32 R4, R24.reuse, R8, RZ ;  /* 0x000000081804723c */ /* 0x046ff000000018ff */
[C---:B------:R-:W-:Y:S08]  /*6620*/  HMMA.16816.F32 R8, R24.reuse, R10, RZ ;  /* 0x0000000a1808723c */ /* 0x040ff000000018ff */
[C---:B---3--:R-:W-:Y:S08]  /*6630*/  HMMA.16816.F32 R12, R24.reuse, R16, RZ ;  /* 0x00000010180c723c */ /* 0x048ff000000018ff */
[C---:B------:R-:W-:Y:S08]  /*6640*/  HMMA.16816.F32 R16, R24.reuse, R18, RZ ;  /* 0x000000121810723c */ /* 0x040ff000000018ff */
[C---:B----4-:R-:W-:Y:S08]  /*6650*/  HMMA.16816.F32 R20, R24.reuse, R28, RZ ;  /* 0x0000001c1814723c */ /* 0x050ff000000018ff */
        /* <DEDUP_REMOVED lines=10> */
[----:B------:R-:W3:Y:S05]  /*6700*/  LDSM.16.MT88.4 R32, [R0+0xd800] ;  /* 0x00d800000020783b */ /* 0x000eea0000004200 */
[----:B------:R-:W-:Y:S02]  /*6710*/  LDSM.16.MT88.4 R140, [R0+0xbc00] ;  /* 0x00bc0000008c783b */ /* 0x000fe40000004200 */
        /* <DEDUP_REMOVED lines=8> */
[----:B------:R-:W2:Y:S05]  /*67a0*/  LDSM.16.MT88.4 R28, [R0+0xdc00] ;  /* 0x00dc0000001c783b */ /* 0x000eaa0000004200 */
[----:B------:R-:W-:Y:S02]  /*67b0*/  LDSM.16.M88.4 R32, [R225+0x2000] ;  /* 0x00200000e120783b */ /* 0x000fe40000000200 */
        /* <DEDUP_REMOVED lines=8> */
[----:B------:R-:W2:Y:S05]  /*6840*/  LDSM.16.MT88.4 R28, [R0+0xe000] ;  /* 0x00e00000001c783b */ /* 0x000eaa0000004200 */
[----:B------:R-:W-:Y:S02]  /*6850*/  LDSM.16.M88.4 R132, [R226+0x2000] ;  /* 0x00200000e284783b */ /* 0x000fe40000000200 */
        /* <DEDUP_REMOVED lines=29> */
[----:B------:R-:W-:Y:S01]  /*6a30*/  @P0 IADD3 R34, R237, -0x40, RZ ;  /* 0xffffffc0ed220810 */ /* 0x000fe20007ffe0ff */
[C---:B-1----:R-:W-:Y:S05]  /*6a40*/  HMMA.16816.F32 R4, R132.reuse, R136, R4 ;  /* 0x000000888404723c */ /* 0x042fea0000001804 */
[----:B------:R-:W-:Y:S01]  /*6a50*/  @P0 IMAD.WIDE R34, R34, R147, UR12 ;  /* 0x0000000c22220e25 */ /* 0x000fe2000f8e0293 */
[----:B------:R-:W-:Y:S02]  /*6a60*/  @UP5 UMOV UR12, UR5 ;  /* 0x00000005000c5c82 */ /* 0x000fe40008000000 */
[C---:B------:R-:W-:Y:S01]  /*6a70*/  HMMA.16816.F32 R8, R132.reuse, R138, R8 ;  /* 0x0000008a8408723c */ /* 0x040fe20000001808 */
[----:B------:R-:W4:Y:S01]  /*6a80*/  LDL R139, [R1+0x8] ;  /* 0x00000800018b7983 */ /* 0x000f220000100800 */
[----:B------:R-:W-:Y:S02]  /*6a90*/  @UP5 UMOV UR13, UR4 ;  /* 0x00000004000d5c82 */ /* 0x000fe40008000000 */
[----:B------:R-:W-:Y:S02]  /*6aa0*/  IMAD.MOV.U32 R147, RZ, RZ, c[0x0][0x22c] ;  /* 0x00008b00ff937624 */ /* 0x000fe400078e00ff */
[----:B------:R-:W4:Y:S01]  /*6ab0*/  LDL R138, [R1+0x1c] ;  /* 0x00001c00018a7983 */ /* 0x000f220000100800 */
[----:B--2---:R-:W-:Y:S01]  /*6ac0*/  IMAD.MOV.U32 R0, RZ, RZ, c[0x0][0x22c] ;  /* 0x00008b00ff007624 */ /* 0x004fe200078e00ff */
[C---:B---3--:R-:W-:Y:S03]  /*6ad0*/  HMMA.16816.F32 R12, R132.reuse, R140, R12 ;  /* 0x0000008c840c723c */ /* 0x048fe6000000180c */
[----:B------:R1:W5:Y:S01]  /*6ae0*/  @P0 LDG.E R251, [R34.64] ;  /* 0x0000000e22fb0981 */ /* 0x000362000c1e1900 */
[----:B------:R-:W-:Y:S02]  /*6af0*/  IMAD R0, R0, c[0x0][0x1c0], RZ ;  /* 0x0000700000007a24 */ /* 0x000fe400078e02ff */
[----:B------:R-:W-:Y:S02]  /*6b00*/  IMAD R147, R147, c[0x0][0x1c0], RZ ;  /* 0x0000700093937a24 */ /* 0x000fe400078e02ff */
[C---:B------:R-:W-:Y:S01]  /*6b10*/  HMMA.16816.F32 R16, R132.reuse, R142, R16 ;  /* 0x0000008e8410723c */ /* 0x040fe20000001810 */
[----:B------:R1:W5:Y:S03]  /*6b20*/  @P0 LDG.E R252, [R34.64+0x20] ;  /* 0x0000200e22fc0981 */ /* 0x000366000c1e1900 */
[----:B------:R-:W-:Y:S02]  /*6b30*/  IMAD R0, R0, 0x30, RZ ;  /* 0x0000003000007824 */ /* 0x000fe400078e02ff */
[----:B------:R1:W5:Y:S01]  /*6b40*/  @P0 LDG.E R249, [R34.64+0x80] ;  /* 0x0000800e22f90981 */ /* 0x000362000c1e1900 */
[----:B------:R-:W-:Y:S01]  /*6b50*/  IMAD.SHL.U32 R147, R147, 0x10, RZ ;  /* 0x0000001093937824 */ /* 0x000fe200078e00ff */
[C---:B------:R-:W-:Y:S01]  /*6b60*/  HMMA.16816.F32 R20, R132.reuse, R28, R20 ;  /* 0x0000001c8414723c */ /* 0x040fe20000001814 */
[----:B------:R-:W-:Y:S02]  /*6b70*/  IMAD.MOV.U32 R141, RZ, RZ, c[0x0][0x22c] ;  /* 0x00008b00ff8d7624 */ /* 0x000fe400078e00ff */
[----:B------:R1:W5:Y:S01]  /*6b80*/  @P0 LDG.E R250, [R34.64+0xa0] ;  /* 0x0000a00e22fa0981 */ /* 0x000362000c1e1900 */
[----:B------:R-:W-:Y:S02]  /*6b90*/  IMAD.MOV.U32 R140, RZ, RZ, c[0x0][0x22c] ;  /* 0x00008b00ff8c7624 */ /* 0x000fe400078e00ff */
[----:B------:R-:W-:Y:S02]  /*6ba0*/  IMAD R141, R141, c[0x0][0x1c0], RZ ;  /* 0x000070008d8d7a24 */ /* 0x000fe400078e02ff */
[----:B------:R-:W-:Y:S04]  /*6bb0*/  HMMA.16816.F32 R24, R132, R30, R24 ;  /* 0x0000001e8418723c */ /* 0x000fe80000001818 */
[----:B------:R-:W-:Y:S02]  /*6bc0*/  IMAD.MOV.U32 R28, RZ, RZ, R247 ;  /* 0x000000ffff1c7224 */ /* 0x000fe400078e00f7 */
[----:B------:R-:W-:Y:S01]  /*6bd0*/  IMAD.MOV.U32 R29, RZ, RZ, R246 ;  /* 0x000000ffff1d7224 */ /* 0x000fe200078e00f6 */
[----:B------:R-:W-:Y:S01]  /*6be0*/  IADD3 R134, R147, 0x40, RZ ;  /* 0x0000004093867810 */ /* 0x000fe20007ffe0ff */
[----:B------:R-:W-:Y:S01]  /*6bf0*/  IMAD R141, R141, 0x28, RZ ;  /* 0x000000288d8d7824 */ /* 0x000fe200078e02ff */
[-C--:B------:R-:W-:Y:S02]  /*6c00*/  LEA R32, P1, R146, R28.reuse, 0x2 ;  /* 0x0000001c92207211 */ /* 0x080fe400078210ff */
[----:B------:R2:W-:Y:S01]  /*6c10*/  RED.E.ADD.F32.FTZ.RN.STRONG.GPU [R28.64], R4 ;  /* 0x000000041c00798e */ /* 0x0005e2000c10e78e */
[CC--:B------:R-:W-:Y:S01]  /*6c20*/  LEA R136, P0, R147.reuse, R28.reuse, 0x2 ;  /* 0x0000001c93887211 */ /* 0x0c0fe200078010ff */
[----:B------:R-:W-:Y:S01]  /*6c30*/  IMAD R140, R140, c[0x0][0x1c0], RZ ;  /* 0x000070008c8c7a24 */ /* 0x000fe200078e02ff */
[-C--:B------:R-:W-:Y:S02]  /*6c40*/  LEA.HI.X.SX32 R33, R146, R29.reuse, 0x2, P1 ;  /* 0x0000001d92217211 */ /* 0x080fe400008f16ff */
[-C--:B------:R-:W-:Y:S01]  /*6c50*/  LEA.HI.X.SX32 R137, R147, R29.reuse, 0x2, P0 ;  /* 0x0000001d93897211 */ /* 0x080fe200000f16ff */
[----:B------:R-:W-:Y:S01]  /*6c60*/  IMAD R140, R140, 0x38, RZ ;  /* 0x000000388c8c7824 */ /* 0x000fe200078e02ff */
[CC--:B------:R-:W-:Y:S01]  /*6c70*/  LEA R132, P1, R150.reuse, R28.reuse, 0x2 ;  /* 0x0000001c96847211 */ /* 0x0c0fe200078210ff */
[----:B------:R3:W-:Y:S01]  /*6c80*/  RED.E.ADD.F32.FTZ.RN.STRONG.GPU [R32.64], R5 ;  /* 0x000000052000798e */ /* 0x0007e2000c10e78e */
[CC--:B-1----:R-:W-:Y:S02]  /*6c90*/  LEA R34, P0, R149.reuse, R28.reuse, 0x2 ;  /* 0x0000001c95227211 */ /* 0x0c2fe400078010ff */
[-C--:B------:R-:W-:Y:S01]  /*6ca0*/  LEA.HI.X.SX32 R133, R150, R29.reuse, 0x2, P1 ;  /* 0x0000001d96857211 */ /* 0x080fe200008f16ff */
[----:B------:R-:W-:Y:S01]  /*6cb0*/  IMAD.MOV.U32 R150, RZ, RZ, c[0x0][0x22c] ;  /* 0x00008b00ff967624 */ /* 0x000fe200078e00ff */
[----:B------:R1:W-:Y:S01]  /*6cc0*/  RED.E.ADD.F32.FTZ.RN.STRONG.GPU [R136.64], R6 ;  /* 0x000000068800798e */ /* 0x0003e2000c10e78e */
[-C--:B------:R-:W-:Y:S01]  /*6cd0*/  LEA.HI.X.SX32 R35, R149, R29.reuse, 0x2, P0 ;  /* 0x0000001d95237211 */ /* 0x080fe200000f16ff */
[----:B------:R-:W-:Y:S01]  /*6ce0*/  IMAD.MOV.U32 R149, RZ, RZ, c[0x0][0x22c] ;  /* 0x00008b00ff957624 */ /* 0x000fe200078e00ff */
[-C--:B------:R-:W-:Y:S01]  /*6cf0*/  LEA R30, P2, R141, R28.reuse, 0x2 ;  /* 0x0000001c8d1e7211 */ /* 0x080fe200078410ff */
[----:B------:R-:W-:Y:S01]  /*6d00*/  IMAD R150, R150, c[0x0][0x1c0], RZ ;  /* 0x0000700096967a24 */ /* 0x000fe200078e02ff */
[----:B------:R1:W-:Y:S01]  /*6d10*/  RED.E.ADD.F32.FTZ.RN.STRONG.GPU [R132.64], R7 ;  /* 0x000000078400798e */ /* 0x0003e2000c10e78e */
[----:B------:R-:W-:Y:S01]  /*6d20*/  IMAD R149, R149, c[0x0][0x1c0], RZ ;  /* 0x0000700095957a24 */ /* 0x000fe200078e02ff */
[-C--:B------:R-:W-:Y:S01]  /*6d30*/  LEA.HI.X.SX32 R31, R141, R29.reuse, 0x2, P2 ;  /* 0x0000001d8d1f7211 */ /* 0x080fe200010f16ff */
[----:B------:R-:W-:Y:S02]  /*6d40*/  IMAD.SHL.U32 R150, R150, 0x10, RZ ;  /* 0x0000001096967824 */ /* 0x000fe400078e00ff */
[----:B------:R1:W-:Y:S01]  /*6d50*/  RED.E.ADD.F32.FTZ.RN.STRONG.GPU [R34.64], R8 ;  /* 0x000000082200798e */ /* 0x0003e2000c10e78e */
[----:B------:R-:W-:Y:S02]  /*6d60*/  IMAD.SHL.U32 R149, R149, 0x8, RZ ;  /* 0x0000000895957824 */ /* 0x000fe400078e00ff */
[----:B------:R-:W-:Y:S02]  /*6d70*/  IADD3 R142, R150, 0x20, RZ ;  /* 0x00000020968e7810 */ /* 0x000fe40007ffe0ff */
[-C--:B--2---:R-:W-:Y:S01]  /*6d80*/  LEA R4, P1, R0, R28.reuse, 0x2 ;  /* 0x0000001c00047211 */ /* 0x084fe200078210ff */
[----:B------:R2:W-:Y:S01]  /*6d90*/  RED.E.ADD.F32.FTZ.RN.STRONG.GPU [R30.64], R9 ;  /* 0x000000091e00798e */ /* 0x0005e2000c10e78e */
[----:B------:R-:W-:Y:S01]  /*6da0*/  IADD3 R141, R150, 0x20, RZ ;  /* 0x00000020968d7810 */ /* 0x000fe20007ffe0ff */
[C---:B------:R-:W-:Y:S01]  /*6db0*/  IMAD.IADD R142, R149.reuse, 0x1, R142 ;  /* 0x00000001958e7824 */ /* 0x040fe200078e028e */
[-C--:B---3--:R-:W-:Y:S03]  /*6dc0*/  LEA.HI.X.SX32 R5, R0, R29.reuse, 0x2, P1 ;  /* 0x0000001d00057211 */ /* 0x088fe600008f16ff */
[C---:B------:R-:W-:Y:S01]  /*6dd0*/  IMAD.IADD R141, R149.reuse, 0x1, R141 ;  /* 0x00000001958d7824 */ /* 0x040fe200078e028d */
[----:B------:R-:W3:Y:S01]  /*6de0*/  LDL R0, [R1+0x18] ;  /* 0x0000180001007983 */ /* 0x000ee20000100800 */
[CC--:B-1----:R-:W-:Y:S02]  /*6df0*/  LEA R6, P0, R140.reuse, R28.reuse, 0x2 ;  /* 0x0000001c8c067211 */ /* 0x0c2fe400078010ff */
[----:B------:R-:W-:Y:S02]  /*6e00*/  IMAD.IADD R141, R149, 0x1, R141 ;  /* 0x00000001958d7824 */ /* 0x000fe400078e028d */
[----:B------:R1:W-:Y:S01]  /*6e10*/  RED.E.ADD.F32.FTZ.RN.STRONG.GPU [R4.64], R10 ;  /* 0x0000000a0400798e */ /* 0x0003e2000c10e78e */
[-C--:B------:R-:W-:Y:S04]  /*6e20*/  LEA.HI.X.SX32 R7, R140, R29.reuse, 0x2, P0 ;  /* 0x0000001d8c077211 */ /* 0x080fe800000f16ff */
[----:B------:R-:W3:Y:S01]  /*6e30*/  LDL R132, [R1+0x4] ;  /* 0x0000040001847983 */ /* 0x000ee20000100800 */
[----:B------:R-:W-:Y:S02]  /*6e40*/  IADD3 R140, R151, 0x20, RZ ;  /* 0x00000020978c7810 */ /* 0x000fe40007ffe0ff */
[C---:B------:R-:W-:Y:S02]  /*6e50*/  IADD3 R35, R147.reuse, 0x40, RZ ;  /* 0x0000004093237810 */ /* 0x040fe40007ffe0ff */
[----:B------:R1:W-:Y:S01]  /*6e60*/  RED.E.ADD.F32.FTZ.RN.STRONG.GPU [R6.64], R11 ;  /* 0x0000000b0600798e */ /* 0x0003e2000c10e78e */
[C---:B------:R-:W-:Y:S02]  /*6e70*/  IADD3 R34, R147.reuse, 0x40, RZ ;  /* 0x0000004093227810 */ /* 0x040fe40007ffe0ff */
[----:B------:R-:W-:Y:S01]  /*6e80*/  IADD3 R133, R147, 0x40, RZ ;  /* 0x0000004093857810 */ /* 0x000fe20007ffe0ff */
[----:B------:R-:W-:Y:S01]  /*6e90*/  IMAD.IADD R35, R146, 0x1, R35 ;  /* 0x0000000192237824 */ /* 0x000fe200078e0223 */
[----:B------:R1:W-:Y:S01]  /*6ea0*/  RED.E.ADD.F32.FTZ.RN.STRONG.GPU [R28.64+0x80], R12 ;  /* 0x0000800c1c00798e */ /* 0x0003e2000c10e78e */
[-C--:B--2---:R-:W-:Y:S01]  /*6eb0*/  LEA R30, P1, R142, R28.reuse, 0x2 ;  /* 0x0000001c8e1e7211 */ /* 0x084fe200078210ff */
[C---:B------:R-:W-:Y:S02]  /*6ec0*/  IMAD.IADD R34, R146.reuse, 0x1, R34 ;  /* 0x0000000192227824 */ /* 0x040fe400078e0222 */
[----:B------:R-:W-:Y:S01]  /*6ed0*/  IMAD.IADD R133, R146, 0x1, R133 ;  /* 0x0000000192857824 */ /* 0x000fe200078e0285 */
[----:B------:R2:W-:Y:S01]  /*6ee0*/  RED.E.ADD.F32.FTZ.RN.STRONG.GPU [R32.64+0x80], R13 ;  /* 0x0000800d2000798e */ /* 0x0005e2000c10e78e */
[-C--:B------:R-:W-:Y:S01]  /*6ef0*/  LEA.HI.X.SX32 R31, R142, R29.reuse, 0x2, P1 ;  /* 0x0000001d8e1f7211 */ /* 0x080fe200008f16ff */
[C---:B------:R-:W-:Y:S02]  /*6f00*/  IMAD.IADD R34, R146.reuse, 0x1, R34 ;  /* 0x0000000192227824 */ /* 0x040fe400078e0222 */
[----:B------:R-:W-:Y:S01]  /*6f10*/  IMAD.IADD R133, R146, 0x1, R133 ;  /* 0x0000000192857824 */ /* 0x000fe200078e0285 */
[-C--:B-1----:R-:W-:Y:S03]  /*6f20*/  LEA R4, P0, R140, R28.reuse, 0x2 ;  /* 0x0000001c8c047211 */ /* 0x082fe600078010ff */
[----:B------:R-:W-:Y:S01]  /*6f30*/  IMAD.IADD R133, R146, 0x1, R133 ;  /* 0x0000000192857824 */ /* 0x000fe200078e0285 */
[-C--:B------:R-:W-:Y:S02]  /*6f40*/  LEA.HI.X.SX32 R5, R140, R29.reuse, 0x2, P0 ;  /* 0x0000001d8c057211 */ /* 0x080fe400000f16ff */
[----:B------:R-:W-:Y:S02]  /*6f50*/  IADD3 R140, R150, 0x20, RZ ;  /* 0x00000020968c7810 */ /* 0x000fe40007ffe0ff */
[-C--:B------:R-:W-:Y:S01]  /*6f60*/  LEA R10, P0, R141, R28.reuse, 0x2 ;  /* 0x0000001c8d0a7211 */ /* 0x080fe200078010ff */
[----:B------:R1:W-:Y:S02]  /*6f70*/  RED.E.ADD.F32.FTZ.RN.STRONG.GPU [R4.64], R14 ;  /* 0x0000000e0400798e */ /* 0x0003e4000c10e78e */
[----:B------:R-:W-:Y:S01]  /*6f80*/  IMAD.IADD R140, R149, 0x1, R140 ;  /* 0x00000001958c7824 */ /* 0x000fe200078e028c */
[-C--:B------:R-:W-:Y:S02]  /*6f90*/  LEA.HI.X.SX32 R11, R141, R29.reuse, 0x2, P0 ;  /* 0x0000001d8d0b7211 */ /* 0x080fe400000f16ff */
[----:B------:R1:W-:Y:S01]  /*6fa0*/  RED.E.ADD.F32.FTZ.RN.STRONG.GPU [R30.64], R15 ;  /* 0x0000000f1e00798e */ /* 0x0003e2000c10e78e */
[----:B------:R-:W-:Y:S01]  /*6fb0*/  IMAD.IADD R140, R149, 0x1, R140 ;  /* 0x00000001958c7824 */ /* 0x000fe200078e028c */
[-C--:B------:R-:W-:Y:S03]  /*6fc0*/  LEA R12, P4, R35, R28.reuse, 0x2 ;  /* 0x0000001c230c7211 */ /* 0x080fe600078810ff */
[----:B------:R-:W-:Y:S01]  /*6fd0*/  IMAD.IADD R140, R149, 0x1, R140 ;  /* 0x00000001958c7824 */ /* 0x000fe200078e028c */
[----:B------:R1:W-:Y:S01]  /*6fe0*/  RED.E.ADD.F32.FTZ.RN.STRONG.GPU [R10.64], R16 ;  /* 0x000000100a00798e */ /* 0x0003e2000c10e78e */
[-C--:B--2---:R-:W-:Y:S03]  /*6ff0*/  LEA.HI.X.SX32 R13, R35, R29.reuse, 0x2, P4 ;  /* 0x0000001d230d7211 */ /* 0x084fe600020f16ff */
[CC--:B------:R-:W-:Y:S04]  /*7000*/  LEA R8, P2, R140.reuse, R28.reuse, 0x2 ;  /* 0x0000001c8c087211 */ /* 0x0c0fe800078410ff */
[-C--:B------:R-:W-:Y:S02]  /*7010*/  LEA.HI.X.SX32 R9, R140, R29.reuse, 0x2, P2 ;  /* 0x0000001d8c097211 */ /* 0x080fe400010f16ff */
[----:B------:R-:W-:Y:S05]  /*7020*/  LDSM.16.MT88.4 R140, [R3+0x1c00] ;  /* 0x001c0000038c783b */ /* 0x000fea0000004200 */
[----:B------:R2:W-:Y:S01]  /*7030*/  RED.E.ADD.F32.FTZ.RN.STRONG.GPU [R8.64], R17 ;  /* 0x000000110800798e */ /* 0x0005e2000c10e78e */
[CC--:B-1----:R-:W-:Y:S04]  /*7040*/  LEA R14, P5, R134.reuse, R28.reuse, 0x2 ;  /* 0x0000001c860e7211 */ /* 0x0c2fe800078a10ff */
[-C--:B------:R-:W-:Y:S02]  /*7050*/  LEA.HI.X.SX32 R15, R134, R29.reuse, 0x2, P5 ;  /* 0x0000001d860f7211 */ /* 0x080fe400028f16ff */
[CC--:B------:R-:W-:Y:S04]  /*7060*/  LEA R10, P3, R34.reuse, R28.reuse, 0x2 ;  /* 0x0000001c220a7211 */ /* 0x0c0fe800078610ff */
[-C--:B------:R-:W-:Y:S02]  /*7070*/  LEA.HI.X.SX32 R11, R34, R29.reuse, 0x2, P3 ;  /* 0x0000001d220b7211 */ /* 0x080fe400018f16ff */
[CC--:B--2---:R-:W-:Y:S04]  /*7080*/  LEA R8, P2, R133.reuse, R28.reuse, 0x2 ;  /* 0x0000001c85087211 */ /* 0x0c4fe800078410ff */
[-C--:B------:R-:W-:Y:S02]  /*7090*/  LEA.HI.X.SX32 R9, R133, R29.reuse, 0x2, P2 ;  /* 0x0000001d85097211 */ /* 0x080fe400010f16ff */
[CC--:B----4-:R-:W-:Y:S04]  /*70a0*/  LEA R6, P1, R139.reuse, R28.reuse, 0x2 ;  /* 0x0000001c8b067211 */ /* 0x0d0fe800078210ff */
[-C--:B------:R-:W-:Y:S02]  /*70b0*/  LEA.HI.X.SX32 R7, R139, R29.reuse, 0x2, P1 ;  /* 0x0000001d8b077211 */ /* 0x080fe400008f16ff */
[CC--:B------:R-:W-:Y:S03]  /*70c0*/  LEA R4, P0, R138.reuse, R28.reuse, 0x2 ;  /* 0x0000001c8a047211 */ /* 0x0c0fe600078010ff */
[----:B------:R-:W-:Y:S01]  /*70d0*/  RED.E.ADD.F32.FTZ.RN.STRONG.GPU [R6.64], R18 ;  /* 0x000000120600798e */ /* 0x000fe2000c10e78e */
[-C--:B------:R-:W-:Y:S04]  /*70e0*/  LEA.HI.X.SX32 R5, R138, R29.reuse, 0x2, P0 ;  /* 0x0000001d8a057211 */ /* 0x080fe800000f16ff */
[----:B------:R-:W-:Y:S05]  /*70f0*/  LDSM.16.MT88.4 R136, [R2+0x12800] ;  /* 0x012800000288783b */ /* 0x000fea0000004200 */
[----:B------:R3:W-:Y:S05]  /*7100*/  RED.E.ADD.F32.FTZ.RN.STRONG.GPU [R4.64], R19 ;  /* 0x000000130400798e */ /* 0x0007ea000c10e78e */
[----:B------:R-:W-:Y:S05]  /*7110*/  RED.E.ADD.F32.FTZ.RN.STRONG.GPU [R28.64+0x100], R20 ;  /* 0x000100141c00798e */ /* 0x000fea000c10e78e */
[----:B------:R-:W-:Y:S05]  /*7120*/  RED.E.ADD.F32.FTZ.RN.STRONG.GPU [R32.64+0x100], R21 ;  /* 0x000100152000798e */ /* 0x000fea000c10e78e */
[----:B------:R-:W-:Y:S05]  /*7130*/  RED.E.ADD.F32.FTZ.RN.STRONG.GPU [R14.64], R22 ;  /* 0x000000160e00798e */ /* 0x000fea000c10e78e */
[----:B------:R-:W-:Y:S05]  /*7140*/  RED.E.ADD.F32.FTZ.RN.STRONG.GPU [R12.64], R23 ;  /* 0x000000170c00798e */ /* 0x000fea000c10e78e */
[----:B------:R-:W-:Y:S05]  /*7150*/  RED.E.ADD.F32.FTZ.RN.STRONG.GPU [R10.64], R24 ;  /* 0x000000180a00798e */ /* 0x000fea000c10e78e */
[----:B------:R-:W-:Y:S05]  /*7160*/  RED.E.ADD.F32.FTZ.RN.STRONG.GPU [R8.64], R25 ;  /* 0x000000190800798e */ /* 0x000fea000c10e78e */
[----:B------:R-:W-:Y:S05]  /*7170*/  LDSM.16.MT88.4 R8, [R3] ;  /* 0x000000000308783b */ /* 0x000fea0000004200 */
[----:B------:R-:W-:Y:S05]  /*7180*/  LDSM.16.MT88.4 R12, [R2+0x11000] ;  /* 0x01100000020c783b */ /* 0x000fea0000004200 */
[----:B------:R-:W-:Y:S05]  /*7190*/  LDSM.16.MT88.4 R16, [R3+0x1000] ;  /* 0x001000000310783b */ /* 0x000fea0000004200 */
[----:B------:R-:W-:Y:S05]  /*71a0*/  LDSM.16.MT88.4 R32, [R2+0xf800] ;  /* 0x00f800000220783b */ /* 0x000fea0000004200 */
[----:B------:R-:W-:Y:S01]  /*71b0*/  LDSM.16.MT88.4 R20, [R3+0x400] ;  /* 0x000400000314783b */ /* 0x000fe20000004200 */
[CC--:B---3--:R-:W-:Y:S04]  /*71c0*/  LEA R4, P0, R0.reuse, R28.reuse, 0x2 ;  /* 0x0000001c00047211 */ /* 0x0c8fe800078010ff */
[-C--:B------:R-:W-:Y:S02]  /*71d0*/  LEA.HI.X.SX32 R5, R0, R29.reuse, 0x2, P0 ;  /* 0x0000001d00057211 */ /* 0x080fe400000f16ff */
[----:B------:R-:W-:Y:S01]  /*71e0*/  PLOP3.LUT P0, PT, PT, PT, UP1, 0x80, 0x0 ;  /* 0x000000000000781c */ /* 0x000fe20003f0f018 */
[----:B------:R-:W-:Y:S01]  /*71f0*/  @UP5 UIADD3 UR16, UP1, UR16, -0x100, URZ ;  /* 0xffffff0010105890 */ /* 0x000fe2000ff3e03f */
[C---:B------:R-:W-:Y:S02]  /*7200*/  IADD3 R0, R3.reuse, -0x3000, RZ ;  /* 0xffffd00003007810 */ /* 0x040fe40007ffe0ff */
[C---:B------:R-:W-:Y:S01]  /*7210*/  LEA R6, P1, R132.reuse, R28, 0x2 ;  /* 0x0000001c84067211 */ /* 0x040fe200078210ff */
[----:B------:R-:W-:Y:S03]  /*7220*/  @UP5 UIADD3.X UR11, UR11, -0x1, URZ, UP1, !UPT ;  /* 0xffffffff0b0b5890 */ /* 0x000fe60008ffe43f */
[----:B------:R-:W-:Y:S02]  /*7230*/  LEA.HI.X.SX32 R7, R132, R29, 0x2, P1 ;  /* 0x0000001d84077211 */ /* 0x000fe400008f16ff */
[----:B------:R-:W-:Y:S01]  /*7240*/  LDSM.16.MT88.4 R28, [R3+0x2000] ;  /* 0x00200000031c783b */ /* 0x000fe20000004200 */
[----:B------:R-:W-:Y:S01]  /*7250*/  ISETP.LT.AND P1, PT, RZ, UR8, PT ;  /* 0x00000008ff007c0c */ /* 0x000fe2000bf21270 */
[----:B------:R-:W-:Y:S01]  /*7260*/  UMOV UR8, UR6 ;  /* 0x0000000600087c82 */ /* 0x000fe20008000000 */
[----:B------:R-:W-:Y:S02]  /*7270*/  @P0 IADD3 R0, R3, 0x3000, RZ ;  /* 0x0000300003000810 */ /* 0x000fe40007ffe0ff */
[----:B------:R-:W-:Y:S05]  /*7280*/  RED.E.ADD.F32.FTZ.RN.STRONG.GPU [R6.64], R26 ;  /* 0x0000001a0600798e */ /* 0x000fea000c10e78e */
[----:B------:R-:W-:Y:S05]  /*7290*/  RED.E.ADD.F32.FTZ.RN.STRONG.GPU [R4.64], R27 ;  /* 0x0000001b0400798e */ /* 0x000fea000c10e78e */
[----:B------:R-:W1:Y:S05]  /*72a0*/  LDSM.16.MT88.4 R4, [R2+0xf000] ;  /* 0x00f000000204783b */ /* 0x000e6a0000004200 */
[----:B------:R-:W2:Y:S05]  /*72b0*/  LDSM.16.MT88.4 R132, [R2+0x11800] ;  /* 0x011800000284783b */ /* 0x000eaa0000004200 */
        /* <DEDUP_REMOVED lines=16> */
[----:B------:R-:W4:Y:S05]  /*73c0*/  LDSM.16.MT88.4 R4, [R2+0x10000] ;  /* 0x010000000204783b */ /* 0x000f2a0000004200 */
[----:B------:R-:W1:Y:S02]  /*73d0*/  LDSM.16.MT88.4 R28, [R3+0x1800] ;  /* 0x00180000031c783b */ /* 0x000e640000004200 */
        /* <DEDUP_REMOVED lines=45> */
[----:B------:R-:W-:Y:S01]  /*76b0*/  UISETP.NE.AND UP0, UPT, UR22, -0x1, UPT ;  /* 0xffffffff1600788c */ /* 0x000fe2000bf05270 */
[----:B------:R-:W-:Y:S01]  /*76c0*/  FMUL.FTZ R48, R46, c[0x0][0x2dc] ;  /* 0x0000b7002e307a20 */ /* 0x000fe20000410000 */
[----:B------:R-:W-:Y:S01]  /*76d0*/  ULDC.64 UR8, c[0x0][0x3a0] ;  /* 0x0000e80000087ab9 */ /* 0x000fe20000000a00 */
[----:B------:R-:W-:-:S02]  /*76e0*/  FMUL.FTZ R19, R45, c[0x0][0x2dc] ;  /* 0x0000b7002d137a20 */ /* 0x000fc40000410000 */
[----:B------:R-:W-:Y:S01]  /*76f0*/  FMUL.FTZ R84, R84, c[0x0][0x2e0] ;  /* 0x0000b80054547a20 */ /* 0x000fe20000410000 */
[----:B------:R-:W-:Y:S01]  /*7700*/  PLOP3.LUT P0, PT, PT, PT, UP0, 0x80, 0x0 ;  /* 0x000000000000781c */ /* 0x000fe20003f0f008 */
[----:B------:R-:W-:Y:S02]  /*7710*/  FMUL.FTZ R46, R85, c[0x0][0x2e0] ;  /* 0x0000b800552e7a20 */ /* 0x000fe40000410000 */
[----:B------:R-:W-:Y:S02]  /*7720*/  FMUL.FTZ R133, R42, c[0x0][0x2dc] ;  /* 0x0000b7002a857a20 */ /* 0x000fe40000410000 */
[----:B------:R-:W-:Y:S01]  /*7730*/  FMUL.FTZ R86, R86, c[0x0][0x2e0] ;  /* 0x0000b80056567a20 */ /* 0x000fe20000410000 */
[----:B------:R-:W-:Y:S01]  /*7740*/  F2FP.PACK_AB R46, R46, R84 ;  /* 0x000000542e2e723e */ /* 0x000fe200000000ff */
[----:B------:R-:W-:Y:S01]  /*7750*/  BAR.SYNC.DEFER_BLOCKING 0x0 ;  /* 0x0000000000007b1d */ /* 0x000fe20000010000 */
[----:B------:R-:W-:Y:S01]  /*7760*/  FMUL.FTZ R45, R87, c[0x0][0x2e0] ;  /* 0x0000b800572d7a20 */ /* 0x000fe20000410000 */
[----:B------:R-:W-:Y:S01]  /*7770*/  @UP0 UIADD3 UR6, UR19, UR22, URZ ;  /* 0x0000001613060290 */ /* 0x000fe2000fffe03f */
[----:B------:R-:W-:-:S02]  /*7780*/  FMUL.FTZ R23, R41, c[0x0][0x2dc] ;  /* 0x0000b70029177a20 */ /* 0x000fc40000410000 */
[----:B------:R-:W-:Y:S01]  /*7790*/  FMUL.FTZ R21, R49, c[0x0][0x2dc] ;  /* 0x0000b70031157a20 */ /* 0x000fe20000410000 */
[----:B------:R-:W-:Y:S01]  /*77a0*/  F2FP.PACK_AB R45, R45, R86 ;  /* 0x000000562d2d723e */ /* 0x000fe200000000ff */
[----:B------:R-:W-:Y:S01]  /*77b0*/  FMUL.FTZ R96, R96, c[0x0][0x2e0] ;  /* 0x0000b80060607a20 */ /* 0x000fe20000410000 */
[----:B------:R-:W-:Y:S01]  /*77c0*/  @UP0 UIMAD.WIDE.U32 UR4, UR6, UR8, URZ ;  /* 0x00000008060402a5 */ /* 0x000fe2000f8e003f */
[----:B------:R-:W-:Y:S01]  /*77d0*/  FMUL.FTZ R42, R97, c[0x0][0x2e0] ;  /* 0x0000b800612a7a20 */ /* 0x000fe20000410000 */
[----:B------:R-:W-:Y:S01]  /*77e0*/  F2FP.PACK_AB R21, R21, R132 ;  /* 0x000000841515723e */ /* 0x000fe200000000ff */
[----:B------:R-:W-:Y:S01]  /*77f0*/  FMUL.FTZ R49, R44, c[0x0][0x2dc] ;  /* 0x0000b7002c317a20 */ /* 0x000fe20000410000 */
[----:B------:R-:W-:Y:S01]  /*7800*/  @UP0 UIMAD UR12, UR6, UR9, UR5 ;  /* 0x00000009060c02a4 */ /* 0x000fe2000f8e0205 */
[----:B------:R-:W-:Y:S01]  /*7810*/  FMUL.FTZ R98, R98, c[0x0][0x2e0] ;  /* 0x0000b80062627a20 */ /* 0x000fe20000410000 */
[----:B------:R-:W-:Y:S01]  /*7820*/  F2FP.PACK_AB R42, R42, R96 ;  /* 0x000000602a2a723e */ /* 0x000fe200000000ff */
[----:B------:R-:W-:Y:S01]  /*7830*/  FMUL.FTZ R41, R99, c[0x0][0x2e0] ;  /* 0x0000b80063297a20 */ /* 0x000fe20000410000 */
[----:B------:R-:W-:Y:S01]  /*7840*/  F2FP.PACK_AB R19, R19, R49 ;  /* 0x000000311313723e */ /* 0x000fe200000000ff */
[----:B------:R-:W-:Y:S01]  /*7850*/  FMUL.FTZ R22, R43, c[0x0][0x2dc] ;  /* 0x0000b7002b167a20 */ /* 0x000fe20000410000 */
[----:B------:R-:W-:Y:S01]  /*7860*/  @UP0 UMOV UR11, UR4 ;  /* 0x00000004000b0c82 */ /* 0x000fe20008000000 */
[----:B------:R-:W-:Y:S01]  /*7870*/  FMUL.FTZ R88, R88, c[0x0][0x2e0] ;  /* 0x0000b80058587a20 */ /* 0x000fe20000410000 */
[----:B------:R-:W-:Y:S01]  /*7880*/  F2FP.PACK_AB R41, R41, R98 ;  /* 0x000000622929723e */ /* 0x000fe200000000ff */
[----:B------:R-:W-:Y:S01]  /*7890*/  FMUL.FTZ R44, R89, c[0x0][0x2e0] ;  /* 0x0000b800592c7a20 */ /* 0x000fe20000410000 */
[----:B------:R-:W-:Y:S01]  /*78a0*/  F2FP.PACK_AB R22, R22, R133 ;  /* 0x000000851616723e */ /* 0x000fe200000000ff */
[----:B------:R-:W-:-:S02]  /*78b0*/  FMUL.FTZ R134, R40, c[0x0][0x2dc] ;  /* 0x0000b70028867a20 */ /* 0x000fc40000410000 */
[----:B------:R-:W-:Y:S01]  /*78c0*/  FMUL.FTZ R90, R90, c[0x0][0x2e0] ;  /* 0x0000b8005a5a7a20 */ /* 0x000fe20000410000 */
[----:B------:R-:W-:Y:S01]  /*78d0*/  F2FP.PACK_AB R44, R44, R88 ;  /* 0x000000582c2c723e */ /* 0x000fe200000000ff */
[----:B------:R-:W-:Y:S01]  /*78e0*/  FMUL.FTZ R43, R91, c[0x0][0x2e0] ;  /* 0x0000b8005b2b7a20 */ /* 0x000fe20000410000 */
[----:B------:R-:W-:Y:S01]  /*78f0*/  F2FP.PACK_AB R23, R23, R134 ;  /* 0x000000861717723e */ /* 0x000fe200000000ff */
[----:B------:R-:W-:Y:S02]  /*7900*/  FMUL.FTZ R24, R39, c[0x0][0x2dc] ;  /* 0x0000b70027187a20 */ /* 0x000fe40000410000 */
[----:B------:R-:W-:Y:S01]  /*7910*/  FMUL.FTZ R92, R92, c[0x0][0x2e0] ;  /* 0x0000b8005c5c7a20 */ /* 0x000fe20000410000 */
[----:B------:R-:W-:Y:S01]  /*7920*/  F2FP.PACK_AB R43, R43, R90 ;  /* 0x0000005a2b2b723e */ /* 0x000fe200000000ff */
[----:B------:R-:W-:Y:S02]  /*7930*/  FMUL.FTZ R40, R93, c[0x0][0x2e0] ;  /* 0x0000b8005d287a20 */ /* 0x000fe40000410000 */
        /* <DEDUP_REMOVED lines=108> */
[----:B------:R-:W-:-:S04]  /*8000*/  F2FP.PACK_AB R3, R3, R76 ;  /* 0x0000004c0303723e */ /* 0x000fc800000000ff */
[----:B------:R-:W-:Y:S01]  /*8010*/  F2FP.PACK_AB R0, R0, R78 ;  /* 0x0000004e0000723e */ /* 0x000fe200000000ff */
        /* <DEDUP_REMOVED lines=53> */
[----:B------:R-:W-:-:S03]  /*8370*/  UIMAD UR7, UR19, UR7, UR8 ;  /* 0x00000007130772a4 */ /* 0x000fc6000f8e0208 */
[----:B------:R-:W-:Y:S02]  /*8380*/  ULDC.64 UR8, c[0x0][0x388] ;  /* 0x0000e20000087ab9 */ /* 0x000fe40000000a00 */
[----:B------:R-:W-:Y:S02]  /*8390*/  UIADD3 UR5, UR5, UR7, URZ ;  /* 0x0000000705057290 */ /* 0x000fe4000fffe03f */
[----:B------:R-:W-:Y:S02]  /*83a0*/  UIMAD UR6, UR61, UR8, URZ ;  /* 0x000000083d0672a4 */ /* 0x000fe4000f8e023f */
[----:B------:R-:W-:Y:S02]  /*83b0*/  UIMAD.WIDE.U32 UR4, UR30, UR8, UR4 ;  /* 0x000000081e0472a5 */ /* 0x000fe4000f8e0004 */
[----:B------:R-:W-:-:S04]  /*83c0*/  UIMAD UR6, UR30, UR9, UR6 ;  /* 0x000000091e0672a4 */ /* 0x000fc8000f8e0206 */
[----:B------:R-:W-:Y:S02]  /*83d0*/  UIADD3 UR12, UR5, UR6, URZ ;  /* 0x00000006050c7290 */ /* 0x000fe4000fffe03f */
[----:B------:R-:W-:Y:S02]  /*83e0*/  UMOV UR11, UR4 ;  /* 0x00000004000b7c82 */ /* 0x000fe40008000000 */
.L_x_261:
        /* <DEDUP_REMOVED lines=18> */
.L_x_262:
[----:B-1----:R-:W2:Y:S01]  /*8510*/  LDL.64 R4, [R1+0x38] ;  /* 0x0000380001047983 */ /* 0x002ea20000100a00 */
[----:B-----5:R-:W-:Y:S01]  /*8520*/  IMAD.SHL.U32 R0, R148, 0x2, RZ ;  /* 0x0000000294007824 */ /* 0x020fe200078e00ff */
[----:B------:R-:W-:Y:S01]  /*8530*/  USHF.L.U32 UR4, UR18, 0x7, URZ ;  /* 0x0000000712047899 */ /* 0x000fe2000800063f */
[----:B------:R-:W-:Y:S01]  /*8540*/  IMAD.U32 R8, RZ, RZ, UR36 ;  /* 0x00000024ff087e24 */ /* 0x000fe2000f8e00ff */
[----:B------:R-:W-:Y:S01]  /*8550*/  BAR.SYNC.DEFER_BLOCKING 0x0 ;  /* 0x0000000000007b1d */ /* 0x000fe20000010000 */
[----:B------:R-:W-:Y:S02]  /*8560*/  UIMAD UR17, UR18, -0x80, UR17 ;  /* 0xffffff80121178a4 */ /* 0x000fe4000f8e0211 */
[----:B------:R-:W-:Y:S01]  /*8570*/  USHF.R.S32.HI UR8, URZ, 0x1f, UR4 ;  /* 0x0000001f3f087899 */ /* 0x000fe20008011404 */
[----:B------:R-:W-:-:S02]  /*8580*/  IMAD.U32 R25, RZ, RZ, UR4 ;  /* 0x00000004ff197e24 */ /* 0x000fc4000f8e00ff */
[----:B------:R-:W1:Y:S01]  /*8590*/  S2R R27, SR_TID.X ;  /* 0x00000000001b7919 */ /* 0x000e620000002100 */
[----:B------:R-:W-:Y:S01]  /*85a0*/  ULDC.64 UR6, c[0x0][0x3a0] ;  /* 0x0000e80000067ab9 */ /* 0x000fe20000000a00 */
[----:B------:R-:W-:Y:S01]  /*85b0*/  BSSY B0, `(.L_x_263) ;  /* 0x000002c000007945 */ /* 0x000fe20003800000 */
[----:B------:R-:W-:Y:S01]  /*85c0*/  UIMAD UR5, UR8, UR6, URZ ;  /* 0x00000006080572a4 */ /* 0x000fe2000f8e023f */
[----:B------:R-:W3:Y:S03]  /*85d0*/  S2R R64, SR_TID.X ;  /* 0x0000000000407919 */ /* 0x000ee60000002100 */
[----:B------:R-:W-:-:S03]  /*85e0*/  UIMAD UR5, UR4, UR7, UR5 ;  /* 0x00000007040572a4 */ /* 0x000fc6000f8e0205 */
[----:B------:R-:W-:-:S03]  /*85f0*/  ULDC.64 UR6, c[0x0][0x3b8] ;  /* 0x0000ee0000067ab9 */ /* 0x000fc60000000a00 */
[----:B------:R-:W-:Y:S01]  /*8600*/  IMAD.U32 R3, RZ, RZ, UR5 ;  /* 0x00000005ff037e24 */ /* 0x000fe2000f8e00ff */
[----:B------:R-:W-:Y:S01]  /*8610*/  UIMAD UR5, UR60, UR6, URZ ;  /* 0x000000063c0572a4 */ /* 0x000fe2000f8e023f */
[----:B------:R4:W2:Y:S03]  /*8620*/  LDS.128 R36, [R0+0xa000] ;  /* 0x00a0000000247984 */ /* 0x0008a60000000c00 */
[----:B------:R-:W-:Y:S01]  /*8630*/  UIMAD UR5, UR36, UR7, UR5 ;  /* 0x00000007240572a4 */ /* 0x000fe2000f8e0205 */
[----:B------:R4:W2:Y:S01]  /*8640*/  LDS.128 R32, [R0+0xc000] ;  /* 0x00c0000000207984 */ /* 0x0008a20000000c00 */
[----:B-1----:R-:W-:-:S03]  /*8650*/  SHF.R.S32.HI R27, RZ, 0x1f, R27 ;  /* 0x0000001fff1b7819 */ /* 0x002fc6000001141b */
[----:B------:R4:W1:Y:S01]  /*8660*/  LDS.128 R28, [R0+0xe000] ;  /* 0x00e00000001c7984 */ /* 0x0008620000000c00 */
[----:B---3--:R-:W-:-:S03]  /*8670*/  LEA.HI R27, R27, R64, RZ, 0x2 ;  /* 0x000000401b1b7211 */ /* 0x008fc600078f10ff */
[----:B------:R4:W3:Y:S01]  /*8680*/  LDS.128 R48, [R0+0xf000] ;  /* 0x00f0000000307984 */ /* 0x0008e20000000c00 */
[----:B------:R-:W-:-:S03]  /*8690*/  SHF.R.S32.HI R27, RZ, 0x2, R27 ;  /* 0x00000002ff1b7819 */ /* 0x000fc6000001141b */
[----:B------:R4:W1:Y:S01]  /*86a0*/  LDS.128 R60, [R0+0x10000] ;  /* 0x01000000003c7984 */ /* 0x0008620000000c00 */
[----:B------:R-:W-:-:S03]  /*86b0*/  ISETP.GE.AND P2, PT, R27, UR17, PT ;  /* 0x000000111b007c0c */ /* 0x000fc6000bf46270 */
[----:B------:R4:W1:Y:S01]  /*86c0*/  LDS.128 R44, [R0+0x11000] ;  /* 0x01100000002c7984 */ /* 0x0008620000000c00 */
[----:B------:R-:W-:-:S03]  /*86d0*/  SHF.R.S32.HI R26, RZ, 0x1f, R27 ;  /* 0x0000001fff1a7819 */ /* 0x000fc6000001141b */
[----:B------:R4:W1:Y:S04]  /*86e0*/  LDS.128 R56, [R0+0x12000] ;  /* 0x0120000000387984 */ /* 0x0008680000000c00 */
[----:B------:R4:W1:Y:S04]  /*86f0*/  LDS.128 R40, [R0+0x13000] ;  /* 0x0130000000287984 */ /* 0x0008680000000c00 */
[----:B------:R4:W1:Y:S01]  /*8700*/  LDS.128 R52, [R0+0x14000] ;  /* 0x0140000000347984 */ /* 0x0008620000000c00 */
[--C-:B--2---:R-:W-:Y:S01]  /*8710*/  SHF.R.S32.HI R7, RZ, 0x1f, R4.reuse ;  /* 0x0000001fff077819 */ /* 0x104fe20000011404 */
[----:B------:R-:W-:-:S04]  /*8720*/  IMAD.MOV.U32 R6, RZ, RZ, R4 ;  /* 0x000000ffff067224 */ /* 0x000fc800078e0004 */
[----:B------:R-:W-:-:S05]  /*8730*/  IMAD.WIDE.U32 R4, R25, c[0x0][0x3a0], R6 ;  /* 0x0000e80019047a25 */ /* 0x000fca00078e0006 */
[----:B------:R-:W-:-:S04]  /*8740*/  IADD3 R4, P0, R4, UR11, RZ ;  /* 0x0000000b04047c10 */ /* 0x000fc8000ff1e0ff */
[----:B------:R-:W-:-:S05]  /*8750*/  IADD3.X R5, R5, UR12, R3, P0, !PT ;  /* 0x0000000c05057c10 */ /* 0x000fca00087fe403 */
[----:B------:R-:W-:-:S05]  /*8760*/  IMAD.WIDE.U32 R8, R8, c[0x0][0x3b8], R4 ;  /* 0x0000ee0008087a25 */ /* 0x000fca00078e0004 */
[----:B------:R-:W-:Y:S01]  /*8770*/  IADD3 R24, R9, UR5, RZ ;  /* 0x0000000509187c10 */ /* 0x000fe2000fffe0ff */
[----:B------:R-:W-:Y:S05]  /*8780*/  @P2 BRA `(.L_x_264) ;  /* 0x000000e000002947 */ /* 0x000fea0003800000 */
[----:B-1-34-:R-:W1:Y:S01]  /*8790*/  LDS.128 R20, [R0+0xb000] ;  /* 0x00b0000000147984 */ /* 0x01ae620000000c00 */
[----:B------:R-:W-:Y:S02]  /*87a0*/  MOV R4, R8 ;  /* 0x0000000800047202 */ /* 0x000fe40000000f00 */
[----:B------:R-:W-:Y:S01]  /*87b0*/  MOV R5, R24 ;  /* 0x0000001800057202 */ /* 0x000fe20000000f00 */
[----:B------:R-:W2:Y:S04]  /*87c0*/  LDS.128 R16, [R0+0x9000] ;  /* 0x0090000000107984 */ /* 0x000ea80000000c00 */
[----:B------:R3:W4:Y:S01]  /*87d0*/  LDS.128 R12, [R0+0xd000] ;  /* 0x00d00000000c7984 */ /* 0x0007220000000c00 */
[----:B------:R-:W-:-:S05]  /*87e0*/  IMAD.WIDE.U32 R10, R27, c[0x0][0x3a0], R4 ;  /* 0x0000e8001b0a7a25 */ /* 0x000fca00078e0004 */
[----:B------:R-:W-:Y:S01]  /*87f0*/  LEA R4, P0, R10, c[0x0][0x340], 0x1 ;  /* 0x0000d0000a047a11 */ /* 0x000fe200078008ff */
[----:B---3--:R-:W-:-:S04]  /*8800*/  IMAD R0, R26, c[0x0][0x3a0], RZ ;  /* 0x0000e8001a007a24 */ /* 0x008fc800078e02ff */
[----:B------:R-:W-:-:S05]  /*8810*/  IMAD R0, R27, c[0x0][0x3a4], R0 ;  /* 0x0000e9001b007a24 */ /* 0x000fca00078e0200 */
[----:B------:R-:W-:-:S04]  /*8820*/  IADD3 R0, R11, R0, RZ ;  /* 0x000000000b007210 */ /* 0x000fc80007ffe0ff */
[----:B------:R-:W-:-:S05]  /*8830*/  LEA.HI.X R5, R10, c[0x0][0x344], R0, 0x1, P0 ;  /* 0x0000d1000a057a11 */ /* 0x000fca00000f0c00 */
[----:B-1----:R1:W-:Y:S04]  /*8840*/  STG.E.128 [R4.64+0x40], R20 ;  /* 0x0000401404007986 */ /* 0x0023e8000c101d0e */
[----:B--2---:R1:W-:Y:S04]  /*8850*/  STG.E.128 [R4.64], R16 ;  /* 0x0000001004007986 */ /* 0x0043e8000c101d0e */
[----:B----4-:R1:W-:Y:S02]  /*8860*/  STG.E.128 [R4.64+0x80], R12 ;  /* 0x0000800c04007986 */ /* 0x0103e4000c101d0e */
.L_x_264:
[----:B-1-34-:R-:W-:Y:S05]  /*8870*/  BSYNC B0 ;  /* 0x0000000000007941 */ /* 0x01afea0003800000 */
.L_x_263:
[----:B------:R-:W-:Y:S01]  /*8880*/  IADD3 R0, R27, 0x40, RZ ;  /* 0x000000401b007810 */ /* 0x000fe20007ffe0ff */
        /* <DEDUP_REMOVED lines=16> */
.L_x_266:
[----:B------:R-:W-:Y:S05]  /*8990*/  BSYNC B0 ;  /* 0x0000000000007941 */ /* 0x000fea0003800000 */
.L_x_265:
        /* <DEDUP_REMOVED lines=23> */
[----:B------:R1:W-:Y:S04]  /*8b10*/  STG.E.128 [R4.64], R48 ;  /* 0x0000003004007986 */ /* 0x0003e8000c101d0e */
[----:B------:R1:W-:Y:S04]  /*8b20*/  STG.E.128 [R4.64+0x40], R44 ;  /* 0x0000402c04007986 */ /* 0x0003e8000c101d0e */
[----:B------:R1:W-:Y:S02]  /*8b30*/  STG.E.128 [R4.64+0x80], R40 ;  /* 0x0000802804007986 */ /* 0x0003e4000c101d0e */
.L_x_268:
[----:B------:R-:W-:Y:S05]  /*8b40*/  BSYNC B0 ;  /* 0x0000000000007941 */ /* 0x000fea0003800000 */
.L_x_267:
        /* <DEDUP_REMOVED lines=14> */
.L_x_257:
[----:B--2---:R-:W-:Y:S02]  /*8c30*/  UISETP.NE.AND UP0, UPT, UR22, -0x1, UPT ;  /* 0xffffffff1600788c */ /* 0x004fe4000bf05270 */
        /* <DEDUP_REMOVED lines=19> */
.L_x_270:
        /* <DEDUP_REMOVED lines=18> */
.L_x_271:
[----:B------:R-:W2:Y:S01]  /*8e90*/  LDL.64 R14, [R1+0x38] ;  /* 0x00003800010e7983 */ /* 0x000ea20000100a00 */
[----:B------:R-:W-:Y:S01]  /*8ea0*/  USHF.L.U32 UR4, UR18, 0x7, URZ ;  /* 0x0000000712047899 */ /* 0x000fe2000800063f */
[----:B------:R-:W-:Y:S01]  /*8eb0*/  BSSY B0, `(.L_x_272) ;  /* 0x0000024000007945 */ /* 0x000fe20003800000 */
[----:B------:R-:W-:Y:S01]  /*8ec0*/  ULDC.64 UR6, c[0x0][0x3a0] ;  /* 0x0000e80000067ab9 */ /* 0x000fe20000000a00 */
[----:B------:R-:W1:Y:S01]  /*8ed0*/  S2R R12, SR_TID.X ;  /* 0x00000000000c7919 */ /* 0x000e620000002100 */
[----:B------:R-:W-:Y:S02]  /*8ee0*/  USHF.R.S32.HI UR8, URZ, 0x1f, UR4 ;  /* 0x0000001f3f087899 */ /* 0x000fe40008011404 */
[----:B------:R-:W-:Y:S01]  /*8ef0*/  IMAD.U32 R10, RZ, RZ, UR4 ;  /* 0x00000004ff0a7e24 */ /* 0x000fe2000f8e00ff */
[----:B------:R-:W3:Y:S01]  /*8f00*/  S2R R13, SR_TID.X ;  /* 0x00000000000d7919 */ /* 0x000ee20000002100 */
[----:B------:R-:W-:-:S02]  /*8f10*/  UIMAD UR5, UR8, UR6, URZ ;  /* 0x00000006080572a4 */ /* 0x000fc4000f8e023f */
[----:B------:R-:W-:Y:S02]  /*8f20*/  UIMAD UR17, UR18, -0x80, UR17 ;  /* 0xffffff80121178a4 */ /* 0x000fe4000f8e0211 */
[----:B------:R-:W-:-:S03]  /*8f30*/  UIMAD UR5, UR4, UR7, UR5 ;  /* 0x00000007040572a4 */ /* 0x000fc6000f8e0205 */
[----:B------:R-:W-:-:S03]  /*8f40*/  ULDC.64 UR6, c[0x0][0x3b8] ;  /* 0x0000ee0000067ab9 */ /* 0x000fc60000000a00 */
[----:B------:R-:W-:Y:S01]  /*8f50*/  IMAD.U32 R0, RZ, RZ, UR5 ;  /* 0x00000005ff007e24 */ /* 0x000fe2000f8e00ff */
[----:B------:R-:W-:-:S04]  /*8f60*/  UIMAD UR5, UR58, UR6, URZ ;  /* 0x000000063a0572a4 */ /* 0x000fc8000f8e023f */
[----:B------:R-:W-:Y:S01]  /*8f70*/  UIMAD UR5, UR36, UR7, UR5 ;  /* 0x00000007240572a4 */ /* 0x000fe2000f8e0205 */
[----:B-1----:R-:W-:-:S04]  /*8f80*/  SHF.R.S32.HI R12, RZ, 0x1f, R12 ;  /* 0x0000001fff0c7819 */ /* 0x002fc8000001140c */
[----:B---3--:R-:W-:-:S04]  /*8f90*/  LEA.HI R12, R12, R13, RZ, 0x2 ;  /* 0x0000000d0c0c7211 */ /* 0x008fc800078f10ff */
[----:B------:R-:W-:-:S04]  /*8fa0*/  SHF.R.S32.HI R12, RZ, 0x2, R12 ;  /* 0x00000002ff0c7819 */ /* 0x000fc8000001140c */
[----:B------:R-:W-:Y:S02]  /*8fb0*/  ISETP.GE.AND P2, PT, R12, UR17, PT ;  /* 0x000000110c007c0c */ /* 0x000fe4000bf46270 */
[----:B------:R-:W-:Y:S01]  /*8fc0*/  SHF.R.S32.HI R11, RZ, 0x1f, R12 ;  /* 0x0000001fff0b7819 */ /* 0x000fe2000001140c */
[----:B--2---:R-:W-:-:S05]  /*8fd0*/  IMAD.WIDE.U32 R4, R10, c[0x0][0x3a0], R14 ;  /* 0x0000e8000a047a25 */ /* 0x004fca00078e000e */
[----:B------:R-:W-:-:S04]  /*8fe0*/  IADD3 R6, P0, R4, UR11, RZ ;  /* 0x0000000b04067c10 */ /* 0x000fc8000ff1e0ff */
[----:B------:R-:W-:Y:S01]  /*8ff0*/  IADD3.X R7, R5, UR12, R0, P0, !PT ;  /* 0x0000000c05077c10 */ /* 0x000fe200087fe400 */
[----:B------:R-:W-:-:S04]  /*9000*/  IMAD.U32 R0, RZ, RZ, UR36 ;  /* 0x00000024ff007e24 */ /* 0x000fc8000f8e00ff */
        /* <DEDUP_REMOVED lines=14> */
.L_x_273:
[----:B------:R-:W-:Y:S05]  /*90f0*/  BSYNC B0 ;  /* 0x0000000000007941 */ /* 0x000fea0003800000 */
.L_x_272:
        /* <DEDUP_REMOVED lines=16> */
.L_x_275:
[----:B------:R-:W-:Y:S05]  /*9200*/  BSYNC B0 ;  /* 0x0000000000007941 */ /* 0x000fea0003800000 */
.L_x_274:
        /* <DEDUP_REMOVED lines=26> */
.L_x_277:
[----:B------:R-:W-:Y:S05]  /*93b0*/  BSYNC B0 ;  /* 0x0000000000007941 */ /* 0x000fea0003800000 */
.L_x_276:
        /* <DEDUP_REMOVED lines=13> */
.L_x_269:
[----:B------:R-:W-:Y:S05]  /*9490*/  BSYNC B1 ;  /* 0x0000000000017941 */ /* 0x000fea0003800000 */
.L_x_252:
        /* <DEDUP_REMOVED lines=11> */
.L_x_278:
[----:B------:R-:W-:Y:S05]  /*9550*/  EXIT ;  /* 0x000000000000794d */ /* 0x000fea0003800000 */
.L_x_280:
        /* <DEDUP_REMOVED lines=10> */
.L_x_1282:


//--------------------- .text._ZN5flash44flash_bwd_dq_dk_dv_loop_seqk_parallel_kernelI23Flash_bwd_kernel_traitsILi96ELi64ELi128ELi8ELi2ELi4ELi4ELb1ELb0EN7cutlass6half_tE19Flash_kernel_traitsILi96ELi64ELi128ELi8ES3_EELb0ELb0ELb0ELb0ELb0ELb1ELb1EEEvNS_16Flash_bwd_paramsE --------------------------
	.section	.text._ZN5flash44flash_bwd_dq_dk_dv_loop_seqk_parallel_kernelI23Flash_bwd_kernel_traitsILi96ELi64ELi128ELi8ELi2ELi4ELi4ELb1ELb0EN7cutlass6half_tE19Flash_kernel_traitsILi96ELi64ELi128ELi8ES3_EELb0ELb0ELb0ELb0ELb0ELb1ELb1EEEvNS_16Flash_bwd_paramsE,"ax",@progbits
	.sectioninfo	@"SHI_REGISTERS=255"
	.align	128
        .global         _ZN5flash44flash_bwd_dq_dk_dv_loop_seqk_parallel_kernelI23Flash_bwd_kernel_traitsILi96ELi64ELi128ELi8ELi2ELi4ELi4ELb1ELb0EN7cutlass6half_tE19Flash_kernel_traitsILi96ELi64ELi128ELi8ES3_EELb0ELb0ELb0ELb0ELb0ELb1ELb1EEEvNS_16Flash_bwd_paramsE
        .type           _ZN5flash44flash_bwd_dq_dk_dv_loop_seqk_parallel_kernelI23Flash_bwd_kernel_traitsILi96ELi64ELi128ELi8ELi2ELi4ELi4ELb1ELb0EN7cutlass6half_tE19Flash_kernel_traitsILi96ELi64ELi128ELi8ES3_EELb0ELb0ELb0ELb0ELb0ELb1ELb1EEEvNS_16Flash_bwd_paramsE,@function
        .size           _ZN5flash44flash_bwd_dq_dk_dv_loop_seqk_parallel_kernelI23Flash_bwd_kernel_traitsILi96ELi64ELi128ELi8ELi2ELi4ELi4ELb1ELb0EN7cutlass6half_tE19Flash_kernel_traitsILi96ELi64ELi128ELi8ES3_EELb0ELb0ELb0ELb0ELb0ELb1ELb1EEEvNS_16Flash_bwd_paramsE,(.L_x_1283 - _ZN5flash44flash_bwd_dq_dk_dv_loop_seqk_parallel_kernelI23Flash_bwd_kernel_traitsILi96ELi64ELi128ELi8ELi2ELi4ELi4ELb1ELb0EN7cutlass6half_tE19Flash_kernel_traitsILi96ELi64ELi128ELi8ES3_EELb0ELb0ELb0ELb0ELb0ELb1ELb1EEEvNS_16Flash_bwd_paramsE)
        .other          _ZN5flash44flash_bwd_dq_dk_dv_loop_seqk_parallel_kernelI23Flash_bwd_kernel_traitsILi96ELi64ELi128ELi8ELi2ELi4ELi4ELb1ELb0EN7cutlass6half_tE19Flash_kernel_traitsILi96ELi64ELi128ELi8ES3_EELb0ELb0ELb0ELb0ELb0ELb1ELb1EEEvNS_16Flash_bwd_paramsE,@"STO_CUDA_ENTRY STV_DEFAULT"
_ZN5flash44flash_bwd_dq_dk_dv_loop_seqk_parallel_kernelI23Flash_bwd_kernel_traitsILi96ELi64ELi128ELi8ELi2ELi4ELi4ELb1ELb0EN7cutlass6half_tE19Flash_kernel_traitsILi96ELi64ELi128ELi8ES3_EELb0ELb0ELb0ELb0ELb0ELb1ELb1EEEvNS_16Flash_bwd_paramsE:
.text._ZN5flash44flash_bwd_dq_dk_dv_loop_seqk_parallel_kernelI23Flash_bwd_kernel_traitsILi96ELi64ELi128ELi8ELi2ELi4ELi4ELb1ELb0EN7cutlass6half_tE19Flash_kernel_traitsILi96ELi64ELi128ELi8ES3_EELb0ELb0ELb0ELb0ELb0ELb1ELb1EEEvNS_16Flash_bwd_paramsE:
        /* <DEDUP_REMOVED lines=35> */
[----:B------:R-:W-:Y:S01]  /*0230*/  LOP3.LUT R0, R5, 0xffffffe0, RZ, 0xc0, !PT ;  /* 0xffffffe005007812 */ /* 0x000fe200078ec0ff */
[----:B---3--:R-:W-:Y:S01]  /*0240*/  UIMAD UR47, UR38, UR46, URZ ;  /* 0x0000002e262f72a4 */ /* 0x008fe2000f8e023f */
[----:B------:R-:W-:Y:S01]  /*0250*/  SHF.R.S32.HI R4, RZ, 0x4, R11 ;  /* 0x00000004ff047819 */ /* 0x000fe2000001140b */
[----:B------:R-:W-:Y:S01]  /*0260*/  UIMAD UR46, UR46, UR12, URZ ;  /* 0x0000000c2e2e72a4 */ /* 0x000fe2000f8e023f */
[----:B------:R-:W-:Y:S01]  /*0270*/  LEA.HI R10, R19, R20, RZ, 0x2 ;  /* 0x00000014130a7211 */ /* 0x000fe200078f10ff */
[----:B------:R-:W-:Y:S01]  /*0280*/  IMAD.IADD R0, R20, 0x1, -R0 ;  /* 0x0000000114007824 */ /* 0x000fe200078e0a00 */
[----:B------:R-:W-:Y:S01]  /*0290*/  LEA.HI R2, R11, R4, RZ, 0x1 ;  /* 0x000000040b027211 */ /* 0x000fe200078f08ff */
[----:B------:R-:W-:Y:S01]  /*02a0*/  UIMAD UR55, UR8, UR6, UR55 ;  /* 0x00000006083772a4 */ /* 0x000fe2000f8e0237 */
[----:B------:R-:W-:Y:S01]  /*02b0*/  LEA.HI R16, R19, R20, RZ, 0x3 ;  /* 0x0000001413107211 */ /* 0x000fe200078f18ff */
[----:B------:R-:W-:Y:S01]  /*02c0*/  UIMAD UR52, UR7, UR31, URZ ;  /* 0x0000001f073472a4 */ /* 0x000fe2000f8e023f */
[----:B------:R-:W-:Y:S01]  /*02d0*/  LOP3.LUT R2, R2, 0xfffffffe, RZ, 0xc0, !PT ;  /* 0xfffffffe02027812 */ /* 0x000fe200078ec0ff */
[----:B------:R-:W-:Y:S01]  /*02e0*/  UIMAD UR6, UR31, UR11, UR38 ;  /* 0x0000000b1f0672a4 */ /* 0x000fe2000f8e0226 */
[----:B------:R-:W-:Y:S01]  /*02f0*/  SHF.R.S32.HI R3, RZ, 0x1f, R0 ;  /* 0x0000001fff037819 */ /* 0x000fe20000011400 */
[----:B------:R-:W-:Y:S01]  /*0300*/  @!UP5 UIMAD UR7, UR31, UR13, UR38 ;  /* 0x0000000d1f07d2a4 */ /* 0x000fe2000f8e0226 */
[----:B------:R-:W-:Y:S01]  /*0310*/  SHF.R.S32.HI R15, RZ, 0x2, R10 ;  /* 0x00000002ff0f7819 */ /* 0x000fe2000001140a */
[----:B------:R-:W-:Y:S01]  /*0320*/  IMAD.IADD R14, R4, 0x1, -R2 ;  /* 0x00000001040e7824 */ /* 0x000fe200078e0a02 */
[----:B------:R-:W-:Y:S01]  /*0330*/  LEA.HI R22, R3, R0, RZ, 0x2 ;  /* 0x0000000003167211 */ /* 0x000fe200078f10ff */
[----:B------:R-:W-:Y:S01]  /*0340*/  USHF.L.U32 UR41, UR46, 0x6, URZ ;  /* 0x000000062e297899 */ /* 0x000fe2000800063f */
[--C-:B------:R-:W-:Y:S01]  /*0350*/  SHF.R.S32.HI R0, RZ, 0x5, R5.reuse ;  /* 0x00000005ff007819 */ /* 0x100fe20000011405 */
[----:B------:R-:W-:Y:S01]  /*0360*/  ULDC UR49, c[0x0][0x214] ;  /* 0x0000850000317ab9 */ /* 0x000fe20000000800 */
[----:B------:R-:W-:Y:S01]  /*0370*/  SHF.R.S32.HI R8, RZ, 0x3, R16 ;  /* 0x00000003ff087819 */ /* 0x000fe20000011410 */
[----:B------:R-:W-:Y:S01]  /*0380*/  ULDC UR56, c[0x0][0x1c8] ;  /* 0x0000720000387ab9 */ /* 0x000fe20000000800 */
[----:B------:R-:W-:Y:S01]  /*0390*/  SHF.R.S32.HI R2, RZ, 0x1f, R5 ;  /* 0x0000001fff027819 */ /* 0x000fe20000011405 */
[----:B------:R-:W-:Y:S01]  /*03a0*/  ULDC.U8 UR10, c[0x0][0x3d0] ;  /* 0x0000f400000a7ab9 */ /* 0x000fe20000000000 */
[----:B------:R-:W-:Y:S01]  /*03b0*/  LOP3.LUT R4, R16, 0xfffffff8, RZ, 0xc0, !PT ;  /* 0xfffffff810047812 */ /* 0x000fe200078ec0ff */
[----:B------:R-:W-:Y:S01]  /*03c0*/  ULDC UR50, c[0x0][0x224] ;  /* 0x0000890000327ab9 */ /* 0x000fe20000000800 */
[C---:B------:R-:W-:Y:S01]  /*03d0*/  LOP3.LUT R9, R10.reuse, 0xfffffffc, RZ, 0xc0, !PT ;  /* 0xfffffffc0a097812 */ /* 0x040fe200078ec0ff */
[----:B------:R-:W-:Y:S01]  /*03e0*/  @UP5 UIMAD UR54, UR31, UR49, URZ ;  /* 0x000000311f3652a4 */ /* 0x000fe2000f8e023f */
[----:B------:R-:W-:Y:S01]  /*03f0*/  LEA.HI R6, R10, R15, RZ, 0x1 ;  /* 0x0000000f0a067211 */ /* 0x000fe200078f08ff */
[----:B------:R-:W-:Y:S01]  /*0400*/  IMAD.IADD R7, R20, 0x1, -R4 ;  /* 0x0000000114077824 */ /* 0x000fe200078e0a04 */
[-C--:B------:R-:W-:Y:S01]  /*0410*/  LEA.HI R3, R5, R0.reuse, RZ, 0x1 ;  /* 0x0000000005037211 */ /* 0x080fe200078f08ff */
[----:B------:R-:W-:Y:S01]  /*0420*/  IMAD.SHL.U32 R5, R8, 0x40, RZ ;  /* 0x0000004008057824 */ /* 0x000fe200078e00ff */
[----:B------:R-:W-:Y:S01]  /*0430*/  LEA.HI R2, R2, R0, RZ, 0x2 ;  /* 0x0000000002027211 */ /* 0x000fe200078f10ff */
[----:B------:R-:W-:Y:S01]  /*0440*/  IMAD.IADD R18, R20, 0x1, -R9 ;  /* 0x0000000114127824 */ /* 0x000fe200078e0a09 */
[----:B------:R-:W-:Y:S01]  /*0450*/  LOP3.LUT R6, R6, 0x7fffffe, RZ, 0xc0, !PT ;  /* 0x07fffffe06067812 */ /* 0x000fe200078ec0ff */
[----:B------:R-:W-:Y:S01]  /*0460*/  ULDC.64 UR4, c[0x0][0x118] ;  /* 0x0000460000047ab9 */ /* 0x000fe20000000a00 */
[----:B------:R-:W-:Y:S01]  /*0470*/  LOP3.LUT R4, R3, 0xfffffffe, RZ, 0xc0, !PT ;  /* 0xfffffffe03047812 */ /* 0x000fe200078ec0ff */
[----:B------:R-:W-:Y:S01]  /*0480*/  IMAD.SHL.U32 R24, R18, 0x8, RZ ;  /* 0x0000000812187824 */ /* 0x000fe200078e00ff */
[----:B------:R-:W-:Y:S01]  /*0490*/  LOP3.LUT R3, R2, 0xfffffffc, RZ, 0xc0, !PT ;  /* 0xfffffffc02037812 */ /* 0x000fe200078ec0ff */
[----:B------:R-:W-:Y:S01]  /*04a0*/  ULOP3.LUT UR56, UR38, UR56, URZ, 0x3c, !UPT ;  /* 0x0000003826387292 */ /* 0x000fe2000f8e3c3f */
[----:B------:R-:W-:Y:S01]  /*04b0*/  LOP3.LUT R2, R5, 0xc0, RZ, 0xc0, !PT ;  /* 0x000000c005027812 */ /* 0x000fe200078ec0ff */
[----:B------:R-:W-:Y:S01]  /*04c0*/  IMAD.IADD R5, R15, 0x1, -R6 ;  /* 0x000000010f057824 */ /* 0x000fe200078e0a06 */
[----:B------:R-:W-:Y:S01]  /*04d0*/  LEA.HI R8, R7, R7, RZ, 0x1 ;  /* 0x0000000707087211 */ /* 0x000fe200078f08ff */
[C---:B------:R-:W-:Y:S01]  /*04e0*/  IMAD.IADD R231, R0.reuse, 0x1, -R4 ;  /* 0x0000000100e77824 */ /* 0x040fe200078e0a04 */
[-C--:B------:R-:W-:Y:S01]  /*04f0*/  LEA.HI R13, R19, R20.reuse, RZ, 0x6 ;  /* 0x00000014130d7211 */ /* 0x080fe200078f30ff */
[C---:B------:R-:W-:Y:S01]  /*0500*/  IMAD.IADD R12, R0.reuse, 0x1, -R3 ;  /* 0x00000001000c7824 */ /* 0x040fe200078e0a03 */
[----:B------:R-:W-:Y:S01]  /*0510*/  SHF.R.U32.HI R3, RZ, 0x3, R2 ;  /* 0x00000003ff037819 */ /* 0x000fe20000011602 */
[----:B------:R-:W-:Y:S01]  /*0520*/  IMAD R4, R0, 0x8, R5 ;  /* 0x0000000800047824 */ /* 0x000fe200078e0205 */
[----:B------:R-:W-:Y:S01]  /*0530*/  LOP3.LUT R2, R2, 0x18, R24, 0xf8, !PT ;  /* 0x0000001802027812 */ /* 0x000fe200078ef818 */
[----:B------:R-:W-:Y:S01]  /*0540*/  STL [R1+0x40], R24 ;  /* 0x0000401801007387 */ /* 0x000fe20000100800 */
[----:B------:R-:W-:Y:S01]  /*0550*/  LOP3.LUT R0, R8, 0x3fffffe, RZ, 0xc0, !PT ;  /* 0x03fffffe08007812 */ /* 0x000fe200078ec0ff */
[----:B------:R-:W-:Y:S01]  /*0560*/  USHF.R.S32.HI UR61, URZ, 0x1f, UR38 ;  /* 0x0000001f3f3d7899 */ /* 0x000fe20008011426 */
[----:B------:R-:W-:Y:S01]  /*0570*/  SHF.R.S32.HI R13, RZ, 0x6, R13 ;  /* 0x00000006ff0d7819 */ /* 0x000fe2000001140d */
[----:B------:R-:W-:Y:S01]  /*0580*/  UISETP.NE.AND UP6, UPT, UR10, URZ, UPT ;  /* 0x0000003f0a00728c */ /* 0x000fe2000bfc5270 */
[----:B------:R-:W-:Y:S01]  /*0590*/  LOP3.LUT R3, R2, R3, RZ, 0x3c, !PT ;  /* 0x0000000302037212 */ /* 0x000fe200078e3cff */
[----:B------:R-:W-:Y:S01]  /*05a0*/  IMAD.IADD R2, R7, 0x1, -R0 ;  /* 0x0000000107027824 */ /* 0x000fe200078e0a00 */
[----:B------:R-:W-:Y:S01]  /*05b0*/  LEA.HI R9, R19, R20, RZ, 0x7 ;  /* 0x0000001413097211 */ /* 0x000fe200078f38ff */
[----:B------:R-:W-:Y:S01]  /*05c0*/  IMAD R0, R13, 0x4, R14 ;  /* 0x000000040d007824 */ /* 0x000fe200078e020e */
[----:B------:R-:W-:Y:S01]  /*05d0*/  USHF.R.S32.HI UR60, URZ, 0x1f, UR31 ;  /* 0x0000001f3f3c7899 */ /* 0x000fe2000801141f */
[----:B------:R-:W-:Y:S01]  /*05e0*/  IMAD.U32 R3, R4, 0x20, R3 ;  /* 0x0000002004037824 */ /* 0x000fe200078e0003 */
[----:B------:R-:W-:Y:S01]  /*05f0*/  USHF.R.S32.HI UR59, URZ, 0x1f, UR38 ;  /* 0x0000001f3f3b7899 */ /* 0x000fe20008011426 */
[----:B------:R-:W-:Y:S01]  /*0600*/  IMAD R21, R0, 0x8, R2 ;  /* 0x0000000800157824 */ /* 0x000fe200078e0202 */
[----:B------:R-:W-:Y:S01]  /*0610*/  LOP3.LUT R0, R11, 0xfffffff0, RZ, 0xc0, !PT ;  /* 0xfffffff00b007812 */ /* 0x000fe200078ec0ff */
[----:B------:R-:W-:Y:S01]  /*0620*/  USHF.R.S32.HI UR58, URZ, 0x1f, UR31 ;  /* 0x0000001f3f3a7899 */ /* 0x000fe2000801141f */
[----:B------:R-:W-:Y:S01]  /*0630*/  SHF.R.S32.HI R2, RZ, 0x1f, R10 ;  /* 0x0000001fff027819 */ /* 0x000fe2000001140a */
[----:B------:R1:W-:Y:S01]  /*0640*/  STL [R1+0x28], R3 ;  /* 0x0000280301007387 */ /* 0x0003e20000100800 */
[----:B------:R-:W-:Y:S01]  /*0650*/  USHF.R.S32.HI UR57, URZ, 0x1f, UR38 ;  /* 0x0000001f3f397899 */ /* 0x000fe20008011426 */
[----:B------:R-:W-:Y:S01]  /*0660*/  IMAD.IADD R0, R20, 0x1, -R0 ;  /* 0x0000000114007824 */ /* 0x000fe200078e0a00 */
[----:B------:R-:W-:Y:S01]  /*0670*/  LEA.HI R2, R2, R15, RZ, 0x3 ;  /* 0x0000000f02027211 */ /* 0x000fe200078f18ff */
[----:B------:R-:W-:Y:S01]  /*0680*/  IMAD.SHL.U32 R20, R20, 0x2, RZ ;  /* 0x0000000214147824 */ /* 0x000fe200078e00ff */
[----:B------:R-:W-:-:S02]  /*0690*/  UIMAD.WIDE.U32 UR42, UR36, UR44, URZ ;  /* 0x0000002c242a72a5 */ /* 0x000fc4000f8e003f */
[----:B------:R-:W-:Y:S01]  /*06a0*/  SHF.R.S32.HI R4, RZ, 0x1f, R0 ;  /* 0x0000001fff047819 */ /* 0x000fe20000011400 */
[----:B------:R-:W-:Y:S01]  /*06b0*/  UIMAD UR51, UR37, UR44, URZ ;  /* 0x0000002c253372a4 */ /* 0x000fe2000f8e023f */
[----:B------:R-:W-:Y:S01]  /*06c0*/  LOP3.LUT R2, R2, 0xfffffff8, RZ, 0xc0, !PT ;  /* 0xfffffff802027812 */ /* 0x000fe200078ec0ff */
[----:B------:R-:W-:Y:S01]  /*06d0*/  USHF.R.S32.HI UR53, URZ, 0x1f, UR47 ;  /* 0x0000001f3f357899 */ /* 0x000fe2000801142f */
[----:B------:R-:W-:Y:S01]  /*06e0*/  LEA.HI R10, R4, R0, RZ, 0x3 ;  /* 0x00000000040a7211 */ /* 0x000fe200078f18ff */
[----:B------:R-:W-:Y:S02]  /*06f0*/  UIMAD UR50, UR6, UR50, URZ ;  /* 0x00000032063272a4 */ /* 0x000fe4000f8e023f */
[----:B------:R-:W-:Y:S01]  /*0700*/  IMAD.IADD R6, R15, 0x1, -R2 ;  /* 0x000000010f067824 */ /* 0x000fe200078e0a02 */
[----:B------:R-:W-:Y:S01]  /*0710*/  LOP3.LUT R2, R10, 0xfffffff8, RZ, 0xc0, !PT ;  /* 0xfffffff80a027812 */ /* 0x000fe200078ec0ff */
[----:B------:R-:W-:Y:S02]  /*0720*/  @!UP5 UIMAD UR49, UR7, UR49, URZ ;  /* 0x000000310731d2a4 */ /* 0x000fe4000f8e023f */
[----:B------:R-:W-:Y:S01]  /*0730*/  USHF.R.S32.HI UR48, URZ, 0x1f, UR41 ;  /* 0x0000001f3f307899 */ /* 0x000fe20008011429 */
[----:B------:R-:W-:Y:S01]  /*0740*/  LOP3.LUT R4, R6, 0x1, RZ, 0xc0, !PT ;  /* 0x0000000106047812 */ /* 0x000fe200078ec0ff */
[----:B------:R-:W-:Y:S01]  /*0750*/  IMAD.IADD R15, R0, 0x1, -R2 ;  /* 0x00000001000f7824 */ /* 0x000fe200078e0a02 */
[----:B------:R-:W-:Y:S01]  /*0760*/  SHF.R.S32.HI R2, RZ, 0x1, R8 ;  /* 0x00000001ff027819 */ /* 0x000fe20000011408 */
[----:B------:R-:W-:Y:S01]  /*0770*/  UMOV UR40, 0xffffd000 ;  /* 0xffffd00000287882 */ /* 0x000fe20000000000 */
[----:B------:R-:W-:-:S02]  /*0780*/  ISETP.NE.U32.AND P5, PT, R4, 0x1, PT ;  /* 0x000000010400780c */ /* 0x000fc40003fa5070 */
[----:B-1----:R-:W-:Y:S02]  /*0790*/  LEA.HI R3, R0, R0, RZ, 0x1 ;  /* 0x0000000000037211 */ /* 0x002fe400078f08ff */
[----:B------:R-:W-:Y:S02]  /*07a0*/  LOP3.LUT P6, RZ, R2, 0x2, RZ, 0xc0, !PT ;  /* 0x0000000202ff7812 */ /* 0x000fe400078cc0ff */
[----:B------:R-:W-:Y:S02]  /*07b0*/  LOP3.LUT R5, R3, 0x7fffffe, RZ, 0xc0, !PT ;  /* 0x07fffffe03057812 */ /* 0x000fe400078ec0ff */
[----:B------:R-:W-:Y:S02]  /*07c0*/  SHF.R.S32.HI R4, RZ, 0x1f, R3 ;  /* 0x0000001fff047819 */ /* 0x000fe40000011403 */
[----:B------:R-:W-:Y:S01]  /*07d0*/  LOP3.LUT P4, RZ, R6, 0x2, RZ, 0xc0, !PT ;  /* 0x0000000206ff7812 */ /* 0x000fe2000788c0ff */
[----:B------:R-:W-:Y:S01]  /*07e0*/  IMAD.IADD R17, R0, 0x1, -R5 ;  /* 0x0000000100117824 */ /* 0x000fe200078e0a05 */
[----:B------:R-:W-:Y:S01]  /*07f0*/  SEL R221, R230, 0xffffffe0, !P6 ;  /* 0xffffffe0e6dd7807 */ /* 0x000fe20007000000 */
[----:B------:R-:W-:Y:S01]  /*0800*/  IMAD.SHL.U32 R0, R7, 0x40, RZ ;  /* 0x0000004007007824 */ /* 0x000fe200078e00ff */
[----:B------:R-:W-:Y:S01]  /*0810*/  SHF.R.S32.HI R7, RZ, 0x1, R3 ;  /* 0x00000001ff077819 */ /* 0x000fe20000011403 */
[----:B------:R-:W-:Y:S01]  /*0820*/  IMAD.SHL.U32 R3, R2, 0x40, RZ ;  /* 0x0000004002037824 */ /* 0x000fe200078e00ff */
[----:B------:R-:W-:-:S02]  /*0830*/  SEL R232, R232, 0x10, !P5 ;  /* 0x00000010e8e87807 */ /* 0x000fc40006800000 */
[----:B------:R-:W-:Y:S01]  /*0840*/  LOP3.LUT R5, R0, 0x1c0, RZ, 0xc0, !PT ;  /* 0x000001c000057812 */ /* 0x000fe200078ec0ff */
[----:B------:R-:W-:Y:S01]  /*0850*/  IMAD.SHL.U32 R0, R12, 0x10, RZ ;  /* 0x000000100c007824 */ /* 0x000fe200078e00ff */
[----:B------:R-:W-:-:S04]  /*0860*/  LEA.HI R4, R4, R7, RZ, 0x2 ;  /* 0x0000000704047211 */ /* 0x000fc800078f10ff */
        /* <DEDUP_REMOVED lines=92> */
.L_x_309:
        /* <DEDUP_REMOVED lines=53> */
.L_x_281:
        /* <DEDUP_REMOVED lines=58> */
.L_x_283:
        /* <DEDUP_REMOVED lines=18> */
.L_x_284:
        /* <DEDUP_REMOVED lines=70> */
.L_x_285:
[----:B------:R-:W-:Y:S02]  /*1aa0*/  UMOV UR11, UR50 ;  /* 0x00000032000b7c82 */ /* 0x000fe40008000000 */
.L_x_286:
[----:B------:R-:W2:Y:S04]  /*1ab0*/  LDL.64 R4, [R1+0x40] ;  /* 0x0000400001047983 */ /* 0x000ea80000100a00 */
[----:B------:R1:W3:Y:S01]  /*1ac0*/  LDL.64 R12, [R1+0x40] ;  /* 0x00004000010c7983 */ /* 0x0002e20000100a00 */
[----:B------:R-:W-:Y:S01]  /*1ad0*/  UIADD3 UR8, UP3, UP2, UR8, UR41, UR47 ;  /* 0x0000002908087290 */ /* 0x000fe2000fa7e02f */
[----:B------:R-:W-:Y:S01]  /*1ae0*/  BSSY B1, `(.L_x_282) ;  /* 0x000075b000017945 */ /* 0x000fe20003800000 */
[----:B------:R-:W-:Y:S01]  /*1af0*/  UISETP.GE.AND UP4, UPT, UR28, 0x1, UPT ;  /* 0x000000011c00788c */ /* 0x000fe2000bf86270 */
[----:B------:R-:W4:Y:S01]  /*1b00*/  S2R R22, SR_TID.X ;  /* 0x0000000000167919 */ /* 0x000f220000002100 */
[----:B------:R-:W-:-:S02]  /*1b10*/  UIADD3 UR15, UP1, UP0, UR12, UR8, UR15 ;  /* 0x000000080c0f7290 */ /* 0x000fc4000f83e00f */
[----:B------:R-:W-:Y:S01]  /*1b20*/  UMOV UR17, 0x4 ;  /* 0x0000000400117882 */ /* 0x000fe20000000000 */
[----:B------:R-:W5:Y:S01]  /*1b30*/  S2R R23, SR_TID.X ;  /* 0x0000000000177919 */ /* 0x000f620000002100 */
[----:B------:R-:W-:Y:S02]  /*1b40*/  ULDC.64 UR8, c[0x0][0x1a8] ;  /* 0x00006a0000087ab9 */ /* 0x000fe40000000a00 */
[----:B------:R-:W-:Y:S01]  /*1b50*/  UIMAD UR7, UR61, UR8, URZ ;  /* 0x000000083d0772a4 */ /* 0x000fe2000f8e023f */
[----:B------:R-:W1:Y:S03]  /*1b60*/  S2R R8, SR_TID.X ;  /* 0x0000000000087919 */ /* 0x000e660000002100 */
[----:B------:R-:W-:-:S03]  /*1b70*/  UIMAD UR12, UR38, UR9, UR7 ;  /* 0x00000009260c72a4 */ /* 0x000fc6000f8e0207 */
[----:B------:R-:W-:Y:S02]  /*1b80*/  ULDC.64 UR8, c[0x0][0x378] ;  /* 0x0000de0000087ab9 */ /* 0x000fe40000000a00 */
[----:B------:R-:W-:-:S04]  /*1b90*/  UIMAD UR7, UR61, UR8, URZ ;  /* 0x000000083d0772a4 */ /* 0x000fc8000f8e023f */
[----:B------:R-:W-:-:S03]  /*1ba0*/  UIMAD UR10, UR38, UR9, UR7 ;  /* 0x00000009260a72a4 */ /* 0x000fc6000f8e0207 */
[----:B------:R-:W-:Y:S01]  /*1bb0*/  ULDC.64 UR8, c[0x0][0x370] ;  /* 0x0000dc0000087ab9 */ /* 0x000fe20000000a00 */
[----:B----4-:R-:W-:Y:S01]  /*1bc0*/  SHF.R.S32.HI R22, RZ, 0x1f, R22 ;  /* 0x0000001fff167819 */ /* 0x010fe20000011416 */
[----:B------:R-:W-:Y:S02]  /*1bd0*/  UIMAD UR7, UR27, UR8, URZ ;  /* 0x000000081b0772a4 */ /* 0x000fe4000f8e023f */
[----:B------:R-:W-:Y:S01]  /*1be0*/  UIADD3 UR8, UR14, UR13, URZ ;  /* 0x0000000d0e087290 */ /* 0x000fe2000fffe03f */
[----:B-----5:R-:W-:Y:S01]  /*1bf0*/  LEA.HI R22, R22, R23, RZ, 0x2 ;  /* 0x0000001716167211 */ /* 0x020fe200078f10ff */
[----:B------:R-:W-:Y:S02]  /*1c00*/  UIMAD UR7, UR14, UR9, UR7 ;  /* 0x000000090e0772a4 */ /* 0x000fe4000f8e0207 */
[----:B------:R-:W-:Y:S01]  /*1c10*/  UIADD3 UR9, UR14, UR11, URZ ;  /* 0x0000000b0e097290 */ /* 0x000fe2000fffe03f */
[----:B------:R-:W-:Y:S01]  /*1c20*/  SHF.R.S32.HI R22, RZ, 0x2, R22 ;  /* 0x00000002ff167819 */ /* 0x000fe20000011416 */
[----:B------:R-:W-:-:S03]  /*1c30*/  ULEA.HI.SX32 UR11, UR32, 0xffffffff, 0x1a ;  /* 0xffffffff200b7891 */ /* 0x000fc6000f8fd23f */
[----:B------:R-:W-:Y:S02]  /*1c40*/  SHF.R.S32.HI R14, RZ, 0x1f, R22 ;  /* 0x0000001fff0e7819 */ /* 0x000fe40000011416 */
[----:B------:R-:W-:-:S04]  /*1c50*/  IADD3 R3, P1, R22, UR14, RZ ;  /* 0x0000000e16037c10 */ /* 0x000fc8000ff3e0ff */
        /* <DEDUP_REMOVED lines=9> */
[----:B------:R-:W-:Y:S02]  /*1cf0*/  IADD3.X R5, R13, UR25, RZ, P0, !PT ;  /* 0x000000190d057c10 */ /* 0x000fe400087fe4ff */
[----:B------:R-:W-:Y:S01]  /*1d00*/  IADD3.X R7, R7, UR34, R3, P1, !PT ;  /* 0x0000002207077c10 */ /* 0x000fe20008ffe403 */
[----:B------:R-:W-:-:S04]  /*1d10*/  IMAD.U32 R3, RZ, RZ, UR14 ;  /* 0x0000000eff037e24 */ /* 0x000fc8000f8e00ff */
[----:B------:R-:W-:-:S04]  /*1d20*/  IMAD.WIDE.U32 R4, R3, c[0x0][0x370], R4 ;  /* 0x0000dc0003047a25 */ /* 0x000fc800078e0004 */
[----:B------:R-:W-:Y:S01]  /*1d30*/  IMAD.U32 R3, RZ, RZ, UR38 ;  /* 0x00000026ff037e24 */ /* 0x000fe2000f8e00ff */
[----:B------:R-:W-:Y:S01]  /*1d40*/  IADD3 R5, R5, UR7, RZ ;  /* 0x0000000705057c10 */ /* 0x000fe2000fffe0ff */
[----:B------:R-:W-:-:S03]  /*1d50*/  UIADD3.X UR7, UR24, UR48, UR53, UP3, UP2 ;  /* 0x0000003018077290 */ /* 0x000fc60009fe4435 */
[----:B------:R-:W-:Y:S01]  /*1d60*/  ULDC.64 UR24, c[0x0][0x3c8] ;  /* 0x0000f20000187ab9 */ /* 0x000fe20000000a00 */
[----:B------:R-:W-:Y:S01]  /*1d70*/  IMAD.WIDE.U32 R4, R3, c[0x0][0x378], R4 ;  /* 0x0000de0003047a25 */ /* 0x000fe200078e0004 */
[----:B-1----:R-:W-:Y:S01]  /*1d80*/  SHF.R.S32.HI R3, RZ, 0x1f, R8 ;  /* 0x0000001fff037819 */ /* 0x002fe20000011408 */
[----:B------:R-:W-:-:S03]  /*1d90*/  UIADD3.X UR7, UR26, UR7, UR22, UP1, UP0 ;  /* 0x000000071a077290 */ /* 0x000fc60008fe0416 */
[----:B------:R-:W-:Y:S02]  /*1da0*/  LEA.HI R3, R3, R8, RZ, 0x5 ;  /* 0x0000000803037211 */ /* 0x000fe400078f28ff */
[----:B------:R-:W-:Y:S02]  /*1db0*/  IADD3 R5, R5, UR10, RZ ;  /* 0x0000000a05057c10 */ /* 0x000fe4000fffe0ff */
[----:B------:R-:W-:-:S03]  /*1dc0*/  LOP3.LUT R9, R3, 0xffffffe0, RZ, 0xc0, !PT ;  /* 0xffffffe003097812 */ /* 0x000fc600078ec0ff */
[----:B------:R-:W-:-:S04]  /*1dd0*/  IMAD.WIDE.U32 R4, R22, c[0x0][0x370], R4 ;  /* 0x0000dc0016047a25 */ /* 0x000fc800078e0004 */
[----:B------:R-:W-:Y:S01]  /*1de0*/  IMAD.IADD R9, R8, 0x1, -R9 ;  /* 0x0000000108097824 */ /* 0x000fe200078e0a09 */
[----:B------:R-:W-:Y:S01]  /*1df0*/  SHF.R.S32.HI R8, RZ, 0x5, R3 ;  /* 0x00000005ff087819 */ /* 0x000fe20000011403 */
[----:B------:R-:W-:Y:S01]  /*1e00*/  IMAD.U32 R3, RZ, RZ, UR38 ;  /* 0x00000026ff037e24 */ /* 0x000fe2000f8e00ff */
[----:B------:R-:W-:-:S03]  /*1e10*/  LEA R236, P3, R4, c[0x0][0x330], 0x1 ;  /* 0x0000cc0004ec7a11 */ /* 0x000fc600078608ff */
[----:B------:R-:W-:-:S04]  /*1e20*/  IMAD.WIDE.U32 R6, R3, c[0x0][0x1a8], R6 ;  /* 0x00006a0003067a25 */ /* 0x000fc800078e0006 */
[----:B------:R-:W-:Y:S01]  /*1e30*/  IMAD R8, R8, UR46, R9 ;  /* 0x0000002e08087c24 */ /* 0x000fe2000f8e0209 */
[----:B------:R-:W-:Y:S01]  /*1e40*/  IADD3 R9, R7, UR12, RZ ;  /* 0x0000000c07097c10 */ /* 0x000fe2000fffe0ff */
[----:B------:R-:W-:Y:S01]  /*1e50*/  IMAD R3, R14, c[0x0][0x370], RZ ;  /* 0x0000dc000e037a24 */ /* 0x000fe200078e02ff */
[----:B------:R-:W-:Y:S01]  /*1e60*/  LEA R238, P0, R6, c[0x0][0x160], 0x1 ;  /* 0x0000580006ee7a11 */ /* 0x000fe200078008ff */
[----:B------:R-:W-:Y:S02]  /*1e70*/  ULDC.64 UR12, c[0x0][0x200] ;  /* 0x00008000000c7ab9 */ /* 0x000fe40000000a00 */
[----:B------:R-:W-:Y:S01]  /*1e80*/  IMAD R7, R22, c[0x0][0x374], R3 ;  /* 0x0000dd0016077a24 */ /* 0x000fe200078e0203 */
[----:B------:R-:W-:Y:S01]  /*1e90*/  LEA.HI.X R239, R6, c[0x0][0x164], R9, 0x1, P0 ;  /* 0x0000590006ef7a11 */ /* 0x000fe200000f0c09 */
[----:B------:R-:W-:Y:S01]  /*1ea0*/  UIMAD.WIDE UR12, UR8, UR17, UR12 ;  /* 0x00000011080c72a5 */ /* 0x000fe2000f8e020c */
        /* <DEDUP_REMOVED lines=9> */
[----:B--2---:R-:W2:Y:S01]  /*1f40*/  LDL R20, [R1+0x48] ;  /* 0x0000480001147983 */ /* 0x004ea20000100800 */
[----:B------:R-:W-:Y:S01]  /*1f50*/  ULDC.64 UR8, c[0x0][0x1a0] ;  /* 0x0000680000087ab9 */ /* 0x000fe20000000a00 */
[----:B------:R-:W-:Y:S01]  /*1f60*/  IMAD.U32 R3, RZ, RZ, UR23 ;  /* 0x00000017ff037e24 */ /* 0x000fe2000f8e00ff */
[----:B------:R-:W-:Y:S01]  /*1f70*/  UIMAD UR7, UR20, UR8, URZ ;  /* 0x00000008140772a4 */ /* 0x000fe2000f8e023f */
[----:B------:R-:W3:Y:S01]  /*1f80*/  LDL R21, [R1+0x28] ;  /* 0x0000280001157983 */ /* 0x000ee20000100800 */
[----:B------:R-:W-:Y:S01]  /*1f90*/  IADD3 R9, R22, 0x40, RZ ;  /* 0x0000004016097810 */ /* 0x000fe20007ffe0ff */
[----:B------:R-:W-:Y:S01]  /*1fa0*/  IMAD.WIDE.U32 R6, R3, c[0x0][0x1a0], R12 ;  /* 0x0000680003067a25 */ /* 0x000fe200078e000c */
[----:B------:R-:W-:-:S03]  /*1fb0*/  UIMAD UR10, UR23, UR9, UR7 ;  /* 0x00000009170a72a4 */ /* 0x000fc6000f8e0207 */
[----:B------:R-:W-:Y:S01]  /*1fc0*/  ULDC.64 UR8, c[0x0][0x198] ;  /* 0x0000660000087ab9 */ /* 0x000fe20000000a00 */
[----:B------:R-:W-:Y:S01]  /*1fd0*/  IMAD.WIDE.U32 R4, R3, c[0x0][0x198], R12 ;  /* 0x0000660003047a25 */ /* 0x000fe200078e000c */
[----:B------:R-:W-:-:S04]  /*1fe0*/  UIMAD UR7, UR20, UR8, URZ ;  /* 0x00000008140772a4 */ /* 0x000fc8000f8e023f */
[----:B------:R-:W-:Y:S02]  /*1ff0*/  UIMAD UR7, UR23, UR9, UR7 ;  /* 0x00000009170772a4 */ /* 0x000fe4000f8e0207 */
[----:B------:R-:W-:Y:S01]  /*2000*/  UIMAD UR9, UR18, -0x80, UR6 ;  /* 0xffffff80120978a4 */ /* 0x000fe2000f8e0206 */
[----:B------:R-:W-:Y:S01]  /*2010*/  IMAD.U32 R8, RZ, RZ, UR10 ;  /* 0x0000000aff087e24 */ /* 0x000fe2000f8e00ff */
[----:B------:R-:W-:Y:S02]  /*2020*/  IADD3 R6, P2, R6, UR29, RZ ;  /* 0x0000001d06067c10 */ /* 0x000fe4000ff5e0ff */
[----:B------:R-:W-:Y:S02]  /*2030*/  IMAD.U32 R3, RZ, RZ, UR7 ;  /* 0x00000007ff037e24 */ /* 0x000fe4000f8e00ff */
[----:B------:R-:W-:Y:S02]  /*2040*/  ISETP.GE.AND P1, PT, R9, UR9, PT ;  /* 0x0000000909007c0c */ /* 0x000fe4000bf26270 */
[----:B------:R-:W-:-:S02]  /*2050*/  IADD3 R4, P0, R4, UR33, RZ ;  /* 0x0000002104047c10 */ /* 0x000fc4000ff1e0ff */
        /* <DEDUP_REMOVED lines=124> */
[----:B------:R-:W-:-:S02]  /*2820*/  ISETP.GE.AND P2, PT, R3, UR8, PT ;  /* 0x0000000803007c0c */ /* 0x000fc4000bf46270 */
[----:B------:R-:W-:Y:S01]  /*2830*/  SHF.R.S32.HI R8, RZ, 0x1f, R20 ;  /* 0x0000001fff087819 */ /* 0x000fe20000011414 */
[----:B------:R-:W-:Y:S01]  /*2840*/  @P1 STS.128 [R0+0xa000], RZ ;  /* 0x00a000ff00001388 */ /* 0x000fe20000000c00 */
[----:B------:R-:W-:-:S03]  /*2850*/  ISETP.GE.AND P4, PT, R20, UR8, PT ;  /* 0x0000000814007c0c */ /* 0x000fc6000bf86270 */
[----:B------:R-:W-:Y:S04]  /*2860*/  @P1 STS.128 [R0+0xc000], RZ ;  /* 0x00c000ff00001388 */ /* 0x000fe80000000c00 */
[----:B------:R2:W-:Y:S04]  /*2870*/  @P1 STS.128 [R0+0xe000], RZ ;  /* 0x00e000ff00001388 */ /* 0x0005e80000000c00 */
[----:B------:R-:W-:Y:S01]  /*2880*/  @!PT LDS RZ, [RZ] ;  /* 0x00000000fffff984 */ /* 0x000fe20000000800 */
[----:B------:R-:W-:Y:S01]  /*2890*/  @!PT LDS RZ, [RZ] ;  /* 0x00000000fffff984 */ /* 0x000fe20000000800 */
[----:B------:R-:W-:Y:S01]  /*28a0*/  @!PT LDS RZ, [RZ] ;  /* 0x00000000fffff984 */ /* 0x000fe20000000800 */
[----:B------:R5:W-:Y:S04]  /*28b0*/  @!P1 LDGSTS.E.BYPASS.LTC128B.128 [R0+0xa000], [R4.64] ;  /* 0x0a00000004009fae */ /* 0x000be8000b901d44 */
[----:B------:R5:W-:Y:S01]  /*28c0*/  @!P1 LDGSTS.E.BYPASS.LTC128B.128 [R0+0xc000], [R4.64+0x40] ;  /* 0x0c00004004009fae */ /* 0x000be2000b901d44 */
[----:B----4-:R-:W-:-:S03]  /*28d0*/  IMAD.SHL.U32 R6, R20, 0x4, RZ ;  /* 0x0000000414067824 */ /* 0x010fc600078e00ff */
[----:B------:R5:W-:Y:S01]  /*28e0*/  @!P1 LDGSTS.E.BYPASS.LTC128B.128 [R0+0xe000], [R4.64+0x80] ;  /* 0x0e00008004009fae */ /* 0x000be2000b901d44 */
[----:B------:R-:W-:Y:S01]  /*28f0*/  UMOV UR8, UR13 ;  /* 0x0000000d00087c82 */ /* 0x000fe20008000000 */
[----:B------:R-:W-:Y:S01]  /*2900*/  IMAD.MOV.U32 R12, RZ, RZ, 0x7f800000 ;  /* 0x7f800000ff0c7424 */ /* 0x000fe200078e00ff */
[----:B-1----:R-:W-:Y:S01]  /*2910*/  MOV R10, 0x7f800000 ;  /* 0x7f800000000a7802 */ /* 0x002fe20000000f00 */
[----:B------:R-:W-:Y:S01]  /*2920*/  IMAD.MOV.U32 R11, RZ, RZ, 0x7f800000 ;  /* 0x7f800000ff0b7424 */ /* 0x000fe200078e00ff */
[----:B------:R-:W0:Y:S01]  /*2930*/  LDGDEPBAR ;  /* 0x00000000000079af */ /* 0x000e220000000000 */
[----:B------:R-:W-:Y:S01]  /*2940*/  IMAD.MOV.U32 R9, RZ, RZ, 0x7f800000 ;  /* 0x7f800000ff097424 */ /* 0x000fe200078e00ff */
[----:B-----5:R-:W-:Y:S02]  /*2950*/  IADD3 R4, P3, R6, UR9, RZ ;  /* 0x0000000906047c10 */ /* 0x020fe4000ff7e0ff */
[----:B------:R-:W-:Y:S01]  /*2960*/  SHF.L.U64.HI R5, R20, 0x2, R8 ;  /* 0x0000000214057819 */ /* 0x000fe20000010208 */
[----:B------:R-:W-:-:S04]  /*2970*/  DEPBAR.LE SB0, 0x1 ;  /* 0x000080400000791a */ /* 0x000fc80000000000 */
[----:B--2---:R-:W-:Y:S02]  /*2980*/  SHF.R.S32.HI R0, RZ, 0x1f, R3 ;  /* 0x0000001fff007819 */ /* 0x004fe40000011403 */
[----:B------:R-:W-:Y:S02]  /*2990*/  @!P2 LEA R6, P1, R3, UR9, 0x2 ;  /* 0x000000090306ac11 */ /* 0x000fe4000f8210ff */
[----:B------:R-:W-:Y:S02]  /*29a0*/  IADD3.X R5, R5, UR8, RZ, P3, !PT ;  /* 0x0000000805057c10 */ /* 0x000fe40009ffe4ff */
[----:B------:R-:W-:-:S03]  /*29b0*/  @!P2 LEA.HI.X R7, R3, UR8, R0, 0x2, P1 ;  /* 0x000000080307ac11 */ /* 0x000fc600088f1400 */
[----:B------:R1:W2:Y:S04]  /*29c0*/  @!P4 LDG.E R12, [R4.64] ;  /* 0x00000004040cc981 */ /* 0x0002a8000c1e1900 */
[----:B------:R1:W4:Y:S04]  /*29d0*/  @!P6 LDG.E R11, [R4.64+0x20] ;  /* 0x00002004040be981 */ /* 0x000328000c1e1900 */
[----:B------:R1:W5:Y:S04]  /*29e0*/  @!P5 LDG.E R10, [R4.64+0x80] ;  /* 0x00008004040ad981 */ /* 0x000368000c1e1900 */
[----:B------:R3:W5:Y:S01]  /*29f0*/  @!P2 LDG.E R9, [R6.64] ;  /* 0x000000040609a981 */ /* 0x000762000c1e1900 */
[----:B------:R-:W-:-:S02]  /*2a00*/  IADD3 R3, R231, 0x1800, RZ ;  /* 0x00001800e7037810 */ /* 0x000fc40007ffe0ff */
[----:B------:R-:W-:Y:S01]  /*2a10*/  IADD3 R0, R229, 0x1800, RZ ;  /* 0x00001800e5007810 */ /* 0x000fe20007ffe0ff */
[----:B------:R-:W-:Y:S01]  /*2a20*/  BAR.SYNC.DEFER_BLOCKING 0x0 ;  /* 0x0000000000007b1d */ /* 0x000fe20000010000 */
[----:B------:R-:W-:Y:S02]  /*2a30*/  SEL R3, R3, R231, !P0 ;  /* 0x000000e703037207 */ /* 0x000fe40004000000 */
[----:B------:R-:W-:-:S03]  /*2a40*/  SEL R0, R0, R229, !P0 ;  /* 0x000000e500007207 */ /* 0x000fc60004000000 */
[----:B------:R-:W-:Y:S02]  /*2a50*/  IMAD.SHL.U32 R220, R3, 0x2, RZ ;  /* 0x0000000203dc7824 */ /* 0x000fe400078e00ff */
[----:B------:R-:W-:Y:S01]  /*2a60*/  IMAD.SHL.U32 R3, R0, 0x2, RZ ;  /* 0x0000000200037824 */ /* 0x000fe200078e00ff */
[----:B------:R-:W-:-:S05]  /*2a70*/  MOV R0, c[0x0][0x22c] ;  /* 0x00008b0000007a02 */ /* 0x000fca0000000f00 */
[----:B------:R-:W-:-:S04]  /*2a80*/  IMAD R0, R0, c[0x0][0x1c0], RZ ;  /* 0x0000700000007a24 */ /* 0x000fc800078e02ff */
[----:B-1----:R-:W-:Y:S01]  /*2a90*/  IMAD.SHL.U32 R4, R0, 0x8, RZ ;  /* 0x0000000800047824 */ /* 0x002fe200078e00ff */
[----:B---3--:R-:W-:Y:S01]  /*2aa0*/  SHF.L.U64.HI R6, R20, 0x2, R8 ;  /* 0x0000000214067819 */ /* 0x008fe20000010208 */
[----:B------:R-:W1:Y:S04]  /*2ab0*/  LDSM.16.M88.4 R172, [R222+0xf000] ;  /* 0x00f00000deac783b */ /* 0x000e680000000200 */
[----:B------:R-:W3:Y:S04]  /*2ac0*/  LDSM.16.M88.4 R176, [R222+0xf400] ;  /* 0x00f40000deb0783b */ /* 0x000ee80000000200 */
        /* <DEDUP_REMOVED lines=64> */
[----:B--2---:R-:W-:Y:S04]  /*2ed0*/  STL [R1+0x8], R12 ;  /* 0x0000080c01007387 */ /* 0x004fe80000100800 */
[----:B----4-:R-:W-:Y:S04]  /*2ee0*/  STL [R1+0xc], R11 ;  /* 0x00000c0b01007387 */ /* 0x010fe80000100800 */
[----:B-----5:R-:W-:Y:S04]  /*2ef0*/  STL [R1], R10 ;  /* 0x0000000a01007387 */ /* 0x020fe80000100800 */
[----:B------:R2:W-:Y:S04]  /*2f00*/  STL [R1+0x4], R9 ;  /* 0x0000040901007387 */ /* 0x0005e80000100800 */
[----:B------:R4:W-:Y:S01]  /*2f10*/  STL [R1+0x30], R6 ;  /* 0x0000300601007387 */ /* 0x0009e20000100800 */
[----:B--2---:R-:W-:-:S05]  /*2f20*/  IMAD.SHL.U32 R9, R0, 0x10, RZ ;  /* 0x0000001000097824 */ /* 0x004fca00078e00ff */
[C---:B------:R-:W-:Y:S01]  /*2f30*/  IADD3 R5, R9.reuse, 0x20, RZ ;  /* 0x0000002009057810 */ /* 0x040fe20007ffe0ff */
[----:B----4-:R-:W-:Y:S01]  /*2f40*/  IMAD.SHL.U32 R6, R20, 0x4, RZ ;  /* 0x0000000414067824 */ /* 0x010fe200078e00ff */
[----:B------:R-:W-:Y:S02]  /*2f50*/  IADD3 R0, R9, 0x40, RZ ;  /* 0x0000004009007810 */ /* 0x000fe40007ffe0ff */
[C---:B------:R-:W-:Y:S02]  /*2f60*/  IADD3 R5, R4.reuse, R5, RZ ;  /* 0x0000000504057210 */ /* 0x040fe40007ffe0ff */
[----:B------:R2:W-:Y:S01]  /*2f70*/  STL [R1+0x2c], R6 ;  /* 0x00002c0601007387 */ /* 0x0005e20000100800 */
[C---:B------:R-:W-:Y:S01]  /*2f80*/  IMAD.IADD R0, R4.reuse, 0x1, R0 ;  /* 0x0000000104007824 */ /* 0x040fe200078e0200 */
[----:B--2---:R-:W-:-:S03]  /*2f90*/  IADD3 R6, R4, R5, RZ ;  /* 0x0000000504067210 */ /* 0x004fc60007ffe0ff */
[C---:B------:R-:W-:Y:S02]  /*2fa0*/  IMAD.IADD R5, R4.reuse, 0x1, R0 ;  /* 0x0000000104057824 */ /* 0x040fe400078e0200 */
[----:B------:R-:W-:-:S03]  /*2fb0*/  IMAD.IADD R6, R4, 0x1, R6 ;  /* 0x0000000104067824 */ /* 0x000fc600078e0206 */
[C---:B------:R-:W-:Y:S01]  /*2fc0*/  IADD3 R5, R4.reuse, R5, RZ ;  /* 0x0000000504057210 */ /* 0x040fe20007ffe0ff */
[----:B------:R-:W-:-:S04]  /*2fd0*/  IMAD.IADD R6, R4, 0x1, R6 ;  /* 0x0000000104067824 */ /* 0x000fc800078e0206 */
[C---:B------:R-:W-:Y:S01]  /*2fe0*/  IMAD.IADD R5, R4.reuse, 0x1, R5 ;  /* 0x0000000104057824 */ /* 0x040fe200078e0205 */
[----:B------:R2:W-:Y:S03]  /*2ff0*/  STL [R1+0x14], R6 ;  /* 0x0000140601007387 */ /* 0x0005e60000100800 */
[C---:B------:R-:W-:Y:S01]  /*3000*/  IMAD.IADD R0, R4.reuse, 0x1, R5 ;  /* 0x0000000104007824 */ /* 0x040fe200078e0205 */
[----:B------:R4:W-:Y:S01]  /*3010*/  STL [R1+0x10], R5 ;  /* 0x0000100501007387 */ /* 0x0009e20000100800 */
[----:B--2---:R-:W-:-:S05]  /*3020*/  IADD3 R6, R4, R6, RZ ;  /* 0x0000000604067210 */ /* 0x004fca0007ffe0ff */
[----:B------:R4:W-:Y:S04]  /*3030*/  STL [R1+0x1c], R6 ;  /* 0x00001c0601007387 */ /* 0x0009e80000100800 */
[----:B-1-3--:R4:W-:Y:S02]  /*3040*/  STL [R1+0x18], R0 ;  /* 0x0000180001007387 */ /* 0x00a9e40000100800 */
.L_x_290:
[----:B------:R-:W0:Y:S01]  /*3050*/  LDGDEPBAR ;  /* 0x00000000000079af */ /* 0x000e220000000000 */
[----:B----4-:R-:W-:Y:S01]  /*3060*/  IADD3 R0, R230, R220, RZ ;  /* 0x000000dce6007210 */ /* 0x010fe20007ffe0ff */
[----:B------:R-:W-:Y:S01]  /*3070*/  UISETP.GE.AND UP3, UPT, UR7, 0x1, UPT ;  /* 0x000000010700788c */ /* 0x000fe2000bf66270 */
[----:B------:R-:W-:Y:S02]  /*3080*/  PLOP3.LUT P1, PT, PT, PT, UP0, 0x80, 0x0 ;  /* 0x000000000000781c */ /* 0x000fe40003f2f008 */
[----:B------:R-:W-:Y:S02]  /*3090*/  PLOP3.LUT P3, PT, PT, PT, UP0, 0x80, 0x0 ;  /* 0x000000000000781c */ /* 0x000fe40003f6f008 */
[----:B------:R-:W-:Y:S01]  /*30a0*/  PLOP3.LUT P0, PT, PT, PT, UP0, 0x80, 0x0 ;  /* 0x000000000000781c */ /* 0x000fe20003f0f008 */
[----:B------:R-:W2:Y:S01]  /*30b0*/  LDL R245, [R1+0x3c] ;  /* 0x00003c0001f57983 */ /* 0x000ea20000100800 */
[----:B------:R-:W-:Y:S02]  /*30c0*/  PLOP3.LUT P4, PT, PT, PT, UP0, 0x80, 0x0 ;  /* 0x000000000000781c */ /* 0x000fe40003f8f008 */
[----:B------:R-:W-:Y:S01]  /*30d0*/  PLOP3.LUT P6, PT, PT, PT, UP0, 0x80, 0x0 ;  /* 0x000000000000781c */ /* 0x000fe20003fcf008 */
[----:B------:R-:W3:Y:S01]  /*30e0*/  LDL R244, [R1+0x8] ;  /* 0x0000080001f47983 */ /* 0x000ee20000100800 */
[----:B------:R-:W-:Y:S03]  /*30f0*/  PLOP3.LUT P5, PT, PT, PT, UP0, 0x80, 0x0 ;  /* 0x000000000000781c */ /* 0x000fe60003faf008 */
[----:B------:R-:W4:Y:S04]  /*3100*/  LDL R243, [R1+0xc] ;  /* 0x00000c0001f37983 */ /* 0x000f280000100800 */
[----:B------:R-:W-:Y:S04]  /*3110*/  STL [R1+0xac], R58 ;  /* 0x0000ac3a01007387 */ /* 0x000fe80000100800 */
        /* <DEDUP_REMOVED lines=22> */
[----:B------:R1:W-:Y:S04]  /*3280*/  STL [R1+0x50], R3 ;  /* 0x0000500301007387 */ /* 0x0003e80000100800 */
[----:B------:R-:W-:Y:S04]  /*3290*/  STL [R1+0x4c], R2 ;  /* 0x00004c0201007387 */ /* 0x000fe80000100800 */
[----:B-1----:R-:W2:Y:S01]  /*32a0*/  LDL R3, [R1+0x4] ;  /* 0x0000040001037983 */ /* 0x002ea20000100800 */
        /* <DEDUP_REMOVED lines=17> */
[----:B------:R-:W-:Y:S02]  /*33c0*/  LDSM.16.M88.4 R160, [R222+0xb400] ;  /* 0x00b40000dea0783b */ /* 0x000fe40000000200 */
[C---:B------:R-:W-:Y:S06]  /*33d0*/  HMMA.16816.F32 R24, R28.reuse, R132, RZ ;  /* 0x000000841c18723c */ /* 0x040fec00000018ff */
[----:B------:R-:W-:Y:S02]  /*33e0*/  LDSM.16.M88.4 R164, [R0+0x1000] ;  /* 0x0010000000a4783b */ /* 0x000fe40000000200 */
[-C--:B------:R-:W-:Y:S06]  /*33f0*/  HMMA.16816.F32 R28, R28, R134.reuse, RZ ;  /* 0x000000861c1c723c */ /* 0x080fec00000018ff */
[----:B------:R-:W-:Y:S02]  /*3400*/  LDSM.16.M88.4 R168, [R221+0xb000] ;  /* 0x00b00000dda8783b */ /* 0x000fe40000000200 */
[----:B------:R-:W-:Y:S06]  /*3410*/  HMMA.16816.F32 R32, R32, R134, RZ ;  /* 0x000000862020723c */ /* 0x000fec00000018ff */
[----:B------:R-:W3:Y:S02]  /*3420*/  LDSM.16.M88.4 R132, [R220+0x1800] ;  /* 0x00180000dc84783b */ /* 0x000ee40000000200 */
[-C--:B------:R-:W-:Y:S08]  /*3430*/  HMMA.16816.F32 R4, R136, R140.reuse, R4 ;  /* 0x0000008c8804723c */ /* 0x080ff00000001804 */
[C---:B-1----:R-:W-:Y:S08]  /*3440*/  HMMA.16816.F32 R8, R144.reuse, R140, R8 ;  /* 0x0000008c9008723c */ /* 0x042ff00000001808 */
[-C--:B------:R-:W-:Y:S08]  /*3450*/  HMMA.16816.F32 R12, R144, R142.reuse, R12 ;  /* 0x0000008e900c723c */ /* 0x080ff0000000180c */
[C---:B------:R-:W-:Y:S01]  /*3460*/  HMMA.16816.F32 R16, R136.reuse, R142, R16 ;  /* 0x0000008e8810723c */ /* 0x040fe20000001810 */
[----:B------:R-:W-:Y:S07]  /*3470*/  LDSM.16.M88.4 R140, [R221+0xb400] ;  /* 0x00b40000dd8c783b */ /* 0x000fee0000000200 */
[-C--:B------:R-:W-:Y:S01]  /*3480*/  HMMA.16816.F32 R20, R136, R148.reuse, R20 ;  /* 0x000000948814723c */ /* 0x080fe20000001814 */
[----:B---3--:R-:W-:Y:S07]  /*3490*/  FSETP.NEU.FTZ.AND P2, PT, R244, -INF , PT ;  /* 0xff800000f400780b */ /* 0x008fee0003f5d000 */
[C---:B------:R-:W-:Y:S08]  /*34a0*/  HMMA.16816.F32 R24, R144.reuse, R148, R24 ;  /* 0x000000949018723c */ /* 0x040ff00000001818 */
[-C--:B------:R-:W-:Y:S01]  /*34b0*/  HMMA.16816.F32 R28, R144, R150.reuse, R28 ;  /* 0x00000096901c723c */ /* 0x080fe2000000181c */
[----:B------:R-:W-:Y:S07]  /*34c0*/  LDSM.16.M88.4 R144, [R220+0x2000] ;  /* 0x00200000dc90783b */ /* 0x000fee0000000200 */
[----:B------:R-:W-:Y:S01]  /*34d0*/  HMMA.16816.F32 R32, R136, R150, R32 ;  /* 0x000000968820723c */ /* 0x000fe20000001820 */
[----:B------:R-:W1:Y:S07]  /*34e0*/  LDSM.16.M88.4 R136, [R0+0x1800] ;  /* 0x001800000088783b */ /* 0x000e6e0000000200 */
[-C--:B------:R-:W-:Y:S01]  /*34f0*/  HMMA.16816.F32 R4, R152, R156.reuse, R4 ;  /* 0x0000009c9804723c */ /* 0x080fe20000001804 */
[----:B------:R-:W3:Y:S07]  /*3500*/  LDSM.16.M88.4 R148, [R222+0xd000] ;  /* 0x00d00000de94783b */ /* 0x000eee0000000200 */
[C---:B------:R-:W-:Y:S08]  /*3510*/  HMMA.16816.F32 R8, R132.reuse, R156, R8 ;  /* 0x0000009c8408723c */ /* 0x040ff00000001808 */
[-C--:B------:R-:W-:Y:S08]  /*3520*/  HMMA.16816.F32 R12, R132, R158.reuse, R12 ;  /* 0x0000009e840c723c */ /* 0x080ff0000000180c */
[C---:B------:R-:W-:Y:S01]  /*3530*/  HMMA.16816.F32 R16, R152.reuse, R158, R16 ;  /* 0x0000009e9810723c */ /* 0x040fe20000001810 */
[----:B------:R-:W-:Y:S07]  /*3540*/  LDSM.16.M88.4 R156, [R0+0x2000] ;  /* 0x00200000009c783b */ /* 0x000fee0000000200 */
[-C--:B------:R-:W-:Y:S08]  /*3550*/  HMMA.16816.F32 R20, R152, R160.reuse, R20 ;  /* 0x000000a09814723c */ /* 0x080ff00000001814 */
[C---:B------:R-:W-:Y:S08]  /*3560*/  HMMA.16816.F32 R24, R132.reuse, R160, R24 ;  /* 0x000000a08418723c */ /* 0x040ff00000001818 */
[-C--:B------:R-:W-:Y:S01]  /*3570*/  HMMA.16816.F32 R28, R132, R162.reuse, R28 ;  /* 0x000000a2841c723c */ /* 0x080fe2000000181c */
[----:B------:R-:W2:Y:S07]  /*3580*/  LDSM.16.M88.4 R132, [R220+0x2800] ;  /* 0x00280000dc84783b */ /* 0x000eae0000000200 */
[----:B------:R-:W-:Y:S01]  /*3590*/  HMMA.16816.F32 R32, R152, R162, R32 ;  /* 0x000000a29820723c */ /* 0x000fe20000001820 */
[----:B------:R-:W2:Y:S07]  /*35a0*/  LDSM.16.M88.4 R152, [R222+0xd400] ;  /* 0x00d40000de98783b */ /* 0x000eae0000000200 */
[-C--:B------:R-:W-:Y:S01]  /*35b0*/  HMMA.16816.F32 R4, R164, R168.reuse, R4 ;  /* 0x000000a8a404723c */ /* 0x080fe20000001804 */
[----:B------:R-:W2:Y:S07]  /*35c0*/  LDSM.16.M88.4 R160, [R221+0xd000] ;  /* 0x00d00000dda0783b */ /* 0x000eae0000000200 */
[C---:B-1----:R-:W-:Y:S08]  /*35d0*/  HMMA.16816.F32 R8, R136.reuse, R168, R8 ;  /* 0x000000a88808723c */ /* 0x042ff00000001808 */
[-C--:B------:R-:W-:Y:S08]  /*35e0*/  HMMA.16816.F32 R12, R136, R170.reuse, R12 ;  /* 0x000000aa880c723c */ /* 0x080ff0000000180c */
[C---:B------:R-:W-:Y:S08]  /*35f0*/  HMMA.16816.F32 R16, R164.reuse, R170, R16 ;  /* 0x000000aaa410723c */ /* 0x040ff00000001810 */
[-C--:B------:R-:W-:Y:S08]  /*3600*/  HMMA.16816.F32 R20, R164, R140.reuse, R20 ;  /* 0x0000008ca414723c */ /* 0x080ff00000001814 */
[C---:B------:R-:W-:Y:S01]  /*3610*/  HMMA.16816.F32 R24, R136.reuse, R140, R24 ;  /* 0x0000008c8818723c */ /* 0x040fe20000001818 */
[----:B------:R-:W4:Y:S07]  /*3620*/  LDL R140, [R1+0x30] ;  /* 0x00003000018c7983 */ /* 0x000f2e0000100800 */
[-C--:B------:R-:W-:Y:S01]  /*3630*/  HMMA.16816.F32 R28, R136, R142.reuse, R28 ;  /* 0x0000008e881c723c */ /* 0x080fe2000000181c */
[----:B------:R-:W1:Y:S07]  /*3640*/  LDSM.16.M88.4 R136, [R0+0x2800] ;  /* 0x002800000088783b */ /* 0x000e6e0000000200 */
[----:B------:R-:W-:Y:S01]  /*3650*/  HMMA.16816.F32 R32, R164, R142, R32 ;  /* 0x0000008ea420723c */ /* 0x000fe20000001820 */
[----:B------:R-:W4:Y:S07]  /*3660*/  LDL R142, [R1+0x2c] ;  /* 0x00002c00018e7983 */ /* 0x000f2e0000100800 */
[-C--:B---3--:R-:W-:Y:S08]  /*3670*/  HMMA.16816.F32 R4, R144, R148.reuse, R4 ;  /* 0x000000949004723c */ /* 0x088ff00000001804 */
[C---:B--2---:R-:W-:Y:S08]  /*3680*/  HMMA.16816.F32 R8, R132.reuse, R148, R8 ;  /* 0x000000948408723c */ /* 0x044ff00000001808 */
[-C--:B------:R-:W-:Y:S08]  /*3690*/  HMMA.16816.F32 R12, R132, R150.reuse, R12 ;  /* 0x00000096840c723c */ /* 0x080ff0000000180c */
[C---:B------:R-:W-:Y:S08]  /*36a0*/  HMMA.16816.F32 R16, R144.reuse, R150, R16 ;  /* 0x000000969010723c */ /* 0x040ff00000001810 */
[-C--:B------:R-:W-:Y:S08]  /*36b0*/  HMMA.16816.F32 R20, R144, R152.reuse, R20 ;  /* 0x000000989014723c */ /* 0x080ff00000001814 */
[C---:B------:R-:W-:Y:S08]  /*36c0*/  HMMA.16816.F32 R24, R132.reuse, R152, R24 ;  /* 0x000000988418723c */ /* 0x040ff00000001818 */
[-C--:B------:R-:W-:Y:S08]  /*36d0*/  HMMA.16816.F32 R28, R132, R154.reuse, R28 ;  /* 0x0000009a841c723c */ /* 0x080ff0000000181c */
[----:B------:R-:W-:Y:S08]  /*36e0*/  HMMA.16816.F32 R32, R144, R154, R32 ;  /* 0x0000009a9020723c */ /* 0x000ff00000001820 */
[-C--:B------:R-:W-:Y:S08]  /*36f0*/  HMMA.16816.F32 R4, R156, R160.reuse, R4 ;  /* 0x000000a09c04723c */ /* 0x080ff00000001804 */
[C---:B-1----:R-:W-:Y:S08]  /*3700*/  HMMA.16816.F32 R8, R136.reuse, R160, R8 ;  /* 0x000000a08808723c */ /* 0x042ff00000001808 */
[-C--:B------:R-:W-:Y:S08]  /*3710*/  HMMA.16816.F32 R12, R136, R162.reuse, R12 ;  /* 0x000000a2880c723c */ /* 0x080ff0000000180c */
[----:B------:R-:W-:Y:S01]  /*3720*/  FMUL.FTZ R4, R4, c[0x0][0x2ec] ;  /* 0x0000bb0004047a20 */ /* 0x000fe20000410000 */
[C---:B------:R-:W-:Y:S03]  /*3730*/  HMMA.16816.F32 R16, R156.reuse, R162, R16 ;  /* 0x000000a29c10723c */ /* 0x040fe60000001810 */
[----:B------:R-:W1:Y:S01]  /*3740*/  MUFU.TANH R141, R4 ;  /* 0x00000004008d7308 */ /* 0x000e620000002400 */
[----:B------:R-:W-:Y:S02]  /*3750*/  FMUL.FTZ R5, R5, c[0x0][0x2ec] ;  /* 0x0000bb0005057a20 */ /* 0x000fe40000410000 */
[----:B------:R-:W-:Y:S02]  /*3760*/  FMUL.FTZ R6, R6, c[0x0][0x2ec] ;  /* 0x0000bb0006067a20 */ /* 0x000fe40000410000 */
[----:B------:R-:W-:Y:S04]  /*3770*/  FMUL.FTZ R11, R11, c[0x0][0x2ec] ;  /* 0x0000bb000b0b7a20 */ /* 0x000fe80000410000 */
[----:B------:R-:W-:Y:S01]  /*3780*/  FMUL.FTZ R7, R7, c[0x0][0x2ec] ;  /* 0x0000bb0007077a20 */ /* 0x000fe20000410000 */
[----:B------:R2:W-:Y:S01]  /*3790*/  MUFU.TANH R41, R11 ;  /* 0x0000000b00297308 */ /* 0x0005e20000002400 */
[----:B------:R-:W-:Y:S02]  /*37a0*/  FMUL.FTZ R9, R9, c[0x0][0x2ec] ;  /* 0x0000bb0009097a20 */ /* 0x000fe40000410000 */
[----:B------:R-:W-:Y:S02]  /*37b0*/  FMUL.FTZ R8, R8, c[0x0][0x2ec] ;  /* 0x0000bb0008087a20 */ /* 0x000fe40000410000 */
[----:B------:R-:W-:Y:S02]  /*37c0*/  FMUL.FTZ R10, R10, c[0x0][0x2ec] ;  /* 0x0000bb000a0a7a20 */ /* 0x000fe40000410000 */
[----:B------:R-:W-:Y:S02]  /*37d0*/  FMUL.FTZ R14, R14, c[0x0][0x2ec] ;  /* 0x0000bb000e0e7a20 */ /* 0x000fe40000410000 */
[----:B------:R-:W-:Y:S01]  /*37e0*/  FMUL.FTZ R15, R15, c[0x0][0x2ec] ;  /* 0x0000bb000f0f7a20 */ /* 0x000fe20000410000 */
[----:B------:R-:W-:Y:S01]  /*37f0*/  MUFU.TANH R42, R10 ;  /* 0x0000000a002a7308 */ /* 0x000fe20000002400 */
[----:B------:R-:W-:Y:S02]  /*3800*/  FMUL.FTZ R12, R12, c[0x0][0x2ec] ;  /* 0x0000bb000c0c7a20 */ /* 0x000fe40000410000 */
[----:B------:R-:W-:Y:S02]  /*3810*/  FMUL.FTZ R13, R13, c[0x0][0x2ec] ;  /* 0x0000bb000d0d7a20 */ /* 0x000fe40000410000 */
[----:B------:R-:W-:Y:S02]  /*3820*/  FMUL.FTZ R16, R16, c[0x0][0x2ec] ;  /* 0x0000bb0010107a20 */ /* 0x000fe40000410000 */
[----:B------:R-:W-:Y:S02]  /*3830*/  FMUL.FTZ R17, R17, c[0x0][0x2ec] ;  /* 0x0000bb0011117a20 */ /* 0x000fe40000410000 */
[----:B------:R-:W-:Y:S01]  /*3840*/  FMUL.FTZ R18, R18, c[0x0][0x2ec] ;  /* 0x0000bb0012127a20 */ /* 0x000fe20000410000 */
[----:B------:R-:W3:Y:S01]  /*3850*/  MUFU.TANH R160, R5 ;  /* 0x0000000500a07308 */ /* 0x000ee20000002400 */
[----:B------:R-:W-:Y:S01]  /*3860*/  FMUL.FTZ R19, R19, c[0x0][0x2ec] ;  /* 0x0000bb0013137a20 */ /* 0x000fe20000410000 */
[----:B--2---:R-:W2:Y:S08]  /*3870*/  LDL R11, [R1] ;  /* 0x00000000010b7983 */ /* 0x004eb00000100800 */
[----:B------:R-:W1:Y:S10]  /*3880*/  MUFU.TANH R171, R6 ;  /* 0x0000000600ab7308 */ /* 0x000e740000002400 */
[----:B------:R1:W-:Y:S10]  /*3890*/  MUFU.TANH R170, R7 ;  /* 0x0000000700aa7308 */ /* 0x0003f40000002400 */
[----:B------:R3:W-:Y:S10]  /*38a0*/  MUFU.TANH R51, R9 ;  /* 0x0000000900337308 */ /* 0x0007f40000002400 */
[----:B------:R3:W-:Y:S01]  /*38b0*/  MUFU.TANH R52, R8 ;  /* 0x0000000800347308 */ /* 0x0007e20000002400 */
[----:B-1----:R-:W1:Y:S09]  /*38c0*/  LDSM.16.M88.4 R4, [R221+0xd400] ;  /* 0x00d40000dd04783b */ /* 0x002e720000000200 */
[----:B------:R-:W-:Y:S01]  /*38d0*/  MUFU.TANH R252, R12 ;  /* 0x0000000c00fc7308 */ /* 0x000fe20000002400 */
[----:B---3--:R-:W-:Y:S04]  /*38e0*/  MOV R9, UR18 ;  /* 0x0000001200097c02 */ /* 0x008fe80008000f00 */
[----:B------:R-:W-:Y:S05]  /*38f0*/  @P1 LEA R9, R9, R245, 0x7 ;  /* 0x000000f509091211 */ /* 0x000fea00078e38ff */
[----:B------:R-:W-:Y:S01]  /*3900*/  MUFU.TANH R250, R13 ;  /* 0x0000000d00fa7308 */ /* 0x000fe20000002400 */
[----:B------:R-:W-:Y:S02]  /*3910*/  PLOP3.LUT P1, PT, PT, PT, UP0, 0x80, 0x0 ;  /* 0x000000000000781c */ /* 0x000fe40003f2f008 */
[C---:B------:R-:W-:Y:S01]  /*3920*/  @P3 ISETP.GE.AND P3, PT, R9.reuse, UR6, PT ;  /* 0x0000000609003c0c */ /* 0x040fe2000bf66270 */
[----:B------:R-:W-:Y:S01]  /*3930*/  FMUL.FTZ R8, R244, 1.4426950216293334961 ;  /* 0x3fb8aa3bf4087820 */ /* 0x000fe20000410000 */
[----:B------:R-:W-:Y:S02]  /*3940*/  @P0 IADD3 R0, R9, 0x1, RZ ;  /* 0x0000000109000810 */ /* 0x000fe40007ffe0ff */
[----:B------:R-:W-:Y:S02]  /*3950*/  PLOP3.LUT P0, PT, PT, PT, UP0, 0x80, 0x0 ;  /* 0x000000000000781c */ /* 0x000fe40003f0f008 */
[----:B------:R-:W-:Y:S01]  /*3960*/  @P4 ISETP.GE.AND P4, PT, R0, UR6, PT ;  /* 0x0000000600004c0c */ /* 0x000fe2000bf86270 */
[----:B------:R-:W3:Y:S01]  /*3970*/  MUFU.TANH R40, R14 ;  /* 0x0000000e00287308 */ /* 0x000ee20000002400 */
[----:B------:R-:W-:Y:S02]  /*3980*/  MOV R0, R141 ;  /* 0x0000008d00007202 */ /* 0x000fe40000000f00 */
[----:B------:R-:W-:Y:S02]  /*3990*/  FSEL R8, R8, RZ, P2 ;  /* 0x000000ff08087208 */ /* 0x000fe40001000000 */
[----:B----4-:R-:W-:Y:S02]  /*39a0*/  FSETP.NEU.FTZ.AND P2, PT, R243, -INF , PT ;  /* 0xff800000f300780b */ /* 0x010fe40003f5d000 */
[----:B------:R-:W-:Y:S02]  /*39b0*/  @P1 FSEL R0, R141, -INF , !P3 ;  /* 0xff8000008d001808 */ /* 0x000fe40005800000 */
[----:B------:R-:W-:Y:S01]  /*39c0*/  PLOP3.LUT P1, PT, PT, PT, UP0, 0x80, 0x0 ;  /* 0x000000000000781c */ /* 0x000fe20003f2f008 */
[----:B------:R-:W4:Y:S02]  /*39d0*/  MUFU.TANH R39, R15 ;  /* 0x0000000f00277308 */ /* 0x000f240000002400 */
[--C-:B------:R-:W-:Y:S01]  /*39e0*/  FFMA.FTZ R10, R0, c[0x0][0x23c], -R8.reuse ;  /* 0x00008f00000a7a23 */ /* 0x100fe20000010808 */
[----:B------:R-:W-:Y:S01]  /*39f0*/  MOV R0, R160 ;  /* 0x000000a000007202 */ /* 0x000fe20000000f00 */
[-C--:B-1----:R-:W-:Y:S01]  /*3a00*/  HMMA.16816.F32 R20, R156, R4.reuse, R20 ;  /* 0x000000049c14723c */ /* 0x082fe20000001814 */
[----:B------:R-:W-:Y:S02]  /*3a10*/  @P0 FSEL R0, R160, -INF , !P4 ;  /* 0xff800000a0000808 */ /* 0x000fe40006000000 */
[----:B------:R-:W-:Y:S03]  /*3a20*/  PLOP3.LUT P0, PT, PT, PT, UP0, 0x80, 0x0 ;  /* 0x000000000000781c */ /* 0x000fe60003f0f008 */
[----:B------:R-:W-:Y:S02]  /*3a30*/  MUFU.EX2 R248, R10 ;  /* 0x0000000a00f87308 */ /* 0x000fe40000000800 */
[C---:B------:R-:W-:Y:S07]  /*3a40*/  HMMA.16816.F32 R24, R136.reuse, R4, R24 ;  /* 0x000000048818723c */ /* 0x040fee0000001818 */
[----:B------:R-:W-:Y:S01]  /*3a50*/  FFMA.FTZ R4, R0, c[0x0][0x23c], -R8 ;  /* 0x00008f0000047a23 */ /* 0x000fe20000010808 */
[----:B------:R-:W1:Y:S01]  /*3a60*/  MUFU.TANH R150, R16 ;  /* 0x0000001000967308 */ /* 0x000e620000002400 */
[-C--:B------:R-:W-:Y:S03]  /*3a70*/  HMMA.16816.F32 R28, R136, R6.reuse, R28 ;  /* 0x00000006881c723c */ /* 0x080fe6000000181c */
[----:B------:R-:W-:Y:S01]  /*3a80*/  FMUL.FTZ R5, R243, 1.4426950216293334961 ;  /* 0x3fb8aa3bf3057820 */ /* 0x000fe20000410000 */
[----:B------:R-:W-:Y:S02]  /*3a90*/  MOV R0, R171 ;  /* 0x000000ab00007202 */ /* 0x000fe40000000f00 */
[----:B------:R-:W-:Y:S01]  /*3aa0*/  @P1 FSEL R0, R171, -INF , !P3 ;  /* 0xff800000ab001808 */ /* 0x000fe20005800000 */
[----:B------:R-:W-:Y:S01]  /*3ab0*/  FMUL.FTZ R20, R20, c[0x0][0x2ec] ;  /* 0x0000bb0014147a20 */ /* 0x000fe20000410000 */
[----:B------:R-:W-:Y:S01]  /*3ac0*/  PLOP3.LUT P1, PT, PT, PT, UP0, 0x80, 0x0 ;  /* 0x000000000000781c */ /* 0x000fe20003f2f008 */
[----:B------:R1:W-:Y:S01]  /*3ad0*/  MUFU.EX2 R144, R4 ;  /* 0x0000000400907308 */ /* 0x0003e20000000800 */
[----:B------:R-:W-:Y:S02]  /*3ae0*/  HMMA.16816.F32 R32, R156, R6, R32 ;  /* 0x000000069c20723c */ /* 0x000fe40000001820 */
[----:B------:R-:W-:Y:S01]  /*3af0*/  FSEL R5, R5, RZ, P2 ;  /* 0x000000ff05057208 */ /* 0x000fe20001000000 */
[----:B------:R-:W-:Y:S02]  /*3b00*/  FMUL.FTZ R21, R21, c[0x0][0x2ec] ;  /* 0x0000bb0015157a20 */ /* 0x000fe40000410000 */
[----:B------:R-:W-:Y:S02]  /*3b10*/  FMUL.FTZ R26, R26, c[0x0][0x2ec] ;  /* 0x0000bb001a1a7a20 */ /* 0x000fe40000410000 */
[----:B---3--:R-:W-:Y:S01]  /*3b20*/  MOV R6, R40 ;  /* 0x0000002800067202 */ /* 0x008fe20000000f00 */
[----:B------:R-:W-:Y:S01]  /*3b30*/  FMUL.FTZ R22, R22, c[0x0][0x2ec] ;  /* 0x0000bb0016167a20 */ /* 0x000fe20000410000 */
[----:B------:R-:W3:Y:S03]  /*3b40*/  MUFU.TANH R149, R17 ;  /* 0x0000001100957308 */ /* 0x000ee60000002400 */
[----:B------:R-:W-:Y:S02]  /*3b50*/  FMUL.FTZ R23, R23, c[0x0][0x2ec] ;  /* 0x0000bb0017177a20 */ /* 0x000fe40000410000 */
[----:B------:R-:W-:Y:S02]  /*3b60*/  FMUL.FTZ R28, R28, c[0x0][0x2ec] ;  /* 0x0000bb001c1c7a20 */ /* 0x000fe40000410000 */
[----:B------:R-:W-:Y:S02]  /*3b70*/  FMUL.FTZ R29, R29, c[0x0][0x2ec] ;  /* 0x0000bb001d1d7a20 */ /* 0x000fe40000410000 */
[----:B------:R-:W-:Y:S01]  /*3b80*/  FMUL.FTZ R30, R30, c[0x0][0x2ec] ;  /* 0x0000bb001e1e7a20 */ /* 0x000fe20000410000 */
[----:B------:R-:W2:Y:S01]  /*3b90*/  MUFU.TANH R165, R18 ;  /* 0x0000001200a57308 */ /* 0x000ea20000002400 */
[----:B------:R-:W-:Y:S02]  /*3ba0*/  FMUL.FTZ R31, R31, c[0x0][0x2ec] ;  /* 0x0000bb001f1f7a20 */ /* 0x000fe40000410000 */
[----:B------:R-:W-:Y:S02]  /*3bb0*/  FMUL.FTZ R24, R24, c[0x0][0x2ec] ;  /* 0x0000bb0018187a20 */ /* 0x000fe40000410000 */
[--C-:B-1----:R-:W-:Y:S01]  /*3bc0*/  FFMA.FTZ R4, R0, c[0x0][0x23c], -R5.reuse ;  /* 0x00008f0000047a23 */ /* 0x102fe20000010805 */
[----:B------:R-:W-:Y:S01]  /*3bd0*/  MOV R0, R170 ;  /* 0x000000aa00007202 */ /* 0x000fe20000000f00 */
[----:B------:R-:W-:Y:S01]  /*3be0*/  FMUL.FTZ R32, R32, c[0x0][0x2ec] ;  /* 0x0000bb0020207a20 */ /* 0x000fe20000410000 */
[----:B------:R-:W-:Y:S01]  /*3bf0*/  @P0 FSEL R0, R170, -INF , !P4 ;  /* 0xff800000aa000808 */ /* 0x000fe20006000000 */
[----:B------:R-:W-:Y:S01]  /*3c00*/  FMUL.FTZ R33, R33, c[0x0][0x2ec] ;  /* 0x0000bb0021217a20 */ /* 0x000fe20000410000 */
[----:B------:R-:W-:Y:S01]  /*3c10*/  MUFU.EX2 R58, R4 ;  /* 0x00000004003a7308 */ /* 0x000fe20000000800 */
[----:B------:R-:W-:Y:S01]  /*3c20*/  PLOP3.LUT P0, PT, PT, PT, UP0, 0x80, 0x0 ;  /* 0x000000000000781c */ /* 0x000fe20003f0f008 */
[----:B------:R-:W-:Y:S02]  /*3c30*/  FMUL.FTZ R34, R34, c[0x0][0x2ec] ;  /* 0x0000bb0022227a20 */ /* 0x000fe40000410000 */
[--C-:B------:R-:W-:Y:S02]  /*3c40*/  FFMA.FTZ R0, R0, c[0x0][0x23c], -R5.reuse ;  /* 0x00008f0000007a23 */ /* 0x100fe40000010805 */
[----:B------:R-:W-:Y:S02]  /*3c50*/  FMUL.FTZ R35, R35, c[0x0][0x2ec] ;  /* 0x0000bb0023237a20 */ /* 0x000fe40000410000 */
[----:B------:R-:W-:Y:S02]  /*3c60*/  FMUL.FTZ R25, R25, c[0x0][0x2ec] ;  /* 0x0000bb0019197a20 */ /* 0x000fe40000410000 */
[----:B------:R1:W-:Y:S01]  /*3c70*/  MUFU.EX2 R57, R0 ;  /* 0x0000000000397308 */ /* 0x0003e20000000800 */
[----:B------:R-:W-:Y:S09]  /*3c80*/  FMUL.FTZ R27, R27, c[0x0][0x2ec] ;  /* 0x0000bb001b1b7a20 */ /* 0x000ff20000410000 */
[----:B------:R-:W2:Y:S10]  /*3c90*/  MUFU.TANH R163, R19 ;  /* 0x0000001300a37308 */ /* 0x000eb40000002400 */
[----:B------:R-:W2:Y:S01]  /*3ca0*/  MUFU.TANH R153, R20 ;  /* 0x0000001400997308 */ /* 0x000ea20000002400 */
[----:B-1----:R-:W-:Y:S02]  /*3cb0*/  MOV R0, R52 ;  /* 0x0000003400007202 */ /* 0x002fe40000000f00 */
[----:B------:R-:W-:Y:S02]  /*3cc0*/  @P1 FSEL R0, R52, -INF , !P3 ;  /* 0xff80000034001808 */ /* 0x000fe40005800000 */
[----:B------:R-:W-:Y:S05]  /*3cd0*/  PLOP3.LUT P1, PT, PT, PT, UP0, 0x80, 0x0 ;  /* 0x000000000000781c */ /* 0x000fea0003f2f008 */
[----:B------:R-:W1:Y:S10]  /*3ce0*/  MUFU.TANH R152, R21 ;  /* 0x0000001500987308 */ /* 0x000e740000002400 */
        /* <DEDUP_REMOVED lines=11> */
[----:B------:R-:W1:Y:S01]  /*3da0*/  MUFU.TANH R148, R34 ;  /* 0x0000002200947308 */ /* 0x000e620000002400 */
[C---:B--2---:R-:W-:Y:S01]  /*3db0*/  FMUL.FTZ R4, R11.reuse, 1.4426950216293334961 ;  /* 0x3fb8aa3b0b047820 */ /* 0x044fe20000410000 */
[----:B------:R-:W-:Y:S01]  /*3dc0*/  FSETP.NEU.FTZ.AND P2, PT, R11, -INF , PT ;  /* 0xff8000000b00780b */ /* 0x000fe20003f5d000 */
[C---:B------:R-:W-:Y:S03]  /*3dd0*/  FMUL.FTZ R11, R3.reuse, 1.4426950216293334961 ;  /* 0x3fb8aa3b030b7820 */ /* 0x040fe60000410000 */
[----:B------:R-:W-:Y:S04]  /*3de0*/  FSEL R4, R4, RZ, P2 ;  /* 0x000000ff04047208 */ /* 0x000fe80001000000 */
[----:B------:R-:W-:Y:S01]  /*3df0*/  MUFU.TANH R147, R35 ;  /* 0x0000002300937308 */ /* 0x000fe20000002400 */
[----:B------:R-:W-:Y:S01]  /*3e00*/  FSETP.NEU.FTZ.AND P2, PT, R3, -INF , PT ;  /* 0xff8000000300780b */ /* 0x000fe20003f5d000 */
[--C-:B------:R-:W-:Y:S01]  /*3e10*/  FFMA.FTZ R10, R0, c[0x0][0x23c], -R4.reuse ;  /* 0x00008f00000a7a23 */ /* 0x100fe20000010804 */
[----:B------:R-:W-:Y:S02]  /*3e20*/  MOV R0, R51 ;  /* 0x0000003300007202 */ /* 0x000fe40000000f00 */
[----:B------:R-:W-:Y:S02]  /*3e30*/  @P0 FSEL R0, R51, -INF , !P4 ;  /* 0xff80000033000808 */ /* 0x000fe40006000000 */
[----:B------:R-:W-:Y:S03]  /*3e40*/  PLOP3.LUT P0, PT, PT, PT, UP0, 0x80, 0x0 ;  /* 0x000000000000781c */ /* 0x000fe60003f0f008 */
[----:B------:R2:W-:Y:S01]  /*3e50*/  MUFU.EX2 R56, R10 ;  /* 0x0000000a00387308 */ /* 0x0005e20000000800 */
[----:B------:R-:W-:Y:S01]  /*3e60*/  FFMA.FTZ R12, R0, c[0x0][0x23c], -R4 ;  /* 0x00008f00000c7a23 */ /* 0x000fe20000010804 */
[----:B------:R-:W-:Y:S02]  /*3e70*/  FSEL R0, R11, RZ, P2 ;  /* 0x000000ff0b007208 */ /* 0x000fe40001000000 */
[----:B------:R-:W-:Y:S06]  /*3e80*/  PLOP3.LUT P2, PT, PT, PT, UP0, 0x80, 0x0 ;  /* 0x000000000000781c */ /* 0x000fec0003f4f008 */
[----:B------:R-:W-:Y:S10]  /*3e90*/  MUFU.TANH R243, R31 ;  /* 0x0000001f00f37308 */ /* 0x000ff40000002400 */
[----:B------:R-:W-:Y:S01]  /*3ea0*/  MUFU.EX2 R55, R12 ;  /* 0x0000000c00377308 */ /* 0x000fe20000000800 */
[----:B--2---:R-:W-:Y:S02]  /*3eb0*/  MOV R10, R42 ;  /* 0x0000002a000a7202 */ /* 0x004fe40000000f00 */
[----:B------:R-:W-:Y:S02]  /*3ec0*/  @P1 FSEL R10, R42, -INF , !P3 ;  /* 0xff8000002a0a1808 */ /* 0x000fe40005800000 */
[----:B------:R-:W-:Y:S02]  /*3ed0*/  PLOP3.LUT P1, PT, PT, PT, UP0, 0x80, 0x0 ;  /* 0x000000000000781c */ /* 0x000fe40003f2f008 */
[----:B------:R-:W-:Y:S01]  /*3ee0*/  PLOP3.LUT P3, PT, PT, PT, UP0, 0x80, 0x0 ;  /* 0x000000000000781c */ /* 0x000fe20003f6f008 */
[--C-:B------:R-:W-:Y:S01]  /*3ef0*/  FFMA.FTZ R11, R10, c[0x0][0x23c], -R0.reuse ;  /* 0x00008f000a0b7a23 */ /* 0x100fe20000010800 */
[----:B------:R-:W-:Y:S02]  /*3f00*/  MOV R10, R41 ;  /* 0x00000029000a7202 */ /* 0x000fe40000000f00 */
[----:B------:R-:W-:Y:S01]  /*3f10*/  @P0 FSEL R10, R41, -INF , !P4 ;  /* 0xff800000290a0808 */ /* 0x000fe20006000000 */
[----:B------:R-:W-:Y:S01]  /*3f20*/  MUFU.EX2 R46, R11 ;  /* 0x0000000b002e7308 */ /* 0x000fe20000000800 */
[----:B------:R-:W-:Y:S02]  /*3f30*/  PLOP3.LUT P0, PT, PT, PT, UP0, 0x80, 0x0 ;  /* 0x000000000000781c */ /* 0x000fe40003f0f008 */
[----:B------:R-:W-:Y:S01]  /*3f40*/  PLOP3.LUT P4, PT, PT, PT, UP0, 0x80, 0x0 ;  /* 0x000000000000781c */ /* 0x000fe20003f8f008 */
[----:B------:R-:W-:Y:S06]  /*3f50*/  FFMA.FTZ R10, R10, c[0x0][0x23c], -R0 ;  /* 0x00008f000a0a7a23 */ /* 0x000fec0000010800 */
[----:B------:R2:W-:Y:S02]  /*3f60*/  MUFU.EX2 R45, R10 ;  /* 0x0000000a002d7308 */ /* 0x0005e40000000800 */
[C---:B--2---:R-:W-:Y:S02]  /*3f70*/  @P1 IADD3 R10, R9.reuse, 0x8, RZ ;  /* 0x00000008090a1810 */ /* 0x044fe40007ffe0ff */
[----:B------:R-:W-:Y:S02]  /*3f80*/  PLOP3.LUT P1, PT, PT, PT, UP0, 0x80, 0x0 ;  /* 0x000000000000781c */ /* 0x000fe40003f2f008 */
[----:B------:R-:W-:Y:S02]  /*3f90*/  @P6 ISETP.GE.AND P6, PT, R10, UR6, PT ;  /* 0x000000060a006c0c */ /* 0x000fe4000bfc6270 */
[C---:B------:R-:W-:Y:S02]  /*3fa0*/  @P0 IADD3 R10, R9.reuse, 0x9, RZ ;  /* 0x00000009090a0810 */ /* 0x040fe40007ffe0ff */
[----:B------:R-:W-:Y:S02]  /*3fb0*/  PLOP3.LUT P0, PT, PT, PT, UP0, 0x80, 0x0 ;  /* 0x000000000000781c */ /* 0x000fe40003f0f008 */
[----:B------:R-:W-:Y:S02]  /*3fc0*/  @P3 ISETP.GE.AND P3, PT, R10, UR6, PT ;  /* 0x000000060a003c0c */ /* 0x000fe4000bf66270 */
[----:B------:R-:W-:Y:S05]  /*3fd0*/  MOV R10, R252 ;  /* 0x000000fc000a7202 */ /* 0x000fea0000000f00 */
[----:B------:R-:W-:Y:S02]  /*3fe0*/  @P1 FSEL R10, R252, -INF , !P6 ;  /* 0xff800000fc0a1808 */ /* 0x000fe40007000000 */
[----:B------:R-:W-:Y:S03]  /*3ff0*/  PLOP3.LUT P1, PT, PT, PT, UP0, 0x80, 0x0 ;  /* 0x000000000000781c */ /* 0x000fe60003f2f008 */
[--C-:B------:R-:W-:Y:S01]  /*4000*/  FFMA.FTZ R11, R10, c[0x0][0x23c], -R4.reuse ;  /* 0x00008f000a0b7a23 */ /* 0x100fe20000010804 */
[----:B------:R-:W-:Y:S02]  /*4010*/  MOV R10, R250 ;  /* 0x000000fa000a7202 */ /* 0x000fe40000000f00 */
[----:B------:R-:W-:Y:S01]  /*4020*/  @P0 FSEL R10, R250, -INF , !P3 ;  /* 0xff800000fa0a0808 */ /* 0x000fe20005800000 */
[----:B------:R-:W-:Y:S01]  /*4030*/  MUFU.EX2 R54, R11 ;  /* 0x0000000b00367308 */ /* 0x000fe20000000800 */
[----:B------:R-:W-:Y:S03]  /*4040*/  PLOP3.LUT P0, PT, PT, PT, UP0, 0x80, 0x0 ;  /* 0x000000000000781c */ /* 0x000fe60003f0f008 */
[----:B------:R-:W-:Y:S01]  /*4050*/  FFMA.FTZ R7, R10, c[0x0][0x23c], -R4 ;  /* 0x00008f000a077a23 */ /* 0x000fe20000010804 */
[C---:B------:R-:W-:Y:S02]  /*4060*/  @P4 IADD3 R10, R9.reuse, 0x10, RZ ;  /* 0x00000010090a4810 */ /* 0x040fe40007ffe0ff */
[----:B------:R-:W-:Y:S02]  /*4070*/  @P1 FSEL R6, R40, -INF , !P6 ;  /* 0xff80000028061808 */ /* 0x000fe40007000000 */
[----:B------:R-:W-:Y:S01]  /*4080*/  PLOP3.LUT P1, PT, PT, PT, UP0, 0x80, 0x0 ;  /* 0x000000000000781c */ /* 0x000fe20003f2f008 */
[----:B------:R2:W1:Y:S01]  /*4090*/  MUFU.EX2 R53, R7 ;  /* 0x0000000700357308 */ /* 0x0004620000000800 */
[----:B------:R-:W-:Y:S02]  /*40a0*/  @P5 ISETP.GE.AND P5, PT, R10, UR6, PT ;  /* 0x000000060a005c0c */ /* 0x000fe4000bfa6270 */
[----:B------:R-:W-:Y:S02]  /*40b0*/  @P2 IADD3 R10, R9, 0x11, RZ ;  /* 0x00000011090a2810 */ /* 0x000fe40007ffe0ff */
[----:B------:R-:W-:Y:S02]  /*40c0*/  PLOP3.LUT P2, PT, PT, PT, UP0, 0x80, 0x0 ;  /* 0x000000000000781c */ /* 0x000fe40003f4f008 */
[----:B------:R-:W-:Y:S01]  /*40d0*/  PLOP3.LUT P4, PT, PT, PT, UP0, 0x80, 0x0 ;  /* 0x000000000000781c */ /* 0x000fe20003f8f008 */
[--C-:B--2---:R-:W-:Y:S01]  /*40e0*/  FFMA.FTZ R7, R6, c[0x0][0x23c], -R0.reuse ;  /* 0x00008f0006077a23 */ /* 0x104fe20000010800 */
[----:B----4-:R-:W-:Y:S02]  /*40f0*/  MOV R6, R39 ;  /* 0x0000002700067202 */ /* 0x010fe40000000f00 */
[----:B------:R-:W-:Y:S01]  /*4100*/  @P0 FSEL R6, R39, -INF , !P3 ;  /* 0xff80000027060808 */ /* 0x000fe20005800000 */
[----:B------:R-:W-:Y:S01]  /*4110*/  MUFU.EX2 R44, R7 ;  /* 0x00000007002c7308 */ /* 0x000fe20000000800 */
[----:B------:R-:W-:Y:S03]  /*4120*/  PLOP3.LUT P0, PT, PT, PT, UP0, 0x80, 0x0 ;  /* 0x000000000000781c */ /* 0x000fe60003f0f008 */
[----:B------:R-:W-:Y:S06]  /*4130*/  FFMA.FTZ R6, R6, c[0x0][0x23c], -R0 ;  /* 0x00008f0006067a23 */ /* 0x000fec0000010800 */
[----:B------:R2:W-:Y:S02]  /*4140*/  MUFU.EX2 R43, R6 ;  /* 0x00000006002b7308 */ /* 0x0005e40000000800 */
[----:B--2---:R-:W-:Y:S02]  /*4150*/  MOV R6, R150 ;  /* 0x0000009600067202 */ /* 0x004fe40000000f00 */
[----:B------:R-:W-:Y:S02]  /*4160*/  @P0 FSEL R6, R150, -INF , !P6 ;  /* 0xff80000096060808 */ /* 0x000fe40007000000 */
[----:B------:R-:W-:Y:S03]  /*4170*/  PLOP3.LUT P0, PT, PT, PT, UP0, 0x80, 0x0 ;  /* 0x000000000000781c */ /* 0x000fe60003f0f008 */
[--C-:B------:R-:W-:Y:S01]  /*4180*/  FFMA.FTZ R7, R6, c[0x0][0x23c], -R8.reuse ;  /* 0x00008f0006077a23 */ /* 0x100fe20000010808 */
[----:B---3--:R-:W-:Y:S02]  /*4190*/  MOV R6, R149 ;  /* 0x0000009500067202 */ /* 0x008fe40000000f00 */
[----:B------:R-:W-:Y:S01]  /*41a0*/  @P1 FSEL R6, R149, -INF , !P3 ;  /* 0xff80000095061808 */ /* 0x000fe20005800000 */
[----:B------:R2:W-:Y:S01]  /*41b0*/  MUFU.EX2 R158, R7 ;  /* 0x00000007009e7308 */ /* 0x0005e20000000800 */
[----:B------:R-:W-:Y:S03]  /*41c0*/  PLOP3.LUT P1, PT, PT, PT, UP0, 0x80, 0x0 ;  /* 0x000000000000781c */ /* 0x000fe60003f2f008 */
[--C-:B--2---:R-:W-:Y:S01]  /*41d0*/  FFMA.FTZ R7, R6, c[0x0][0x23c], -R8.reuse ;  /* 0x00008f0006077a23 */ /* 0x104fe20000010808 */
[----:B------:R-:W-:Y:S02]  /*41e0*/  MOV R6, R165 ;  /* 0x000000a500067202 */ /* 0x000fe40000000f00 */
[----:B------:R-:W-:Y:S03]  /*41f0*/  @P0 FSEL R6, R165, -INF , !P6 ;  /* 0xff800000a5060808 */ /* 0x000fe60007000000 */
[----:B------:R2:W3:Y:S01]  /*4200*/  MUFU.EX2 R157, R7 ;  /* 0x00000007009d7308 */ /* 0x0004e20000000800 */
[----:B------:R-:W-:Y:S02]  /*4210*/  PLOP3.LUT P0, PT, PT, PT, UP0, 0x80, 0x0 ;  /* 0x000000000000781c */ /* 0x000fe40003f0f008 */
[----:B------:R-:W-:Y:S11]  /*4220*/  PLOP3.LUT P6, PT, PT, PT, UP0, 0x80, 0x0 ;  /* 0x000000000000781c */ /* 0x000ff60003fcf008 */
[----:B------:R-:W-:Y:S02]  /*4230*/  @!UPT UIADD3 URZ, URZ, URZ, URZ ;  /* 0x0000003f3f3ff290 */ /* 0x000fe4000fffe03f */
[----:B------:R-:W-:Y:S01]  /*4240*/  @P6 ISETP.GE.AND P6, PT, R10, UR6, PT ;  /* 0x000000060a006c0c */ /* 0x000fe2000bfc6270 */
[--C-:B--2---:R-:W-:Y:S01]  /*4250*/  FFMA.FTZ R7, R6, c[0x0][0x23c], -R5.reuse ;  /* 0x00008f0006077a23 */ /* 0x104fe20000010805 */
[----:B------:R-:W-:Y:S02]  /*4260*/  MOV R6, R163 ;  /* 0x000000a300067202 */ /* 0x000fe40000000f00 */
[----:B------:R-:W-:Y:S01]  /*4270*/  @P1 FSEL R6, R163, -INF , !P3 ;  /* 0xff800000a3061808 */ /* 0x000fe20005800000 */
[----:B------:R2:W-:Y:S01]  /*4280*/  MUFU.EX2 R249, R7 ;  /* 0x0000000700f97308 */ /* 0x0005e20000000800 */
[----:B------:R-:W-:Y:S02]  /*4290*/  PLOP3.LUT P1, PT, PT, PT, UP0, 0x80, 0x0 ;  /* 0x000000000000781c */ /* 0x000fe40003f2f008 */
[----:B------:R-:W-:Y:S11]  /*42a0*/  PLOP3.LUT P3, PT, PT, PT, UP0, 0x80, 0x0 ;  /* 0x000000000000781c */ /* 0x000ff60003f6f008 */
[----:B------:R-:W-:Y:S02]  /*42b0*/  @!UPT UIADD3 URZ, URZ, URZ, URZ ;  /* 0x0000003f3f3ff290 */ /* 0x000fe4000fffe03f */
[C---:B------:R-:W-:Y:S02]  /*42c0*/  @P3 IADD3 R10, R9.reuse, 0x18, RZ ;  /* 0x00000018090a3810 */ /* 0x040fe40007ffe0ff */
[----:B------:R-:W-:Y:S01]  /*42d0*/  @P4 IADD3 R9, R9, 0x19, RZ ;  /* 0x0000001909094810 */ /* 0x000fe20007ffe0ff */
[--C-:B--2---:R-:W-:Y:S01]  /*42e0*/  FFMA.FTZ R7, R6, c[0x0][0x23c], -R5.reuse ;  /* 0x00008f0006077a23 */ /* 0x104fe20000010805 */
[----:B------:R-:W-:Y:S02]  /*42f0*/  MOV R6, R153 ;  /* 0x0000009900067202 */ /* 0x000fe40000000f00 */
[----:B------:R-:W-:Y:S01]  /*4300*/  @P0 FSEL R6, R153, -INF , !P5 ;  /* 0xff80000099060808 */ /* 0x000fe20006800000 */
[----:B------:R2:W4:Y:S01]  /*4310*/  MUFU.EX2 R247, R7 ;  /* 0x0000000700f77308 */ /* 0x0005220000000800 */
[----:B------:R-:W-:Y:S03]  /*4320*/  PLOP3.LUT P0, PT, PT, PT, UP0, 0x80, 0x0 ;  /* 0x000000000000781c */ /* 0x000fe60003f0f008 */
[--C-:B--2---:R-:W-:Y:S01]  /*4330*/  FFMA.FTZ R7, R6, c[0x0][0x23c], -R8.reuse ;  /* 0x00008f0006077a23 */ /* 0x104fe20000010808 */
[----:B-1----:R-:W-:Y:S02]  /*4340*/  MOV R6, R152 ;  /* 0x0000009800067202 */ /* 0x002fe40000000f00 */
[----:B------:R-:W-:Y:S03]  /*4350*/  @P1 FSEL R6, R152, -INF , !P6 ;  /* 0xff80000098061808 */ /* 0x000fe60007000000 */
[----:B------:R1:W-:Y:S01]  /*4360*/  MUFU.EX2 R156, R7 ;  /* 0x00000007009c7308 */ /* 0x0003e20000000800 */
[----:B------:R-:W-:Y:S01]  /*4370*/  PLOP3.LUT P1, PT, PT, PT, UP0, 0x80, 0x0 ;  /* 0x000000000000781c */ /* 0x000fe20003f2f008 */
[----:B-1----:R-:W-:Y:S01]  /*4380*/  FFMA.FTZ R7, R6, c[0x0][0x23c], -R8 ;  /* 0x00008f0006077a23 */ /* 0x002fe20000010808 */
[----:B------:R-:W-:Y:S02]  /*4390*/  MOV R6, R166 ;  /* 0x000000a600067202 */ /* 0x000fe40000000f00 */
[----:B------:R-:W-:Y:S05]  /*43a0*/  @P0 FSEL R6, R166, -INF , !P5 ;  /* 0xff800000a6060808 */ /* 0x000fea0006800000 */
[----:B------:R1:W-:Y:S01]  /*43b0*/  MUFU.EX2 R155, R7 ;  /* 0x00000007009b7308 */ /* 0x0003e20000000800 */
[----:B------:R-:W-:Y:S01]  /*43c0*/  PLOP3.LUT P0, PT, PT, PT, UP0, 0x80, 0x0 ;  /* 0x000000000000781c */ /* 0x000fe20003f0f008 */
[--C-:B-1----:R-:W-:Y:S01]  /*43d0*/  FFMA.FTZ R7, R6, c[0x0][0x23c], -R5.reuse ;  /* 0x00008f0006077a23 */ /* 0x102fe20000010805 */
[----:B------:R-:W-:Y:S02]  /*43e0*/  MOV R6, R164 ;  /* 0x000000a400067202 */ /* 0x000fe40000000f00 */
[----:B------:R-:W-:Y:S05]  /*43f0*/  @P1 FSEL R6, R164, -INF , !P6 ;  /* 0xff800000a4061808 */ /* 0x000fea0007000000 */
[----:B------:R1:W-:Y:S01]  /*4400*/  MUFU.EX2 R246, R7 ;  /* 0x0000000700f67308 */ /* 0x0003e20000000800 */
[----:B------:R-:W-:Y:S01]  /*4410*/  PLOP3.LUT P1, PT, PT, PT, UP0, 0x80, 0x0 ;  /* 0x000000000000781c */ /* 0x000fe20003f2f008 */
[--C-:B-1----:R-:W-:Y:S01]  /*4420*/  FFMA.FTZ R7, R6, c[0x0][0x23c], -R5.reuse ;  /* 0x00008f0006077a23 */ /* 0x102fe20000010805 */
[----:B------:R-:W-:Y:S02]  /*4430*/  MOV R6, R169 ;  /* 0x000000a900067202 */ /* 0x000fe40000000f00 */
[----:B------:R-:W-:Y:S05]  /*4440*/  @P2 FSEL R6, R169, -INF , !P5 ;  /* 0xff800000a9062808 */ /* 0x000fea0006800000 */
[----:B------:R1:W2:Y:S01]  /*4450*/  MUFU.EX2 R245, R7 ;  /* 0x0000000700f57308 */ /* 0x0002a20000000800 */
[----:B------:R-:W-:Y:S11]  /*4460*/  PLOP3.LUT P2, PT, PT, PT, UP0, 0x80, 0x0 ;  /* 0x000000000000781c */ /* 0x000ff60003f4f008 */
[----:B------:R-:W-:Y:S02]  /*4470*/  @!UPT UIADD3 URZ, URZ, URZ, URZ ;  /* 0x0000003f3f3ff290 */ /* 0x000fe4000fffe03f */
[----:B------:R-:W-:Y:S02]  /*4480*/  @P2 ISETP.GE.AND P3, PT, R10, UR6, PT ;  /* 0x000000060a002c0c */ /* 0x000fe4000bf66270 */
[----:B------:R-:W-:Y:S01]  /*4490*/  PLOP3.LUT P2, PT, PT, PT, UP0, 0x80, 0x0 ;  /* 0x000000000000781c */ /* 0x000fe20003f4f008 */
[--C-:B-1----:R-:W-:Y:S01]  /*44a0*/  FFMA.FTZ R7, R6, c[0x0][0x23c], -R4.reuse ;  /* 0x00008f0006077a23 */ /* 0x102fe20000010804 */
[----:B------:R-:W-:Y:S02]  /*44b0*/  MOV R6, R168 ;  /* 0x000000a800067202 */ /* 0x000fe40000000f00 */
[----:B------:R-:W-:Y:S01]  /*44c0*/  @P0 FSEL R6, R168, -INF , !P6 ;  /* 0xff800000a8060808 */ /* 0x000fe20007000000 */
[----:B------:R1:W-:Y:S01]  /*44d0*/  MUFU.EX2 R50, R7 ;  /* 0x0000000700327308 */ /* 0x0003e20000000800 */
[----:B------:R-:W-:Y:S03]  /*44e0*/  PLOP3.LUT P0, PT, PT, PT, UP0, 0x80, 0x0 ;  /* 0x000000000000781c */ /* 0x000fe60003f0f008 */
[----:B-1----:R-:W-:Y:S01]  /*44f0*/  FFMA.FTZ R7, R6, c[0x0][0x23c], -R4 ;  /* 0x00008f0006077a23 */ /* 0x002fe20000010804 */
[----:B------:R-:W-:Y:S02]  /*4500*/  MOV R6, R2 ;  /* 0x0000000200067202 */ /* 0x000fe40000000f00 */
[----:B------:R-:W-:Y:S03]  /*4510*/  @P1 FSEL R6, R2, -INF , !P5 ;  /* 0xff80000002061808 */ /* 0x000fe60006800000 */
[----:B------:R1:W-:Y:S01]  /*4520*/  MUFU.EX2 R49, R7 ;  /* 0x0000000700317308 */ /* 0x0003e20000000800 */
[----:B------:R-:W-:Y:S11]  /*4530*/  PLOP3.LUT P1, PT, PT, PT, UP0, 0x80, 0x0 ;  /* 0x000000000000781c */ /* 0x000ff60003f2f008 */
[----:B------:R-:W-:Y:S02]  /*4540*/  @!UPT UIADD3 URZ, URZ, URZ, URZ ;  /* 0x0000003f3f3ff290 */ /* 0x000fe4000fffe03f */
[----:B------:R-:W-:Y:S01]  /*4550*/  @P1 ISETP.GE.AND P1, PT, R9, UR6, PT ;  /* 0x0000000609001c0c */ /* 0x000fe2000bf26270 */
        /* <DEDUP_REMOVED lines=9> */
[----:B------:R-:W-:Y:S01]  /*45f0*/  PLOP3.LUT P2, PT, PT, PT, UP0, 0x80, 0x0 ;  /* 0x000000000000781c */ /* 0x000fe20003f4f008 */
[--C-:B-1----:R-:W-:Y:S01]  /*4600*/  FFMA.FTZ R7, R6, c[0x0][0x23c], -R4.reuse ;  /* 0x00008f0006077a23 */ /* 0x102fe20000010804 */
[----:B------:R-:W-:Y:S02]  /*4610*/  MOV R6, R161 ;  /* 0x000000a100067202 */ /* 0x000fe40000000f00 */
[----:B------:R-:W-:Y:S05]  /*4620*/  @P0 FSEL R6, R161, -INF , !P1 ;  /* 0xff800000a1060808 */ /* 0x000fea0004800000 */
[----:B------:R1:W-:Y:S01]  /*4630*/  MUFU.EX2 R48, R7 ;  /* 0x0000000700307308 */ /* 0x0003e20000000800 */
[----:B------:R-:W-:Y:S01]  /*4640*/  PLOP3.LUT P0, PT, PT, PT, UP0, 0x80, 0x0 ;  /* 0x000000000000781c */ /* 0x000fe20003f0f008 */
[----:B------:R-:W-:Y:S01]  /*4650*/  FFMA.FTZ R4, R6, c[0x0][0x23c], -R4 ;  /* 0x00008f0006047a23 */ /* 0x000fe20000010804 */
[----:B------:R-:W-:Y:S02]  /*4660*/  MOV R6, R244 ;  /* 0x000000f400067202 */ /* 0x000fe40000000f00 */
[----:B------:R-:W-:Y:S02]  /*4670*/  @P2 FSEL R6, R244, -INF , !P3 ;  /* 0xff800000f4062808 */ /* 0x000fe40005800000 */
[----:B------:R-:W-:Y:S03]  /*4680*/  PLOP3.LUT P2, PT, PT, PT, UP0, 0x80, 0x0 ;  /* 0x000000000000781c */ /* 0x000fe60003f4f008 */
[----:B------:R2:W-:Y:S01]  /*4690*/  MUFU.EX2 R47, R4 ;  /* 0x00000004002f7308 */ /* 0x0005e20000000800 */
[----:B------:R-:W-:Y:S09]  /*46a0*/  FFMA.FTZ R6, R6, c[0x0][0x23c], -R0 ;  /* 0x00008f0006067a23 */ /* 0x000ff20000010800 */
[----:B------:R3:W-:Y:S01]  /*46b0*/  MUFU.EX2 R36, R6 ;  /* 0x0000000600247308 */ /* 0x0007e20000000800 */
[----:B-1----:R-:W-:Y:S05]  /*46c0*/  F2FP.PACK_AB R7, R57, R58 ;  /* 0x0000003a3907723e */ /* 0x002fea00000000ff */
[----:B------:R1:W-:Y:S01]  /*46d0*/  STS [R235+0x13400], R7 ;  /* 0x01340007eb007388 */ /* 0x0003e20000000800 */
[----:B--2---:R-:W-:Y:S02]  /*46e0*/  MOV R4, R146 ;  /* 0x0000009200047202 */ /* 0x004fe40000000f00 */
[----:B------:R-:W-:Y:S02]  /*46f0*/  @P0 FSEL R4, R146, -INF , !P3 ;  /* 0xff80000092040808 */ /* 0x000fe40005800000 */
[----:B------:R-:W-:Y:S03]  /*4700*/  PLOP3.LUT P0, PT, PT, PT, UP0, 0x80, 0x0 ;  /* 0x000000000000781c */ /* 0x000fe60003f0f008 */
[--C-:B---3--:R-:W-:Y:S01]  /*4710*/  FFMA.FTZ R6, R4, c[0x0][0x23c], -R8.reuse ;  /* 0x00008f0004067a23 */ /* 0x108fe20000010808 */
[----:B------:R-:W-:Y:S02]  /*4720*/  MOV R4, R145 ;  /* 0x0000009100047202 */ /* 0x000fe40000000f00 */
[----:B------:R-:W-:Y:S01]  /*4730*/  @P2 FSEL R4, R145, -INF , !P1 ;  /* 0xff80000091042808 */ /* 0x000fe20004800000 */
[----:B------:R2:W-:Y:S01]  /*4740*/  MUFU.EX2 R154, R6 ;  /* 0x00000006009a7308 */ /* 0x0005e20000000800 */
[----:B------:R-:W-:Y:S03]  /*4750*/  PLOP3.LUT P2, PT, PT, PT, UP0, 0x80, 0x0 ;  /* 0x000000000000781c */ /* 0x000fe60003f4f008 */
[----:B------:R-:W-:Y:S01]  /*4760*/  FFMA.FTZ R8, R4, c[0x0][0x23c], -R8 ;  /* 0x00008f0004087a23 */ /* 0x000fe20000010808 */
[----:B------:R-:W-:Y:S02]  /*4770*/  MOV R4, R148 ;  /* 0x0000009400047202 */ /* 0x000fe40000000f00 */
[----:B------:R-:W-:Y:S02]  /*4780*/  @P0 FSEL R4, R148, -INF , !P3 ;  /* 0xff80000094040808 */ /* 0x000fe40005800000 */
[----:B------:R-:W-:Y:S01]  /*4790*/  PLOP3.LUT P0, PT, PT, PT, UP0, 0x80, 0x0 ;  /* 0x000000000000781c */ /* 0x000fe20003f0f008 */
[----:B------:R-:W3:Y:S01]  /*47a0*/  MUFU.EX2 R151, R8 ;  /* 0x0000000800977308 */ /* 0x000ee20000000800 */
[----:B-1----:R-:W-:Y:S01]  /*47b0*/  F2FP.PACK_AB R7, R53, R54 ;  /* 0x000000363507723e */ /* 0x002fe200000000ff */
[--C-:B--2---:R-:W-:Y:S01]  /*47c0*/  FFMA.FTZ R6, R4, c[0x0][0x23c], -R5.reuse ;  /* 0x00008f0004067a23 */ /* 0x104fe20000010805 */
[----:B------:R-:W-:Y:S02]  /*47d0*/  MOV R4, R147 ;  /* 0x0000009300047202 */ /* 0x000fe40000000f00 */
[----:B------:R-:W-:Y:S05]  /*47e0*/  @P2 FSEL R4, R147, -INF , !P1 ;  /* 0xff80000093042808 */ /* 0x000fea0004800000 */
[----:B------:R1:W-:Y:S01]  /*47f0*/  MUFU.EX2 R167, R6 ;  /* 0x0000000600a77308 */ /* 0x0003e20000000800 */
[----:B------:R-:W-:Y:S01]  /*4800*/  FFMA.FTZ R5, R4, c[0x0][0x23c], -R5 ;  /* 0x00008f0004057a23 */ /* 0x000fe20000010805 */
[----:B------:R-:W-:Y:S05]  /*4810*/  F2FP.PACK_AB R4, R144, R248 ;  /* 0x000000f89004723e */ /* 0x000fea00000000ff */
[----:B------:R2:W-:Y:S03]  /*4820*/  STS [R235+0x13000], R4 ;  /* 0x01300004eb007388 */ /* 0x0005e60000000800 */
[----:B------:R2:W2:Y:S01]  /*4830*/  MUFU.EX2 R159, R5 ;  /* 0x00000005009f7308 */ /* 0x0004a20000000800 */
[----:B-1----:R-:W-:Y:S02]  /*4840*/  MOV R6, R243 ;  /* 0x000000f300067202 */ /* 0x002fe40000000f00 */
[----:B------:R-:W-:Y:S02]  /*4850*/  @P0 FSEL R6, R243, -INF , !P1 ;  /* 0xff800000f3060808 */ /* 0x000fe40004800000 */
[----:B------:R-:W-:Y:S03]  /*4860*/  IADD3 R142, P0, R142, UR11, RZ ;  /* 0x0000000b8e8e7c10 */ /* 0x000fe6000ff1e0ff */
[----:B------:R-:W-:Y:S01]  /*4870*/  FFMA.FTZ R0, R6, c[0x0][0x23c], -R0 ;  /* 0x00008f0006007a23 */ /* 0x000fe20000010800 */
[----:B------:R-:W-:Y:S02]  /*4880*/  F2FP.PACK_AB R6, R55, R56 ;  /* 0x000000383706723e */ /* 0x000fe400000000ff */
[----:B------:R-:W-:Y:S01]  /*4890*/  IADD3.X R143, R140, UR10, RZ, P0, !PT ;  /* 0x0000000a8c8f7c10 */ /* 0x000fe200087fe4ff */
[----:B------:R4:W1:Y:S01]  /*48a0*/  MUFU.EX2 R3, R0 ;  /* 0x0000000000037308 */ /* 0x0008620000000800 */
[----:B--2---:R-:W-:Y:S02]  /*48b0*/  F2FP.PACK_AB R4, R157, R158 ;  /* 0x0000009e9d04723e */ /* 0x004fe400000000ff */
[----:B------:R-:W-:Y:S01]  /*48c0*/  F2FP.PACK_AB R5, R45, R46 ;  /* 0x0000002e2d05723e */ /* 0x000fe200000000ff */
[----:B------:R-:W2:Y:S01]  /*48d0*/  LDG.E R140, [R142.64] ;  /* 0x000000048e8c7981 */ /* 0x000ea2000c1e1900 */
[----:B------:R-:W-:Y:S03]  /*48e0*/  PLOP3.LUT P0, PT, PT, PT, UP3, 0x80, 0x0 ;  /* 0x000000000000781c */ /* 0x000fe60003f0f038 */
[----:B------:R1:W-:Y:S01]  /*48f0*/  STS [R234+0x13000], R4 ;  /* 0x01300004ea007388 */ /* 0x0003e20000000800 */
[----:B----4-:R-:W-:Y:S05]  /*4900*/  F2FP.PACK_AB R0, R247, R249 ;  /* 0x000000f9f700723e */ /* 0x010fea00000000ff */
[----:B------:R3:W-:Y:S04]  /*4910*/  STS [R234+0x13400], R0 ;  /* 0x01340000ea007388 */ /* 0x0007e80000000800 */
[----:B------:R4:W-:Y:S01]  /*4920*/  STS [R235+0x14000], R6 ;  /* 0x01400006eb007388 */ /* 0x0009e20000000800 */
[----:B-1----:R-:W-:Y:S03]  /*4930*/  F2FP.PACK_AB R4, R245, R246 ;  /* 0x000000f6f504723e */ /* 0x002fe600000000ff */
[----:B------:R1:W-:Y:S04]  /*4940*/  STS [R235+0x14400], R5 ;  /* 0x01440005eb007388 */ /* 0x0003e80000000800 */
[----:B------:R1:W-:Y:S01]  /*4950*/  STS [R234+0x14000], R7 ;  /* 0x01400007ea007388 */ /* 0x0003e20000000800 */
[----:B---3--:R-:W-:Y:S02]  /*4960*/  F2FP.PACK_AB R0, R151, R154 ;  /* 0x0000009a9700723e */ /* 0x008fe400000000ff */
[----:B----4-:R-:W-:Y:S02]  /*4970*/  F2FP.PACK_AB R6, R43, R44 ;  /* 0x0000002c2b06723e */ /* 0x010fe400000000ff */
[----:B-1----:R-:W-:Y:S03]  /*4980*/  F2FP.PACK_AB R5, R155, R156 ;  /* 0x0000009c9b05723e */ /* 0x002fe600000000ff */
[----:B------:R1:W-:Y:S01]  /*4990*/  STS [R234+0x14400], R6 ;  /* 0x01440006ea007388 */ /* 0x0003e20000000800 */
[----:B------:R-:W-:Y:S03]  /*49a0*/  F2FP.PACK_AB R7, R49, R50 ;  /* 0x000000323107723e */ /* 0x000fe600000000ff */
[----:B------:R3:W-:Y:S04]  /*49b0*/  STS [R233+0x13000], R5 ;  /* 0x01300005e9007388 */ /* 0x0007e80000000800 */
[----:B------:R4:W-:Y:S04]  /*49c0*/  STS [R233+0x13400], R4 ;  /* 0x01340004e9007388 */ /* 0x0009e80000000800 */
[----:B------:R4:W-:Y:S01]  /*49d0*/  STS [R232+0x13000], R0 ;  /* 0x01300000e8007388 */ /* 0x0009e20000000800 */
[----:B-1----:R-:W-:Y:S02]  /*49e0*/  F2FP.PACK_AB R6, R37, R38 ;  /* 0x000000262506723e */ /* 0x002fe400000000ff */
[----:B---3--:R-:W-:Y:S02]  /*49f0*/  F2FP.PACK_AB R5, R159, R167 ;  /* 0x000000a79f05723e */ /* 0x008fe400000000ff */
[----:B----4-:R-:W-:Y:S03]  /*4a00*/  F2FP.PACK_AB R4, R47, R48 ;  /* 0x000000302f04723e */ /* 0x010fe600000000ff */
[----:B------:R-:W-:Y:S01]  /*4a10*/  STS [R232+0x13400], R5 ;  /* 0x01340005e8007388 */ /* 0x000fe20000000800 */
[----:B------:R-:W-:Y:S03]  /*4a20*/  F2FP.PACK_AB R0, R3, R36 ;  /* 0x000000240300723e */ /* 0x000fe600000000ff */
[----:B------:R-:W-:Y:S04]  /*4a30*/  STS [R233+0x14000], R7 ;  /* 0x01400007e9007388 */ /* 0x000fe80000000800 */
[----:B------:R-:W-:Y:S04]  /*4a40*/  STS [R233+0x14400], R6 ;  /* 0x01440006e9007388 */ /* 0x000fe80000000800 */
[----:B------:R-:W-:Y:S04]  /*4a50*/  STS [R232+0x14000], R4 ;  /* 0x01400004e8007388 */ /* 0x000fe80000000800 */
[----:B------:R1:W-:Y:S04]  /*4a60*/  STS [R232+0x14400], R0 ;  /* 0x01440000e8007388 */ /* 0x0003e80000000800 */
[----:B------:R-:W3:Y:S08]  /*4a70*/  LDSM.16.M88.4 R32, [R223+0x6000] ;  /* 0x00600000df20783b */ /* 0x000ef00000000200 */
[----:B------:R-:W4:Y:S08]  /*4a80*/  LDSM.16.M88.4 R28, [R223+0x6800] ;  /* 0x00680000df1c783b */ /* 0x000f300000000200 */
[----:B------:R-:W4:Y:S01]  /*4a90*/  LDSM.16.M88.4 R132, [R224+0x6000] ;  /* 0x00600000e084783b */ /* 0x000f220000000200 */
[----:B-1----:R-:W-:Y:S07]  /*4aa0*/  FFMA.FTZ R0, -R141, R141, 1 ;  /* 0x3f8000008d007423 */ /* 0x002fee000001018d */
[----:B------:R-:W1:Y:S01]  /*4ab0*/  LDSM.16.M88.4 R136, [R224+0x6800] ;  /* 0x00680000e088783b */ /* 0x000e620000000200 */
[----:B------:R-:W-:Y:S01]  /*4ac0*/  FMUL.FTZ R0, R0, c[0x0][0x2ec] ;  /* 0x0000bb0000007a20 */ /* 0x000fe20000410000 */
[-C--:B---3--:R-:W-:Y:S08]  /*4ad0*/  HMMA.16816.F32 R4, R32, R172.reuse, RZ ;  /* 0x000000ac2004723c */ /* 0x088ff000000018ff */
[C---:B----4-:R-:W-:Y:S08]  /*4ae0*/  HMMA.16816.F32 R8, R28.reuse, R172, RZ ;  /* 0x000000ac1c08723c */ /* 0x050ff000000018ff */
[-C--:B------:R-:W-:Y:S08]  /*4af0*/  HMMA.16816.F32 R12, R28, R174.reuse, RZ ;  /* 0x000000ae1c0c723c */ /* 0x080ff000000018ff */
[C---:B------:R-:W-:Y:S08]  /*4b00*/  HMMA.16816.F32 R16, R32.reuse, R174, RZ ;  /* 0x000000ae2010723c */ /* 0x040ff000000018ff */
[-C--:B------:R-:W-:Y:S08]  /*4b10*/  HMMA.16816.F32 R20, R32, R176.reuse, RZ ;  /* 0x000000b02014723c */ /* 0x080ff000000018ff */
[C---:B------:R-:W-:Y:S08]  /*4b20*/  HMMA.16816.F32 R24, R28.reuse, R176, RZ ;  /* 0x000000b01c18723c */ /* 0x040ff000000018ff */
[-C--:B------:R-:W-:Y:S08]  /*4b30*/  HMMA.16816.F32 R28, R28, R178.reuse, RZ ;  /* 0x000000b21c1c723c */ /* 0x080ff000000018ff */
[----:B------:R-:W-:Y:S08]  /*4b40*/  HMMA.16816.F32 R32, R32, R178, RZ ;  /* 0x000000b22020723c */ /* 0x000ff000000018ff */
[-C--:B------:R-:W-:Y:S08]  /*4b50*/  HMMA.16816.F32 R4, R132, R180.reuse, R4 ;  /* 0x000000b48404723c */ /* 0x080ff00000001804 */
        /* <DEDUP_REMOVED lines=42> */
[----:B--2---:R-:W-:Y:S01]  /*4e00*/  FADD.FTZ R5, -R140, R5 ;  /* 0x000000058c057221 */ /* 0x004fe20000010100 */
[C---:B------:R-:W-:Y:S03]  /*4e10*/  HMMA.16816.F32 R16, R132.reuse, R214, R16 ;  /* 0x000000d68410723c */ /* 0x040fe60000001810 */
[----:B------:R-:W-:Y:S02]  /*4e20*/  FMUL.FTZ R141, R144, R5 ;  /* 0x00000005908d7220 */ /* 0x000fe40000410000 */
[----:B------:R-:W-:Y:S01]  /*4e30*/  FADD.FTZ R4, -R140, R4 ;  /* 0x000000048c047221 */ /* 0x000fe20000010100 */
[----:B------:R1:W2:Y:S02]  /*4e40*/  LDG.E R5, [R142.64+0x20] ;  /* 0x000020048e057981 */ /* 0x0002a4000c1e1900 */
[-C--:B------:R-:W-:Y:S01]  /*4e50*/  HMMA.16816.F32 R20, R132, R216.reuse, R20 ;  /* 0x000000d88414723c */ /* 0x080fe20000001814 */
[----:B------:R-:W-:Y:S04]  /*4e60*/  FMUL.FTZ R4, R248, R4 ;  /* 0x00000004f8047220 */ /* 0x000fe80000410000 */
[----:B------:R-:W-:Y:S02]  /*4e70*/  FMUL.FTZ R144, R4, R0 ;  /* 0x0000000004907220 */ /* 0x000fe40000410000 */
[----:B------:R1:W3:Y:S01]  /*4e80*/  LDG.E R4, [R142.64+0x80] ;  /* 0x000080048e047981 */ /* 0x0002e2000c1e1900 */
[C---:B------:R-:W-:Y:S03]  /*4e90*/  HMMA.16816.F32 R24, R136.reuse, R216, R24 ;  /* 0x000000d88818723c */ /* 0x040fe60000001818 */
[----:B------:R1:W4:Y:S05]  /*4ea0*/  LDG.E R0, [R142.64+0xa0] ;  /* 0x0000a0048e007981 */ /* 0x00032a000c1e1900 */
[C---:B------:R-:W-:Y:S01]  /*4eb0*/  FADD.FTZ R17, -R140.reuse, R17 ;  /* 0x000000118c117221 */ /* 0x040fe20000010100 */
[-C--:B------:R-:W-:Y:S03]  /*4ec0*/  HMMA.16816.F32 R28, R136, R218.reuse, R28 ;  /* 0x000000da881c723c */ /* 0x080fe6000000181c */
[C---:B------:R-:W-:Y:S04]  /*4ed0*/  FADD.FTZ R16, -R140.reuse, R16 ;  /* 0x000000108c107221 */ /* 0x040fe80000010100 */
[C---:B------:R-:W-:Y:S01]  /*4ee0*/  FADD.FTZ R20, -R140.reuse, R20 ;  /* 0x000000148c147221 */ /* 0x040fe20000010100 */
[----:B------:R-:W-:Y:S01]  /*4ef0*/  HMMA.16816.F32 R32, R132, R218, R32 ;  /* 0x000000da8420723c */ /* 0x000fe20000001820 */
[----:B------:R-:W-:Y:S06]  /*4f00*/  FADD.FTZ R21, -R140, R21 ;  /* 0x000000158c157221 */ /* 0x000fec0000010100 */
[----:B------:R-:W-:Y:S02]  /*4f10*/  FFMA.FTZ R132, -R160, R160, 1 ;  /* 0x3f800000a0847423 */ /* 0x000fe400000101a0 */
[----:B------:R-:W-:Y:S03]  /*4f20*/  FMUL.FTZ R133, R158, R16 ;  /* 0x000000109e857220 */ /* 0x000fe60000410000 */
[----:B------:R-:W-:Y:S02]  /*4f30*/  FMUL.FTZ R132, R132, c[0x0][0x2ec] ;  /* 0x0000bb0084847a20 */ /* 0x000fe40000410000 */
[----:B------:R-:W-:Y:S02]  /*4f40*/  FFMA.FTZ R16, -R149, R149, 1 ;  /* 0x3f80000095107423 */ /* 0x000fe40000010195 */
[----:B-1----:R-:W-:Y:S02]  /*4f50*/  FMUL.FTZ R142, R141, R132 ;  /* 0x000000848d8e7220 */ /* 0x002fe40000410000 */
[----:B------:R-:W-:Y:S02]  /*4f60*/  FMUL.FTZ R132, R157, R17 ;  /* 0x000000119d847220 */ /* 0x000fe40000410000 */
[----:B------:R-:W-:Y:S02]  /*4f70*/  FFMA.FTZ R17, -R150, R150, 1 ;  /* 0x3f80000096117423 */ /* 0x000fe40000010196 */
[----:B------:R-:W-:Y:S02]  /*4f80*/  FMUL.FTZ R135, R156, R20 ;  /* 0x000000149c877220 */ /* 0x000fe40000410000 */
[----:B------:R-:W-:Y:S02]  /*4f90*/  FMUL.FTZ R17, R17, c[0x0][0x2ec] ;  /* 0x0000bb0011117a20 */ /* 0x000fe40000410000 */
[----:B------:R-:W-:Y:S02]  /*4fa0*/  FMUL.FTZ R134, R155, R21 ;  /* 0x000000159b867220 */ /* 0x000fe40000410000 */
[----:B------:R-:W-:Y:S02]  /*4fb0*/  FMUL.FTZ R16, R16, c[0x0][0x2ec] ;  /* 0x0000bb0010107a20 */ /* 0x000fe40000410000 */
[----:B------:R-:W-:Y:S02]  /*4fc0*/  FADD.FTZ R20, -R140, R32 ;  /* 0x000000208c147221 */ /* 0x000fe40000010100 */
[----:B------:R-:W-:Y:S02]  /*4fd0*/  FMUL.FTZ R141, R133, R17 ;  /* 0x00000011858d7220 */ /* 0x000fe40000410000 */
[----:B------:R-:W-:Y:S02]  /*4fe0*/  FFMA.FTZ R21, -R153, R153, 1 ;  /* 0x3f80000099157423 */ /* 0x000fe40000010199 */
[----:B------:R-:W-:Y:S01]  /*4ff0*/  FFMA.FTZ R17, -R146, R146, 1 ;  /* 0x3f80000092117423 */ /* 0x000fe20000010192 */
[----:B------:R-:W-:Y:S01]  /*5000*/  MOV R146, R241 ;  /* 0x000000f100927202 */ /* 0x000fe20000000f00 */
[----:B------:R-:W-:Y:S02]  /*5010*/  FADD.FTZ R32, -R140, R33 ;  /* 0x000000218c207221 */ /* 0x000fe40000010100 */
[----:B------:R-:W-:Y:S02]  /*5020*/  FMUL.FTZ R140, R132, R16 ;  /* 0x00000010848c7220 */ /* 0x000fe40000410000 */
[----:B------:R-:W-:Y:S02]  /*5030*/  FMUL.FTZ R33, R154, R20 ;  /* 0x000000149a217220 */ /* 0x000fe40000410000 */
[----:B------:R-:W-:Y:S02]  /*5040*/  FFMA.FTZ R20, -R152, R152, 1 ;  /* 0x3f80000098147423 */ /* 0x000fe40000010198 */
[----:B------:R-:W-:Y:S02]  /*5050*/  FFMA.FTZ R16, -R145, R145, 1 ;  /* 0x3f80000091107423 */ /* 0x000fe40000010191 */
[----:B------:R-:W-:Y:S02]  /*5060*/  FMUL.FTZ R21, R21, c[0x0][0x2ec] ;  /* 0x0000bb0015157a20 */ /* 0x000fe40000410000 */
[----:B------:R-:W-:Y:S02]  /*5070*/  FMUL.FTZ R17, R17, c[0x0][0x2ec] ;  /* 0x0000bb0011117a20 */ /* 0x000fe40000410000 */
[----:B------:R-:W-:Y:S02]  /*5080*/  FFMA.FTZ R133, -R171, R171, 1 ;  /* 0x3f800000ab857423 */ /* 0x000fe400000101ab */
[----:B------:R-:W-:Y:S02]  /*5090*/  FMUL.FTZ R32, R151, R32 ;  /* 0x0000002097207220 */ /* 0x000fe40000410000 */
[----:B------:R-:W-:Y:S02]  /*50a0*/  FMUL.FTZ R20, R20, c[0x0][0x2ec] ;  /* 0x0000bb0014147a20 */ /* 0x000fe40000410000 */
[----:B------:R-:W-:Y:S02]  /*50b0*/  FMUL.FTZ R16, R16, c[0x0][0x2ec] ;  /* 0x0000bb0010107a20 */ /* 0x000fe40000410000 */
[----:B------:R-:W-:Y:S02]  /*50c0*/  FMUL.FTZ R139, R135, R21 ;  /* 0x00000015878b7220 */ /* 0x000fe40000410000 */
[----:B------:R-:W-:Y:S02]  /*50d0*/  FMUL.FTZ R137, R33, R17 ;  /* 0x0000001121897220 */ /* 0x000fe40000410000 */
[----:B------:R-:W-:Y:S02]  /*50e0*/  FMUL.FTZ R133, R133, c[0x0][0x2ec] ;  /* 0x0000bb0085857a20 */ /* 0x000fe40000410000 */
[----:B------:R-:W-:Y:S02]  /*50f0*/  FFMA.FTZ R33, -R165, R165, 1 ;  /* 0x3f800000a5217423 */ /* 0x000fe400000101a5 */
[----:B------:R-:W-:Y:S02]  /*5100*/  FFMA.FTZ R135, -R148, R148, 1 ;  /* 0x3f80000094877423 */ /* 0x000fe40000010194 */
[----:B------:R-:W-:Y:S02]  /*5110*/  FMUL.FTZ R138, R134, R20 ;  /* 0x00000014868a7220 */ /* 0x000fe40000410000 */
[----:B------:R-:W-:Y:S02]  /*5120*/  FMUL.FTZ R136, R32, R16 ;  /* 0x0000001020887220 */ /* 0x000fe40000410000 */
[----:B------:R-:W-:Y:S02]  /*5130*/  FMUL.FTZ R33, R33, c[0x0][0x2ec] ;  /* 0x0000bb0021217a20 */ /* 0x000fe40000410000 */
[----:B------:R-:W-:Y:S01]  /*5140*/  FFMA.FTZ R134, -R147, R147, 1 ;  /* 0x3f80000093867423 */ /* 0x000fe20000010193 */
[----:B------:R-:W-:Y:S01]  /*5150*/  MOV R147, R240 ;  /* 0x000000f000937202 */ /* 0x000fe20000000f00 */
[----:B------:R-:W-:Y:S02]  /*5160*/  FMUL.FTZ R135, R135, c[0x0][0x2ec] ;  /* 0x0000bb0087877a20 */ /* 0x000fe40000410000 */
[----:B------:R-:W-:Y:S02]  /*5170*/  FMUL.FTZ R134, R134, c[0x0][0x2ec] ;  /* 0x0000bb0086867a20 */ /* 0x000fe40000410000 */
[----:B------:R-:W-:Y:S02]  /*5180*/  FFMA.FTZ R132, -R170, R170, 1 ;  /* 0x3f800000aa847423 */ /* 0x000fe400000101aa */
[----:B------:R-:W-:Y:S02]  /*5190*/  FFMA.FTZ R32, -R163, R163, 1 ;  /* 0x3f800000a3207423 */ /* 0x000fe400000101a3 */
[----:B------:R-:W-:Y:S02]  /*51a0*/  FMUL.FTZ R132, R132, c[0x0][0x2ec] ;  /* 0x0000bb0084847a20 */ /* 0x000fe40000410000 */
[----:B------:R-:W-:Y:S02]  /*51b0*/  FMUL.FTZ R32, R32, c[0x0][0x2ec] ;  /* 0x0000bb0020207a20 */ /* 0x000fe40000410000 */
[----:B------:R-:W-:Y:S02]  /*51c0*/  FFMA.FTZ R21, -R250, R250, 1 ;  /* 0x3f800000fa157423 */ /* 0x000fe400000101fa */
[----:B------:R-:W-:Y:S02]  /*51d0*/  FFMA.FTZ R20, -R244, R244, 1 ;  /* 0x3f800000f4147423 */ /* 0x000fe400000101f4 */
[----:B------:R-:W-:Y:S02]  /*51e0*/  FMUL.FTZ R21, R21, c[0x0][0x2ec] ;  /* 0x0000bb0015157a20 */ /* 0x000fe40000410000 */
[----:B------:R-:W-:Y:S02]  /*51f0*/  FMUL.FTZ R20, R20, c[0x0][0x2ec] ;  /* 0x0000bb0014147a20 */ /* 0x000fe40000410000 */
[C---:B--2---:R-:W-:Y:S02]  /*5200*/  FADD.FTZ R6, -R5.reuse, R6 ;  /* 0x0000000605067221 */ /* 0x044fe40000010100 */
[C---:B------:R-:W-:Y:S02]  /*5210*/  FADD.FTZ R18, -R5.reuse, R18 ;  /* 0x0000001205127221 */ /* 0x040fe40000010100 */
[----:B------:R-:W-:Y:S02]  /*5220*/  FMUL.FTZ R6, R58, R6 ;  /* 0x000000063a067220 */ /* 0x000fe40000410000 */
[C---:B------:R-:W-:Y:S01]  /*5230*/  FADD.FTZ R34, -R5.reuse, R34 ;  /* 0x0000002205227221 */ /* 0x040fe20000010100 */
[----:B------:R1:W5:Y:S01]  /*5240*/  LDL.LU R58, [R1+0xac] ;  /* 0x0000ac00013a7983 */ /* 0x0003620000300800 */
[C---:B------:R-:W-:Y:S02]  /*5250*/  FADD.FTZ R7, -R5.reuse, R7 ;  /* 0x0000000705077221 */ /* 0x040fe40000010100 */
[----:B------:R-:W-:Y:S02]  /*5260*/  FADD.FTZ R19, -R5, R19 ;  /* 0x0000001305137221 */ /* 0x000fe40000010100 */
[----:B------:R-:W-:Y:S02]  /*5270*/  FMUL.FTZ R133, R6, R133 ;  /* 0x0000008506857220 */ /* 0x000fe40000410000 */
[----:B------:R-:W-:Y:S02]  /*5280*/  FMUL.FTZ R6, R249, R18 ;  /* 0x00000012f9067220 */ /* 0x000fe40000410000 */
[C---:B------:R-:W-:Y:S02]  /*5290*/  FADD.FTZ R16, -R5.reuse, R22 ;  /* 0x0000001605107221 */ /* 0x040fe40000010100 */
[C---:B------:R-:W-:Y:S02]  /*52a0*/  FADD.FTZ R17, -R5.reuse, R23 ;  /* 0x0000001705117221 */ /* 0x040fe40000010100 */
[----:B------:R-:W-:Y:S02]  /*52b0*/  FADD.FTZ R35, -R5, R35 ;  /* 0x0000002305237221 */ /* 0x000fe40000010100 */
[----:B------:R-:W-:Y:S02]  /*52c0*/  FMUL.FTZ R5, R167, R34 ;  /* 0x00000022a7057220 */ /* 0x000fe40000410000 */
[----:B------:R-:W-:Y:S02]  /*52d0*/  FMUL.FTZ R7, R57, R7 ;  /* 0x0000000739077220 */ /* 0x000fe40000410000 */
[----:B------:R-:W-:Y:S01]  /*52e0*/  FMUL.FTZ R33, R6, R33 ;  /* 0x0000002106217220 */ /* 0x000fe20000410000 */
[----:B------:R1:W5:Y:S01]  /*52f0*/  LDL.LU R57, [R1+0xa8] ;  /* 0x0000a80001397983 */ /* 0x0003620000300800 */
[----:B------:R-:W-:Y:S02]  /*5300*/  FMUL.FTZ R6, R159, R35 ;  /* 0x000000239f067220 */ /* 0x000fe40000410000 */
[----:B------:R-:W-:Y:S02]  /*5310*/  FMUL.FTZ R135, R5, R135 ;  /* 0x0000008705877220 */ /* 0x000fe40000410000 */
[----:B---3--:R-:W-:Y:S02]  /*5320*/  FADD.FTZ R5, -R4, R8 ;  /* 0x0000000804057221 */ /* 0x008fe40000010100 */
[----:B------:R-:W-:Y:S02]  /*5330*/  FMUL.FTZ R134, R6, R134 ;  /* 0x0000008606867220 */ /* 0x000fe40000410000 */
[----:B------:R-:W-:Y:S02]  /*5340*/  FADD.FTZ R6, -R4, R9 ;  /* 0x0000000904067221 */ /* 0x000fe40000010100 */
[----:B------:R-:W-:Y:S02]  /*5350*/  FMUL.FTZ R5, R56, R5 ;  /* 0x0000000538057220 */ /* 0x000fe40000410000 */
[C---:B------:R-:W-:Y:S01]  /*5360*/  FADD.FTZ R9, -R4.reuse, R12 ;  /* 0x0000000c04097221 */ /* 0x040fe20000010100 */
[----:B------:R1:W5:Y:S01]  /*5370*/  LDL.LU R56, [R1+0xa4] ;  /* 0x0000a40001387983 */ /* 0x0003620000300800 */
[----:B------:R-:W-:Y:S02]  /*5380*/  FMUL.FTZ R6, R55, R6 ;  /* 0x0000000637067220 */ /* 0x000fe40000410000 */
[----:B------:R-:W-:Y:S01]  /*5390*/  FADD.FTZ R12, -R4, R13 ;  /* 0x0000000d040c7221 */ /* 0x000fe20000010100 */
[----:B------:R1:W5:Y:S01]  /*53a0*/  LDL.LU R55, [R1+0xa0] ;  /* 0x0000a00001377983 */ /* 0x0003620000300800 */
[----:B------:R-:W-:Y:S02]  /*53b0*/  FMUL.FTZ R9, R54, R9 ;  /* 0x0000000936097220 */ /* 0x000fe40000410000 */
[----:B------:R-:W-:Y:S01]  /*53c0*/  FMUL.FTZ R132, R7, R132 ;  /* 0x0000008407847220 */ /* 0x000fe20000410000 */
[----:B------:R1:W5:Y:S01]  /*53d0*/  LDL.LU R54, [R1+0x9c] ;  /* 0x00009c0001367983 */ /* 0x0003620000300800 */
[----:B------:R-:W-:Y:S02]  /*53e0*/  FMUL.FTZ R7, R247, R19 ;  /* 0x00000013f7077220 */ /* 0x000fe40000410000 */
[----:B------:R-:W-:Y:S02]  /*53f0*/  FMUL.FTZ R12, R53, R12 ;  /* 0x0000000c350c7220 */ /* 0x000fe40000410000 */
[----:B------:R-:W-:Y:S01]  /*5400*/  FMUL.FTZ R32, R7, R32 ;  /* 0x0000002007207220 */ /* 0x000fe20000410000 */
[----:B------:R1:W5:Y:S01]  /*5410*/  LDL.LU R53, [R1+0x98] ;  /* 0x0000980001357983 */ /* 0x0003620000300800 */
[----:B------:R-:W-:Y:S02]  /*5420*/  FFMA.FTZ R8, -R52, R52, 1 ;  /* 0x3f80000034087423 */ /* 0x000fe40000010134 */
[----:B------:R-:W-:Y:S01]  /*5430*/  FFMA.FTZ R7, -R51, R51, 1 ;  /* 0x3f80000033077423 */ /* 0x000fe20000010133 */
[----:B------:R1:W5:Y:S01]  /*5440*/  LDL.LU R52, [R1+0x94] ;  /* 0x0000940001347983 */ /* 0x0003620000300800 */
[----:B------:R-:W-:Y:S02]  /*5450*/  FFMA.FTZ R22, -R252, R252, 1 ;  /* 0x3f800000fc167423 */ /* 0x000fe400000101fc */
[----:B------:R-:W-:Y:S01]  /*5460*/  FMUL.FTZ R8, R8, c[0x0][0x2ec] ;  /* 0x0000bb0008087a20 */ /* 0x000fe20000410000 */
[----:B------:R1:W5:Y:S01]  /*5470*/  LDL.LU R51, [R1+0x90] ;  /* 0x0000900001337983 */ /* 0x0003620000300800 */
[----:B------:R-:W-:Y:S02]  /*5480*/  FMUL.FTZ R7, R7, c[0x0][0x2ec] ;  /* 0x0000bb0007077a20 */ /* 0x000fe40000410000 */
[----:B------:R-:W-:Y:S02]  /*5490*/  FMUL.FTZ R22, R22, c[0x0][0x2ec] ;  /* 0x0000bb0016167a20 */ /* 0x000fe40000410000 */
[----:B------:R-:W-:Y:S02]  /*54a0*/  FADD.FTZ R24, -R4, R24 ;  /* 0x0000001804187221 */ /* 0x000fe40000010100 */
[----:B------:R-:W-:Y:S02]  /*54b0*/  FMUL.FTZ R8, R5, R8 ;  /* 0x0000000805087220 */ /* 0x000fe40000410000 */
[----:B------:R-:W-:Y:S02]  /*54c0*/  FMUL.FTZ R7, R6, R7 ;  /* 0x0000000706077220 */ /* 0x000fe40000410000 */
[----:B------:R-:W-:Y:S02]  /*54d0*/  FMUL.FTZ R22, R9, R22 ;  /* 0x0000001609167220 */ /* 0x000fe40000410000 */
[C---:B------:R-:W-:Y:S02]  /*54e0*/  FADD.FTZ R5, -R4.reuse, R25 ;  /* 0x0000001904057221 */ /* 0x040fe40000010100 */
[C---:B------:R-:W-:Y:S02]  /*54f0*/  FADD.FTZ R6, -R4.reuse, R28 ;  /* 0x0000001c04067221 */ /* 0x040fe40000010100 */
[----:B------:R-:W-:Y:S02]  /*5500*/  FADD.FTZ R9, -R4, R29 ;  /* 0x0000001d04097221 */ /* 0x000fe40000010100 */
[----:B------:R-:W-:Y:S02]  /*5510*/  FMUL.FTZ R4, R50, R24 ;  /* 0x0000001832047220 */ /* 0x000fe40000410000 */
[----:B------:R-:W-:Y:S01]  /*5520*/  FMUL.FTZ R5, R49, R5 ;  /* 0x0000000531057220 */ /* 0x000fe20000410000 */
[----:B------:R1:W5:Y:S01]  /*5530*/  LDL.LU R50, [R1+0x8c] ;  /* 0x00008c0001327983 */ /* 0x0003620000300800 */
[----:B------:R-:W-:Y:S02]  /*5540*/  FFMA.FTZ R24, -R169, R169, 1 ;  /* 0x3f800000a9187423 */ /* 0x000fe400000101a9 */
[----:B------:R-:W-:Y:S01]  /*5550*/  FMUL.FTZ R6, R48, R6 ;  /* 0x0000000630067220 */ /* 0x000fe20000410000 */
[----:B------:R1:W5:Y:S01]  /*5560*/  LDL.LU R49, [R1+0x88] ;  /* 0x0000880001317983 */ /* 0x0003620000300800 */
[----:B------:R-:W-:Y:S02]  /*5570*/  FMUL.FTZ R24, R24, c[0x0][0x2ec] ;  /* 0x0000bb0018187a20 */ /* 0x000fe40000410000 */
[----:B------:R-:W-:Y:S01]  /*5580*/  FMUL.FTZ R9, R47, R9 ;  /* 0x000000092f097220 */ /* 0x000fe20000410000 */
[----:B------:R1:W5:Y:S01]  /*5590*/  LDL.LU R48, [R1+0x84] ;  /* 0x0000840001307983 */ /* 0x0003620000300800 */
[----:B------:R-:W-:Y:S02]  /*55a0*/  FMUL.FTZ R24, R4, R24 ;  /* 0x0000001804187220 */ /* 0x000fe40000410000 */
[C---:B----4-:R-:W-:Y:S01]  /*55b0*/  FADD.FTZ R4, -R0.reuse, R10 ;  /* 0x0000000a00047221 */ /* 0x050fe20000010100 */
[----:B------:R1:W5:Y:S01]  /*55c0*/  LDL.LU R47, [R1+0x80] ;  /* 0x00008000012f7983 */ /* 0x0003620000300800 */
[----:B------:R-:W-:Y:S02]  /*55d0*/  FADD.FTZ R10, -R0, R11 ;  /* 0x0000000b000a7221 */ /* 0x000fe40000010100 */
[----:B------:R-:W-:Y:S02]  /*55e0*/  FMUL.FTZ R4, R46, R4 ;  /* 0x000000042e047220 */ /* 0x000fe40000410000 */
[----:B------:R-:W-:Y:S01]  /*55f0*/  FADD.FTZ R11, -R0, R14 ;  /* 0x0000000e000b7221 */ /* 0x000fe20000010100 */
[----:B------:R1:W5:Y:S01]  /*5600*/  LDL.LU R46, [R1+0x7c] ;  /* 0x00007c00012e7983 */ /* 0x0003620000300800 */
[----:B------:R-:W-:Y:S02]  /*5610*/  FMUL.FTZ R10, R45, R10 ;  /* 0x0000000a2d0a7220 */ /* 0x000fe40000410000 */
[----:B------:R-:W-:Y:S01]  /*5620*/  FMUL.FTZ R21, R12, R21 ;  /* 0x000000150c157220 */ /* 0x000fe20000410000 */
[----:B------:R1:W5:Y:S01]  /*5630*/  LDL.LU R45, [R1+0x78] ;  /* 0x00007800012d7983 */ /* 0x0003620000300800 */
[----:B------:R-:W-:Y:S02]  /*5640*/  FFMA.FTZ R23, -R168, R168, 1 ;  /* 0x3f800000a8177423 */ /* 0x000fe400000101a8 */
[----:B------:R-:W-:Y:S02]  /*5650*/  FADD.FTZ R12, -R0, R15 ;  /* 0x0000000f000c7221 */ /* 0x000fe40000010100 */
[----:B------:R-:W-:Y:S02]  /*5660*/  FMUL.FTZ R11, R44, R11 ;  /* 0x0000000b2c0b7220 */ /* 0x000fe40000410000 */
[----:B------:R-:W-:Y:S01]  /*5670*/  FMUL.FTZ R23, R23, c[0x0][0x2ec] ;  /* 0x0000bb0017177a20 */ /* 0x000fe20000410000 */
[----:B------:R1:W5:Y:S01]  /*5680*/  LDL.LU R44, [R1+0x74] ;  /* 0x00007400012c7983 */ /* 0x0003620000300800 */
[----:B------:R-:W-:Y:S02]  /*5690*/  FMUL.FTZ R12, R43, R12 ;  /* 0x0000000c2b0c7220 */ /* 0x000fe40000410000 */
[----:B------:R-:W-:Y:S01]  /*56a0*/  FFMA.FTZ R28, -R162, R162, 1 ;  /* 0x3f800000a21c7423 */ /* 0x000fe200000101a2 */
[----:B------:R1:W5:Y:S01]  /*56b0*/  LDL.LU R43, [R1+0x70] ;  /* 0x00007000012b7983 */ /* 0x0003620000300800 */
[----:B------:R-:W-:Y:S02]  /*56c0*/  FMUL.FTZ R23, R5, R23 ;  /* 0x0000001705177220 */ /* 0x000fe40000410000 */
[----:B------:R-:W-:Y:S02]  /*56d0*/  FFMA.FTZ R5, -R42, R42, 1 ;  /* 0x3f8000002a057423 */ /* 0x000fe4000001012a */
[----:B------:R-:W-:Y:S01]  /*56e0*/  FFMA.FTZ R25, -R161, R161, 1 ;  /* 0x3f800000a1197423 */ /* 0x000fe200000101a1 */
[----:B------:R1:W5:Y:S01]  /*56f0*/  LDL.LU R42, [R1+0x6c] ;  /* 0x00006c00012a7983 */ /* 0x0003620000300800 */
[----:B------:R-:W-:Y:S02]  /*5700*/  FMUL.FTZ R28, R28, c[0x0][0x2ec] ;  /* 0x0000bb001c1c7a20 */ /* 0x000fe40000410000 */
[----:B------:R-:W-:Y:S02]  /*5710*/  FFMA.FTZ R13, -R41, R41, 1 ;  /* 0x3f800000290d7423 */ /* 0x000fe40000010129 */
[----:B------:R-:W-:Y:S01]  /*5720*/  FMUL.FTZ R25, R25, c[0x0][0x2ec] ;  /* 0x0000bb0019197a20 */ /* 0x000fe20000410000 */
[----:B------:R1:W5:Y:S01]  /*5730*/  LDL.LU R41, [R1+0x68] ;  /* 0x0000680001297983 */ /* 0x0003620000300800 */
[----:B------:R-:W-:Y:S02]  /*5740*/  FMUL.FTZ R28, R6, R28 ;  /* 0x0000001c061c7220 */ /* 0x000fe40000410000 */
[----:B------:R-:W-:Y:S02]  /*5750*/  FFMA.FTZ R6, -R40, R40, 1 ;  /* 0x3f80000028067423 */ /* 0x000fe40000010128 */
[----:B------:R-:W-:Y:S01]  /*5760*/  FMUL.FTZ R25, R9, R25 ;  /* 0x0000001909197220 */ /* 0x000fe20000410000 */
        /* <DEDUP_REMOVED lines=16> */
[----:B------:R-:W-:Y:S02]  /*5870*/  FMUL.FTZ R10, R36, R10 ;  /* 0x0000000a240a7220 */ /* 0x000fe40000410000 */
[----:B------:R-:W-:Y:S01]  /*5880*/  FMUL.FTZ R11, R3, R11 ;  /* 0x0000000b030b7220 */ /* 0x000fe20000410000 */
[----:B------:R1:W5:Y:S01]  /*5890*/  LDL.LU R37, [R1+0x58] ;  /* 0x0000580001257983 */ /* 0x0003620000300800 */
[----:B------:R-:W-:Y:S02]  /*58a0*/  FFMA.FTZ R18, -R2, R2, 1 ;  /* 0x3f80000002127423 */ /* 0x000fe40000010102 */
[----:B------:R-:W-:Y:S01]  /*58b0*/  FFMA.FTZ R34, -R164, R164, 1 ;  /* 0x3f800000a4227423 */ /* 0x000fe200000101a4 */
[----:B------:R1:W5:Y:S01]  /*58c0*/  LDL.LU R36, [R1+0x54] ;  /* 0x0000540001247983 */ /* 0x0003620000300800 */
[----:B------:R-:W-:Y:S02]  /*58d0*/  FMUL.FTZ R17, R245, R17 ;  /* 0x00000011f5117220 */ /* 0x000fe40000410000 */
[----:B------:R-:W-:Y:S01]  /*58e0*/  FMUL.FTZ R34, R34, c[0x0][0x2ec] ;  /* 0x0000bb0022227a20 */ /* 0x000fe20000410000 */
[----:B------:R1:W5:Y:S01]  /*58f0*/  LDL.LU R3, [R1+0x50] ;  /* 0x0000500001037983 */ /* 0x0003620000300800 */
[----:B------:R-:W-:Y:S02]  /*5900*/  FFMA.FTZ R35, -R166, R166, 1 ;  /* 0x3f800000a6237423 */ /* 0x000fe400000101a6 */
[----:B------:R-:W-:Y:S01]  /*5910*/  FMUL.FTZ R34, R17, R34 ;  /* 0x0000002211227220 */ /* 0x000fe20000410000 */
[----:B------:R1:W5:Y:S01]  /*5920*/  LDL.LU R2, [R1+0x4c] ;  /* 0x00004c0001027983 */ /* 0x0003620000300800 */
[----:B------:R-:W-:Y:S02]  /*5930*/  FFMA.FTZ R17, -R251, R251, 1 ;  /* 0x3f800000fb117423 */ /* 0x000fe400000101fb */
[----:B------:R-:W-:Y:S02]  /*5940*/  FFMA.FTZ R19, -R243, R243, 1 ;  /* 0x3f800000f3137423 */ /* 0x000fe400000101f3 */
[----:B------:R-:W-:Y:S02]  /*5950*/  FMUL.FTZ R16, R246, R16 ;  /* 0x00000010f6107220 */ /* 0x000fe40000410000 */
[----:B------:R-:W-:Y:S02]  /*5960*/  FMUL.FTZ R35, R35, c[0x0][0x2ec] ;  /* 0x0000bb0023237a20 */ /* 0x000fe40000410000 */
[----:B------:R-:W-:Y:S02]  /*5970*/  FMUL.FTZ R9, R9, c[0x0][0x2ec] ;  /* 0x0000bb0009097a20 */ /* 0x000fe40000410000 */
[----:B------:R-:W-:Y:S02]  /*5980*/  FMUL.FTZ R18, R18, c[0x0][0x2ec] ;  /* 0x0000bb0012127a20 */ /* 0x000fe40000410000 */
[----:B------:R-:W-:Y:S02]  /*5990*/  FMUL.FTZ R17, R17, c[0x0][0x2ec] ;  /* 0x0000bb0011117a20 */ /* 0x000fe40000410000 */
[----:B------:R-:W-:Y:S02]  /*59a0*/  FMUL.FTZ R19, R19, c[0x0][0x2ec] ;  /* 0x0000bb0013137a20 */ /* 0x000fe40000410000 */
[----:B------:R-:W-:Y:S02]  /*59b0*/  FMUL.FTZ R35, R16, R35 ;  /* 0x0000002310237220 */ /* 0x000fe40000410000 */
[----:B------:R-:W-:Y:S02]  /*59c0*/  FMUL.FTZ R9, R12, R9 ;  /* 0x000000090c097220 */ /* 0x000fe40000410000 */
[----:B------:R-:W-:Y:S02]  /*59d0*/  FMUL.FTZ R18, R0, R18 ;  /* 0x0000001200127220 */ /* 0x000fe40000410000 */
[----:B------:R-:W-:Y:S02]  /*59e0*/  FMUL.FTZ R17, R4, R17 ;  /* 0x0000001104117220 */ /* 0x000fe40000410000 */
[----:B------:R-:W-:Y:S02]  /*59f0*/  FMUL.FTZ R20, R10, R20 ;  /* 0x000000140a147220 */ /* 0x000fe40000410000 */
[----:B------:R-:W-:Y:S01]  /*5a00*/  FMUL.FTZ R19, R11, R19 ;  /* 0x000000130b137220 */ /* 0x000fe20000410000 */
[----:B------:R-:W-:-:S05]  /*5a10*/  @!P0 BRA `(.L_x_288) ;  /* 0x0000012000008947 */ /* 0x000fca0003800000 */
[----:B-1----:R-:W-:Y:S01]  /*5a20*/  IMAD.MOV.U32 R0, RZ, RZ, c[0x0][0x190] ;  /* 0x00006400ff007624 */ /* 0x002fe200078e00ff */
        /* <DEDUP_REMOVED lines=17> */
.L_x_288:
        /* <DEDUP_REMOVED lines=35> */
[----:B-----5:R-:W-:Y:S04]  /*5d70*/  LDSM.16.MT88.4 R4, [R2+0x13000] ;  /* 0x013000000204783b */ /* 0x020fe80000004200 */
        /* <DEDUP_REMOVED lines=70> */
[----:B------:R-:W-:Y:S03]  /*61e0*/  IMAD.SHL.U32 R4, R145, 0x2, RZ ;  /* 0x0000000291047824 */ /* 0x000fe600078e00ff */
        /* <DEDUP_REMOVED lines=12> */
.L_x_289:
        /* <DEDUP_REMOVED lines=9> */
[----:B------:R-:W4:Y:S02]  /*6340*/  LDSM.16.MT88.4 R28, [R0+0xd000] ;  /* 0x00d00000001c783b */ /* 0x000f240000004200 */
[C---:B------:R-:W-:Y:S02]  /*6350*/  LEA R241, P1, R144.reuse, R146, 0x2 ;  /* 0x0000009290f17211 */ /* 0x040fe400078210ff */
[----:B------:R-:W5:Y:S02]  /*6360*/  LDL R153, [R1+0x34] ;  /* 0x0000340001997983 */ /* 0x000f640000100800 */
[----:B------:R-:W-:Y:S01]  /*6370*/  LEA.HI.X.SX32 R240, R144, R147, 0x2, P1 ;  /* 0x0000009390f07211 */ /* 0x000fe200008f16ff */
[----:B------:R-:W-:Y:S01]  /*6380*/  IMAD.MOV.U32 R144, RZ, RZ, c[0x0][0x22c] ;  /* 0x00008b00ff907624 */ /* 0x000fe200078e00ff */
[----:B------:R-:W-:Y:S03]  /*6390*/  LDSM.16.M88.4 R32, [R226] ;  /* 0x00000000e220783b */ /* 0x000fe60000000200 */
[----:B------:R-:W-:Y:S01]  /*63a0*/  IMAD R144, R144, c[0x0][0x1c0], RZ ;  /* 0x0000700090907a24 */ /* 0x000fe200078e02ff */
[----:B------:R-:W5:Y:S03]  /*63b0*/  LDL R152, [R1+0x38] ;  /* 0x0000380001987983 */ /* 0x000f660000100800 */
[----:B------:R-:W-:Y:S01]  /*63c0*/  IMAD.SHL.U32 R144, R144, 0x8, RZ ;  /* 0x0000000890907824 */ /* 0x000fe200078e00ff */
[----:B------:R-:W1:Y:S04]  /*63d0*/  LDSM.16.MT88.4 R132, [R0+0x9400] ;  /* 0x009400000084783b */ /* 0x000e680000004200 */
[----:B------:R1:W5:Y:S04]  /*63e0*/  LDL R148, [R1+0xc] ;  /* 0x00000c0001947983 */ /* 0x0003680000100800 */
[----:B------:R-:W1:Y:S04]  /*63f0*/  LDSM.16.MT88.4 R136, [R0+0xb400] ;  /* 0x00b400000088783b */ /* 0x000e680000004200 */
[----:B------:R1:W5:Y:S02]  /*6400*/  LDL R149, [R1+0x4] ;  /* 0x0000040001957983 */ /* 0x0003640000100800 */
[C---:B-12---:R-:W-:Y:S02]  /*6410*/  HMMA.16816.F32 R4, R24.reuse, R8, RZ ;  /* 0x000000081804723c */ /* 0x046fe400000018ff */
[----:B------:R-:W1:Y:S04]  /*6420*/  LDSM.16.MT88.4 R140, [R0+0xd400] ;  /* 0x00d40000008c783b */ /* 0x000e680000004200 */
[----:B------:R2:W2:Y:S02]  /*6430*/  LDL R150, [R1] ;  /* 0x0000000001967983 */ /* 0x0004a40000100800 */
[C---:B------:R-:W-:Y:S02]  /*6440*/  HMMA.16816.F32 R8, R24.reuse, R10, RZ ;  /* 0x0000000a1808723c */ /* 0x040fe400000018ff */
[----:B------:R1:W2:Y:S06]  /*6450*/  LDL R151, [R1+0x8] ;  /* 0x0000080001977983 */ /* 0x0002ac0000100800 */
[C---:B---3--:R-:W-:Y:S08]  /*6460*/  HMMA.16816.F32 R12, R24.reuse, R16, RZ ;  /* 0x00000010180c723c */ /* 0x048ff000000018ff */
[C---:B------:R-:W-:Y:S08]  /*6470*/  HMMA.16816.F32 R16, R24.reuse, R18, RZ ;  /* 0x000000121810723c */ /* 0x040ff000000018ff */
[C---:B----4-:R-:W-:Y:S08]  /*6480*/  HMMA.16816.F32 R20, R24.reuse, R28, RZ ;  /* 0x0000001c1814723c */ /* 0x050ff000000018ff */
[----:B------:R-:W-:Y:S01]  /*6490*/  HMMA.16816.F32 R24, R24, R30, RZ ;  /* 0x0000001e1818723c */ /* 0x000fe200000018ff */
[----:B------:R-:W-:Y:S07]  /*64a0*/  LDSM.16.M88.4 R28, [R228] ;  /* 0x00000000e41c783b */ /* 0x000fee0000000200 */
[C---:B------:R-:W-:Y:S08]  /*64b0*/  HMMA.16816.F32 R4, R32.reuse, R132, R4 ;  /* 0x000000842004723c */ /* 0x040ff00000001804 */
[C---:B------:R-:W-:Y:S01]  /*64c0*/  HMMA.16816.F32 R8, R32.reuse, R134, R8 ;  /* 0x000000862008723c */ /* 0x040fe20000001808 */
[----:B------:R-:W3:Y:S07]  /*64d0*/  LDSM.16.MT88.4 R132, [R0+0x9800] ;  /* 0x009800000084783b */ /* 0x000eee0000004200 */
[C---:B------:R-:W-:Y:S08]  /*64e0*/  HMMA.16816.F32 R12, R32.reuse, R136, R12 ;  /* 0x00000088200c723c */ /* 0x040ff0000000180c */
[C---:B------:R-:W-:Y:S01]  /*64f0*/  HMMA.16816.F32 R16, R32.reuse, R138, R16 ;  /* 0x0000008a2010723c */ /* 0x040fe20000001810 */
[----:B------:R-:W4:Y:S07]  /*6500*/  LDSM.16.MT88.4 R136, [R0+0xb800] ;  /* 0x00b800000088783b */ /* 0x000f2e0000004200 */
[C---:B-1----:R-:W-:Y:S08]  /*6510*/  HMMA.16816.F32 R20, R32.reuse, R140, R20 ;  /* 0x0000008c2014723c */ /* 0x042ff00000001814 */
[----:B------:R-:W-:Y:S01]  /*6520*/  HMMA.16816.F32 R24, R32, R142, R24 ;  /* 0x0000008e2018723c */ /* 0x000fe20000001818 */
[----:B------:R-:W1:Y:S04]  /*6530*/  LDSM.16.MT88.4 R32, [R0+0xd800] ;  /* 0x00d800000020783b */ /* 0x000e680000004200 */
[----:B------:R-:W-:Y:S03]  /*6540*/  LDSM.16.MT88.4 R140, [R0+0x9c00] ;  /* 0x009c0000008c783b */ /* 0x000fe60000004200 */
[C---:B---3--:R-:W-:Y:S08]  /*6550*/  HMMA.16816.F32 R4, R28.reuse, R132, R4 ;  /* 0x000000841c04723c */ /* 0x048ff00000001804 */
[C---:B------:R-:W-:Y:S01]  /*6560*/  HMMA.16816.F32 R8, R28.reuse, R134, R8 ;  /* 0x000000861c08723c */ /* 0x040fe20000001808 */
[----:B------:R-:W3:Y:S07]  /*6570*/  LDSM.16.M88.4 R132, [R227] ;  /* 0x00000000e384783b */ /* 0x000eee0000000200 */
[C---:B----4-:R-:W-:Y:S08]  /*6580*/  HMMA.16816.F32 R12, R28.reuse, R136, R12 ;  /* 0x000000881c0c723c */ /* 0x050ff0000000180c */
[C---:B------:R-:W-:Y:S01]  /*6590*/  HMMA.16816.F32 R16, R28.reuse, R138, R16 ;  /* 0x0000008a1c10723c */ /* 0x040fe20000001810 */
[----:B------:R-:W4:Y:S07]  /*65a0*/  LDSM.16.MT88.4 R136, [R0+0xbc00] ;  /* 0x00bc00000088783b */ /* 0x000f2e0000004200 */
[C---:B-1----:R-:W-:Y:S08]  /*65b0*/  HMMA.16816.F32 R20, R28.reuse, R32, R20 ;  /* 0x000000201c14723c */ /* 0x042ff00000001814 */
[----:B------:R-:W-:Y:S01]  /*65c0*/  HMMA.16816.F32 R24, R28, R34, R24 ;  /* 0x000000221c18723c */ /* 0x000fe20000001818 */
[----:B------:R-:W1:Y:S04]  /*65d0*/  LDSM.16.MT88.4 R28, [R0+0xdc00] ;  /* 0x00dc0000001c783b */ /* 0x000e680000004200 */
[----:B------:R-:W-:Y:S03]  /*65e0*/  LDSM.16.M88.4 R32, [R225+0x2000] ;  /* 0x00200000e120783b */ /* 0x000fe60000000200 */
[C---:B---3--:R-:W-:Y:S08]  /*65f0*/  HMMA.16816.F32 R4, R132.reuse, R140, R4 ;  /* 0x0000008c8404723c */ /* 0x048ff00000001804 */
[C---:B------:R-:W-:Y:S01]  /*6600*/  HMMA.16816.F32 R8, R132.reuse, R142, R8 ;  /* 0x0000008e8408723c */ /* 0x040fe20000001808 */
[----:B------:R-:W3:Y:S07]  /*6610*/  LDSM.16.MT88.4 R140, [R0+0xa000] ;  /* 0x00a00000008c783b */ /* 0x000eee0000004200 */
        /* <DEDUP_REMOVED lines=35> */
[----:B------:R1:W2:Y:S06]  /*6850*/  LDSM.16.MT88.4 R28, [R0+0xec00] ;  /* 0x00ec0000001c783b */ /* 0x0002ac0000004200 */
[----:B-----5:R-:W-:Y:S01]  /*6860*/  @P0 IADD3 R34, P2, R153, UR9, RZ ;  /* 0x0000000999220c10 */ /* 0x020fe2000ff5e0ff */
[----:B------:R-:W-:Y:S01]  /*6870*/  IMAD.MOV.U32 R32, RZ, RZ, R241 ;  /* 0x000000ffff207224 */ /* 0x000fe200078e00f1 */
[C---:B---3--:R-:W-:Y:S01]  /*6880*/  HMMA.16816.F32 R4, R132.reuse, R140, R4 ;  /* 0x0000008c8404723c */ /* 0x048fe20000001804 */
[----:B------:R-:W-:Y:S04]  /*6890*/  @UP3 UIADD3 UR9, UP2, UR9, -0x100, URZ ;  /* 0xffffff0009093890 */ /* 0x000fe8000ff5e03f */
[----:B------:R-:W-:Y:S01]  /*68a0*/  @P0 IADD3.X R35, R152, UR8, RZ, P2, !PT ;  /* 0x0000000898230c10 */ /* 0x000fe200097fe4ff */
[----:B------:R-:W-:Y:S01]  /*68b0*/  IMAD.MOV.U32 R33, RZ, RZ, R240 ;  /* 0x000000ffff217224 */ /* 0x000fe200078e00f0 */
[----:B------:R-:W-:Y:S01]  /*68c0*/  @UP3 UIADD3.X UR8, UR8, -0x1, URZ, UP2, !UPT ;  /* 0xffffffff08083890 */ /* 0x000fe200097fe43f */
[C---:B------:R-:W-:Y:S01]  /*68d0*/  HMMA.16816.F32 R8, R132.reuse, R142, R8 ;  /* 0x0000008e8408723c */ /* 0x040fe20000001808 */
[----:B------:R-:W-:Y:S01]  /*68e0*/  IMAD.MOV.U32 R141, RZ, RZ, c[0x0][0x22c] ;  /* 0x00008b00ff8d7624 */ /* 0x000fe200078e00ff */
[----:B------:R-:W3:Y:S02]  /*68f0*/  @P0 LDG.E R148, [R34.64+0x20] ;  /* 0x0000200422940981 */ /* 0x000ee4000c1e1900 */
[----:B------:R-:W-:Y:S02]  /*6900*/  IMAD.MOV.U32 R140, RZ, RZ, c[0x0][0x22c] ;  /* 0x00008b00ff8c7624 */ /* 0x000fe400078e00ff */
[----:B------:R-:W5:Y:S01]  /*6910*/  @P0 LDG.E R149, [R34.64+0xa0] ;  /* 0x0000a00422950981 */ /* 0x000f62000c1e1900 */
[----:B-1----:R-:W-:Y:S01]  /*6920*/  IMAD.MOV.U32 R0, RZ, RZ, c[0x0][0x22c] ;  /* 0x00008b00ff007624 */ /* 0x002fe200078e00ff */
[C---:B----4-:R-:W-:Y:S01]  /*6930*/  HMMA.16816.F32 R12, R132.reuse, R136, R12 ;  /* 0x00000088840c723c */ /* 0x050fe2000000180c */
[----:B------:R-:W-:Y:S01]  /*6940*/  IMAD.MOV.U32 R142, RZ, RZ, c[0x0][0x22c] ;  /* 0x00008b00ff8e7624 */ /* 0x000fe200078e00ff */
[----:B--2---:R-:W2:Y:S02]  /*6950*/  @P0 LDG.E R150, [R34.64+0x80] ;  /* 0x0000800422960981 */ /* 0x004ea4000c1e1900 */
[----:B------:R-:W-:Y:S02]  /*6960*/  IMAD R0, R0, c[0x0][0x1c0], RZ ;  /* 0x0000700000007a24 */ /* 0x000fe400078e02ff */
[----:B------:R-:W4:Y:S01]  /*6970*/  @P0 LDG.E R151, [R34.64] ;  /* 0x0000000422970981 */ /* 0x000f22000c1e1900 */
[----:B------:R-:W-:Y:S01]  /*6980*/  IMAD R142, R142, c[0x0][0x1c0], RZ ;  /* 0x000070008e8e7a24 */ /* 0x000fe200078e02ff */
[C---:B------:R-:W-:Y:S02]  /*6990*/  HMMA.16816.F32 R16, R132.reuse, R138, R16 ;  /* 0x0000008a8410723c */ /* 0x040fe40000001810 */
[----:B------:R-:W-:Y:S02]  /*69a0*/  RED.E.ADD.F32.FTZ.RN.STRONG.GPU [R32.64], R4 ;  /* 0x000000042000798e */ /* 0x000fe4000c10e784 */
[----:B------:R-:W-:Y:S02]  /*69b0*/  IMAD R0, R0, 0x30, RZ ;  /* 0x0000003000007824 */ /* 0x000fe400078e02ff */
[----:B------:R-:W-:Y:S02]  /*69c0*/  IMAD.SHL.U32 R142, R142, 0x20, RZ ;  /* 0x000000208e8e7824 */ /* 0x000fe400078e00ff */
[C---:B------:R-:W-:Y:S04]  /*69d0*/  HMMA.16816.F32 R20, R132.reuse, R28, R20 ;  /* 0x0000001c8414723c */ /* 0x040fe80000001814 */
[----:B------:R-:W-:Y:S02]  /*69e0*/  IMAD R141, R141, c[0x0][0x1c0], RZ ;  /* 0x000070008d8d7a24 */ /* 0x000fe400078e02ff */
[----:B------:R-:W-:Y:S01]  /*69f0*/  IMAD R140, R140, c[0x0][0x1c0], RZ ;  /* 0x000070008c8c7a24 */ /* 0x000fe200078e02ff */
[CC--:B------:R-:W-:Y:S01]  /*6a00*/  LEA R28, P1, R144.reuse, R32.reuse, 0x2 ;  /* 0x00000020901c7211 */ /* 0x0c0fe200078210ff */
[----:B------:R-:W-:Y:S04]  /*6a10*/  HMMA.16816.F32 R24, R132, R30, R24 ;  /* 0x0000001e8418723c */ /* 0x000fe80000001818 */
[-C--:B------:R-:W-:Y:S01]  /*6a20*/  LEA.HI.X.SX32 R29, R144, R33.reuse, 0x2, P1 ;  /* 0x00000021901d7211 */ /* 0x080fe200008f16ff */
[----:B------:R-:W-:Y:S02]  /*6a30*/  IMAD R141, R141, 0x28, RZ ;  /* 0x000000288d8d7824 */ /* 0x000fe400078e02ff */
[----:B------:R-:W-:Y:S02]  /*6a40*/  IMAD R140, R140, 0x38, RZ ;  /* 0x000000388c8c7824 */ /* 0x000fe400078e02ff */
[----:B------:R-:W-:Y:S03]  /*6a50*/  RED.E.ADD.F32.FTZ.RN.STRONG.GPU [R28.64], R5 ;  /* 0x000000051c00798e */ /* 0x000fe6000c10e784 */
[CC--:B------:R-:W-:Y:S04]  /*6a60*/  LEA R30, P2, R141.reuse, R32.reuse, 0x2 ;  /* 0x000000208d1e7211 */ /* 0x0c0fe800078410ff */
[-C--:B------:R-:W-:Y:S01]  /*6a70*/  LEA.HI.X.SX32 R31, R141, R33.reuse, 0x2, P2 ;  /* 0x000000218d1f7211 */ /* 0x080fe200010f16ff */
[----:B---3--:R1:W-:Y:S04]  /*6a80*/  @P0 STL [R1+0xc], R148 ;  /* 0x00000c9401000387 */ /* 0x0083e80000100800 */
[----:B------:R-:W3:Y:S04]  /*6a90*/  LDL R139, [R1+0x14] ;  /* 0x00001400018b7983 */ /* 0x000ee80000100800 */
[----:B------:R-:W3:Y:S04]  /*6aa0*/  LDL R138, [R1+0x1c] ;  /* 0x00001c00018a7983 */ /* 0x000ee80000100800 */
[----:B-----5:R5:W-:Y:S04]  /*6ab0*/  @P0 STL [R1+0x4], R149 ;  /* 0x0000049501000387 */ /* 0x020be80000100800 */
[----:B--2---:R2:W-:Y:S04]  /*6ac0*/  @P0 STL [R1], R150 ;  /* 0x0000009601000387 */ /* 0x0045e80000100800 */
[----:B----4-:R4:W-:Y:S01]  /*6ad0*/  @P0 STL [R1+0x8], R151 ;  /* 0x0000089701000387 */ /* 0x0109e20000100800 */
[----:B-1----:R-:W-:Y:S04]  /*6ae0*/  IMAD.MOV.U32 R148, RZ, RZ, c[0x0][0x22c] ;  /* 0x00008b00ff947624 */ /* 0x002fe800078e00ff */
[----:B------:R-:W-:Y:S04]  /*6af0*/  IMAD R148, R148, c[0x0][0x1c0], RZ ;  /* 0x0000700094947a24 */ /* 0x000fe800078e02ff */
[----:B------:R-:W-:Y:S02]  /*6b00*/  IMAD.SHL.U32 R148, R148, 0x10, RZ ;  /* 0x0000001094947824 */ /* 0x000fe400078e00ff */
[----:B-----5:R-:W-:Y:S03]  /*6b10*/  IMAD.MOV.U32 R149, RZ, RZ, c[0x0][0x22c] ;  /* 0x00008b00ff957624 */ /* 0x020fe600078e00ff */
[CC--:B------:R-:W-:Y:S02]  /*6b20*/  LEA R136, P0, R148.reuse, R32.reuse, 0x2 ;  /* 0x0000002094887211 */ /* 0x0c0fe400078010ff */
[C---:B------:R-:W-:Y:S01]  /*6b30*/  IADD3 R134, R148.reuse, 0x40, RZ ;  /* 0x0000004094867810 */ /* 0x040fe20007ffe0ff */
[----:B------:R-:W-:Y:S01]  /*6b40*/  IMAD R149, R149, c[0x0][0x1c0], RZ ;  /* 0x0000700095957a24 */ /* 0x000fe200078e02ff */
[-C--:B------:R-:W-:Y:S01]  /*6b50*/  LEA.HI.X.SX32 R137, R148, R33.reuse, 0x2, P0 ;  /* 0x0000002194897211 */ /* 0x080fe200000f16ff */
[----:B--2---:R-:W-:Y:S01]  /*6b60*/  IMAD.MOV.U32 R150, RZ, RZ, c[0x0][0x22c] ;  /* 0x00008b00ff967624 */ /* 0x004fe200078e00ff */
[CC--:B------:R-:W-:Y:S01]  /*6b70*/  LEA R34, P0, R142.reuse, R32.reuse, 0x2 ;  /* 0x000000208e227211 */ /* 0x0c0fe200078010ff */
[----:B------:R-:W-:Y:S02]  /*6b80*/  IMAD R149, R149, 0x18, RZ ;  /* 0x0000001895957824 */ /* 0x000fe400078e02ff */
[----:B------:R1:W-:Y:S01]  /*6b90*/  RED.E.ADD.F32.FTZ.RN.STRONG.GPU [R136.64], R6 ;  /* 0x000000068800798e */ /* 0x0003e2000c10e784 */
[-C--:B------:R-:W-:Y:S01]  /*6ba0*/  LEA.HI.X.SX32 R35, R142, R33.reuse, 0x2, P0 ;  /* 0x000000218e237211 */ /* 0x080fe200000f16ff */
[----:B----4-:R-:W-:Y:S01]  /*6bb0*/  IMAD.MOV.U32 R151, RZ, RZ, c[0x0][0x22c] ;  /* 0x00008b00ff977624 */ /* 0x010fe200078e00ff */
[-C--:B------:R-:W-:Y:S01]  /*6bc0*/  LEA R132, P1, R149, R32.reuse, 0x2 ;  /* 0x0000002095847211 */ /* 0x080fe200078210ff */
[----:B------:R-:W-:Y:S02]  /*6bd0*/  IMAD R150, R150, c[0x0][0x1c0], RZ ;  /* 0x0000700096967a24 */ /* 0x000fe400078e02ff */
[----:B------:R-:W-:Y:S01]  /*6be0*/  IMAD R151, R151, c[0x0][0x1c0], RZ ;  /* 0x0000700097977a24 */ /* 0x000fe200078e02ff */
[-C--:B------:R-:W-:Y:S01]  /*6bf0*/  LEA.HI.X.SX32 R133, R149, R33.reuse, 0x2, P1 ;  /* 0x0000002195857211 */ /* 0x080fe200008f16ff */
[----:B------:R-:W-:Y:S01]  /*6c00*/  IMAD.MOV.U32 R149, RZ, RZ, c[0x0][0x22c] ;  /* 0x00008b00ff957624 */ /* 0x000fe200078e00ff */
[CC--:B------:R-:W-:Y:S01]  /*6c10*/  LEA R4, P1, R0.reuse, R32.reuse, 0x2 ;  /* 0x0000002000047211 */ /* 0x0c0fe200078210ff */
[----:B------:R-:W-:Y:S02]  /*6c20*/  IMAD.SHL.U32 R151, R151, 0x10, RZ ;  /* 0x0000001097977824 */ /* 0x000fe400078e00ff */
[----:B------:R2:W-:Y:S01]  /*6c30*/  RED.E.ADD.F32.FTZ.RN.STRONG.GPU [R132.64], R7 ;  /* 0x000000078400798e */ /* 0x0005e2000c10e784 */
[-C--:B------:R-:W-:Y:S01]  /*6c40*/  LEA.HI.X.SX32 R5, R0, R33.reuse, 0x2, P1 ;  /* 0x0000002100057211 */ /* 0x080fe200008f16ff */
[----:B------:R-:W-:Y:S02]  /*6c50*/  IMAD.SHL.U32 R150, R150, 0x10, RZ ;  /* 0x0000001096967824 */ /* 0x000fe400078e00ff */
[----:B------:R-:W4:Y:S01]  /*6c60*/  LDL R0, [R1+0x18] ;  /* 0x0000180001007983 */ /* 0x000f220000100800 */
[----:B------:R-:W-:Y:S02]  /*6c70*/  IMAD R149, R149, c[0x0][0x1c0], RZ ;  /* 0x0000700095957a24 */ /* 0x000fe400078e02ff */
[C---:B------:R-:W-:Y:S01]  /*6c80*/  IADD3 R142, R150.reuse, 0x20, RZ ;  /* 0x00000020968e7810 */ /* 0x040fe20007ffe0ff */
[----:B------:R5:W-:Y:S01]  /*6c90*/  RED.E.ADD.F32.FTZ.RN.STRONG.GPU [R34.64], R8 ;  /* 0x000000082200798e */ /* 0x000be2000c10e784 */
[----:B------:R-:W-:Y:S01]  /*6ca0*/  IADD3 R141, R150, 0x20, RZ ;  /* 0x00000020968d7810 */ /* 0x000fe20007ffe0ff */
[----:B------:R-:W-:Y:S02]  /*6cb0*/  IMAD.SHL.U32 R149, R149, 0x8, RZ ;  /* 0x0000000895957824 */ /* 0x000fe400078e00ff */
[----:B------:R5:W-:Y:S02]  /*6cc0*/  RED.E.ADD.F32.FTZ.RN.STRONG.GPU [R30.64], R9 ;  /* 0x000000091e00798e */ /* 0x000be4000c10e784 */
[C---:B------:R-:W-:Y:S01]  /*6cd0*/  IMAD.IADD R142, R149.reuse, 0x1, R142 ;  /* 0x00000001958e7824 */ /* 0x040fe200078e028e */
[CC--:B-1----:R-:W-:Y:S01]  /*6ce0*/  LEA R6, P0, R140.reuse, R32.reuse, 0x2 ;  /* 0x000000208c067211 */ /* 0x0c2fe200078010ff */
[----:B------:R1:W-:Y:S01]  /*6cf0*/  RED.E.ADD.F32.FTZ.RN.STRONG.GPU [R4.64], R10 ;  /* 0x0000000a0400798e */ /* 0x0003e2000c10e784 */
[C---:B------:R-:W-:Y:S04]  /*6d00*/  IMAD.IADD R141, R149.reuse, 0x1, R141 ;  /* 0x00000001958d7824 */ /* 0x040fe800078e028d */
[----:B------:R-:W-:Y:S01]  /*6d10*/  IMAD.IADD R141, R149, 0x1, R141 ;  /* 0x00000001958d7824 */ /* 0x000fe200078e028d */
[----:B--2---:R-:W2:Y:S01]  /*6d20*/  LDL R132, [R1+0x10] ;  /* 0x0000100001847983 */ /* 0x004ea20000100800 */
[-C--:B------:R-:W-:Y:S02]  /*6d30*/  LEA.HI.X.SX32 R7, R140, R33.reuse, 0x2, P0 ;  /* 0x000000218c077211 */ /* 0x080fe400000f16ff */
[----:B------:R-:W-:Y:S02]  /*6d40*/  IADD3 R140, R151, 0x20, RZ ;  /* 0x00000020978c7810 */ /* 0x000fe40007ffe0ff */
[C---:B------:R-:W-:Y:S01]  /*6d50*/  IADD3 R133, R148.reuse, 0x40, RZ ;  /* 0x0000004094857810 */ /* 0x040fe20007ffe0ff */
[----:B------:R1:W-:Y:S01]  /*6d60*/  RED.E.ADD.F32.FTZ.RN.STRONG.GPU [R6.64], R11 ;  /* 0x0000000b0600798e */ /* 0x0003e2000c10e784 */
[C---:B-----5:R-:W-:Y:S03]  /*6d70*/  IADD3 R35, R148.reuse, 0x40, RZ ;  /* 0x0000004094237810 */ /* 0x060fe60007ffe0ff */
[----:B------:R5:W-:Y:S01]  /*6d80*/  RED.E.ADD.F32.FTZ.RN.STRONG.GPU [R32.64+0x80], R12 ;  /* 0x0000800c2000798e */ /* 0x000be2000c10e784 */
[----:B------:R-:W-:Y:S01]  /*6d90*/  IADD3 R34, R148, 0x40, RZ ;  /* 0x0000004094227810 */ /* 0x000fe20007ffe0ff */
[----:B------:R-:W-:Y:S01]  /*6da0*/  IMAD.IADD R133, R144, 0x1, R133 ;  /* 0x0000000190857824 */ /* 0x000fe200078e0285 */
[-C--:B------:R-:W-:Y:S01]  /*6db0*/  LEA R30, P1, R142, R32.reuse, 0x2 ;  /* 0x000000208e1e7211 */ /* 0x080fe200078210ff */
[----:B------:R5:W-:Y:S01]  /*6dc0*/  RED.E.ADD.F32.FTZ.RN.STRONG.GPU [R28.64+0x80], R13 ;  /* 0x0000800d1c00798e */ /* 0x000be2000c10e784 */
[----:B------:R-:W-:Y:S01]  /*6dd0*/  IMAD.IADD R35, R144, 0x1, R35 ;  /* 0x0000000190237824 */ /* 0x000fe200078e0223 */
[-C--:B-1----:R-:W-:Y:S01]  /*6de0*/  LEA R4, P0, R140, R32.reuse, 0x2 ;  /* 0x000000208c047211 */ /* 0x082fe200078010ff */
        /* <DEDUP_REMOVED lines=14> */
[CC--:B-----5:R-:W-:Y:S01]  /*6ed0*/  LEA R12, P4, R35.reuse, R32.reuse, 0x2 ;  /* 0x00000020230c7211 */ /* 0x0e0fe200078810ff */
[----:B------:R5:W-:Y:S03]  /*6ee0*/  RED.E.ADD.F32.FTZ.RN.STRONG.GPU [R10.64], R16 ;  /* 0x000000100a00798e */ /* 0x000be6000c10e784 */
[CC--:B------:R-:W-:Y:S02]  /*6ef0*/  LEA R8, P2, R140.reuse, R32.reuse, 0x2 ;  /* 0x000000208c087211 */ /* 0x0c0fe400078410ff */
[-C--:B------:R-:W-:Y:S02]  /*6f00*/  LEA.HI.X.SX32 R13, R35, R33.reuse, 0x2, P4 ;  /* 0x00000021230d7211 */ /* 0x080fe400020f16ff */
[-C--:B------:R-:W-:Y:S02]  /*6f10*/  LEA.HI.X.SX32 R9, R140, R33.reuse, 0x2, P2 ;  /* 0x000000218c097211 */ /* 0x080fe400010f16ff */
[----:B------:R-:W-:Y:S04]  /*6f20*/  LDSM.16.MT88.4 R140, [R3+0x1c00] ;  /* 0x001c0000038c783b */ /* 0x000fe80000004200 */
[----:B------:R5:W-:Y:S01]  /*6f30*/  RED.E.ADD.F32.FTZ.RN.STRONG.GPU [R8.64], R17 ;  /* 0x000000110800798e */ /* 0x000be2000c10e784 */
[CC--:B-1----:R-:W-:Y:S04]  /*6f40*/  LEA R14, P5, R134.reuse, R32.reuse, 0x2 ;  /* 0x00000020860e7211 */ /* 0x0c2fe800078a10ff */
[-C--:B------:R-:W-:Y:S02]  /*6f50*/  LEA.HI.X.SX32 R15, R134, R33.reuse, 0x2, P5 ;  /* 0x00000021860f7211 */ /* 0x080fe400028f16ff */
[CC--:B-----5:R-:W-:Y:S04]  /*6f60*/  LEA R10, P3, R34.reuse, R32.reuse, 0x2 ;  /* 0x00000020220a7211 */ /* 0x0e0fe800078610ff */
[-C--:B------:R-:W-:Y:S02]  /*6f70*/  LEA.HI.X.SX32 R11, R34, R33.reuse, 0x2, P3 ;  /* 0x00000021220b7211 */ /* 0x080fe400018f16ff */
[CC--:B------:R-:W-:Y:S04]  /*6f80*/  LEA R8, P2, R133.reuse, R32.reuse, 0x2 ;  /* 0x0000002085087211 */ /* 0x0c0fe800078410ff */
[-C--:B------:R-:W-:Y:S02]  /*6f90*/  LEA.HI.X.SX32 R9, R133, R33.reuse, 0x2, P2 ;  /* 0x0000002185097211 */ /* 0x080fe400010f16ff */
[CC--:B---3--:R-:W-:Y:S02]  /*6fa0*/  LEA R6, P1, R139.reuse, R32.reuse, 0x2 ;  /* 0x000000208b067211 */ /* 0x0c8fe400078210ff */
        /* <DEDUP_REMOVED lines=16> */
[CC--:B----4-:R-:W-:Y:S03]  /*70b0*/  LEA R4, P0, R0.reuse, R32.reuse, 0x2 ;  /* 0x0000002000047211 */ /* 0x0d0fe600078010ff */
[----:B------:R-:W-:Y:S01]  /*70c0*/  LDSM.16.MT88.4 R20, [R3+0x400] ;  /* 0x000400000314783b */ /* 0x000fe20000004200 */
[-C--:B------:R-:W-:Y:S02]  /*70d0*/  LEA.HI.X.SX32 R5, R0, R33.reuse, 0x2, P0 ;  /* 0x0000002100057211 */ /* 0x080fe400000f16ff */
[----:B------:R-:W-:Y:S01]  /*70e0*/  PLOP3.LUT P0, PT, PT, PT, UP1, 0x80, 0x0 ;  /* 0x000000000000781c */ /* 0x000fe20003f0f018 */
[----:B------:R-:W-:Y:S01]  /*70f0*/  @UP3 UIADD3 UR11, UP1, UR11, -0x100, URZ ;  /* 0xffffff000b0b3890 */ /* 0x000fe2000ff3e03f */
[C---:B------:R-:W-:Y:S03]  /*7100*/  IADD3 R0, R3.reuse, -0x3000, RZ ;  /* 0xffffd00003007810 */ /* 0x040fe60007ffe0ff */
[----:B------:R-:W-:Y:S08]  /*7110*/  @UP3 UIADD3.X UR10, UR10, -0x1, URZ, UP1, !UPT ;  /* 0xffffffff0a0a3890 */ /* 0x000ff00008ffe43f */
[----:B------:R-:W-:Y:S02]  /*7120*/  @P0 IADD3 R0, R3, 0x3000, RZ ;  /* 0x0000300003000810 */ /* 0x000fe40007ffe0ff */
[C---:B--2---:R-:W-:Y:S04]  /*7130*/  LEA R6, P1, R132.reuse, R32, 0x2 ;  /* 0x0000002084067211 */ /* 0x044fe800078210ff */
        /* <DEDUP_REMOVED lines=25> */
[----:B------:R-:W5:Y:S03]  /*72d0*/  LDSM.16.MT88.4 R28, [R3+0x1800] ;  /* 0x00180000031c783b */ /* 0x000f660000004200 */
        /* <DEDUP_REMOVED lines=21> */
[-C--:B-----5:R-:W-:Y:S08]  /*7430*/  HMMA.16816.F32 R100, R4, R28.reuse, R100 ;  /* 0x0000001c0464723c */ /* 0x0a0ff00000001864 */
        /* <DEDUP_REMOVED lines=187> */
.L_x_291:
        /* <DEDUP_REMOVED lines=18> */
.L_x_292:
[----:B-1----:R-:W2:Y:S01]  /*8110*/  LDL.64 R4, [R1+0x40] ;  /* 0x0000400001047983 */ /* 0x002ea20000100a00 */
[----:B------:R-:W-:Y:S01]  /*8120*/  IMAD.SHL.U32 R0, R145, 0x2, RZ ;  /* 0x0000000291007824 */ /* 0x000fe200078e00ff */
        /* <DEDUP_REMOVED lines=11> */
[----:B------:R-:W-:-:S06]  /*81e0*/  UIMAD UR8, UR7, UR9, UR8 ;  /* 0x00000009070872a4 */ /* 0x000fcc000f8e0208 */
[----:B------:R-:W-:Y:S01]  /*81f0*/  IMAD.U32 R3, RZ, RZ, UR8 ;  /* 0x00000008ff037e24 */ /* 0x000fe2000f8e00ff */
[----:B------:R-:W-:Y:S02]  /*8200*/  ULDC.64 UR8, c[0x0][0x3b8] ;  /* 0x0000ee0000087ab9 */ /* 0x000fe40000000a00 */
        /* <DEDUP_REMOVED lines=38> */
.L_x_294:
[----:B-1-34-:R-:W-:Y:S05]  /*8470*/  BSYNC B0 ;  /* 0x0000000000007941 */ /* 0x01afea0003800000 */
.L_x_293:
        /* <DEDUP_REMOVED lines=17> */
.L_x_296:
[----:B------:R-:W-:Y:S05]  /*8590*/  BSYNC B0 ;  /* 0x0000000000007941 */ /* 0x000fea0003800000 */
.L_x_295:
        /* <DEDUP_REMOVED lines=26> */
.L_x_298:
[----:B------:R-:W-:Y:S05]  /*8740*/  BSYNC B0 ;  /* 0x0000000000007941 */ /* 0x000fea0003800000 */
.L_x_297:
        /* <DEDUP_REMOVED lines=14> */
.L_x_287:
        /* <DEDUP_REMOVED lines=20> */
.L_x_300:
        /* <DEDUP_REMOVED lines=18> */
.L_x_301:
        /* <DEDUP_REMOVED lines=10> */
[----:B------:R-:W-:-:S06]  /*8b30*/  UIMAD UR8, UR7, UR9, UR8 ;  /* 0x00000009070872a4 */ /* 0x000fcc000f8e0208 */
[----:B------:R-:W-:Y:S01]  /*8b40*/  IMAD.U32 R0, RZ, RZ, UR8 ;  /* 0x00000008ff007e24 */ /* 0x000fe2000f8e00ff */
[----:B------:R-:W-:Y:S02]  /*8b50*/  ULDC.64 UR8, c[0x0][0x3b8] ;  /* 0x0000ee0000087ab9 */ /* 0x000fe40000000a00 */
        /* <DEDUP_REMOVED lines=25> */
.L_x_303:
[----:B------:R-:W-:Y:S05]  /*8cf0*/  BSYNC B0 ;  /* 0x0000000000007941 */ /* 0x000fea0003800000 */
.L_x_302:
        /* <DEDUP_REMOVED lines=16> */
.L_x_305:
[----:B------:R-:W-:Y:S05]  /*8e00*/  BSYNC B0 ;  /* 0x0000000000007941 */ /* 0x000fea0003800000 */
.L_x_304:
        /* <DEDUP_REMOVED lines=26> */
.L_x_307:
[----:B------:R-:W-:Y:S05]  /*8fb0*/  BSYNC B0 ;  /* 0x0000000000007941 */ /* 0x000fea0003800000 */
.L_x_306:
        /* <DEDUP_REMOVED lines=13> */
.L_x_299:
[----:B------:R-:W-:Y:S05]  /*9090*/  BSYNC B1 ;  /* 0x0000000000017941 */ /* 0x000fea0003800000 */
.L_x_282:
        /* <DEDUP_REMOVED lines=11> */
.L_x_308:
[----:B------:R-:W-:Y:S05]  /*9150*/  EXIT ;  /* 0x000000000000794d */ /* 0x000fea0003800000 */
.L_x_310:
        /* <DEDUP_REMOVED lines=10> */
.L_x_1283:


//--------------------- .text._ZN5flash44flash_bwd_dq_dk_dv_loop_seqk_parallel_kernelI23Flash_bwd_kernel_traitsILi96ELi64ELi128ELi8ELi2ELi4ELi4ELb1ELb0EN7cutlass6half_tE19Flash_kernel_traitsILi96ELi64ELi128ELi8ES3_EELb1ELb0ELb0ELb0ELb0ELb0ELb0EEEvNS_16Flash_bwd_paramsE --------------------------
	.section	.text._ZN5flash44flash_bwd_dq_dk_dv_loop_seqk_parallel_kernelI23Flash_bwd_kernel_traitsILi96ELi64ELi128ELi8ELi2ELi4ELi4ELb1ELb0EN7cutlass6half_tE19Flash_kernel_traitsILi96ELi64ELi128ELi8ES3_EELb1ELb0ELb0ELb0ELb0ELb0ELb0EEEvNS_16Flash_bwd_paramsE,"ax",@progbits
	.sectioninfo	@"SHI_REGISTERS=255"
	.align	128
        .global         _ZN5flash44flash_bwd_dq_dk_dv_loop_seqk_parallel_kernelI23Flash_bwd_kernel_traitsILi96ELi64ELi128ELi8ELi2ELi4ELi4ELb1ELb0EN7cutlass6half_tE19Flash_kernel_traitsILi96ELi64ELi128ELi8ES3_EELb1ELb0ELb0ELb0ELb0ELb0ELb0EEEvNS_16Flash_bwd_paramsE
        .type           _ZN5flash44flash_bwd_dq_dk_dv_loop_seqk_parallel_kernelI23Flash_bwd_kernel_traitsILi96ELi64ELi128ELi8ELi2ELi4ELi4ELb1ELb0EN7cutlass6half_tE19Flash_kernel_traitsILi96ELi64ELi128ELi8ES3_EELb1ELb0ELb0ELb0ELb0ELb0ELb0EEEvNS_16Flash_bwd_paramsE,@function
        .size           _ZN5flash44flash_bwd_dq_dk_dv_loop_seqk_parallel_kernelI23Flash_bwd_kernel_traitsILi96ELi64ELi128ELi8ELi2ELi4ELi4ELb1ELb0EN7cutlass6half_tE19Flash_kernel_traitsILi96ELi64ELi128ELi8ES3_EELb1ELb0ELb0ELb0ELb0ELb0ELb0EEEvNS_16Flash_bwd_paramsE,(.L_x_1284 - _ZN5flash44flash_bwd_dq_dk_dv_loop_seqk_parallel_kernelI23Flash_bwd_kernel_traitsILi96ELi64ELi128ELi8ELi2ELi4ELi4ELb1ELb0EN7cutlass6half_tE19Flash_kernel_traitsILi96ELi64ELi128ELi8ES3_EELb1ELb0ELb0ELb0ELb0ELb0ELb0EEEvNS_16Flash_bwd_paramsE)
        .other          _ZN5flash44flash_bwd_dq_dk_dv_loop_seqk_parallel_kernelI23Flash_bwd_kernel_traitsILi96ELi64ELi128ELi8ELi2ELi4ELi4ELb1ELb0EN7cutlass6half_tE19Flash_kernel_traitsILi96ELi64ELi128ELi8ES3_EELb1ELb0ELb0ELb0ELb0ELb0ELb0EEEvNS_16Flash_bwd_paramsE,@"STO_CUDA_ENTRY STV_DEFAULT"
_ZN5flash44flash_bwd_dq_dk_dv_loop_seqk_parallel_kernelI23Flash_bwd_kernel_traitsILi96ELi64ELi128ELi8ELi2ELi4ELi4ELb1ELb0EN7cutlass6half_tE19Flash_kernel_traitsILi96ELi64ELi128ELi8ES3_EELb1ELb0ELb0ELb0ELb0ELb0ELb0EEEvNS_16Flash_bwd_paramsE:
.text._ZN5flash44flash_bwd_dq_dk_dv_loop_seqk_parallel_kernelI23Flash_bwd_kernel_traitsILi96ELi64ELi128ELi8ELi2ELi4ELi4ELb1ELb0EN7cutlass6half_tE19Flash_kernel_traitsILi96ELi64ELi128ELi8ES3_EELb1ELb0ELb0ELb0ELb0ELb0ELb0EEEvNS_16Flash_bwd_paramsE:
        /* <DEDUP_REMOVED lines=38> */
[----:B------:R-:W-:Y:S01]  /*0260*/  USHF.R.S32.HI UR9, URZ, 0x1f, UR32 ;  /* 0x0000001f3f097899 */ /* 0x000fe20008011420 */
[CC--:B------:R-:W-:Y:S01]  /*0270*/  LEA.HI R15, R0.reuse, R8.reuse, RZ, 0x6 ;  /* 0x00000008000f7211 */ /* 0x0c0fe200078f30ff */
[----:B------:R-:W-:Y:S01]  /*0280*/  UIMAD UR6, UR32, UR13, UR35 ;  /* 0x0000000d200672a4 */ /* 0x000fe2000f8e0223 */
[----:B------:R-:W-:Y:S01]  /*0290*/  LEA.HI R18, R0, R8, RZ, 0x7 ;  /* 0x0000000800127211 */ /* 0x000fe200078f38ff */
[----:B------:R-:W-:Y:S01]  /*02a0*/  ULDC UR14, c[0x0][0x1c0] ;  /* 0x00007000000e7ab9 */ /* 0x000fe20000000800 */
[----:B------:R-:W-:Y:S01]  /*02b0*/  LOP3.LUT R6, R5, 0xffffffe0, RZ, 0xc0, !PT ;  /* 0xffffffe005067812 */ /* 0x000fe200078ec0ff */
[----:B------:R-:W-:Y:S01]  /*02c0*/  ULDC UR11, c[0x0][0x1c0] ;  /* 0x00007000000b7ab9 */ /* 0x000fe20000000800 */
[----:B------:R-:W-:Y:S01]  /*02d0*/  LOP3.LUT R0, R13, 0xfffffff8, RZ, 0xc0, !PT ;  /* 0xfffffff80d007812 */ /* 0x000fe200078ec0ff */
[----:B------:R-:W-:Y:S01]  /*02e0*/  UIMAD UR7, UR32, UR11, UR35 ;  /* 0x0000000b200772a4 */ /* 0x000fe2000f8e0223 */
[----:B------:R-:W-:Y:S01]  /*02f0*/  LOP3.LUT R7, R2, 0xfffffffc, RZ, 0xc0, !PT ;  /* 0xfffffffc02077812 */ /* 0x000fe200078ec0ff */
[C---:B------:R-:W-:Y:S01]  /*0300*/  IMAD.IADD R10, R8.reuse, 0x1, -R6 ;  /* 0x00000001080a7824 */ /* 0x040fe200078e0a06 */
[C---:B------:R-:W-:Y:S01]  /*0310*/  LOP3.LUT R4, R3.reuse, 0xfffffff0, RZ, 0xc0, !PT ;  /* 0xfffffff003047812 */ /* 0x040fe200078ec0ff */
[C---:B------:R-:W-:Y:S01]  /*0320*/  IMAD.IADD R12, R8.reuse, 0x1, -R0 ;  /* 0x00000001080c7824 */ /* 0x040fe200078e0a00 */
[----:B------:R-:W-:Y:S01]  /*0330*/  SHF.R.S32.HI R0, RZ, 0x2, R2 ;  /* 0x00000002ff007819 */ /* 0x000fe20000011402 */
[C---:B------:R-:W-:Y:S01]  /*0340*/  IMAD.IADD R16, R8.reuse, 0x1, -R7 ;  /* 0x0000000108107824 */ /* 0x040fe200078e0a07 */
[----:B------:R-:W-:Y:S01]  /*0350*/  SHF.R.S32.HI R6, RZ, 0x4, R3 ;  /* 0x00000004ff067819 */ /* 0x000fe20000011403 */
[----:B------:R-:W-:Y:S01]  /*0360*/  IMAD.IADD R8, R8, 0x1, -R4 ;  /* 0x0000000108087824 */ /* 0x000fe200078e0a04 */
[----:B------:R-:W-:Y:S01]  /*0370*/  SHF.R.S32.HI R4, RZ, 0x1f, R2 ;  /* 0x0000001fff047819 */ /* 0x000fe20000011402 */
[----:B------:R-:W-:Y:S01]  /*0380*/  IMAD.SHL.U32 R250, R16, 0x8, RZ ;  /* 0x0000000810fa7824 */ /* 0x000fe200078e00ff */
[-C--:B------:R-:W-:Y:S01]  /*0390*/  LEA.HI R7, R2, R0.reuse, RZ, 0x1 ;  /* 0x0000000002077211 */ /* 0x080fe200078f08ff */
[----:B------:R-:W-:Y:S01]  /*03a0*/  USHF.L.U32 UR46, UR47, 0x6, URZ ;  /* 0x000000062f2e7899 */ /* 0x000fe2000800063f */
[----:B------:R-:W-:Y:S01]  /*03b0*/  LEA.HI R2, R4, R0, RZ, 0x3 ;  /* 0x0000000004027211 */ /* 0x000fe200078f18ff */
[----:B------:R-:W-:Y:S01]  /*03c0*/  USHF.L.U32 UR41, UR6, 0x5, URZ ;  /* 0x0000000506297899 */ /* 0x000fe2000800063f */
[----:B------:R-:W-:Y:S01]  /*03d0*/  LEA.HI R3, R3, R6, RZ, 0x1 ;  /* 0x0000000603037211 */ /* 0x000fe200078f08ff */
[----:B------:R-:W-:Y:S01]  /*03e0*/  ULDC UR51, c[0x0][0x214] ;  /* 0x0000850000337ab9 */ /* 0x000fe20000000800 */
[----:B------:R-:W-:Y:S01]  /*03f0*/  LOP3.LUT R4, R7, 0x7fffffe, RZ, 0xc0, !PT ;  /* 0x07fffffe07047812 */ /* 0x000fe200078ec0ff */
[----:B------:R-:W-:Y:S01]  /*0400*/  ULDC UR58, c[0x0][0x1c8] ;  /* 0x00007200003a7ab9 */ /* 0x000fe20000000800 */
[----:B------:R-:W-:Y:S01]  /*0410*/  LOP3.LUT R2, R2, 0xfffffff8, RZ, 0xc0, !PT ;  /* 0xfffffff802027812 */ /* 0x000fe200078ec0ff */
[----:B------:R-:W-:Y:S01]  /*0420*/  ULDC.U8 UR10, c[0x0][0x3d0] ;  /* 0x0000f400000a7ab9 */ /* 0x000fe20000000000 */
[----:B------:R-:W-:Y:S01]  /*0430*/  LOP3.LUT R3, R3, 0xfffffffe, RZ, 0xc0, !PT ;  /* 0xfffffffe03037812 */ /* 0x000fe200078ec0ff */
[C---:B------:R-:W-:Y:S01]  /*0440*/  IMAD.IADD R9, R0.reuse, 0x1, -R4 ;  /* 0x0000000100097824 */ /* 0x040fe200078e0a04 */
[----:B------:R-:W-:Y:S01]  /*0450*/  SHF.R.S32.HI R20, RZ, 0x6, R15 ;  /* 0x00000006ff147819 */ /* 0x000fe2000001140f */
[----:B------:R-:W-:Y:S01]  /*0460*/  IMAD.IADD R7, R0, 0x1, -R2 ;  /* 0x0000000100077824 */ /* 0x000fe200078e0a02 */
[----:B------:R-:W-:Y:S01]  /*0470*/  SHF.R.S32.HI R0, RZ, 0x5, R5 ;  /* 0x00000005ff007819 */ /* 0x000fe20000011405 */
[----:B------:R-:W-:Y:S01]  /*0480*/  IMAD.IADD R14, R6, 0x1, -R3 ;  /* 0x00000001060e7824 */ /* 0x000fe200078e0a03 */
[----:B------:R-:W-:Y:S01]  /*0490*/  SHF.R.S32.HI R2, RZ, 0x1f, R5 ;  /* 0x0000001fff027819 */ /* 0x000fe20000011405 */
[----:B------:R-:W-:Y:S01]  /*04a0*/  ULDC UR52, c[0x0][0x224] ;  /* 0x0000890000347ab9 */ /* 0x000fe20000000800 */
[----:B------:R-:W-:Y:S01]  /*04b0*/  SHF.R.S32.HI R3, RZ, 0x3, R13 ;  /* 0x00000003ff037819 */ /* 0x000fe2000001140d */
[----:B------:R-:W-:Y:S01]  /*04c0*/  @UP2 UIMAD UR56, UR32, UR51, URZ ;  /* 0x00000033203822a4 */ /* 0x000fe2000f8e023f */
[-C--:B------:R-:W-:Y:S01]  /*04d0*/  LEA.HI R4, R5, R0.reuse, RZ, 0x1 ;  /* 0x0000000005047211 */ /* 0x080fe200078f08ff */
[----:B------:R-:W-:Y:S01]  /*04e0*/  ULDC.64 UR4, c[0x0][0x118] ;  /* 0x0000460000047ab9 */ /* 0x000fe20000000a00 */
[----:B------:R-:W-:Y:S01]  /*04f0*/  LEA.HI R2, R2, R0, RZ, 0x2 ;  /* 0x0000000002027211 */ /* 0x000fe200078f10ff */
[----:B------:R-:W-:Y:S01]  /*0500*/  IMAD.SHL.U32 R3, R3, 0x40, RZ ;  /* 0x0000004003037824 */ /* 0x000fe200078e00ff */
[----:B------:R-:W-:Y:S01]  /*0510*/  LOP3.LUT R5, R4, 0xfffffffe, RZ, 0xc0, !PT ;  /* 0xfffffffe04057812 */ /* 0x000fe200078ec0ff */
[----:B------:R-:W-:Y:S01]  /*0520*/  ULOP3.LUT UR58, UR35, UR58, URZ, 0x3c, !UPT ;  /* 0x0000003a233a7292 */ /* 0x000fe2000f8e3c3f */
[----:B------:R-:W-:Y:S01]  /*0530*/  LOP3.LUT R4, R2, 0xfffffffc, RZ, 0xc0, !PT ;  /* 0xfffffffc02047812 */ /* 0x000fe200078ec0ff */
[----:B------:R-:W-:Y:S01]  /*0540*/  UISETP.NE.AND UP3, UPT, UR10, URZ, UPT ;  /* 0x0000003f0a00728c */ /* 0x000fe2000bf65270 */
[----:B------:R-:W-:Y:S01]  /*0550*/  LOP3.LUT R2, R3, 0xc0, RZ, 0xc0, !PT ;  /* 0x000000c003027812 */ /* 0x000fe200078ec0ff */
[----:B------:R-:W-:Y:S01]  /*0560*/  IMAD.IADD R19, R0, 0x1, -R5 ;  /* 0x0000000100137824 */ /* 0x000fe200078e0a05 */
[----:B------:R-:W-:Y:S01]  /*0570*/  LEA.HI R5, R12, R12, RZ, 0x1 ;  /* 0x0000000c0c057211 */ /* 0x000fe200078f08ff */
[C---:B------:R-:W-:Y:S01]  /*0580*/  IMAD.IADD R11, R0.reuse, 0x1, -R4 ;  /* 0x00000001000b7824 */ /* 0x040fe200078e0a04 */
[----:B------:R-:W-:Y:S01]  /*0590*/  SHF.R.U32.HI R3, RZ, 0x3, R2 ;  /* 0x00000003ff037819 */ /* 0x000fe20000011602 */
[----:B------:R-:W-:Y:S01]  /*05a0*/  IMAD R4, R0, 0x8, R9 ;  /* 0x0000000800047824 */ /* 0x000fe200078e0209 */
[----:B------:R-:W-:Y:S01]  /*05b0*/  LOP3.LUT R0, R2, 0x18, R250, 0xf8, !PT ;  /* 0x0000001802007812 */ /* 0x000fe200078ef8fa */
[----:B------:R-:W-:Y:S01]  /*05c0*/  STL [R1+0x44], R19 ;  /* 0x0000441301007387 */ /* 0x000fe20000100800 */
[----:B------:R-:W-:Y:S01]  /*05d0*/  SHF.R.S32.HI R2, RZ, 0x1f, R10 ;  /* 0x0000001fff027819 */ /* 0x000fe2000001140a */
[----:B------:R-:W-:Y:S01]  /*05e0*/  USHF.R.S32.HI UR61, URZ, 0x1f, UR35 ;  /* 0x0000001f3f3d7899 */ /* 0x000fe20008011423 */
[----:B------:R-:W-:Y:S01]  /*05f0*/  LOP3.LUT R0, R0, R3, RZ, 0x3c, !PT ;  /* 0x0000000300007212 */ /* 0x000fe200078e3cff */
[----:B------:R-:W-:Y:S01]  /*0600*/  USHF.R.S32.HI UR60, URZ, 0x1f, UR32 ;  /* 0x0000001f3f3c7899 */ /* 0x000fe20008011420 */
[----:B------:R-:W-:Y:S01]  /*0610*/  LEA.HI R17, R2, R10, RZ, 0x2 ;  /* 0x0000000a02117211 */ /* 0x000fe200078f10ff */
[----:B------:R-:W-:Y:S01]  /*0620*/  USHF.R.S32.HI UR59, URZ, 0x1f, UR35 ;  /* 0x0000001f3f3b7899 */ /* 0x000fe20008011423 */
[----:B------:R-:W-:Y:S01]  /*0630*/  SHF.R.S32.HI R2, RZ, 0x1f, R8 ;  /* 0x0000001fff027819 */ /* 0x000fe20000011408 */
[----:B------:R-:W-:Y:S01]  /*0640*/  IMAD.U32 R3, R4, 0x20, R0 ;  /* 0x0000002004037824 */ /* 0x000fe200078e0000 */
[-C--:B------:R-:W-:Y:S01]  /*0650*/  LEA.HI R0, R8, R8.reuse, RZ, 0x1 ;  /* 0x0000000808007211 */ /* 0x080fe200078f08ff */
[----:B------:R-:W-:Y:S01]  /*0660*/  UIMAD.WIDE.U32 UR42, UR36, UR44, URZ ;  /* 0x0000002c242a72a5 */ /* 0x000fe2000f8e003f */
[----:B------:R-:W-:Y:S01]  /*0670*/  LEA.HI R9, R2, R8, RZ, 0x3 ;  /* 0x0000000802097211 */ /* 0x000fe200078f18ff */
[----:B------:R-:W-:Y:S01]  /*0680*/  UIMAD UR53, UR37, UR44, URZ ;  /* 0x0000002c253572a4 */ /* 0x000fe2000f8e023f */
[----:B------:R1:W-:Y:S01]  /*0690*/  STL [R1+0x34], R3 ;  /* 0x0000340301007387 */ /* 0x0003e20000100800 */
[----:B------:R-:W-:Y:S01]  /*06a0*/  LOP3.LUT R4, R0, 0x7fffffe, RZ, 0xc0, !PT ;  /* 0x07fffffe00047812 */ /* 0x000fe200078ec0ff */
[----:B------:R-:W-:Y:S01]  /*06b0*/  USHF.R.S32.HI UR55, URZ, 0x1f, UR48 ;  /* 0x0000001f3f377899 */ /* 0x000fe20008011430 */
[----:B------:R-:W-:Y:S01]  /*06c0*/  LOP3.LUT R2, R9, 0xfffffff8, RZ, 0xc0, !PT ;  /* 0xfffffff809027812 */ /* 0x000fe200078ec0ff */
[----:B------:R-:W-:Y:S01]  /*06d0*/  UIMAD UR52, UR7, UR52, URZ ;  /* 0x00000034073472a4 */ /* 0x000fe2000f8e023f */
[----:B------:R-:W-:Y:S01]  /*06e0*/  SHF.R.S32.HI R6, RZ, 0x1, R0 ;  /* 0x00000001ff067819 */ /* 0x000fe20000011400 */
[C---:B------:R-:W-:Y:S01]  /*06f0*/  IMAD.IADD R15, R8.reuse, 0x1, -R4 ;  /* 0x00000001080f7824 */ /* 0x040fe200078e0a04 */
[----:B------:R-:W-:Y:S01]  /*0700*/  SHF.R.S32.HI R0, RZ, 0x1f, R0 ;  /* 0x0000001fff007819 */ /* 0x000fe20000011400 */
[----:B------:R-:W-:Y:S01]  /*0710*/  IMAD.IADD R10, R8, 0x1, -R2 ;  /* 0x00000001080a7824 */ /* 0x000fe200078e0a02 */
[----:B------:R-:W-:Y:S01]  /*0720*/  LOP3.LUT P2, RZ, R7, 0x2, RZ, 0xc0, !PT ;  /* 0x0000000207ff7812 */ /* 0x000fe2000784c0ff */
[----:B------:R-:W-:Y:S01]  /*0730*/  IMAD R2, R20, 0x4, R14 ;  /* 0x0000000414027824 */ /* 0x000fe200078e020e */
[----:B------:R-:W-:-:S02]  /*0740*/  USHF.R.S32.HI UR50, URZ, 0x1f, UR46 ;  /* 0x0000001f3f327899 */ /* 0x000fc4000801142e */
[C---:B------:R-:W-:Y:S01]  /*0750*/  LOP3.LUT P5, RZ, R10.reuse, 0x2, RZ, 0xc0, !PT ;  /* 0x000000020aff7812 */ /* 0x040fe200078ac0ff */
[----:B------:R-:W-:Y:S01]  /*0760*/  USHF.R.S32.HI UR49, URZ, 0x1f, UR41 ;  /* 0x0000001f3f317899 */ /* 0x000fe20008011429 */
[----:B------:R-:W-:Y:S01]  /*0770*/  LOP3.LUT P6, RZ, R10, 0x4, RZ, 0xc0, !PT ;  /* 0x000000040aff7812 */ /* 0x000fe200078cc0ff */
[----:B------:R-:W-:Y:S01]  /*0780*/  UMOV UR40, 0xffffd000 ;  /* 0xffffd00000287882 */ /* 0x000fe20000000000 */
[----:B------:R-:W-:Y:S02]  /*0790*/  SEL R226, R230, 0xffffffe0, !P5 ;  /* 0xffffffe0e6e27807 */ /* 0x000fe40006800000 */
[----:B------:R-:W-:Y:S02]  /*07a0*/  SEL R227, R227, 0xffffffc0, !P6 ;  /* 0xffffffc0e3e37807 */ /* 0x000fe40007000000 */
[----:B-1----:R-:W-:-:S05]  /*07b0*/  LOP3.LUT R3, R5, 0x7fffffe, RZ, 0xc0, !PT ;  /* 0x07fffffe05037812 */ /* 0x002fca00078ec0ff */
[----:B------:R-:W-:-:S04]  /*07c0*/  IMAD.IADD R3, R12, 0x1, -R3 ;  /* 0x000000010c037824 */ /* 0x000fc800078e0a03 */
[----:B------:R-:W-:Y:S01]  /*07d0*/  IMAD R8, R2, 0x8, R3 ;  /* 0x0000000802087824 */ /* 0x000fe200078e0203 */
[----:B------:R-:W-:Y:S01]  /*07e0*/  LOP3.LUT R2, R7, 0x1, RZ, 0xc0, !PT ;  /* 0x0000000107027812 */ /* 0x000fe200078ec0ff */
[----:B------:R-:W-:-:S03]  /*07f0*/  IMAD.SHL.U32 R3, R12, 0x40, RZ ;  /* 0x000000400c037824 */ /* 0x000fc600078e00ff */
        /* <DEDUP_REMOVED lines=8> */
[----:B------:R-:W-:-:S02]  /*0880*/  SEL R239, R239, 0x10, !P3 ;  /* 0x00000010efef7807 */ /* 0x000fc40005800000 */
[----:B------:R-:W-:Y:S01]  /*0890*/  LOP3.LUT R0, R0, 0xc0, RZ, 0xc0, !PT ;  /* 0x000000c000007812 */ /* 0x000fe200078ec0ff */
[----:B------:R-:W-:Y:S01]  /*08a0*/  IMAD.IADD R12, R6, 0x1, -R3 ;  /* 0x00000001060c7824 */ /* 0x000fe200078e0a03 */
[----:B------:R-:W-:Y:S02]  /*08b0*/  LOP3.LUT R2, R4, 0x30, R2, 0xf8, !PT ;  /* 0x0000003004027812 */ /* 0x000fe400078ef802 */
[--C-:B------:R-:W-:Y:S02]  /*08c0*/  LOP3.LUT R3, R0, 0x8, R13.reuse, 0xf8, !PT ;  /* 0x0000000800037812 */ /* 0x100fe400078ef80d */
[----:B------:R-:W-:Y:S02]  /*08d0*/  SHF.R.U32.HI R0, RZ, 0x3, R0 ;  /* 0x00000003ff007819 */ /* 0x000fe40000011600 */
[----:B------:R-:W-:Y:S02]  /*08e0*/  LEA.HI R6, R7, R7, RZ, 0x1 ;  /* 0x0000000707067211 */ /* 0x000fe400078f08ff */
[----:B------:R-:W-:-:S02]  /*08f0*/  LOP3.LUT R5, R2, 0x8, R13, 0xf8, !PT ;  /* 0x0000000802057812 */ /* 0x000fc400078ef80d */
[----:B------:R-:W-:Y:S01]  /*0900*/  LOP3.LUT R221, R3, R0, RZ, 0x3c, !PT ;  /* 0x0000000003dd7212 */ /* 0x000fe200078e3cff */
[----:B------:R-:W-:Y:S01]  /*0910*/  IMAD.SHL.U32 R3, R20, 0x20, RZ ;  /* 0x0000002014037824 */ /* 0x000fe200078e00ff */
[----:B------:R-:W-:Y:S01]  /*0920*/  SHF.R.U32.HI R2, RZ, 0x3, R4 ;  /* 0x00000003ff027819 */ /* 0x000fe20000011604 */
[----:B------:R-:W-:Y:S01]  /*0930*/  IMAD.U32 R4, RZ, RZ, UR8 ;  /* 0x00000008ff047e24 */ /* 0x000fe2000f8e00ff */
[----:B------:R-:W-:Y:S01]  /*0940*/  LOP3.LUT R0, R6, 0x3fffffe, RZ, 0xc0, !PT ;  /* 0x03fffffe06007812 */ /* 0x000fe200078ec0ff */
[----:B------:R-:W-:Y:S01]  /*0950*/  USHF.R.S32.HI UR8, URZ, 0x1f, UR15 ;  /* 0x0000001f3f087899 */ /* 0x000fe2000801140f */
[----:B------:R-:W-:Y:S01]  /*0960*/  LOP3.LUT R13, R5, R2, RZ, 0x3c, !PT ;  /* 0x00000002050d7212 */ /* 0x000fe200078e3cff */
[----:B------:R-:W-:Y:S01]  /*0970*/  USHF.L.U32 UR15, UR32, 0x7, URZ ;  /* 0x00000007200f7899 */ /* 0x000fe2000800063f */
[----:B------:R-:W-:Y:S01]  /*0980*/  SHF.R.S32.HI R2, RZ, 0x3, R9 ;  /* 0x00000003ff027819 */ /* 0x000fe20000011409 */
[C---:B------:R-:W-:Y:S01]  /*0990*/  IMAD.IADD R5, R7.reuse, 0x1, -R0 ;  /* 0x0000000107057824 */ /* 0x040fe200078e0a00 */
[----:B------:R-:W-:Y:S01]  /*09a0*/  SEL R222, R230, 0xffffffe0, !P4 ;  /* 0xffffffe0e6de7807 */ /* 0x000fe20006000000 */
[----:B------:R-:W-:Y:S01]  /*09b0*/  IMAD.SHL.U32 R0, R7, 0x40, RZ ;  /* 0x0000004007007824 */ /* 0x000fe200078e00ff */
[----:B------:R-:W-:Y:S01]  /*09c0*/  LOP3.LUT P0, RZ, R12, 0x2, RZ, 0xc0, !PT ;  /* 0x000000020cff7812 */ /* 0x000fe2000780c0ff */
[----:B------:R-:W-:Y:S01]  /*09d0*/  IMAD.SHL.U32 R4, R16, 0x2, RZ ;  /* 0x0000000210047824 */ /* 0x000fe200078e00ff */
[----:B------:R-:W-:Y:S01]  /*09e0*/  UIMAD UR54, UR8, UR32, URZ ;  /* 0x00000020083672a4 */ /* 0x000fe2000f8e023f */
[----:B------:R-:W-:Y:S01]  /*09f0*/  IMAD R15, R2, 0x8, R15 ;  /* 0x00000008020f7824 */ /* 0x000fe200078e020f */
[----:B------:R-:W-:Y:S01]  /*0a00*/  LOP3.LUT R0, R0, 0x1c0, RZ, 0xc0, !PT ;  /* 0x000001c000007812 */ /* 0x000fe200078ec0ff */
[C---:B------:R-:W-:Y:S01]  /*0a10*/  IMAD R225, R11.reuse, 0x2, R2 ;  /* 0x000000020be17824 */ /* 0x040fe200078e0202 */
[----:B------:R-:W-:Y:S01]  /*0a20*/  @!UP2 UIMAD UR8, UR32, UR14, UR35 ;  /* 0x0000000e2008a2a4 */ /* 0x000fe2000f8e0223 */
[----:B------:R-:W-:Y:S01]  /*0a30*/  IMAD R2, R11, 0x200, R4 ;  /* 0x000002000b027824 */ /* 0x000fe200078e0204 */
[----:B------:R-:W-:Y:S01]  /*0a40*/  LOP3.LUT R3, R0, 0x20, R3, 0xf8, !PT ;  /* 0x0000002000037812 */ /* 0x000fe200078ef803 */
[----:B------:R-:W-:Y:S01]  /*0a50*/  IMAD.U32 R221, R8, 0x20, R221 ;  /* 0x0000002008dd7824 */ /* 0x000fe200078e00dd */
[----:B------:R-:W-:Y:S01]  /*0a60*/  SHF.R.U32.HI R0, RZ, 0x3, R0 ;  /* 0x00000003ff007819 */ /* 0x000fe20000011600 */
[----:B------:R-:W-:Y:S01]  /*0a70*/  IMAD R9, R5, 0x20, R2 ;  /* 0x0000002005097824 */ /* 0x000fe200078e0202 */
[----:B------:R-:W-:Y:S01]  /*0a80*/  SHF.R.S32.HI R2, RZ, 0x7, R18 ;  /* 0x00000007ff027819 */ /* 0x000fe20000011412 */
[----:B------:R-:W-:Y:S01]  /*0a90*/  IMAD.SHL.U32 R221, R221, 0x2, RZ ;  /* 0x00000002dddd7824 */ /* 0x000fe200078e00ff */
[----:B------:R-:W-:Y:S01]  /*0aa0*/  LOP3.LUT R7, R3, R0, RZ, 0x3c, !PT ;  /* 0x0000000003077212 */ /* 0x000fe200078e3cff */
[----:B------:R-:W-:Y:S01]  /*0ab0*/  IMAD.U32 R0, RZ, RZ, UR15 ;  /* 0x0000000fff007e24 */ /* 0x000fe2000f8e00ff */
[----:B------:R-:W-:Y:S01]  /*0ac0*/  SHF.R.S32.HI R0, RZ, 0x1, R6 ;  /* 0x00000001ff007819 */ /* 0x000fe20000011406 */
[----:B------:R-:W-:Y:S01]  /*0ad0*/  IMAD R3, R2, 0x1000, R4 ;  /* 0x0000100002037824 */ /* 0x000fe200078e0204 */
[----:B------:R-:W-:Y:S01]  /*0ae0*/  SEL R230, R230, 0xffffffe0, !P0 ;  /* 0xffffffe0e6e67807 */ /* 0x000fe20004000000 */
[----:B------:R-:W-:Y:S01]  /*0af0*/  IMAD.SHL.U32 R2, R2, 0x8, RZ ;  /* 0x0000000802027824 */ /* 0x000fe200078e00ff */
[C---:B------:R-:W-:Y:S01]  /*0b00*/  LOP3.LUT P1, RZ, R0.reuse, 0x2, RZ, 0xc0, !PT ;  /* 0x0000000200ff7812 */ /* 0x040fe2000782c0ff */
[----:B------:R-:W-:Y:S01]  /*0b10*/  IMAD.SHL.U32 R0, R0, 0x40, RZ ;  /* 0x0000004000007824 */ /* 0x000fe200078e00ff */
[----:B------:R-:W-:Y:S01]  /*0b20*/  @!UP2 UIMAD UR51, UR8, UR51, URZ ;  /* 0x000000330833a2a4 */ /* 0x000fe2000f8e023f */
[----:B------:R-:W-:Y:S01]  /*0b30*/  IMAD R5, R19, 0x400, R3 ;  /* 0x0000040013057824 */ /* 0x000fe200078e0203 */
[----:B------:R-:W-:Y:S01]  /*0b40*/  LOP3.LUT R2, R2, 0x8, RZ, 0xc0, !PT ;  /* 0x0000000802027812 */ /* 0x000fe200078ec0ff */
[----:B------:R-:W-:Y:S01]  /*0b50*/  IMAD.SHL.U32 R4, R14, 0x10, RZ ;  /* 0x000000100e047824 */ /* 0x000fe200078e00ff */
[----:B------:R-:W-:Y:S01]  /*0b60*/  LOP3.LUT R0, R0, 0xc0, RZ, 0xc0, !PT ;  /* 0x000000c000007812 */ /* 0x000fe200078ec0ff */
[----:B------:R-:W-:-:S02]  /*0b70*/  IMAD.IADD R242, R7, 0x1, R5 ;  /* 0x0000000107f27824 */ /* 0x000fc400078e0205 */
[----:B------:R-:W-:Y:S01]  /*0b80*/  IMAD.SHL.U32 R5, R14, 0x8, RZ ;  /* 0x000000080e057824 */ /* 0x000fe200078e00ff */
[----:B------:R-:W-:Y:S01]  /*0b90*/  SHF.R.U32.HI R3, RZ, 0x3, R0 ;  /* 0x00000003ff037819 */ /* 0x000fe20000011600 */
[----:B------:R-:W-:Y:S01]  /*0ba0*/  IMAD.SHL.U32 R242, R242, 0x2, RZ ;  /* 0x00000002f2f27824 */ /* 0x000fe200078e00ff */
[----:B------:R-:W-:Y:S01]  /*0bb0*/  LOP3.LUT R7, R2, 0x10, R4, 0xf8, !PT ;  /* 0x0000001002077812 */ /* 0x000fe200078ef804 */
[----:B------:R-:W-:Y:S01]  /*0bc0*/  IMAD.U32 R4, RZ, RZ, UR9 ;  /* 0x00000009ff047e24 */ /* 0x000fe2000f8e00ff */
        /* <DEDUP_REMOVED lines=10> */
[----:B------:R-:W-:Y:S01]  /*0c70*/  SHF.R.U32.HI R6, RZ, 0x3, R0 ;  /* 0x00000003ff067819 */ /* 0x000fe20000011600 */
[----:B------:R-:W-:Y:S01]  /*0c80*/  IMAD.IADD R222, R221, 0x1, R222 ;  /* 0x00000001ddde7824 */ /* 0x000fe200078e02de */
[----:B------:R-:W-:-:S02]  /*0c90*/  SHF.R.U32.HI R4, RZ, 0x3, R2 ;  /* 0x00000003ff047819 */ /* 0x000fc40000011602 */
[--C-:B------:R-:W-:Y:S01]  /*0ca0*/  LOP3.LUT R6, R6, R0, R5.reuse, 0x1e, !PT ;  /* 0x0000000006067212 */ /* 0x100fe200078e1e05 */
[----:B------:R-:W-:Y:S01]  /*0cb0*/  IMAD.SHL.U32 R0, R15, 0x20, RZ ;  /* 0x000000200f007824 */ /* 0x000fe200078e00ff */
[C---:B------:R-:W-:Y:S02]  /*0cc0*/  LOP3.LUT R5, R4.reuse, R2, R5, 0x1e, !PT ;  /* 0x0000000204057212 */ /* 0x040fe400078e1e05 */
[----:B------:R-:W-:Y:S01]  /*0cd0*/  LOP3.LUT R2, R4, R7, R2, 0x1e, !PT ;  /* 0x0000000704027212 */ /* 0x000fe200078e1e02 */
[----:B------:R-:W-:Y:S01]  /*0ce0*/  IMAD R231, R19, 0x200, R0 ;  /* 0x0000020013e77824 */ /* 0x000fe200078e0200 */
[----:B------:R-:W-:Y:S01]  /*0cf0*/  IADD3 R4, R250, 0x20, RZ ;  /* 0x00000020fa047810 */ /* 0x000fe20007ffe0ff */
[----:B------:R-:W-:Y:S01]  /*0d00*/  IMAD.U32 R225, R225, 0x200, R6 ;  /* 0x00000200e1e17824 */ /* 0x000fe200078e0006 */
[----:B------:R-:W-:Y:S01]  /*0d10*/  @P2 IADD3 R240, R242, -0x20, RZ ;  /* 0xffffffe0f2f02810 */ /* 0x000fe20007ffe0ff */
[----:B------:R-:W-:Y:S01]  /*0d20*/  IMAD.IADD R229, R0, 0x1, R2 ;  /* 0x0000000100e57824 */ /* 0x000fe200078e0202 */
[----:B------:R-:W-:Y:S01]  /*0d30*/  SHF.R.S32.HI R0, RZ, 0x2, R17 ;  /* 0x00000002ff007819 */ /* 0x000fe20000011411 */
[----:B------:R1:W-:Y:S01]  /*0d40*/  STL [R1+0xc], R4 ;  /* 0x00000c0401007387 */ /* 0x0003e20000100800 */
[----:B------:R-:W-:Y:S01]  /*0d50*/  IADD3 R2, R250, 0x40, RZ ;  /* 0x00000040fa027810 */ /* 0x000fe20007ffe0ff */
[----:B------:R-:W-:Y:S01]  /*0d60*/  IMAD.IADD R231, R231, 0x1, R5 ;  /* 0x00000001e7e77824 */ /* 0x000fe200078e0205 */
[----:B------:R-:W-:Y:S01]  /*0d70*/  LEA R225, R225, 0xf000, 0x1 ;  /* 0x0000f000e1e17811 */ /* 0x000fe200078e08ff */
[----:B------:R-:W-:-:S02]  /*0d80*/  IMAD R0, R19, 0x10, R0 ;  /* 0x0000001013007824 */ /* 0x000fc400078e0200 */
[----:B------:R2:W-:Y:S01]  /*0d90*/  STL [R1+0x10], R2 ;  /* 0x0000100201007387 */ /* 0x0005e20000100800 */
[----:B------:R-:W-:Y:S02]  /*0da0*/  IMAD.IADD R239, R239, 0x1, R240 ;  /* 0x00000001efef7824 */ /* 0x000fe400078e02f0 */
[C---:B------:R-:W-:Y:S01]  /*0db0*/  IMAD.IADD R226, R225.reuse, 0x1, R226 ;  /* 0x00000001e1e27824 */ /* 0x040fe200078e02e2 */
[----:B------:R3:W-:Y:S01]  /*0dc0*/  STL [R1+0x14], R0 ;  /* 0x0000140001007387 */ /* 0x0007e20000100800 */
[--C-:B------:R-:W-:Y:S02]  /*0dd0*/  IMAD.IADD R228, R225, 0x1, R227.reuse ;  /* 0x00000001e1e47824 */ /* 0x100fe400078e02e3 */
[----:B------:R-:W-:Y:S01]  /*0de0*/  IMAD.IADD R227, R226, 0x1, R227 ;  /* 0x00000001e2e37824 */ /* 0x000fe200078e02e3 */
[----:B-1----:R-:W-:-:S05]  /*0df0*/  LEA R4, R8, 0x9000, 0x1 ;  /* 0x0000900008047811 */ /* 0x002fca00078e08ff */
[----:B------:R1:W-:Y:S01]  /*0e00*/  STL [R1+0x38], R4 ;  /* 0x0000380401007387 */ /* 0x0003e20000100800 */
[----:B--2---:R-:W-:Y:S01]  /*0e10*/  IMAD.SHL.U32 R2, R3, 0x2, RZ ;  /* 0x0000000203027824 */ /* 0x004fe200078e00ff */
[C---:B---3--:R-:W-:Y:S02]  /*0e20*/  IADD3 R0, R4.reuse, 0x20, RZ ;  /* 0x0000002004007810 */ /* 0x048fe40007ffe0ff */
[----:B------:R-:W-:-:S05]  /*0e30*/  @P1 IADD3 R0, R4, -0x20, RZ ;  /* 0xffffffe004001810 */ /* 0x000fca0007ffe0ff */
[----:B------:R1:W-:Y:S02]  /*0e40*/  STL [R1+0x3c], R0 ;  /* 0x00003c0001007387 */ /* 0x0003e40000100800 */
.L_x_352:
        /* <DEDUP_REMOVED lines=53> */
.L_x_311:
        /* <DEDUP_REMOVED lines=23> */
[----:B------:R-:W-:Y:S02]  /*1310*/  UISETP.NE.AND UP1, UPT, UR15, -0x1, UPT ;  /* 0xffffffff0f00788c */ /* 0x000fe4000bf25270 */
[----:B------:R-:W-:Y:S01]  /*1320*/  ULDC.64 UR12, c[0x0][0x178] ;  /* 0x00005e00000c7ab9 */ /* 0x000fe20000000a00 */
[----:B------:R-:W-:Y:S01]  /*1330*/  PLOP3.LUT P0, PT, PT, PT, UP0, 0x80, 0x0 ;  /* 0x000000000000781c */ /* 0x000fe20003f0f008 */
[----:B------:R-:W-:Y:S02]  /*1340*/  UIMAD UR14, UR38, UR12, URZ ;  /* 0x0000000c260e72a4 */ /* 0x000fe4000f8e023f */
[----:B------:R-:W-:-:S02]  /*1350*/  ULDC.64 UR10, c[0x0][0x190] ;  /* 0x00006400000a7ab9 */ /* 0x000fc40000000a00 */
[----:B------:R-:W-:Y:S02]  /*1360*/  USHF.R.S32.HI UR16, URZ, 0x1f, UR7 ;  /* 0x0000001f3f107899 */ /* 0x000fe40008011407 */
[----:B------:R-:W-:Y:S02]  /*1370*/  UIMAD.WIDE.U32 UR8, UR15, UR10, URZ ;  /* 0x0000000a0f0872a5 */ /* 0x000fe4000f8e003f */
[----:B------:R-:W-:Y:S02]  /*1380*/  UIMAD UR20, UR15, UR11, URZ ;  /* 0x0000000b0f1472a4 */ /* 0x000fe4000f8e023f */
[----:B------:R-:W-:Y:S02]  /*1390*/  UIMAD.WIDE.U32 UR10, UR32, UR12, URZ ;  /* 0x0000000c200a72a5 */ /* 0x000fe4000f8e003f */
[----:B------:R-:W-:Y:S02]  /*13a0*/  UIMAD UR13, UR32, UR13, UR14 ;  /* 0x0000000d200d72a4 */ /* 0x000fe4000f8e020e */
[----:B------:R-:W-:-:S02]  /*13b0*/  ULEA.HI UR33, UR16, UR7, URZ, 0x6 ;  /* 0x0000000710217291 */ /* 0x000fc4000f8f303f */
[----:B------:R-:W-:Y:S02]  /*13c0*/  @UP0 UIADD3 UR7, UR19, UR22, URZ ;  /* 0x0000001613070290 */ /* 0x000fe4000fffe03f */
[----:B------:R-:W-:Y:S02]  /*13d0*/  ULDC.64 UR16, c[0x0][0x198] ;  /* 0x0000660000107ab9 */ /* 0x000fe40000000a00 */
[----:B------:R-:W-:Y:S02]  /*13e0*/  UIADD3 UR34, UR11, UR13, URZ ;  /* 0x0000000d0b227290 */ /* 0x000fe4000fffe03f */
[----:B------:R-:W-:Y:S02]  /*13f0*/  USEL UR39, UR10, UR8, !UP1 ;  /* 0x000000080a277287 */ /* 0x000fe4000c800000 */
        /* <DEDUP_REMOVED lines=20> */
.L_x_313:
        /* <DEDUP_REMOVED lines=18> */
.L_x_314:
        /* <DEDUP_REMOVED lines=52> */
[----:B------:R-:W-:Y:S02]  /*19a0*/  UIADD3 UR10, UR9, UR10, URZ ;  /* 0x0000000a090a7290 */ /* 0x000fe4000fffe03f */
[----:B------:R-:W-:-:S03]  /*19b0*/  USHF.R.S32.HI UR12, URZ, 0x1f, UR21 ;  /* 0x0000001f3f0c7899 */ /* 0x000fc60008011415 */
        /* <DEDUP_REMOVED lines=17> */
.L_x_315:
[----:B------:R-:W-:Y:S02]  /*1ad0*/  UMOV UR11, UR52 ;  /* 0x00000034000b7c82 */ /* 0x000fe40008000000 */
.L_x_316:
[----:B------:R-:W1:Y:S01]  /*1ae0*/  S2R R16, SR_TID.X ;  /* 0x0000000000107919 */ /* 0x000e620000002100 */
[----:B------:R-:W-:Y:S01]  /*1af0*/  UIADD3 UR8, UP5, UP4, UR8, UR46, UR48 ;  /* 0x0000002e08087290 */ /* 0x000fe2000fcbe030 */
[----:B------:R-:W-:Y:S01]  /*1b00*/  SHF.R.S32.HI R251, RZ, 0x1f, R250 ;  /* 0x0000001ffffb7819 */ /* 0x000fe200000114fa */
[----:B------:R-:W-:Y:S01]  /*1b10*/  USHF.R.S32.HI UR15, URZ, 0x1f, UR35 ;  /* 0x0000001f3f0f7899 */ /* 0x000fe20008011423 */
[----:B------:R-:W-:Y:S01]  /*1b20*/  IADD3 R4, P0, R250, UR27, RZ ;  /* 0x0000001bfa047c10 */ /* 0x000fe2000ff1e0ff */
[----:B------:R-:W-:Y:S01]  /*1b30*/  UIADD3 UR23, UP1, UP0, UR17, UR8, UR23 ;  /* 0x0000000811177290 */ /* 0x000fe2000f83e017 */
[----:B------:R-:W-:Y:S01]  /*1b40*/  IMAD.U32 R9, RZ, RZ, UR35 ;  /* 0x00000023ff097e24 */ /* 0x000fe2000f8e00ff */
[----:B------:R-:W-:Y:S01]  /*1b50*/  UIADD3.X UR7, UR10, UR50, UR55, UP5, UP4 ;  /* 0x000000320a077290 */ /* 0x000fe2000afe8437 */
[----:B------:R-:W-:Y:S01]  /*1b60*/  BSSY B1, `(.L_x_312) ;  /* 0x000088d000017945 */ /* 0x000fe20003800000 */
        /* <DEDUP_REMOVED lines=8> */
[----:B-1----:R-:W-:-:S03]  /*1bf0*/  SHF.R.S32.HI R8, RZ, 0x1f, R16 ;  /* 0x0000001fff087819 */ /* 0x002fc60000011410 */
[----:B------:R-:W-:Y:S01]  /*1c00*/  UIMAD UR10, UR35, UR9, UR7 ;  /* 0x00000009230a72a4 */ /* 0x000fe2000f8e0207 */
[----:B------:R-:W-:Y:S02]  /*1c10*/  LEA.HI R3, R8, R16, RZ, 0x2 ;  /* 0x0000001008037211 */ /* 0x000fe400078f10ff */
[----:B------:R-:W-:Y:S02]  /*1c20*/  ULDC.64 UR8, c[0x0][0x370] ;  /* 0x0000dc0000087ab9 */ /* 0x000fe40000000a00 */
[----:B------:R-:W-:Y:S01]  /*1c30*/  SHF.R.S32.HI R3, RZ, 0x2, R3 ;  /* 0x00000002ff037819 */ /* 0x000fe20000011403 */
[----:B------:R-:W-:Y:S02]  /*1c40*/  UIMAD UR7, UR29, UR8, URZ ;  /* 0x000000081d0772a4 */ /* 0x000fe4000f8e023f */
[----:B------:R-:W-:Y:S01]  /*1c50*/  UIADD3 UR8, UR20, UR16, URZ ;  /* 0x0000001014087290 */ /* 0x000fe2000fffe03f */
[----:B------:R-:W-:Y:S01]  /*1c60*/  SHF.R.S32.HI R18, RZ, 0x1f, R3 ;  /* 0x0000001fff127819 */ /* 0x000fe20000011403 */
[----:B------:R-:W-:Y:S01]  /*1c70*/  UIMAD UR7, UR20, UR9, UR7 ;  /* 0x00000009140772a4 */ /* 0x000fe2000f8e0207 */
[----:B------:R-:W-:Y:S01]  /*1c80*/  IADD3 R0, P1, R3, UR20, RZ ;  /* 0x0000001403007c10 */ /* 0x000fe2000ff3e0ff */
[----:B------:R-:W-:-:S02]  /*1c90*/  UIADD3 UR9, UR20, UR11, URZ ;  /* 0x0000000b14097290 */ /* 0x000fc4000fffe03f */
[----:B------:R-:W-:Y:S01]  /*1ca0*/  ULEA.HI.SX32 UR16, UR33, 0xffffffff, 0x1a ;  /* 0xffffffff21107891 */ /* 0x000fe2000f8fd23f */
[----:B------:R-:W-:Y:S01]  /*1cb0*/  IADD3.X R5, R18, UR29, RZ, P1, !PT ;  /* 0x0000001d12057c10 */ /* 0x000fe20008ffe4ff */
[----:B------:R-:W-:-:S04]  /*1cc0*/  IMAD.WIDE.U32 R6, R0, c[0x0][0x190], R250 ;  /* 0x0000640000067a25 */ /* 0x000fc800078e00fa */
[----:B------:R-:W-:Y:S01]  /*1cd0*/  IMAD R5, R5, c[0x0][0x190], RZ ;  /* 0x0000640005057a24 */ /* 0x000fe200078e02ff */
[----:B------:R-:W-:Y:S01]  /*1ce0*/  IADD3 R6, P1, R6, UR39, RZ ;  /* 0x0000002706067c10 */ /* 0x000fe2000ff3e0ff */
[----:B------:R-:W-:Y:S02]  /*1cf0*/  ULDC.64 UR38, c[0x0][0x200] ;  /* 0x0000800000267ab9 */ /* 0x000fe40000000a00 */
[----:B------:R-:W-:Y:S01]  /*1d00*/  IMAD R0, R0, c[0x0][0x194], R5 ;  /* 0x0000650000007a24 */ /* 0x000fe200078e0205 */
[----:B------:R-:W-:Y:S01]  /*1d10*/  IADD3.X R5, R251, UR28, RZ, P0, !PT ;  /* 0x0000001cfb057c10 */ /* 0x000fe200087fe4ff */
[----:B------:R-:W-:Y:S01]  /*1d20*/  ULDC.64 UR28, c[0x0][0x3c8] ;  /* 0x0000f200001c7ab9 */ /* 0x000fe20000000a00 */
[----:B------:R-:W-:Y:S02]  /*1d30*/  PLOP3.LUT P0, PT, PT, PT, UP0, 0x80, 0x0 ;  /* 0x000000000000781c */ /* 0x000fe40003f0f008 */
[----:B------:R-:W-:Y:S01]  /*1d40*/  IADD3.X R7, R7, UR34, R0, P1, !PT ;  /* 0x0000002207077c10 */ /* 0x000fe20008ffe400 */
[----:B------:R-:W-:-:S04]  /*1d50*/  IMAD.U32 R0, RZ, RZ, UR20 ;  /* 0x00000014ff007e24 */ /* 0x000fc8000f8e00ff */
[----:B------:R-:W-:-:S04]  /*1d60*/  IMAD.WIDE.U32 R4, R0, c[0x0][0x370], R4 ;  /* 0x0000dc0000047a25 */ /* 0x000fc800078e0004 */
[----:B------:R-:W-:Y:S01]  /*1d70*/  IMAD.U32 R0, RZ, RZ, UR35 ;  /* 0x00000023ff007e24 */ /* 0x000fe2000f8e00ff */
[----:B------:R-:W-:Y:S01]  /*1d80*/  IADD3 R5, R5, UR7, RZ ;  /* 0x0000000705057c10 */ /* 0x000fe2000fffe0ff */
[----:B------:R-:W-:-:S04]  /*1d90*/  IMAD.WIDE.U32 R6, R9, c[0x0][0x1a8], R6 ;  /* 0x00006a0009067a25 */ /* 0x000fc800078e0006 */
[----:B------:R-:W-:Y:S01]  /*1da0*/  IMAD.WIDE.U32 R4, R0, c[0x0][0x378], R4 ;  /* 0x0000de0000047a25 */ /* 0x000fe200078e0004 */
[----:B------:R-:W-:Y:S02]  /*1db0*/  LEA.HI R0, R8, R16, RZ, 0x5 ;  /* 0x0000001008007211 */ /* 0x000fe400078f28ff */
[----:B------:R-:W-:Y:S01]  /*1dc0*/  IADD3 R15, R7, UR13, RZ ;  /* 0x0000000d070f7c10 */ /* 0x000fe2000fffe0ff */
[----:B------:R-:W-:Y:S01]  /*1dd0*/  IMAD R7, R18, c[0x0][0x370], RZ ;  /* 0x0000dc0012077a24 */ /* 0x000fe200078e02ff */
[----:B------:R-:W-:Y:S02]  /*1de0*/  LOP3.LUT R8, R0, 0xffffffe0, RZ, 0xc0, !PT ;  /* 0xffffffe000087812 */ /* 0x000fe400078ec0ff */
[----:B------:R-:W-:Y:S01]  /*1df0*/  IADD3 R5, R5, UR10, RZ ;  /* 0x0000000a05057c10 */ /* 0x000fe2000fffe0ff */
[C---:B------:R-:W-:Y:S01]  /*1e00*/  IMAD R7, R3.reuse, c[0x0][0x374], R7 ;  /* 0x0000dd0003077a24 */ /* 0x040fe200078e0207 */
[----:B------:R-:W-:Y:S01]  /*1e10*/  UIMAD.WIDE UR10, UR9, UR14, UR28 ;  /* 0x0000000e090a72a5 */ /* 0x000fe2000f8e021c */
[----:B------:R-:W-:Y:S01]  /*1e20*/  IMAD.IADD R16, R16, 0x1, -R8 ;  /* 0x0000000110107824 */ /* 0x000fe200078e0a08 */
[----:B------:R-:W-:Y:S01]  /*1e30*/  SHF.R.S32.HI R8, RZ, 0x5, R0 ;  /* 0x00000005ff087819 */ /* 0x000fe20000011400 */
[----:B------:R-:W-:Y:S01]  /*1e40*/  IMAD.WIDE.U32 R4, R3, c[0x0][0x370], R4 ;  /* 0x0000dc0003047a25 */ /* 0x000fe200078e0004 */
[----:B------:R-:W-:Y:S01]  /*1e50*/  LEA R10, P3, R6, c[0x0][0x160], 0x1 ;  /* 0x00005800060a7a11 */ /* 0x000fe200078608ff */
[----:B------:R-:W-:-:S02]  /*1e60*/  UIMAD.WIDE UR14, UR8, UR14, UR38 ;  /* 0x0000000e080e72a5 */ /* 0x000fc4000f8e0226 */
[----:B------:R-:W-:Y:S01]  /*1e70*/  IMAD R8, R8, UR47, R16 ;  /* 0x0000002f08087c24 */ /* 0x000fe2000f8e0210 */
[----:B------:R-:W-:Y:S01]  /*1e80*/  LEA R12, P2, R4, c[0x0][0x330], 0x1 ;  /* 0x0000cc00040c7a11 */ /* 0x000fe200078408ff */
[----:B------:R-:W-:-:S03]  /*1e90*/  IMAD.IADD R5, R5, 0x1, R7 ;  /* 0x0000000105057824 */ /* 0x000fc600078e0207 */
[----:B------:R-:W-:Y:S02]  /*1ea0*/  IADD3 R0, P1, R8, UR23, RZ ;  /* 0x0000001708007c10 */ /* 0x000fe4000ff3e0ff */
[----:B------:R-:W-:Y:S02]  /*1eb0*/  LEA.HI.X R9, R4, c[0x0][0x334], R5, 0x1, P2 ;  /* 0x0000cd0004097a11 */ /* 0x000fe400010f0c05 */
[----:B------:R-:W-:Y:S02]  /*1ec0*/  LEA.HI.X.SX32 R8, R8, UR17, 0x1, P1 ;  /* 0x0000001108087c11 */ /* 0x000fe400088f0eff */
[----:B------:R-:W-:-:S04]  /*1ed0*/  LEA R13, P1, R0, c[0x0][0x350], 0x2 ;  /* 0x0000d400000d7a11 */ /* 0x000fc800078210ff */
[----:B------:R-:W-:Y:S02]  /*1ee0*/  LEA.HI.X R11, R0, c[0x0][0x354], R8, 0x2, P1 ;  /* 0x0000d500000b7a11 */ /* 0x000fe400008f1408 */
[----:B------:R-:W-:Y:S01]  /*1ef0*/  LEA.HI.X R8, R6, c[0x0][0x164], R15, 0x1, P3 ;  /* 0x0000590006087a11 */ /* 0x000fe200018f0c0f */
[----:B------:R-:W-:Y:S05]  /*1f00*/  @!P0 BRA `(.L_x_317) ;  /* 0x00007c0000008947 */ /* 0x000fea0003800000 */
[----:B------:R-:W2:Y:S01]  /*1f10*/  LDL R19, [R1+0x34] ;  /* 0x0000340001137983 */ /* 0x000ea20000100800 */
[----:B------:R-:W-:Y:S01]  /*1f20*/  PLOP3.LUT P0, PT, PT, PT, UP3, 0x80, 0x0 ;  /* 0x000000000000781c */ /* 0x000fe20003f0f038 */
[----:B------:R-:W-:Y:S01]  /*1f30*/  ULDC.64 UR8, c[0x0][0x1a0] ;  /* 0x0000680000087ab9 */ /* 0x000fe20000000a00 */
[----:B------:R-:W-:Y:S01]  /*1f40*/  IMAD.U32 R4, RZ, RZ, UR21 ;  /* 0x00000015ff047e24 */ /* 0x000fe2000f8e00ff */
[----:B------:R-:W-:Y:S01]  /*1f50*/  UIMAD UR7, UR12, UR8, URZ ;  /* 0x000000080c0772a4 */ /* 0x000fe2000f8e023f */
[----:B------:R-:W-:Y:S01]  /*1f60*/  BSSY B0, `(.L_x_318) ;  /* 0x0000044000007945 */ /* 0x000fe20003800000 */
[----:B------:R-:W-:Y:S01]  /*1f70*/  UIMAD UR8, UR18, -0x80, UR6 ;  /* 0xffffff80120878a4 */ /* 0x000fe2000f8e0206 */
[----:B------:R-:W-:Y:S01]  /*1f80*/  IMAD.WIDE.U32 R4, R4, c[0x0][0x1a0], R250 ;  /* 0x0000680004047a25 */ /* 0x000fe200078e00fa */
[----:B------:R-:W-:Y:S01]  /*1f90*/  UIMAD UR7, UR21, UR9, UR7 ;  /* 0x00000009150772a4 */ /* 0x000fe2000f8e0207 */
[----:B------:R-:W-:Y:S01]  /*1fa0*/  MOV R247, R8 ;  /* 0x0000000800f77202 */ /* 0x000fe20000000f00 */
[----:B------:R-:W-:Y:S01]  /*1fb0*/  UMOV UR17, UR10 ;  /* 0x0000000a00117c82 */ /* 0x000fe20008000000 */
[----:B------:R-:W-:Y:S01]  /*1fc0*/  IMAD.MOV.U32 R244, RZ, RZ, R13 ;  /* 0x000000fffff47224 */ /* 0x000fe200078e000d */
[----:B------:R-:W-:Y:S01]  /*1fd0*/  ISETP.GE.AND P1, PT, R3, UR8, PT ;  /* 0x0000000803007c0c */ /* 0x000fe2000bf26270 */
[----:B------:R-:W-:Y:S01]  /*1fe0*/  IMAD.MOV.U32 R248, RZ, RZ, R10 ;  /* 0x000000fffff87224 */ /* 0x000fe200078e000a */
[----:B------:R-:W-:Y:S01]  /*1ff0*/  @P0 BAR.SYNC.DEFER_BLOCKING 0x0 ;  /* 0x0000000000000b1d */ /* 0x000fe20000010000 */
[----:B------:R-:W-:Y:S01]  /*2000*/  IMAD.U32 R7, RZ, RZ, UR7 ;  /* 0x00000007ff077e24 */ /* 0x000fe2000f8e00ff */
[----:B------:R-:W-:Y:S01]  /*2010*/  IADD3 R6, P2, R4, UR30, RZ ;  /* 0x0000001e04067c10 */ /* 0x000fe2000ff5e0ff */
[----:B------:R-:W-:Y:S01]  /*2020*/  IMAD R4, R17, c[0x0][0x1b8], RZ ;  /* 0x00006e0011047a24 */ /* 0x000fe200078e02ff */
[----:B------:R-:W-:Y:S01]  /*2030*/  MOV R245, R9 ;  /* 0x0000000900f57202 */ /* 0x000fe20000000f00 */
[----:B------:R-:W-:Y:S01]  /*2040*/  IMAD.MOV.U32 R246, RZ, RZ, R12 ;  /* 0x000000fffff67224 */ /* 0x000fe200078e000c */
[----:B------:R-:W-:Y:S01]  /*2050*/  UMOV UR7, UR16 ;  /* 0x0000001000077c82 */ /* 0x000fe20008000000 */
[----:B------:R-:W-:Y:S01]  /*2060*/  IADD3.X R7, R5, UR31, R7, P2, !PT ;  /* 0x0000001f05077c10 */ /* 0x000fe200097fe407 */
[----:B------:R-:W-:Y:S01]  /*2070*/  ULEA.HI UR9, UR7, UR7, URZ, 0x1 ;  /* 0x0000000707097291 */ /* 0x000fe2000f8f083f */
[C---:B------:R-:W-:Y:S01]  /*2080*/  IMAD R4, R14.reuse, c[0x0][0x1bc], R4 ;  /* 0x00006f000e047a24 */ /* 0x040fe200078e0204 */
[----:B------:R-:W-:Y:S01]  /*2090*/  UMOV UR16, UR11 ;  /* 0x0000000b00107c82 */ /* 0x000fe20008000000 */
[----:B------:R-:W-:Y:S01]  /*20a0*/  MOV R243, R11 ;  /* 0x0000000b00f37202 */ /* 0x000fe20000000f00 */
[----:B------:R-:W-:Y:S01]  /*20b0*/  ULOP3.LUT UR9, UR9, 0xfffffffe, URZ, 0xc0, !UPT ;  /* 0xfffffffe09097892 */ /* 0x000fe2000f8ec03f */
[----:B------:R-:W-:-:S03]  /*20c0*/  IMAD.WIDE.U32 R6, R14, c[0x0][0x1b8], R6 ;  /* 0x00006e000e067a25 */ /* 0x000fc600078e0006 */
[----:B------:R-:W-:Y:S02]  /*20d0*/  UIADD3 UR9, UR7, -UR9, URZ ;  /* 0x8000000907097290 */ /* 0x000fe4000fffe03f */
[----:B------:R-:W-:Y:S02]  /*20e0*/  IADD3 R13, R7, R4, RZ ;  /* 0x00000004070d7210 */ /* 0x000fe40007ffe0ff */
        /* <DEDUP_REMOVED lines=43> */
.L_x_319:
[----:B------:R-:W-:Y:S05]  /*23a0*/  BSYNC B0 ;  /* 0x0000000000007941 */ /* 0x000fea0003800000 */
.L_x_318:
        /* <DEDUP_REMOVED lines=41> */
.L_x_321:
[----:B------:R-:W-:Y:S05]  /*2640*/  BSYNC B0 ;  /* 0x0000000000007941 */ /* 0x000fea0003800000 */
.L_x_320:
        /* <DEDUP_REMOVED lines=39> */
.L_x_323:
[----:B------:R-:W-:Y:S05]  /*28c0*/  BSYNC B0 ;  /* 0x0000000000007941 */ /* 0x000fea0003800000 */
.L_x_322:
        /* <DEDUP_REMOVED lines=19> */
.L_x_325:
        /* <DEDUP_REMOVED lines=36> */
.L_x_326:
[----:B------:R-:W-:Y:S05]  /*2c40*/  BSYNC B0 ;  /* 0x0000000000007941 */ /* 0x000fea0003800000 */
.L_x_324:
[----:B--2-4-:R-:W2:Y:S01]  /*2c50*/  LDL R9, [R1+0x14] ;  /* 0x0000140001097983 */ /* 0x014ea20000100800 */
[----:B-1----:R-:W-:Y:S01]  /*2c60*/  IMAD.MOV.U32 R7, RZ, RZ, 0x4 ;  /* 0x00000004ff077424 */ /* 0x002fe200078e00ff */
[----:B------:R-:W-:Y:S01]  /*2c70*/  MOV R8, 0x7f800000 ;  /* 0x7f80000000087802 */ /* 0x000fe20000000f00 */
[----:B------:R-:W-:Y:S02]  /*2c80*/  IMAD.MOV.U32 R10, RZ, RZ, 0x7f800000 ;  /* 0x7f800000ff0a7424 */ /* 0x000fe400078e00ff */
[----:B------:R-:W-:Y:S01]  /*2c90*/  IMAD.MOV.U32 R252, RZ, RZ, 0x7f800000 ;  /* 0x7f800000fffc7424 */ /* 0x000fe200078e00ff */
[C---:B--2---:R-:W-:Y:S02]  /*2ca0*/  IADD3 R6, R9.reuse, 0x28, RZ ;  /* 0x0000002809067810 */ /* 0x044fe40007ffe0ff */
[----:B------:R-:W-:Y:S02]  /*2cb0*/  IADD3 R5, R9, 0x8, RZ ;  /* 0x0000000809057810 */ /* 0x000fe40007ffe0ff */
[----:B------:R-:W-:-:S02]  /*2cc0*/  ISETP.GE.AND P2, PT, R6, UR8, PT ;  /* 0x0000000806007c0c */ /* 0x000fc4000bf46270 */
[----:B------:R-:W-:Y:S02]  /*2cd0*/  IADD3 R4, R9, 0x20, RZ ;  /* 0x0000002009047810 */ /* 0x000fe40007ffe0ff */
[----:B------:R-:W-:Y:S02]  /*2ce0*/  ISETP.GE.AND P4, PT, R5, UR8, PT ;  /* 0x0000000805007c0c */ /* 0x000fe4000bf86270 */
[----:B------:R-:W-:Y:S02]  /*2cf0*/  ISETP.GE.AND P6, PT, R9, UR8, PT ;  /* 0x0000000809007c0c */ /* 0x000fe4000bfc6270 */
[----:B------:R-:W-:Y:S01]  /*2d00*/  ISETP.GE.AND P3, PT, R4, UR8, PT ;  /* 0x0000000804007c0c */ /* 0x000fe2000bf66270 */
[----:B------:R-:W-:Y:S01]  /*2d10*/  IMAD.MOV.U32 R4, RZ, RZ, 0x4 ;  /* 0x00000004ff047424 */ /* 0x000fe200078e00ff */
[----:B------:R-:W-:-:S03]  /*2d20*/  ULDC.64 UR8, c[0x0][0x198] ;  /* 0x0000660000087ab9 */ /* 0x000fc60000000a00 */
[----:B------:R-:W-:Y:S01]  /*2d30*/  IMAD.WIDE R4, R9, R4, UR14 ;  /* 0x0000000e09047e25 */ /* 0x000fe2000f8e0204 */
[----:B------:R-:W-:-:S03]  /*2d40*/  MOV R9, 0x7f800000 ;  /* 0x7f80000000097802 */ /* 0x000fc60000000f00 */
[----:B------:R-:W-:Y:S02]  /*2d50*/  @!P2 IMAD.WIDE R6, R6, R7, UR14 ;  /* 0x0000000e0606ae25 */ /* 0x000fe4000f8e0207 */
[----:B------:R1:W2:Y:S04]  /*2d60*/  @!P6 LDG.E R10, [R4.64] ;  /* 0x00000004040ae981 */ /* 0x0002a8000c1e1900 */
[----:B---3--:R4:W3:Y:S04]  /*2d70*/  @!P2 LDG.E R8, [R6.64] ;  /* 0x000000040608a981 */ /* 0x0088e8000c1e1900 */
[----:B------:R1:W2:Y:S01]  /*2d80*/  @!P4 LDG.E R9, [R4.64+0x20] ;  /* 0x000020040409c981 */ /* 0x0002a2000c1e1900 */
[----:B------:R-:W-:-:S03]  /*2d90*/  UIMAD UR8, UR12, UR8, URZ ;  /* 0x000000080c0872a4 */ /* 0x000fc6000f8e023f */
[----:B------:R1:W5:Y:S01]  /*2da0*/  @!P3 LDG.E R252, [R4.64+0x80] ;  /* 0x0000800404fcb981 */ /* 0x000362000c1e1900 */
[----:B------:R-:W-:-:S03]  /*2db0*/  UIMAD UR8, UR21, UR9, UR8 ;  /* 0x00000009150872a4 */ /* 0x000fc6000f8e0208 */
[----:B------:R2:W-:Y:S04]  /*2dc0*/  @P1 STS [R0+0x9000], RZ ;  /* 0x009000ff00001388 */ /* 0x0005e80000000800 */
[----:B------:R2:W-:Y:S04]  /*2dd0*/  @P1 STS [R0+0x9004], RZ ;  /* 0x009004ff00001388 */ /* 0x0005e80000000800 */
[----:B------:R2:W-:Y:S04]  /*2de0*/  @P1 STS.64 [R0+0x9008], RZ ;  /* 0x009008ff00001388 */ /* 0x0005e80000000a00 */
[----:B------:R2:W-:Y:S01]  /*2df0*/  @P1 STS.128 [R0+0xb000], RZ ;  /* 0x00b000ff00001388 */ /* 0x0005e20000000c00 */
[----:B-1----:R-:W-:-:S03]  /*2e00*/  MOV R4, UR21 ;  /* 0x0000001500047c02 */ /* 0x002fc60008000f00 */
[----:B------:R1:W-:Y:S02]  /*2e10*/  @P1 STS.128 [R0+0xd000], RZ ;  /* 0x00d000ff00001388 */ /* 0x0003e40000000c00 */
[----:B------:R-:W-:-:S05]  /*2e20*/  IMAD.WIDE.U32 R4, R4, c[0x0][0x198], R250 ;  /* 0x0000660004047a25 */ /* 0x000fca00078e00fa */
[----:B----4-:R-:W-:Y:S01]  /*2e30*/  IADD3 R6, P2, R4, UR24, RZ ;  /* 0x0000001804067c10 */ /* 0x010fe2000ff5e0ff */
[----:B------:R-:W-:-:S05]  /*2e40*/  IMAD.U32 R4, RZ, RZ, UR8 ;  /* 0x00000008ff047e24 */ /* 0x000fca000f8e00ff */
[----:B------:R-:W-:Y:S01]  /*2e50*/  IADD3.X R7, R5, UR25, R4, P2, !PT ;  /* 0x0000001905077c10 */ /* 0x000fe200097fe404 */
[----:B------:R-:W-:Y:S01]  /*2e60*/  IMAD R4, R17, c[0x0][0x1b0], RZ ;  /* 0x00006c0011047a24 */ /* 0x000fe200078e02ff */
[----:B------:R-:W-:Y:S03]  /*2e70*/  BSSY B0, `(.L_x_327) ;  /* 0x000002b000007945 */ /* 0x000fe60003800000 */
[C---:B------:R-:W-:Y:S02]  /*2e80*/  IMAD R4, R14.reuse, c[0x0][0x1b4], R4 ;  /* 0x00006d000e047a24 */ /* 0x040fe400078e0204 */
[----:B------:R-:W-:-:S05]  /*2e90*/  IMAD.WIDE.U32 R6, R14, c[0x0][0x1b0], R6 ;  /* 0x00006c000e067a25 */ /* 0x000fca00078e0006 */
[----:B------:R-:W-:Y:S01]  /*2ea0*/  IADD3 R13, R7, R4, RZ ;  /* 0x00000004070d7210 */ /* 0x000fe20007ffe0ff */
[----:B---3--:R1:W-:Y:S04]  /*2eb0*/  STL [R1], R8 ;  /* 0x0000000801007387 */ /* 0x0083e80000100800 */
[----:B--2---:R1:W-:Y:S04]  /*2ec0*/  STL [R1+0x8], R9 ;  /* 0x0000080901007387 */ /* 0x0043e80000100800 */
[----:B------:R1:W-:Y:S01]  /*2ed0*/  STL [R1+0x4], R10 ;  /* 0x0000040a01007387 */ /* 0x0003e20000100800 */
        /* <DEDUP_REMOVED lines=36> */
.L_x_328:
[----:B------:R-:W-:Y:S05]  /*3120*/  BSYNC B0 ;  /* 0x0000000000007941 */ /* 0x000fea0003800000 */
.L_x_327:
[----:B------:R2:W-:Y:S01]  /*3130*/  @P5 STS.128 [R0+0xa000], RZ ;  /* 0x00a000ff00005388 */ /* 0x0005e20000000c00 */
[----:B------:R-:W-:Y:S03]  /*3140*/  BSSY B0, `(.L_x_329) ;  /* 0x0000025000007945 */ /* 0x000fe60003800000 */
[----:B------:R2:W-:Y:S04]  /*3150*/  @P5 STS.128 [R0+0xc000], RZ ;  /* 0x00c000ff00005388 */ /* 0x0005e80000000c00 */
[----:B------:R2:W-:Y:S01]  /*3160*/  @P5 STS.128 [R0+0xe000], RZ ;  /* 0x00e000ff00005388 */ /* 0x0005e20000000c00 */
[----:B------:R-:W-:Y:S05]  /*3170*/  @P5 BRA `(.L_x_330) ;  /* 0x0000021000005947 */ /* 0x000fea0003800000 */
[----:B-1----:R-:W3:Y:S04]  /*3180*/  LDL R8, [R1+0xc] ;  /* 0x00000c0001087983 */ /* 0x002ee80000100800 */
        /* <DEDUP_REMOVED lines=10> */
[----:B---3--:R-:W-:Y:S02]  /*3230*/  ISETP.GE.AND P4, PT, R8, c[0x0][0x220], PT ;  /* 0x0000880008007a0c */ /* 0x008fe40003f86270 */
[C---:B------:R-:W-:Y:S02]  /*3240*/  @!P5 LEA R8, P6, R10.reuse, c[0x0][0x168], 0x1 ;  /* 0x00005a000a08da11 */ /* 0x040fe400078c08ff */
[----:B----4-:R-:W-:Y:S02]  /*3250*/  ISETP.GE.AND P2, PT, R5, c[0x0][0x220], PT ;  /* 0x0000880005007a0c */ /* 0x010fe40003f46270 */
[----:B------:R-:W-:-:S05]  /*3260*/  @!P5 LEA.HI.X R9, R10, c[0x0][0x16c], R3, 0x1, P6 ;  /* 0x00005b000a09da11 */ /* 0x000fca00030f0c03 */
[----:B------:R-:W-:Y:S01]  /*3270*/  @!PT LDS RZ, [RZ] ;  /* 0x00000000fffff984 */ /* 0x000fe20000000800 */
[----:B------:R-:W-:Y:S01]  /*3280*/  @!PT LDS RZ, [RZ] ;  /* 0x00000000fffff984 */ /* 0x000fe20000000800 */
[----:B------:R-:W-:Y:S01]  /*3290*/  @!PT LDS RZ, [RZ] ;  /* 0x00000000fffff984 */ /* 0x000fe20000000800 */
[----:B------:R1:W-:Y:S02]  /*32a0*/  @!P5 LDGSTS.E.BYPASS.LTC128B.128 [R0+0xa000], [R8.64] ;  /* 0x0a0000000800dfae */ /* 0x0003e4000b901d44 */
[C---:B------:R-:W-:Y:S02]  /*32b0*/  @!P4 LEA R6, P3, R10.reuse, c[0x0][0x168], 0x1 ;  /* 0x00005a000a06ca11 */ /* 0x040fe400078608ff */
[----:B------:R1:W-:Y:S02]  /*32c0*/  @P4 STS.128 [R0+0xc000], RZ ;  /* 0x00c000ff00004388 */ /* 0x0003e40000000c00 */
[C---:B------:R-:W-:Y:S02]  /*32d0*/  @!P2 LEA R4, P1, R10.reuse, c[0x0][0x168], 0x1 ;  /* 0x00005a000a04aa11 */ /* 0x040fe400078208ff */
[C-C-:B------:R-:W-:Y:S02]  /*32e0*/  @!P4 LEA.HI.X R7, R10.reuse, c[0x0][0x16c], R3.reuse, 0x1, P3 ;  /* 0x00005b000a07ca11 */ /* 0x140fe400018f0c03 */
[----:B------:R-:W-:-:S03]  /*32f0*/  @!P2 LEA.HI.X R5, R10, c[0x0][0x16c], R3, 0x1, P1 ;  /* 0x00005b000a05aa11 */ /* 0x000fc600008f0c03 */
        /* <DEDUP_REMOVED lines=8> */
[----:B------:R1:W-:Y:S02]  /*3380*/  @!P2 LDGSTS.E.BYPASS.LTC128B.128 [R0+0xe000], [R4.64+0x80] ;  /* 0x0e0000800400afae */ /* 0x0003e4000b901d44 */
.L_x_330:
[----:B------:R-:W-:Y:S05]  /*3390*/  BSYNC B0 ;  /* 0x0000000000007941 */ /* 0x000fea0003800000 */
.L_x_329:
[----:B------:R-:W0:Y:S01]  /*33a0*/  LDGDEPBAR ;  /* 0x00000000000079af */ /* 0x000e220000000000 */
[----:B-1----:R-:W-:Y:S02]  /*33b0*/  IMAD.MOV.U32 R6, RZ, RZ, c[0x0][0x308] ;  /* 0x0000c200ff067624 */ /* 0x002fe400078e00ff */
[----:B------:R-:W-:Y:S01]  /*33c0*/  IMAD.MOV.U32 R7, RZ, RZ, c[0x0][0x30c] ;  /* 0x0000c300ff077624 */ /* 0x000fe200078e00ff */
[----:B------:R-:W-:-:S04]  /*33d0*/  DEPBAR.LE SB0, 0x1 ;  /* 0x000080400000791a */ /* 0x000fc80000000000 */
[----:B------:R-:W-:Y:S06]  /*33e0*/  BAR.SYNC.DEFER_BLOCKING 0x0 ;  /* 0x0000000000007b1d */ /* 0x000fec0000010000 */
[----:B------:R1:W3:Y:S01]  /*33f0*/  LDG.E.64 R4, [R6.64+0x8] ;  /* 0x0000080406047981 */ /* 0x0002e2000c1e1b00 */
[----:B--2---:R-:W-:-:S03]  /*3400*/  SHF.R.S32.HI R0, RZ, 0x1f, R16 ;  /* 0x0000001fff007819 */ /* 0x004fc60000011410 */
[----:B------:R-:W2:Y:S01]  /*3410*/  S2R R8, SR_TID.X ;  /* 0x0000000000087919 */ /* 0x000ea20000002100 */
[----:B------:R-:W-:-:S03]  /*3420*/  IADD3 R3, R231, 0x1800, RZ ;  /* 0x00001800e7037810 */ /* 0x000fc60007ffe0ff */
[----:B------:R-:W4:Y:S04]  /*3430*/  LDSM.16.M88.4 R172, [R221+0xf000] ;  /* 0x00f00000ddac783b */ /* 0x000f280000000200 */
[----:B------:R-:W2:Y:S04]  /*3440*/  LDSM.16.M88.4 R176, [R221+0xf400] ;  /* 0x00f40000ddb0783b */ /* 0x000ea80000000200 */
[----:B------:R-:W2:Y:S04]  /*3450*/  LDSM.16.M88.4 R180, [R222+0xf000] ;  /* 0x00f00000deb4783b */ /* 0x000ea80000000200 */
[----:B------:R-:W2:Y:S04]  /*3460*/  LDSM.16.M88.4 R184, [R222+0xf400] ;  /* 0x00f40000deb8783b */ /* 0x000ea80000000200 */
[----:B------:R-:W2:Y:S04]  /*3470*/  LDSM.16.M88.4 R188, [R221+0x11000] ;  /* 0x01100000ddbc783b */ /* 0x000ea80000000200 */
[----:B-1----:R-:W2:Y:S01]  /*3480*/  LDG.E.64 R6, [R6.64] ;  /* 0x0000000406067981 */ /* 0x002ea2000c1e1b00 */
[----:B------:R-:W-:Y:S01]  /*3490*/  SEL R3, R3, R231, !P0 ;  /* 0x000000e703037207 */ /* 0x000fe20004000000 */
[----:B------:R-:W-:Y:S01]  /*34a0*/  UIADD3 UR10, UR21, 0x80, URZ ;  /* 0x00000080150a7890 */ /* 0x000fe2000fffe03f */
[----:B------:R-:W-:Y:S01]  /*34b0*/  SHF.L.U32 R223, R231, 0x1, RZ ;  /* 0x00000001e7df7819 */ /* 0x000fe200000006ff */
[----:B------:R-:W1:Y:S01]  /*34c0*/  LDSM.16.M88.4 R192, [R221+0x11400] ;  /* 0x01140000ddc0783b */ /* 0x000e620000000200 */
[----:B------:R-:W-:Y:S01]  /*34d0*/  SHF.L.U32 R220, R3, 0x1, RZ ;  /* 0x0000000103dc7819 */ /* 0x000fe200000006ff */
[----:B------:R-:W-:Y:S01]  /*34e0*/  IMAD.MOV.U32 R249, RZ, RZ, R236 ;  /* 0x000000fffff97224 */ /* 0x000fe200078e00ec */
        /* <DEDUP_REMOVED lines=54> */
[----:B------:R-:W-:Y:S01]  /*3850*/  IADD3 R224, R223, R230, RZ ;  /* 0x000000e6dfe07210 */ /* 0x000fe20007ffe0ff */
[----:B------:R-:W-:Y:S01]  /*3860*/  UISETP.GE.AND UP0, UPT, UR10, UR6, UPT ;  /* 0x000000060a00728c */ /* 0x000fe2000bf06270 */
[----:B---3--:R-:W-:-:S04]  /*3870*/  IADD3 R16, P2, P1, R4, UR41, R16 ;  /* 0x0000002904107c10 */ /* 0x008fc8000f95e010 */
[----:B------:R-:W-:-:S05]  /*3880*/  IADD3.X R0, R5, UR49, R0, P2, P1 ;  /* 0x0000003105007c10 */ /* 0x000fca00097e2400 */
[----:B------:R3:W-:Y:S01]  /*3890*/  STL [R1+0x40], R0 ;  /* 0x0000400001007387 */ /* 0x0007e20000100800 */
[----:B--2---:R2:W1:Y:S01]  /*38a0*/  R2UR UR8, R7 ;  /* 0x00000000070873c2 */ /* 0x00446200000e0000 */
[----:B---3--:R-:W-:-:S07]  /*38b0*/  IADD3 R0, R229, 0x1800, RZ ;  /* 0x00001800e5007810 */ /* 0x008fce0007ffe0ff */
[----:B------:R3:W1:Y:S01]  /*38c0*/  R2UR UR9, R6 ;  /* 0x00000000060973c2 */ /* 0x00066200000e0000 */
[----:B------:R-:W-:-:S05]  /*38d0*/  SEL R0, R0, R229, !P0 ;  /* 0x000000e500007207 */ /* 0x000fca0004000000 */
[----:B------:R-:W-:Y:S02]  /*38e0*/  IMAD.SHL.U32 R3, R0, 0x2, RZ ;  /* 0x0000000200037824 */ /* 0x000fe400078e00ff */
[----:B------:R-:W-:-:S04]  /*38f0*/  IMAD.MOV.U32 R0, RZ, RZ, c[0x0][0x22c] ;  /* 0x00008b00ff007624 */ /* 0x000fc800078e00ff */
[----:B------:R-:W-:Y:S01]  /*3900*/  IMAD R0, R0, c[0x0][0x1c0], RZ ;  /* 0x0000700000007a24 */ /* 0x000fe200078e02ff */
[----:B--2---:R-:W2:Y:S03]  /*3910*/  S2R R7, SR_TID.X ;  /* 0x0000000000077919 */ /* 0x004ea60000002100 */
[C---:B------:R-:W-:Y:S01]  /*3920*/  IMAD.SHL.U32 R4, R0.reuse, 0x8, RZ ;  /* 0x0000000800047824 */ /* 0x040fe200078e00ff */
[----:B---3--:R-:W-:-:S04]  /*3930*/  SHF.L.U32 R6, R0, 0x4, RZ ;  /* 0x0000000400067819 */ /* 0x008fc800000006ff */
[C---:B------:R-:W-:Y:S02]  /*3940*/  IADD3 R5, R6.reuse, 0x20, RZ ;  /* 0x0000002006057810 */ /* 0x040fe40007ffe0ff */
[----:B------:R-:W-:-:S03]  /*3950*/  IADD3 R0, R6, 0x40, RZ ;  /* 0x0000004006007810 */ /* 0x000fc60007ffe0ff */
[C---:B------:R-:W-:Y:S02]  /*3960*/  IMAD.IADD R5, R4.reuse, 0x1, R5 ;  /* 0x0000000104057824 */ /* 0x040fe400078e0205 */
[----:B------:R-:W-:Y:S01]  /*3970*/  IMAD.IADD R0, R4, 0x1, R0 ;  /* 0x0000000104007824 */ /* 0x000fe200078e0200 */
[----:B--2---:R-:W-:-:S04]  /*3980*/  SHF.R.S32.HI R7, RZ, 0x1f, R7 ;  /* 0x0000001fff077819 */ /* 0x004fc80000011407 */
[----:B------:R-:W-:-:S04]  /*3990*/  LEA.HI R7, R7, R8, RZ, 0x6 ;  /* 0x0000000807077211 */ /* 0x000fc800078f30ff */
[----:B------:R-:W-:-:S05]  /*39a0*/  SHF.R.S32.HI R7, RZ, 0x6, R7 ;  /* 0x00000006ff077819 */ /* 0x000fca0000011407 */
[----:B------:R-:W-:-:S05]  /*39b0*/  IMAD.SHL.U32 R7, R7, 0x20, RZ ;  /* 0x0000002007077824 */ /* 0x000fca00078e00ff */
[----:B------:R2:W-:Y:S02]  /*39c0*/  STL [R1+0x48], R7 ;  /* 0x0000480701007387 */ /* 0x0005e40000100800 */
[----:B--2---:R-:W-:-:S05]  /*39d0*/  IMAD.WIDE.U32 R6, R16, -0x2daee0ad, RZ ;  /* 0xd2511f5310067825 */ /* 0x004fca00078e00ff */
[----:B------:R2:W-:Y:S02]  /*39e0*/  STL.64 [R1+0x20], R6 ;  /* 0x0000200601007387 */ /* 0x0005e40000100a00 */
[C---:B--2---:R-:W-:Y:S02]  /*39f0*/  IMAD.IADD R6, R4.reuse, 0x1, R5 ;  /* 0x0000000104067824 */ /* 0x044fe400078e0205 */
[----:B------:R-:W-:-:S03]  /*3a00*/  IMAD.IADD R5, R4, 0x1, R0 ;  /* 0x0000000104057824 */ /* 0x000fc600078e0200 */
[C---:B------:R-:W-:Y:S01]  /*3a10*/  IADD3 R6, R4.reuse, R6, RZ ;  /* 0x0000000604067210 */ /* 0x040fe20007ffe0ff */
[----:B------:R-:W-:-:S04]  /*3a20*/  IMAD.IADD R5, R4, 0x1, R5 ;  /* 0x0000000104057824 */ /* 0x000fc800078e0205 */
[C---:B------:R-:W-:Y:S01]  /*3a30*/  IMAD.IADD R6, R4.reuse, 0x1, R6 ;  /* 0x0000000104067824 */ /* 0x040fe200078e0206 */
[----:B------:R-:W-:-:S04]  /*3a40*/  IADD3 R5, R4, R5, RZ ;  /* 0x0000000504057210 */ /* 0x000fc80007ffe0ff */
[----:B------:R2:W-:Y:S01]  /*3a50*/  STL [R1+0x28], R6 ;  /* 0x0000280601007387 */ /* 0x0005e20000100800 */
[----:B------:R-:W-:-:S03]  /*3a60*/  IADD3 R0, R4, R5, RZ ;  /* 0x0000000504007210 */ /* 0x000fc60007ffe0ff */
[----:B------:R3:W-:Y:S01]  /*3a70*/  STL [R1+0x18], R5 ;  /* 0x0000180501007387 */ /* 0x0007e20000100800 */
[----:B--2---:R-:W-:-:S05]  /*3a80*/  IMAD.IADD R6, R4, 0x1, R6 ;  /* 0x0000000104067824 */ /* 0x004fca00078e0206 */
[----:B------:R3:W-:Y:S04]  /*3a90*/  STL [R1+0x30], R6 ;  /* 0x0000300601007387 */ /* 0x0007e80000100800 */
[----:B-1--4-:R3:W-:Y:S02]  /*3aa0*/  STL [R1+0x2c], R0 ;  /* 0x00002c0001007387 */ /* 0x0127e40000100800 */
.L_x_333:
        /* <DEDUP_REMOVED lines=8> */
[----:B-----5:R-:W2:Y:S01]  /*3b30*/  LDL R237, [R1+0x48] ;  /* 0x0000480001ed7983 */ /* 0x020ea20000100800 */
[----:B------:R-:W-:Y:S01]  /*3b40*/  PLOP3.LUT P4, PT, PT, PT, UP0, 0x80, 0x0 ;  /* 0x000000000000781c */ /* 0x000fe20003f8f008 */
[----:B------:R-:W-:Y:S01]  /*3b50*/  UIADD3 UR12, UR9, 0x1715609d, URZ ;  /* 0x1715609d090c7890 */ /* 0x000fe2000fffe03f */
[----:B------:R-:W-:Y:S01]  /*3b60*/  PLOP3.LUT P6, PT, PT, PT, UP0, 0x80, 0x0 ;  /* 0x000000000000781c */ /* 0x000fe20003fcf008 */
[----:B------:R-:W3:Y:S01]  /*3b70*/  LDL R235, [R1+0x44] ;  /* 0x0000440001eb7983 */ /* 0x000ee20000100800 */
[----:B------:R-:W-:Y:S01]  /*3b80*/  PLOP3.LUT P5, PT, PT, PT, UP0, 0x80, 0x0 ;  /* 0x000000000000781c */ /* 0x000fe20003faf008 */
[----:B------:R-:W-:Y:S02]  /*3b90*/  UISETP.GE.AND UP5, UPT, UR7, 0x1, UPT ;  /* 0x000000010700788c */ /* 0x000fe4000bfa6270 */
[----:B------:R-:W2:Y:S06]  /*3ba0*/  LDL.64 R232, [R1+0x20] ;  /* 0x0000200001e87983 */ /* 0x000eac0000100a00 */
        /* <DEDUP_REMOVED lines=47> */
[----:B------:R-:W4:Y:S04]  /*3ea0*/  LDL R155, [R1+0x8] ;  /* 0x00000800019b7983 */ /* 0x000f280000100800 */
[----:B------:R-:W2:Y:S03]  /*3eb0*/  LDSM.16.M88.4 R132, [R221+0xd400] ;  /* 0x00d40000dd84783b */ /* 0x000ea60000000200 */
[-C--:B-1----:R-:W-:Y:S05]  /*3ec0*/  HMMA.16816.F32 R4, R140, R164.reuse, R4 ;  /* 0x000000a48c04723c */ /* 0x082fea0000001804 */
[----:B------:R-:W1:Y:S01]  /*3ed0*/  @P0 S2R R152, SR_TID.X ;  /* 0x0000000000980919 */ /* 0x000e620000002100 */
[----:B------:R-:W-:Y:S02]  /*3ee0*/  PLOP3.LUT P0, PT, PT, PT, UP0, 0x80, 0x0 ;  /* 0x000000000000781c */ /* 0x000fe40003f0f008 */
        /* <DEDUP_REMOVED lines=12> */
[----:B------:R-:W4:Y:S07]  /*3fb0*/  LDL R156, [R1+0x4] ;  /* 0x00000400019c7983 */ /* 0x000f2e0000100800 */
[-C--:B------:R-:W-:Y:S01]  /*3fc0*/  HMMA.16816.F32 R12, R168, R158.reuse, R12 ;  /* 0x0000009ea80c723c */ /* 0x080fe2000000180c */
[----:B-1----:R-:W-:Y:S01]  /*3fd0*/  @P2 IMAD.SHL.U32 R0, R152, 0x2, RZ ;  /* 0x0000000298002824 */ /* 0x002fe200078e00ff */
[----:B------:R-:W-:Y:S02]  /*3fe0*/  PLOP3.LUT P2, PT, PT, PT, UP0, 0x80, 0x0 ;  /* 0x000000000000781c */ /* 0x000fe40003f4f008 */
[----:B------:R-:W-:Y:S02]  /*3ff0*/  IMAD.U32 R152, RZ, RZ, UR18 ;  /* 0x00000012ff987e24 */ /* 0x000fe4000f8e00ff */
[----:B------:R-:W-:Y:S02]  /*4000*/  @P1 LOP3.LUT R0, R237, 0x6, R0, 0xf8, !PT ;  /* 0x00000006ed001812 */ /* 0x000fe400078ef800 */
[----:B------:R-:W-:Y:S01]  /*4010*/  PLOP3.LUT P1, PT, PT, PT, UP0, 0x80, 0x0 ;  /* 0x000000000000781c */ /* 0x000fe20003f2f008 */
[C---:B------:R-:W-:Y:S01]  /*4020*/  HMMA.16816.F32 R16, R148.reuse, R158, R16 ;  /* 0x0000009e9410723c */ /* 0x040fe20000001810 */
[----:B------:R-:W1:Y:S02]  /*4030*/  S2R R237, SR_TID.X ;  /* 0x0000000000ed7919 */ /* 0x000e640000002100 */
[----:B------:R-:W-:Y:S01]  /*4040*/  @P0 IMAD R152, R152, 0x80, R0 ;  /* 0x0000008098980824 */ /* 0x000fe200078e0200 */
[----:B------:R-:W-:Y:S01]  /*4050*/  PLOP3.LUT P0, PT, PT, PT, UP0, 0x80, 0x0 ;  /* 0x000000000000781c */ /* 0x000fe20003f0f008 */
[----:B------:R-:W-:Y:S03]  /*4060*/  IMAD.U32 R0, RZ, RZ, UR7 ;  /* 0x00000007ff007e24 */ /* 0x000fe6000f8e00ff */
[----:B------:R-:W-:Y:S01]  /*4070*/  @P6 ISETP.GE.AND P6, PT, R152, UR6, PT ;  /* 0x0000000698006c0c */ /* 0x000fe2000bfc6270 */
[-C--:B------:R-:W-:Y:S03]  /*4080*/  HMMA.16816.F32 R20, R148, R132.reuse, R20 ;  /* 0x000000849414723c */ /* 0x080fe60000001814 */
[----:B---3--:R-:W-:Y:S05]  /*4090*/  IMAD R0, R0, 0x4, R235 ;  /* 0x0000000400007824 */ /* 0x008fea00078e02eb */
[C---:B------:R-:W-:Y:S07]  /*40a0*/  HMMA.16816.F32 R24, R168.reuse, R132, R24 ;  /* 0x00000084a818723c */ /* 0x040fee0000001818 */
[----:B------:R-:W-:Y:S01]  /*40b0*/  IMAD.U32 R132, RZ, RZ, UR18 ;  /* 0x00000012ff847e24 */ /* 0x000fe2000f8e00ff */
[----:B-1----:R-:W-:Y:S01]  /*40c0*/  SHF.R.S32.HI R237, RZ, 0x1f, R237 ;  /* 0x0000001fffed7819 */ /* 0x002fe200000114ed */
[-C--:B------:R-:W-:Y:S03]  /*40d0*/  HMMA.16816.F32 R28, R168, R134.reuse, R28 ;  /* 0x00000086a81c723c */ /* 0x080fe6000000181c */
[----:B------:R-:W-:Y:S04]  /*40e0*/  LEA.HI R237, R237, R238, RZ, 0x6 ;  /* 0x000000eeeded7211 */ /* 0x000fe800078f30ff */
[----:B------:R-:W-:Y:S01]  /*40f0*/  SHF.R.S32.HI R237, RZ, 0x6, R237 ;  /* 0x00000006ffed7819 */ /* 0x000fe200000114ed */
[----:B------:R-:W-:Y:S04]  /*4100*/  HMMA.16816.F32 R32, R148, R134, R32 ;  /* 0x000000869420723c */ /* 0x000fe80000001820 */
[----:B------:R-:W-:Y:S03]  /*4110*/  IMAD R132, R132, 0x4, R237 ;  /* 0x0000000484847824 */ /* 0x000fe600078e02ed */
[C---:B------:R-:W-:Y:S01]  /*4120*/  IADD3 R148, R0.reuse, 0x2, RZ ;  /* 0x0000000200947810 */ /* 0x040fe20007ffe0ff */
[----:B------:R-:W-:Y:S01]  /*4130*/  IMAD.WIDE.U32 R134, R0, -0x326172a9, RZ ;  /* 0xcd9e8d5700867825 */ /* 0x000fe200078e00ff */
[----:B------:R-:W-:Y:S01]  /*4140*/  @P0 IADD3 R0, R152, 0x1, RZ ;  /* 0x0000000198000810 */ /* 0x000fe20007ffe0ff */
[-C--:B--2---:R-:W-:Y:S01]  /*4150*/  HMMA.16816.F32 R4, R136, R140.reuse, R4 ;  /* 0x0000008c8804723c */ /* 0x084fe20000001804 */
[----:B------:R-:W-:Y:S01]  /*4160*/  PLOP3.LUT P0, PT, PT, PT, UP0, 0x80, 0x0 ;  /* 0x000000000000781c */ /* 0x000fe20003f0f008 */
[----:B------:R-:W-:Y:S01]  /*4170*/  IMAD.WIDE.U32 R148, R148, -0x326172a9, RZ ;  /* 0xcd9e8d5794947825 */ /* 0x000fe200078e00ff */
[----:B------:R-:W-:Y:S02]  /*4180*/  @P4 ISETP.GE.AND P4, PT, R0, UR6, PT ;  /* 0x0000000600004c0c */ /* 0x000fe4000bf86270 */
[----:B------:R-:W-:Y:S01]  /*4190*/  LOP3.LUT R132, R233, UR8, R132, 0x96, !PT ;  /* 0x00000008e9847c12 */ /* 0x000fe2000f8e9684 */
[----:B------:R-:W2:Y:S01]  /*41a0*/  LDL R0, [R1] ;  /* 0x0000000001007983 */ /* 0x000ea20000100800 */
[----:B------:R-:W-:Y:S01]  /*41b0*/  LOP3.LUT R150, R234, UR9, RZ, 0x3c, !PT ;  /* 0x00000009ea967c12 */ /* 0x000fe2000f8e3cff */
[C---:B------:R-:W-:Y:S04]  /*41c0*/  HMMA.16816.F32 R8, R144.reuse, R140, R8 ;  /* 0x0000008c9008723c */ /* 0x040fe80000001808 */
[-C--:B------:R-:W-:Y:S01]  /*41d0*/  LOP3.LUT R151, R135, R150.reuse, RZ, 0x3c, !PT ;  /* 0x0000009687977212 */ /* 0x080fe200078e3cff */
[----:B------:R-:W-:Y:S01]  /*41e0*/  IMAD.WIDE.U32 R132, R132, -0x326172a9, RZ ;  /* 0xcd9e8d5784847825 */ /* 0x000fe200078e00ff */
[----:B------:R-:W-:Y:S02]  /*41f0*/  LOP3.LUT R149, R149, R150, RZ, 0x3c, !PT ;  /* 0x0000009695957212 */ /* 0x000fe400078e3cff */
[-C--:B------:R-:W-:Y:S01]  /*4200*/  HMMA.16816.F32 R12, R144, R142.reuse, R12 ;  /* 0x0000008e900c723c */ /* 0x080fe2000000180c */
[----:B------:R-:W-:Y:S03]  /*4210*/  IMAD.WIDE.U32 R140, R151, -0x2daee0ad, RZ ;  /* 0xd2511f53978c7825 */ /* 0x000fe600078e00ff */
[C---:B------:R-:W-:Y:S02]  /*4220*/  LOP3.LUT R154, R133.reuse, UR10, R134, 0x96, !PT ;  /* 0x0000000a859a7c12 */ /* 0x040fe4000f8e9686 */
[----:B------:R-:W-:Y:S02]  /*4230*/  @P2 IADD3 R134, R152, 0x8, RZ ;  /* 0x0000000898862810 */ /* 0x000fe40007ffe0ff */
[----:B------:R-:W-:Y:S01]  /*4240*/  LOP3.LUT R148, R133, UR10, R148, 0x96, !PT ;  /* 0x0000000a85947c12 */ /* 0x000fe2000f8e9694 */
[C---:B------:R-:W-:Y:S01]  /*4250*/  HMMA.16816.F32 R16, R136.reuse, R142, R16 ;  /* 0x0000008e8810723c */ /* 0x040fe20000001810 */
[----:B------:R-:W-:Y:S01]  /*4260*/  @P1 ISETP.GE.AND P1, PT, R134, UR6, PT ;  /* 0x0000000686001c0c */ /* 0x000fe2000bf26270 */
[----:B------:R-:W-:Y:S01]  /*4270*/  UIADD3 UR10, UR8, 0x76cf5d0a, URZ ;  /* 0x76cf5d0a080a7890 */ /* 0x000fe2000fffe03f */
[----:B------:R-:W-:Y:S02]  /*4280*/  @P0 FSEL R4, R4, -INF , !P6 ;  /* 0xff80000004040808 */ /* 0x000fe40007000000 */
[----:B------:R-:W-:Y:S02]  /*4290*/  PLOP3.LUT P0, PT, PT, PT, UP0, 0x80, 0x0 ;  /* 0x000000000000781c */ /* 0x000fe40003f0f008 */
[----:B------:R-:W-:Y:S02]  /*42a0*/  @P5 FSEL R5, R5, -INF , !P4 ;  /* 0xff80000005055808 */ /* 0x000fe40006000000 */
[----:B------:R-:W-:Y:S03]  /*42b0*/  PLOP3.LUT P5, PT, PT, PT, UP0, 0x80, 0x0 ;  /* 0x000000000000781c */ /* 0x000fe60003faf008 */
[----:B------:R-:W-:Y:S01]  /*42c0*/  LOP3.LUT R153, R132, UR11, RZ, 0x3c, !PT ;  /* 0x0000000b84997c12 */ /* 0x000fe2000f8e3cff */
[----:B-----5:R-:W-:Y:S01]  /*42d0*/  FMUL.FTZ R132, R252, 1.4426950216293334961 ;  /* 0x3fb8aa3bfc847820 */ /* 0x020fe20000410000 */
[----:B------:R-:W-:Y:S04]  /*42e0*/  UIADD3 UR11, UR8, -0x4498517b, URZ ;  /* 0xbb67ae85080b7890 */ /* 0x000fe8000fffe03f */
[----:B------:R-:W-:Y:S02]  /*42f0*/  @P0 FSEL R8, R8, -INF , !P6 ;  /* 0xff80000008080808 */ /* 0x000fe40007000000 */
[----:B------:R-:W-:Y:S02]  /*4300*/  FSETP.NEU.FTZ.AND P0, PT, R252, -INF , PT ;  /* 0xff800000fc00780b */ /* 0x000fe40003f1d000 */
[----:B------:R-:W-:Y:S02]  /*4310*/  @P5 FSEL R10, R10, -INF , !P6 ;  /* 0xff8000000a0a5808 */ /* 0x000fe40007000000 */
[----:B------:R-:W-:Y:S02]  /*4320*/  FSEL R132, R132, RZ, P0 ;  /* 0x000000ff84847208 */ /* 0x000fe40000000000 */
[----:B------:R-:W-:Y:S02]  /*4330*/  PLOP3.LUT P0, PT, PT, PT, UP0, 0x80, 0x0 ;  /* 0x000000000000781c */ /* 0x000fe40003f0f008 */
[----:B------:R-:W-:Y:S01]  /*4340*/  LOP3.LUT R135, R232, UR11, RZ, 0x3c, !PT ;  /* 0x0000000be8877c12 */ /* 0x000fe2000f8e3cff */
[----:B------:R-:W-:Y:S01]  /*4350*/  FFMA.FTZ R8, R8, c[0x0][0x23c], -R132 ;  /* 0x00008f0008087a23 */ /* 0x000fe20000010884 */
[----:B------:R-:W-:Y:S02]  /*4360*/  UIADD3 UR11, UR9, -0x255992d5, URZ ;  /* 0xdaa66d2b090b7890 */ /* 0x000fe4000fffe03f */
[----:B------:R-:W-:Y:S01]  /*4370*/  LOP3.LUT R151, R135, R141, RZ, 0x3c, !PT ;  /* 0x0000008d87977212 */ /* 0x000fe200078e3cff */
[----:B------:R-:W-:Y:S01]  /*4380*/  MUFU.EX2 R233, R8 ;  /* 0x0000000800e97308 */ /* 0x000fe20000000800 */
[C---:B----4-:R-:W-:Y:S01]  /*4390*/  FSETP.NEU.FTZ.AND P2, PT, R155.reuse, -INF , PT ;  /* 0xff8000009b00780b */ /* 0x050fe20003f5d000 */
[----:B------:R-:W-:Y:S02]  /*43a0*/  FMUL.FTZ R133, R155, 1.4426950216293334961 ;  /* 0x3fb8aa3b9b857820 */ /* 0x000fe40000410000 */
[----:B------:R-:W-:Y:S03]  /*43b0*/  IMAD.WIDE.U32 R154, R154, -0x2daee0ad, RZ ;  /* 0xd2511f539a9a7825 */ /* 0x000fe600078e00ff */
[----:B------:R-:W-:Y:S02]  /*43c0*/  FSEL R133, R133, RZ, P2 ;  /* 0x000000ff85857208 */ /* 0x000fe40001000000 */
[----:B------:R-:W-:Y:S02]  /*43d0*/  PLOP3.LUT P2, PT, PT, PT, UP0, 0x80, 0x0 ;  /* 0x000000000000781c */ /* 0x000fe40003f4f008 */
[----:B------:R-:W-:Y:S11]  /*43e0*/  LOP3.LUT R150, R155, UR10, R140, 0x96, !PT ;  /* 0x0000000a9b967c12 */ /* 0x000ff6000f8e968c */
[----:B------:R-:W-:Y:S02]  /*43f0*/  @P2 FSEL R7, R7, -INF , !P4 ;  /* 0xff80000007072808 */ /* 0x000fe40006000000 */
[----:B------:R-:W-:Y:S03]  /*4400*/  PLOP3.LUT P2, PT, PT, PT, UP0, 0x80, 0x0 ;  /* 0x000000000000781c */ /* 0x000fe60003f4f008 */
[--C-:B------:R-:W-:Y:S06]  /*4410*/  FFMA.FTZ R171, R7, c[0x0][0x23c], -R133.reuse ;  /* 0x00008f0007ab7a23 */ /* 0x100fec0000010885 */
[----:B------:R-:W-:Y:S04]  /*4420*/  MUFU.EX2 R171, R171 ;  /* 0x000000ab00ab7308 */ /* 0x000fe80000000800 */
[----:B------:R-:W-:Y:S02]  /*4430*/  @P2 FSEL R11, R11, -INF , !P4 ;  /* 0xff8000000b0b2808 */ /* 0x000fe40006000000 */
[----:B------:R-:W-:Y:S11]  /*4440*/  PLOP3.LUT P2, PT, PT, PT, UP0, 0x80, 0x0 ;  /* 0x000000000000781c */ /* 0x000ff60003f4f008 */
[----:B------:R-:W-:Y:S02]  /*4450*/  @!UPT UIADD3 URZ, URZ, URZ, URZ ;  /* 0x0000003f3f3ff290 */ /* 0x000fe4000fffe03f */
[----:B------:R-:W-:Y:S02]  /*4460*/  @P2 IADD3 R140, R152, 0x11, RZ ;  /* 0x00000011988c2810 */ /* 0x000fe40007ffe0ff */
[----:B------:R-:W-:Y:S02]  /*4470*/  PLOP3.LUT P2, PT, PT, PT, UP0, 0x80, 0x0 ;  /* 0x000000000000781c */ /* 0x000fe40003f4f008 */
[C---:B------:R-:W-:Y:S01]  /*4480*/  FSETP.NEU.FTZ.AND P3, PT, R156.reuse, -INF , PT ;  /* 0xff8000009c00780b */ /* 0x040fe20003f7d000 */
[----:B------:R-:W-:Y:S05]  /*4490*/  FMUL.FTZ R134, R156, 1.4426950216293334961 ;  /* 0x3fb8aa3b9c867820 */ /* 0x000fea0000410000 */
[----:B------:R-:W-:Y:S02]  /*44a0*/  FSEL R134, R134, RZ, P3 ;  /* 0x000000ff86867208 */ /* 0x000fe40001800000 */
[----:B------:R-:W-:Y:S03]  /*44b0*/  PLOP3.LUT P3, PT, PT, PT, UP0, 0x80, 0x0 ;  /* 0x000000000000781c */ /* 0x000fe60003f6f008 */
[--C-:B------:R-:W-:Y:S02]  /*44c0*/  FFMA.FTZ R4, R4, c[0x0][0x23c], -R134.reuse ;  /* 0x00008f0004047a23 */ /* 0x100fe40000010886 */
[----:B------:R-:W-:Y:S02]  /*44d0*/  FFMA.FTZ R5, R5, c[0x0][0x23c], -R134 ;  /* 0x00008f0005057a23 */ /* 0x000fe40000010886 */
[----:B------:R-:W-:Y:S06]  /*44e0*/  MUFU.EX2 R166, R4 ;  /* 0x0000000400a67308 */ /* 0x000fec0000000800 */
[----:B------:R-:W-:Y:S02]  /*44f0*/  @P3 FSEL R6, R6, -INF , !P6 ;  /* 0xff80000006063808 */ /* 0x000fe40007000000 */
[----:B------:R-:W-:Y:S02]  /*4500*/  PLOP3.LUT P3, PT, PT, PT, UP0, 0x80, 0x0 ;  /* 0x000000000000781c */ /* 0x000fe40003f6f008 */
[----:B------:R-:W-:Y:S01]  /*4510*/  PLOP3.LUT P6, PT, PT, PT, UP0, 0x80, 0x0 ;  /* 0x000000000000781c */ /* 0x000fe20003fcf008 */
[--C-:B------:R-:W-:Y:S01]  /*4520*/  FFMA.FTZ R6, R6, c[0x0][0x23c], -R133.reuse ;  /* 0x00008f0006067a23 */ /* 0x100fe20000010885 */
[----:B------:R1:W-:Y:S09]  /*4530*/  MUFU.EX2 R165, R5 ;  /* 0x0000000500a57308 */ /* 0x0003f20000000800 */
[----:B------:R-:W-:Y:S01]  /*4540*/  @P3 FSEL R9, R9, -INF , !P4 ;  /* 0xff80000009093808 */ /* 0x000fe20006000000 */
[----:B------:R3:W-:Y:S01]  /*4550*/  MUFU.EX2 R164, R6 ;  /* 0x0000000600a47308 */ /* 0x0007e20000000800 */
[----:B------:R-:W-:Y:S02]  /*4560*/  PLOP3.LUT P3, PT, PT, PT, UP0, 0x80, 0x0 ;  /* 0x000000000000781c */ /* 0x000fe40003f6f008 */
[----:B------:R-:W-:Y:S01]  /*4570*/  PLOP3.LUT P4, PT, PT, PT, UP0, 0x80, 0x0 ;  /* 0x000000000000781c */ /* 0x000fe20003f8f008 */
[----:B------:R-:W-:Y:S06]  /*4580*/  FFMA.FTZ R9, R9, c[0x0][0x23c], -R132 ;  /* 0x00008f0009097a23 */ /* 0x000fec0000010884 */
[----:B------:R4:W-:Y:S04]  /*4590*/  MUFU.EX2 R232, R9 ;  /* 0x0000000900e87308 */ /* 0x0009e80000000800 */
[C---:B------:R-:W-:Y:S01]  /*45a0*/  @P3 IADD3 R7, R152.reuse, 0x10, RZ ;  /* 0x0000001098073810 */ /* 0x040fe20007ffe0ff */
[----:B-1----:R-:W-:Y:S01]  /*45b0*/  IMAD.WIDE.U32 R4, R149, -0x2daee0ad, RZ ;  /* 0xd2511f5395047825 */ /* 0x002fe200078e00ff */
[----:B------:R-:W-:Y:S02]  /*45c0*/  PLOP3.LUT P3, PT, PT, PT, UP0, 0x80, 0x0 ;  /* 0x000000000000781c */ /* 0x000fe40003f6f008 */
[----:B------:R-:W-:Y:S01]  /*45d0*/  @P4 IADD3 R141, R152, 0x18, RZ ;  /* 0x00000018988d4810 */ /* 0x000fe20007ffe0ff */
[----:B------:R-:W-:Y:S01]  /*45e0*/  IMAD.WIDE.U32 R148, R148, -0x2daee0ad, RZ ;  /* 0xd2511f5394947825 */ /* 0x000fe200078e00ff */
[----:B------:R-:W-:Y:S02]  /*45f0*/  LOP3.LUT R142, R135, R5, RZ, 0x3c, !PT ;  /* 0x00000005878e7212 */ /* 0x000fe400078e3cff */
[----:B------:R-:W-:Y:S02]  /*4600*/  @P2 ISETP.GE.AND P2, PT, R7, UR6, PT ;  /* 0x0000000607002c0c */ /* 0x000fe4000bf46270 */
[----:B---3--:R-:W-:Y:S01]  /*4610*/  @P6 IADD3 R6, R152, 0x9, RZ ;  /* 0x0000000998066810 */ /* 0x008fe20007ffe0ff */
[----:B------:R-:W-:Y:S01]  /*4620*/  IMAD.WIDE.U32 R142, R142, -0x326172a9, RZ ;  /* 0xcd9e8d578e8e7825 */ /* 0x000fe200078e00ff */
[----:B------:R-:W-:Y:S02]  /*4630*/  PLOP3.LUT P6, PT, PT, PT, UP0, 0x80, 0x0 ;  /* 0x000000000000781c */ /* 0x000fe40003fcf008 */
[----:B------:R-:W-:Y:S01]  /*4640*/  LOP3.LUT R135, R149, UR10, R4, 0x96, !PT ;  /* 0x0000000a95877c12 */ /* 0x000fe2000f8e9604 */
[----:B------:R-:W-:Y:S01]  /*4650*/  IMAD.WIDE.U32 R4, R151, -0x326172a9, RZ ;  /* 0xcd9e8d5797047825 */ /* 0x000fe200078e00ff */
[----:B------:R-:W-:Y:S01]  /*4660*/  @P0 IADD3 R152, R152, 0x19, RZ ;  /* 0x0000001998980810 */ /* 0x000fe20007ffe0ff */
[----:B------:R-:W-:Y:S01]  /*4670*/  UIADD3 UR10, UR8, 0x32370b8f, URZ ;  /* 0x32370b8f080a7890 */ /* 0x000fe2000fffe03f */
[----:B------:R-:W-:Y:S01]  /*4680*/  @P3 ISETP.GE.AND P3, PT, R6, UR6, PT ;  /* 0x0000000606003c0c */ /* 0x000fe2000bf66270 */
[----:B------:R-:W-:Y:S01]  /*4690*/  IMAD.WIDE.U32 R150, R150, -0x326172a9, RZ ;  /* 0xcd9e8d5796967825 */ /* 0x000fe200078e00ff */
[----:B------:R-:W-:Y:S02]  /*46a0*/  LOP3.LUT R8, R153, R5, RZ, 0x3c, !PT ;  /* 0x0000000599087212 */ /* 0x000fe400078e3cff */
[----:B------:R-:W-:Y:S02]  /*46b0*/  PLOP3.LUT P0, PT, PT, PT, UP0, 0x80, 0x0 ;  /* 0x000000000000781c */ /* 0x000fe40003f0f008 */
[C---:B--2---:R-:W-:Y:S01]  /*46c0*/  FSETP.NEU.FTZ.AND P5, PT, R0.reuse, -INF , PT ;  /* 0xff8000000000780b */ /* 0x044fe20003fbd000 */
[----:B------:R-:W-:Y:S01]  /*46d0*/  FMUL.FTZ R0, R0, 1.4426950216293334961 ;  /* 0x3fb8aa3b00007820 */ /* 0x000fe20000410000 */
[----:B------:R-:W-:Y:S01]  /*46e0*/  @P6 FSEL R14, R14, -INF , !P1 ;  /* 0xff8000000e0e6808 */ /* 0x000fe20004800000 */
[----:B----4-:R-:W-:Y:S01]  /*46f0*/  IMAD.WIDE.U32 R8, R8, -0x2daee0ad, RZ ;  /* 0xd2511f5308087825 */ /* 0x010fe200078e00ff */
[----:B------:R-:W-:Y:S02]  /*4700*/  PLOP3.LUT P6, PT, PT, PT, UP0, 0x80, 0x0 ;  /* 0x000000000000781c */ /* 0x000fe40003fcf008 */
[----:B------:R-:W-:Y:S02]  /*4710*/  FSEL R0, R0, RZ, P5 ;  /* 0x000000ff00007208 */ /* 0x000fe40002800000 */
[----:B------:R-:W-:Y:S02]  /*4720*/  PLOP3.LUT P5, PT, PT, PT, UP0, 0x80, 0x0 ;  /* 0x000000000000781c */ /* 0x000fe40003faf008 */
[----:B------:R-:W-:Y:S01]  /*4730*/  PLOP3.LUT P4, PT, PT, PT, UP0, 0x80, 0x0 ;  /* 0x000000000000781c */ /* 0x000fe20003f8f008 */
[--C-:B------:R-:W-:Y:S01]  /*4740*/  FFMA.FTZ R10, R10, c[0x0][0x23c], -R0.reuse ;  /* 0x00008f000a0a7a23 */ /* 0x100fe20000010800 */
[----:B------:R-:W-:Y:S01]  /*4750*/  @P0 FSEL R16, R16, -INF , !P1 ;  /* 0xff80000010100808 */ /* 0x000fe20004800000 */
[--C-:B------:R-:W-:Y:S01]  /*4760*/  FFMA.FTZ R234, R11, c[0x0][0x23c], -R0.reuse ;  /* 0x00008f000bea7a23 */ /* 0x100fe20000010800 */
[----:B------:R-:W-:Y:S01]  /*4770*/  PLOP3.LUT P0, PT, PT, PT, UP0, 0x80, 0x0 ;  /* 0x000000000000781c */ /* 0x000fe20003f0f008 */
[----:B------:R-:W-:Y:S01]  /*4780*/  FFMA.FTZ R14, R14, c[0x0][0x23c], -R0 ;  /* 0x00008f000e0e7a23 */ /* 0x000fe20000010800 */
[----:B------:R-:W-:Y:S01]  /*4790*/  LOP3.LUT R9, R9, UR10, R154, 0x96, !PT ;  /* 0x0000000a09097c12 */ /* 0x000fe2000f8e969a */
[----:B------:R-:W-:Y:S01]  /*47a0*/  FFMA.FTZ R16, R16, c[0x0][0x23c], -R134 ;  /* 0x00008f0010107a23 */ /* 0x000fe20000010886 */
[----:B------:R-:W-:Y:S01]  /*47b0*/  @P6 ISETP.GE.AND P6, PT, R152, UR6, PT ;  /* 0x0000000698006c0c */ /* 0x000fe2000bfc6270 */
[----:B------:R1:W-:Y:S01]  /*47c0*/  MUFU.EX2 R235, R10 ;  /* 0x0000000a00eb7308 */ /* 0x0003e20000000800 */
[----:B------:R-:W-:Y:S02]  /*47d0*/  LOP3.LUT R152, R151, UR11, R4, 0x96, !PT ;  /* 0x0000000b97987c12 */ /* 0x000fe4000f8e9604 */
[----:B------:R-:W-:Y:S01]  /*47e0*/  @P5 FSEL R12, R12, -INF , !P1 ;  /* 0xff8000000c0c5808 */ /* 0x000fe20004800000 */
[----:B------:R-:W2:Y:S01]  /*47f0*/  LDSM.16.M88.4 R4, [R222+0xd400] ;  /* 0x00d40000de04783b */ /* 0x000ea20000000200 */
[----:B------:R-:W-:Y:S02]  /*4800*/  PLOP3.LUT P5, PT, PT, PT, UP0, 0x80, 0x0 ;  /* 0x000000000000781c */ /* 0x000fe40003faf008 */
[----:B------:R-:W-:Y:S01]  /*4810*/  @P4 ISETP.GE.AND P4, PT, R140, UR6, PT ;  /* 0x000000068c004c0c */ /* 0x000fe2000bf86270 */
[----:B------:R-:W-:Y:S01]  /*4820*/  FFMA.FTZ R12, R12, c[0x0][0x23c], -R132 ;  /* 0x00008f000c0c7a23 */ /* 0x000fe20000010884 */
[----:B------:R-:W-:Y:S01]  /*4830*/  LOP3.LUT R140, R153, R143, RZ, 0x3c, !PT ;  /* 0x0000008f998c7212 */ /* 0x000fe200078e3cff */
[----:B------:R-:W-:Y:S01]  /*4840*/  MUFU.EX2 R163, R16 ;  /* 0x0000001000a37308 */ /* 0x000fe20000000800 */
[----:B------:R-:W-:Y:S01]  /*4850*/  @P0 FSEL R18, R18, -INF , !P1 ;  /* 0xff80000012120808 */ /* 0x000fe20004800000 */
[----:B------:R-:W-:Y:S01]  /*4860*/  IMAD.WIDE.U32 R152, R152, -0x2daee0ad, RZ ;  /* 0xd2511f5398987825 */ /* 0x000fe200078e00ff */
[----:B------:R-:W-:Y:S02]  /*4870*/  PLOP3.LUT P0, PT, PT, PT, UP0, 0x80, 0x0 ;  /* 0x000000000000781c */ /* 0x000fe40003f0f008 */
[----:B------:R-:W-:Y:S01]  /*4880*/  PLOP3.LUT P1, PT, PT, PT, UP0, 0x80, 0x0 ;  /* 0x000000000000781c */ /* 0x000fe20003f2f008 */
[--C-:B------:R-:W-:Y:S01]  /*4890*/  FFMA.FTZ R18, R18, c[0x0][0x23c], -R133.reuse ;  /* 0x00008f0012127a23 */ /* 0x100fe20000010885 */
[----:B------:R-:W-:Y:S01]  /*48a0*/  LOP3.LUT R154, R153, UR13, R8, 0x96, !PT ;  /* 0x0000000d999a7c12 */ /* 0x000fe2000f8e9608 */
[----:B------:R-:W-:Y:S01]  /*48b0*/  IMAD.WIDE.U32 R8, R9, -0x326172a9, RZ ;  /* 0xcd9e8d5709087825 */ /* 0x000fe200078e00ff */
[----:B------:R-:W-:Y:S01]  /*48c0*/  @P5 ISETP.GE.AND P5, PT, R141, UR6, PT ;  /* 0x000000068d005c0c */ /* 0x000fe2000bfa6270 */
[----:B------:R3:W-:Y:S02]  /*48d0*/  MUFU.EX2 R170, R12 ;  /* 0x0000000c00aa7308 */ /* 0x0007e40000000800 */
[----:B------:R-:W-:Y:S04]  /*48e0*/  IMAD.WIDE.U32 R140, R140, -0x2daee0ad, RZ ;  /* 0xd2511f538c8c7825 */ /* 0x000fe800078e00ff */
[----:B------:R-:W-:Y:S01]  /*48f0*/  @P0 FSEL R13, R13, -INF , !P3 ;  /* 0xff8000000d0d0808 */ /* 0x000fe20005800000 */
[----:B-1----:R-:W-:Y:S01]  /*4900*/  IMAD.WIDE.U32 R10, R135, -0x326172a9, RZ ;  /* 0xcd9e8d57870a7825 */ /* 0x002fe200078e00ff */
[----:B------:R-:W-:Y:S02]  /*4910*/  PLOP3.LUT P0, PT, PT, PT, UP0, 0x80, 0x0 ;  /* 0x000000000000781c */ /* 0x000fe40003f0f008 */
[----:B------:R-:W-:Y:S01]  /*4920*/  @P1 FSEL R15, R15, -INF , !P3 ;  /* 0xff8000000f0f1808 */ /* 0x000fe20005800000 */
[----:B------:R-:W-:Y:S01]  /*4930*/  FFMA.FTZ R13, R13, c[0x0][0x23c], -R132 ;  /* 0x00008f000d0d7a23 */ /* 0x000fe20000010884 */
[----:B------:R-:W-:Y:S01]  /*4940*/  PLOP3.LUT P1, PT, PT, PT, UP0, 0x80, 0x0 ;  /* 0x000000000000781c */ /* 0x000fe20003f2f008 */
[----:B------:R-:W-:Y:S01]  /*4950*/  MUFU.EX2 R161, R18 ;  /* 0x0000001200a17308 */ /* 0x000fe20000000800 */
[----:B------:R-:W-:Y:S01]  /*4960*/  LOP3.LUT R149, R11, UR11, R142, 0x96, !PT ;  /* 0x0000000b0b957c12 */ /* 0x000fe2000f8e968e */
[----:B------:R-:W-:Y:S01]  /*4970*/  FFMA.FTZ R15, R15, c[0x0][0x23c], -R0 ;  /* 0x00008f000f0f7a23 */ /* 0x000fe20000010800 */
[----:B------:R-:W-:Y:S01]  /*4980*/  LOP3.LUT R142, R141, UR10, R148, 0x96, !PT ;  /* 0x0000000a8d8e7c12 */ /* 0x000fe2000f8e9694 */
[----:B------:R-:W-:Y:S01]  /*4990*/  UIADD3 UR10, UR9, 0x78dde6e4, URZ ;  /* 0x78dde6e4090a7890 */ /* 0x000fe2000fffe03f */
[----:B------:R-:W-:Y:S01]  /*49a0*/  IMAD.WIDE.U32 R154, R154, -0x326172a9, RZ ;  /* 0xcd9e8d579a9a7825 */ /* 0x000fe200078e00ff */
[----:B------:R-:W-:Y:S02]  /*49b0*/  UIADD3 UR11, UR8, -0x56f99767, URZ ;  /* 0xa9066899080b7890 */ /* 0x000fe4000fffe03f */
[----:B------:R-:W-:Y:S01]  /*49c0*/  @P0 FSEL R17, R17, -INF , !P3 ;  /* 0xff80000011110808 */ /* 0x000fe20005800000 */
[----:B------:R-:W-:Y:S01]  /*49d0*/  IMAD.WIDE.U32 R148, R149, -0x2daee0ad, RZ ;  /* 0xd2511f5395947825 */ /* 0x000fe200078e00ff */
[----:B------:R-:W-:Y:S01]  /*49e0*/  PLOP3.LUT P0, PT, PT, PT, UP0, 0x80, 0x0 ;  /* 0x000000000000781c */ /* 0x000fe20003f0f008 */
[-C--:B--2---:R-:W-:Y:S01]  /*49f0*/  HMMA.16816.F32 R20, R136, R4.reuse, R20 ;  /* 0x000000048814723c */ /* 0x084fe20000001814 */
[----:B------:R-:W-:Y:S01]  /*4a00*/  @P1 FSEL R19, R19, -INF , !P3 ;  /* 0xff80000013131808 */ /* 0x000fe20005800000 */
[----:B------:R-:W-:Y:S01]  /*4a10*/  FFMA.FTZ R17, R17, c[0x0][0x23c], -R134 ;  /* 0x00008f0011117a23 */ /* 0x000fe20000010886 */
[----:B------:R-:W-:Y:S01]  /*4a20*/  PLOP3.LUT P1, PT, PT, PT, UP0, 0x80, 0x0 ;  /* 0x000000000000781c */ /* 0x000fe20003f2f008 */
[----:B------:R-:W-:Y:S01]  /*4a30*/  IMAD.WIDE.U32 R142, R142, -0x326172a9, RZ ;  /* 0xcd9e8d578e8e7825 */ /* 0x000fe200078e00ff */
[----:B------:R-:W-:Y:S01]  /*4a40*/  PLOP3.LUT P3, PT, PT, PT, UP0, 0x80, 0x0 ;  /* 0x000000000000781c */ /* 0x000fe20003f6f008 */
[----:B------:R1:W-:Y:S01]  /*4a50*/  MUFU.EX2 R167, R13 ;  /* 0x0000000d00a77308 */ /* 0x0003e20000000800 */
[----:B------:R-:W-:Y:S01]  /*4a60*/  LOP3.LUT R140, R149, UR13, R140, 0x96, !PT ;  /* 0x0000000d958c7c12 */ /* 0x000fe2000f8e968c */
[C---:B------:R-:W-:Y:S01]  /*4a70*/  HMMA.16816.F32 R24, R144.reuse, R4, R24 ;  /* 0x000000049018723c */ /* 0x040fe20000001818 */
[----:B---3--:R-:W-:Y:S03]  /*4a80*/  LOP3.LUT R12, R143, UR10, R10, 0x96, !PT ;  /* 0x0000000a8f0c7c12 */ /* 0x008fe6000f8e960a */
[----:B------:R-:W-:Y:S01]  /*4a90*/  LOP3.LUT R9, R9, UR10, R150, 0x96, !PT ;  /* 0x0000000a09097c12 */ /* 0x000fe2000f8e9696 */
[--C-:B------:R-:W-:Y:S01]  /*4aa0*/  FFMA.FTZ R19, R19, c[0x0][0x23c], -R133.reuse ;  /* 0x00008f0013137a23 */ /* 0x100fe20000010885 */
[----:B------:R-:W-:Y:S01]  /*4ab0*/  LOP3.LUT R10, R155, UR12, R8, 0x96, !PT ;  /* 0x0000000c9b0a7c12 */ /* 0x000fe2000f8e9608 */
[----:B------:R-:W-:Y:S01]  /*4ac0*/  IMAD.WIDE.U32 R140, R140, -0x326172a9, RZ ;  /* 0xcd9e8d578c8c7825 */ /* 0x000fe200078e00ff */
[-C--:B------:R-:W-:Y:S01]  /*4ad0*/  HMMA.16816.F32 R28, R144, R6.reuse, R28 ;  /* 0x00000006901c723c */ /* 0x080fe2000000181c */
[----:B------:R-:W-:Y:S01]  /*4ae0*/  MUFU.EX2 R162, R17 ;  /* 0x0000001100a27308 */ /* 0x000fe20000000800 */
[----:B------:R-:W-:Y:S02]  /*4af0*/  UIADD3 UR10, UR8, 0x646e171e, URZ ;  /* 0x646e171e080a7890 */ /* 0x000fe4000fffe03f */
[----:B------:R-:W-:Y:S01]  /*4b00*/  LOP3.LUT R142, R141, UR12, R142, 0x96, !PT ;  /* 0x0000000c8d8e7c12 */ /* 0x000fe2000f8e968e */
[----:B------:R-:W-:Y:S03]  /*4b10*/  IMAD.WIDE.U32 R10, R10, -0x2daee0ad, RZ ;  /* 0xd2511f530a0a7825 */ /* 0x000fe600078e00ff */
[----:B------:R-:W-:Y:S01]  /*4b20*/  @P0 FSEL R20, R20, -INF , !P2 ;  /* 0xff80000014140808 */ /* 0x000fe20005000000 */
[----:B------:R-:W-:Y:S01]  /*4b30*/  HMMA.16816.F32 R32, R136, R6, R32 ;  /* 0x000000068820723c */ /* 0x000fe20000001820 */
[----:B------:R-:W-:Y:S01]  /*4b40*/  PLOP3.LUT P0, PT, PT, PT, UP0, 0x80, 0x0 ;  /* 0x000000000000781c */ /* 0x000fe20003f0f008 */
[----:B------:R2:W-:Y:S01]  /*4b50*/  MUFU.EX2 R160, R19 ;  /* 0x0000001300a07308 */ /* 0x0005e20000000800 */
[----:B------:R-:W-:Y:S01]  /*4b60*/  SHF.R.U32.HI R238, RZ, 0x10, R10 ;  /* 0x00000010ffee7819 */ /* 0x000fe2000001160a */
[----:B------:R-:W-:Y:S01]  /*4b70*/  FFMA.FTZ R20, R20, c[0x0][0x23c], -R134 ;  /* 0x00008f0014147a23 */ /* 0x000fe20000010886 */
[----:B------:R-:W-:Y:S01]  /*4b80*/  @P3 FSEL R22, R22, -INF , !P2 ;  /* 0xff80000016163808 */ /* 0x000fe20005000000 */
[----:B------:R-:W-:Y:S01]  /*4b90*/  IMAD.WIDE.U32 R8, R9, -0x2daee0ad, RZ ;  /* 0xd2511f5309087825 */ /* 0x000fe200078e00ff */
[----:B------:R-:W-:Y:S02]  /*4ba0*/  @P1 FSEL R24, R24, -INF , !P2 ;  /* 0xff80000018181808 */ /* 0x000fe40005000000 */
[----:B------:R-:W-:Y:S02]  /*4bb0*/  PLOP3.LUT P1, PT, PT, PT, UP0, 0x80, 0x0 ;  /* 0x000000000000781c */ /* 0x000fe40003f2f008 */
[----:B------:R-:W-:Y:S01]  /*4bc0*/  PLOP3.LUT P3, PT, PT, PT, UP0, 0x80, 0x0 ;  /* 0x000000000000781c */ /* 0x000fe20003f6f008 */
[--C-:B------:R-:W-:Y:S01]  /*4bd0*/  FFMA.FTZ R22, R22, c[0x0][0x23c], -R133.reuse ;  /* 0x00008f0016167a23 */ /* 0x100fe20000010885 */
[----:B------:R-:W-:Y:S01]  /*4be0*/  LOP3.LUT R152, R9, UR11, R152, 0x96, !PT ;  /* 0x0000000b09987c12 */ /* 0x000fe2000f8e9698 */
[----:B------:R-:W-:Y:S01]  /*4bf0*/  FFMA.FTZ R24, R24, c[0x0][0x23c], -R132 ;  /* 0x00008f0018187a23 */ /* 0x000fe20000010884 */
[----:B------:R-:W-:Y:S01]  /*4c00*/  @P0 FSEL R26, R26, -INF , !P2 ;  /* 0xff8000001a1a0808 */ /* 0x000fe20005000000 */
[----:B------:R-:W-:Y:S01]  /*4c10*/  MUFU.EX2 R169, R14 ;  /* 0x0000000e00a97308 */ /* 0x000fe20000000800 */
[----:B------:R-:W-:Y:S01]  /*4c20*/  PLOP3.LUT P0, PT, PT, PT, UP0, 0x80, 0x0 ;  /* 0x000000000000781c */ /* 0x000fe20003f0f008 */
[----:B-1----:R-:W-:Y:S01]  /*4c30*/  IMAD.WIDE.U32 R12, R12, -0x2daee0ad, RZ ;  /* 0xd2511f530c0c7825 */ /* 0x002fe200078e00ff */
[----:B------:R-:W-:Y:S03]  /*4c40*/  PLOP3.LUT P2, PT, PT, PT, UP0, 0x80, 0x0 ;  /* 0x000000000000781c */ /* 0x000fe60003f4f008 */
[----:B------:R-:W-:Y:S01]  /*4c50*/  @P1 FSEL R23, R23, -INF , !P4 ;  /* 0xff80000017171808 */ /* 0x000fe20006000000 */
[----:B------:R-:W-:Y:S01]  /*4c60*/  IMAD.WIDE.U32 R4, R152, -0x326172a9, RZ ;  /* 0xcd9e8d5798047825 */ /* 0x000fe200078e00ff */
[----:B------:R-:W-:Y:S02]  /*4c70*/  PLOP3.LUT P1, PT, PT, PT, UP0, 0x80, 0x0 ;  /* 0x000000000000781c */ /* 0x000fe40003f2f008 */
[----:B------:R1:W-:Y:S01]  /*4c80*/  MUFU.EX2 R168, R15 ;  /* 0x0000000f00a87308 */ /* 0x0003e20000000800 */
[----:B------:R-:W-:Y:S01]  /*4c90*/  LOP3.LUT R148, R13, UR11, R148, 0x96, !PT ;  /* 0x0000000b0d947c12 */ /* 0x000fe2000f8e9694 */
[----:B------:R-:W-:Y:S01]  /*4ca0*/  UIADD3 UR11, UR9, -0x4ab325aa, URZ ;  /* 0xb54cda56090b7890 */ /* 0x000fe2000fffe03f */
[----:B------:R-:W-:Y:S01]  /*4cb0*/  LOP3.LUT R13, R11, UR10, R8, 0x96, !PT ;  /* 0x0000000a0b0d7c12 */ /* 0x000fe2000f8e9608 */
[----:B------:R-:W-:Y:S01]  /*4cc0*/  IMAD.WIDE.U32 R8, R142, -0x2daee0ad, RZ ;  /* 0xd2511f538e087825 */ /* 0x000fe200078e00ff */
[----:B------:R-:W-:Y:S02]  /*4cd0*/  @P0 FSEL R27, R27, -INF , !P4 ;  /* 0xff8000001b1b0808 */ /* 0x000fe40006000000 */
[----:B------:R-:W-:Y:S01]  /*4ce0*/  PLOP3.LUT P0, PT, PT, PT, UP0, 0x80, 0x0 ;  /* 0x000000000000781c */ /* 0x000fe20003f0f008 */
[--C-:B------:R-:W-:Y:S01]  /*4cf0*/  FFMA.FTZ R26, R26, c[0x0][0x23c], -R0.reuse ;  /* 0x00008f001a1a7a23 */ /* 0x100fe20000010800 */
[----:B------:R-:W-:Y:S01]  /*4d00*/  @P2 FSEL R25, R25, -INF , !P4 ;  /* 0xff80000019192808 */ /* 0x000fe20006000000 */
[----:B------:R-:W-:Y:S01]  /*4d10*/  MUFU.EX2 R234, R234 ;  /* 0x000000ea00ea7308 */ /* 0x000fe20000000800 */
[----:B------:R-:W-:Y:S01]  /*4d20*/  @P1 FSEL R30, R30, -INF , !P5 ;  /* 0xff8000001e1e1808 */ /* 0x000fe20006800000 */
[--C-:B------:R-:W-:Y:S01]  /*4d30*/  FFMA.FTZ R27, R27, c[0x0][0x23c], -R0.reuse ;  /* 0x00008f001b1b7a23 */ /* 0x100fe20000010800 */
[----:B------:R-:W-:Y:S01]  /*4d40*/  PLOP3.LUT P1, PT, PT, PT, UP0, 0x80, 0x0 ;  /* 0x000000000000781c */ /* 0x000fe20003f2f008 */
[--C-:B------:R-:W-:Y:S01]  /*4d50*/  FFMA.FTZ R23, R23, c[0x0][0x23c], -R133.reuse ;  /* 0x00008f0017177a23 */ /* 0x100fe20000010885 */
[----:B------:R-:W-:Y:S01]  /*4d60*/  PLOP3.LUT P2, PT, PT, PT, UP0, 0x80, 0x0 ;  /* 0x000000000000781c */ /* 0x000fe20003f4f008 */
[----:B------:R-:W-:Y:S01]  /*4d70*/  FFMA.FTZ R30, R30, c[0x0][0x23c], -R0 ;  /* 0x00008f001e1e7a23 */ /* 0x000fe20000010800 */
[----:B------:R-:W-:Y:S01]  /*4d80*/  @P3 FSEL R21, R21, -INF , !P4 ;  /* 0xff80000015153808 */ /* 0x000fe20006000000 */
[----:B------:R-:W-:Y:S01]  /*4d90*/  FFMA.FTZ R25, R25, c[0x0][0x23c], -R132 ;  /* 0x00008f0019197a23 */ /* 0x000fe20000010884 */
[----:B------:R-:W-:Y:S01]  /*4da0*/  PLOP3.LUT P3, PT, PT, PT, UP0, 0x80, 0x0 ;  /* 0x000000000000781c */ /* 0x000fe20003f6f008 */
[----:B------:R-:W-:Y:S01]  /*4db0*/  MUFU.EX2 R159, R20 ;  /* 0x00000014009f7308 */ /* 0x000fe20000000800 */
[C---:B------:R-:W-:Y:S01]  /*4dc0*/  LOP3.LUT R135, R8.reuse, 0xff, RZ, 0xc0, !PT ;  /* 0x000000ff08877812 */ /* 0x040fe200078ec0ff */
[----:B------:R-:W-:Y:S01]  /*4dd0*/  FFMA.FTZ R21, R21, c[0x0][0x23c], -R134 ;  /* 0x00008f0015157a23 */ /* 0x000fe20000010886 */
[--C-:B------:R-:W-:Y:S02]  /*4de0*/  SHF.R.U32.HI R237, RZ, 0x10, R8.reuse ;  /* 0x00000010ffed7819 */ /* 0x100fe40000011608 */
[----:B------:R-:W-:Y:S02]  /*4df0*/  SHF.R.U32.HI R141, RZ, 0x18, R8 ;  /* 0x00000018ff8d7819 */ /* 0x000fe40000011608 */
[----:B------:R-:W-:Y:S02]  /*4e00*/  LOP3.LUT R143, R8, 0xffff, RZ, 0xc0, !PT ;  /* 0x0000ffff088f7812 */ /* 0x000fe400078ec0ff */
[----:B------:R-:W-:Y:S01]  /*4e10*/  LOP3.LUT R8, R5, UR11, R154, 0x96, !PT ;  /* 0x0000000b05087c12 */ /* 0x000fe2000f8e969a */
[----:B------:R-:W-:Y:S01]  /*4e20*/  MUFU.EX2 R158, R21 ;  /* 0x00000015009e7308 */ /* 0x000fe20000000800 */
[----:B------:R-:W-:Y:S02]  /*4e30*/  @P0 FSEL R34, R34, -INF , !P5 ;  /* 0xff80000022220808 */ /* 0x000fe40006800000 */
[----:B------:R-:W-:Y:S02]  /*4e40*/  PLOP3.LUT P0, PT, PT, PT, UP0, 0x80, 0x0 ;  /* 0x000000000000781c */ /* 0x000fe40003f0f008 */
[----:B------:R-:W-:Y:S01]  /*4e50*/  LOP3.LUT R16, R4, 0xffff, RZ, 0xc0, !PT ;  /* 0x0000ffff04107812 */ /* 0x000fe200078ec0ff */
[----:B------:R-:W-:Y:S01]  /*4e60*/  FFMA.FTZ R34, R34, c[0x0][0x23c], -R133 ;  /* 0x00008f0022227a23 */ /* 0x000fe20000010885 */
[----:B------:R-:W-:Y:S02]  /*4e70*/  LOP3.LUT R18, R4, 0xff, RZ, 0xc0, !PT ;  /* 0x000000ff04127812 */ /* 0x000fe400078ec0ff */
[--C-:B--2---:R-:W-:Y:S01]  /*4e80*/  SHF.R.U32.HI R19, RZ, 0x18, R4.reuse ;  /* 0x00000018ff137819 */ /* 0x104fe20000011604 */
[----:B------:R-:W-:Y:S01]  /*4e90*/  MUFU.EX2 R157, R22 ;  /* 0x00000016009d7308 */ /* 0x000fe20000000800 */
[----:B------:R-:W-:Y:S01]  /*4ea0*/  SHF.R.U32.HI R17, RZ, 0x10, R4 ;  /* 0x00000010ff117819 */ /* 0x000fe20000011604 */
[----:B------:R-:W-:Y:S01]  /*4eb0*/  IMAD.WIDE.U32 R4, R148, -0x326172a9, RZ ;  /* 0xcd9e8d5794047825 */ /* 0x000fe200078e00ff */
[----:B------:R-:W-:Y:S01]  /*4ec0*/  LOP3.LUT R12, R9, UR10, R12, 0x96, !PT ;  /* 0x0000000a090c7c12 */ /* 0x000fe2000f8e960c */
[----:B------:R-:W-:Y:S01]  /*4ed0*/  ULDC.U8 UR10, c[0x0][0x2d8] ;  /* 0x0000b600000a7ab9 */ /* 0x000fe20000000000 */
[----:B------:R-:W-:Y:S02]  /*4ee0*/  LOP3.LUT R9, R8, 0xffff, RZ, 0xc0, !PT ;  /* 0x0000ffff08097812 */ /* 0x000fe400078ec0ff */
[----:B-1----:R-:W-:Y:S02]  /*4ef0*/  LOP3.LUT R15, R10, 0xff, RZ, 0xc0, !PT ;  /* 0x000000ff0a0f7812 */ /* 0x002fe400078ec0ff */
[----:B------:R-:W-:Y:S01]  /*4f00*/  SHF.R.U32.HI R14, RZ, 0x18, R10 ;  /* 0x00000018ff0e7819 */ /* 0x000fe2000001160a */
[----:B------:R-:W-:Y:S01]  /*4f10*/  MUFU.EX2 R155, R24 ;  /* 0x00000018009b7308 */ /* 0x000fe20000000800 */
[----:B------:R-:W-:Y:S02]  /*4f20*/  @P1 FSEL R29, R29, -INF , !P6 ;  /* 0xff8000001d1d1808 */ /* 0x000fe40007000000 */
[----:B------:R-:W-:Y:S02]  /*4f30*/  @P2 FSEL R32, R32, -INF , !P5 ;  /* 0xff80000020202808 */ /* 0x000fe40006800000 */
[----:B------:R-:W-:Y:S02]  /*4f40*/  PLOP3.LUT P2, PT, PT, PT, UP0, 0x80, 0x0 ;  /* 0x000000000000781c */ /* 0x000fe40003f4f008 */
[----:B------:R-:W-:Y:S01]  /*4f50*/  PLOP3.LUT P1, PT, PT, PT, UP0, 0x80, 0x0 ;  /* 0x000000000000781c */ /* 0x000fe20003f2f008 */
[----:B------:R-:W-:Y:S01]  /*4f60*/  FFMA.FTZ R32, R32, c[0x0][0x23c], -R134 ;  /* 0x00008f0020207a23 */ /* 0x000fe20000010886 */
[----:B------:R-:W-:Y:S01]  /*4f70*/  LOP3.LUT R142, R10, 0xffff, RZ, 0xc0, !PT ;  /* 0x0000ffff0a8e7812 */ /* 0x000fe200078ec0ff */
[----:B------:R-:W-:Y:S01]  /*4f80*/  MUFU.EX2 R153, R26 ;  /* 0x0000001a00997308 */ /* 0x000fe20000000800 */
[----:B------:R-:W-:Y:S02]  /*4f90*/  @P3 FSEL R28, R28, -INF , !P5 ;  /* 0xff8000001c1c3808 */ /* 0x000fe40006800000 */
[----:B------:R-:W-:Y:S02]  /*4fa0*/  ISETP.LE.U32.AND P4, PT, R15, UR10, PT ;  /* 0x0000000a0f007c0c */ /* 0x000fe4000bf83070 */
[----:B------:R-:W-:Y:S01]  /*4fb0*/  ISETP.LE.U32.AND P3, PT, R14, UR10, PT ;  /* 0x0000000a0e007c0c */ /* 0x000fe2000bf63070 */
[--C-:B------:R-:W-:Y:S01]  /*4fc0*/  FFMA.FTZ R28, R28, c[0x0][0x23c], -R132.reuse ;  /* 0x00008f001c1c7a23 */ /* 0x100fe20000010884 */
[C---:B------:R-:W-:Y:S01]  /*4fd0*/  LOP3.LUT R10, R4.reuse, 0xffff, RZ, 0xc0, !PT ;  /* 0x0000ffff040a7812 */ /* 0x040fe200078ec0ff */
[----:B------:R-:W-:Y:S01]  /*4fe0*/  FFMA.FTZ R132, R29, c[0x0][0x23c], -R132 ;  /* 0x00008f001d847a23 */ /* 0x000fe20000010884 */
[----:B------:R-:W-:Y:S01]  /*4ff0*/  LOP3.LUT R15, R4, 0xff, RZ, 0xc0, !PT ;  /* 0x000000ff040f7812 */ /* 0x000fe200078ec0ff */
[----:B------:R-:W1:Y:S01]  /*5000*/  MUFU.EX2 R149, R32 ;  /* 0x0000002000957308 */ /* 0x000e620000000800 */
[--C-:B------:R-:W-:Y:S02]  /*5010*/  SHF.R.U32.HI R14, RZ, 0x10, R4.reuse ;  /* 0x00000010ff0e7819 */ /* 0x100fe40000011604 */
[----:B------:R-:W-:Y:S02]  /*5020*/  SHF.R.U32.HI R11, RZ, 0x18, R4 ;  /* 0x00000018ff0b7819 */ /* 0x000fe40000011604 */
[----:B------:R-:W-:Y:S02]  /*5030*/  SHF.R.U32.HI R4, RZ, 0x8, R9 ;  /* 0x00000008ff047819 */ /* 0x000fe40000011609 */
[----:B------:R-:W-:Y:S01]  /*5040*/  LOP3.LUT R6, R5, UR11, R140, 0x96, !PT ;  /* 0x0000000b05067c12 */ /* 0x000fe2000f8e968c */
[----:B------:R-:W-:Y:S01]  /*5050*/  IMAD.U32 R140, RZ, RZ, UR17 ;  /* 0x00000011ff8c7e24 */ /* 0x000fe2000f8e00ff */
[----:B------:R-:W-:Y:S01]  /*5060*/  LOP3.LUT R7, R8, 0xff, RZ, 0xc0, !PT ;  /* 0x000000ff08077812 */ /* 0x000fe200078ec0ff */
[----:B------:R-:W-:Y:S01]  /*5070*/  MUFU.EX2 R156, R23 ;  /* 0x00000017009c7308 */ /* 0x000fe20000000800 */
[--C-:B------:R-:W-:Y:S02]  /*5080*/  SHF.R.U32.HI R5, RZ, 0x18, R8.reuse ;  /* 0x00000018ff057819 */ /* 0x100fe40000011608 */
[----:B------:R-:W-:Y:S02]  /*5090*/  SHF.R.U32.HI R8, RZ, 0x10, R8 ;  /* 0x00000010ff087819 */ /* 0x000fe40000011608 */
[----:B------:R-:W-:Y:S02]  /*50a0*/  LOP3.LUT R4, R4, 0xffff, RZ, 0xc0, !PT ;  /* 0x0000ffff04047812 */ /* 0x000fe400078ec0ff */
[----:B------:R-:W-:Y:S02]  /*50b0*/  @P0 FSEL R33, R33, -INF , !P6 ;  /* 0xff80000021210808 */ /* 0x000fe40007000000 */
[----:B------:R-:W-:Y:S01]  /*50c0*/  ISETP.LE.U32.AND P0, PT, R4, UR10, PT ;  /* 0x0000000a04007c0c */ /* 0x000fe2000bf03070 */
[----:B------:R-:W-:Y:S01]  /*50d0*/  MUFU.EX2 R154, R25 ;  /* 0x00000019009a7308 */ /* 0x000fe20000000800 */
[----:B------:R-:W-:Y:S01]  /*50e0*/  LOP3.LUT R8, R8, 0xff, RZ, 0xc0, !PT ;  /* 0x000000ff08087812 */ /* 0x000fe200078ec0ff */
[----:B------:R-:W-:Y:S01]  /*50f0*/  FFMA.FTZ R134, R33, c[0x0][0x23c], -R134 ;  /* 0x00008f0021867a23 */ /* 0x000fe20000010886 */
[----:B------:R-:W-:Y:S01]  /*5100*/  LOP3.LUT R4, R6, 0xffff, RZ, 0xc0, !PT ;  /* 0x0000ffff06047812 */ /* 0x000fe200078ec0ff */
[----:B-1----:R-:W-:Y:S01]  /*5110*/  @!P4 FADD.FTZ R149, -R149, -RZ ;  /* 0x800000ff9595c221 */ /* 0x002fe20000010100 */
[----:B------:R-:W-:Y:S02]  /*5120*/  @P2 FSEL R31, R31, -INF , !P6 ;  /* 0xff8000001f1f2808 */ /* 0x000fe40007000000 */
[----:B------:R-:W-:Y:S02]  /*5130*/  @P1 FSEL R35, R35, -INF , !P6 ;  /* 0xff80000023231808 */ /* 0x000fe40007000000 */
[----:B------:R-:W-:Y:S01]  /*5140*/  ISETP.LE.U32.AND P6, PT, R8, UR10, PT ;  /* 0x0000000a08007c0c */ /* 0x000fe2000bfc3070 */
[----:B------:R-:W-:Y:S01]  /*5150*/  MUFU.EX2 R148, R134 ;  /* 0x0000008600947308 */ /* 0x000fe20000000800 */
[----:B------:R-:W-:Y:S01]  /*5160*/  SHF.R.U32.HI R4, RZ, 0x8, R4 ;  /* 0x00000008ff047819 */ /* 0x000fe20000011604 */
[----:B------:R-:W-:Y:S01]  /*5170*/  @!P0 FADD.FTZ R165, -R165, -RZ ;  /* 0x800000ffa5a58221 */ /* 0x000fe20000010100 */
[----:B------:R-:W-:Y:S01]  /*5180*/  ISETP.LE.U32.AND P2, PT, R5, UR10, PT ;  /* 0x0000000a05007c0c */ /* 0x000fe2000bf43070 */
[----:B------:R-:W-:Y:S01]  /*5190*/  FFMA.FTZ R0, R31, c[0x0][0x23c], -R0 ;  /* 0x00008f001f007a23 */ /* 0x000fe20000010800 */
[----:B------:R-:W-:Y:S01]  /*51a0*/  ISETP.LE.U32.AND P5, PT, R7, UR10, PT ;  /* 0x0000000a07007c0c */ /* 0x000fe2000bfa3070 */
[----:B------:R-:W-:Y:S01]  /*51b0*/  FFMA.FTZ R133, R35, c[0x0][0x23c], -R133 ;  /* 0x00008f0023857a23 */ /* 0x000fe20000010885 */
[----:B------:R-:W-:Y:S02]  /*51c0*/  LOP3.LUT R4, R4, 0xffff, RZ, 0xc0, !PT ;  /* 0x0000ffff04047812 */ /* 0x000fe400078ec0ff */
[----:B------:R-:W-:Y:S01]  /*51d0*/  LOP3.LUT R7, R6, 0xff, RZ, 0xc0, !PT ;  /* 0x000000ff06077812 */ /* 0x000fe200078ec0ff */
[----:B------:R-:W-:Y:S01]  /*51e0*/  MUFU.EX2 R144, R0 ;  /* 0x0000000000907308 */ /* 0x000fe20000000800 */
[--C-:B------:R-:W-:Y:S01]  /*51f0*/  SHF.R.U32.HI R5, RZ, 0x10, R6.reuse ;  /* 0x00000010ff057819 */ /* 0x100fe20000011606 */
[----:B------:R-:W-:Y:S01]  /*5200*/  @!P6 FADD.FTZ R164, -R164, -RZ ;  /* 0x800000ffa4a4e221 */ /* 0x000fe20000010100 */
[----:B------:R-:W-:Y:S02]  /*5210*/  SHF.R.U32.HI R6, RZ, 0x18, R6 ;  /* 0x00000018ff067819 */ /* 0x000fe40000011606 */
[----:B------:R-:W-:Y:S01]  /*5220*/  ISETP.LE.U32.AND P0, PT, R4, UR10, PT ;  /* 0x0000000a04007c0c */ /* 0x000fe2000bf03070 */
[----:B------:R-:W-:Y:S01]  /*5230*/  @!P2 FADD.FTZ R171, -R171, -RZ ;  /* 0x800000ffababa221 */ /* 0x000fe20000010100 */
[----:B------:R-:W-:Y:S01]  /*5240*/  ISETP.LE.U32.AND P6, PT, R6, UR10, PT ;  /* 0x0000000a06007c0c */ /* 0x000fe2000bfc3070 */
[----:B------:R-:W-:Y:S01]  /*5250*/  @!P5 FADD.FTZ R166, -R166, -RZ ;  /* 0x800000ffa6a6d221 */ /* 0x000fe20000010100 */
[----:B------:R-:W-:Y:S01]  /*5260*/  ISETP.LE.U32.AND P1, PT, R7, UR10, PT ;  /* 0x0000000a07007c0c */ /* 0x000fe2000bf23070 */
[----:B------:R-:W-:Y:S01]  /*5270*/  MUFU.EX2 R146, R34 ;  /* 0x0000002200927308 */ /* 0x000fe20000000800 */
[----:B------:R-:W-:Y:S02]  /*5280*/  LOP3.LUT R5, R5, 0xff, RZ, 0xc0, !PT ;  /* 0x000000ff05057812 */ /* 0x000fe400078ec0ff */
[----:B------:R-:W-:Y:S02]  /*5290*/  ISETP.LE.U32.AND P2, PT, R15, UR10, PT ;  /* 0x0000000a0f007c0c */ /* 0x000fe4000bf43070 */
[----:B------:R-:W-:Y:S02]  /*52a0*/  ISETP.LE.U32.AND P5, PT, R5, UR10, PT ;  /* 0x0000000a05007c0c */ /* 0x000fe4000bfa3070 */
[----:B------:R-:W-:Y:S01]  /*52b0*/  LOP3.LUT R5, R14, 0xff, RZ, 0xc0, !PT ;  /* 0x000000ff0e057812 */ /* 0x000fe200078ec0ff */
[----:B------:R-:W-:Y:S01]  /*52c0*/  @!P0 FADD.FTZ R232, -R232, -RZ ;  /* 0x800000ffe8e88221 */ /* 0x000fe20000010100 */
[----:B------:R-:W-:Y:S01]  /*52d0*/  SHF.R.U32.HI R4, RZ, 0x8, R10 ;  /* 0x00000008ff047819 */ /* 0x000fe2000001160a */
[----:B------:R-:W-:Y:S01]  /*52e0*/  @!P6 FADD.FTZ R234, -R234, -RZ ;  /* 0x800000ffeaeae221 */ /* 0x000fe20000010100 */
[----:B------:R-:W-:Y:S01]  /*52f0*/  ISETP.LE.U32.AND P0, PT, R5, UR10, PT ;  /* 0x0000000a05007c0c */ /* 0x000fe2000bf03070 */
[----:B------:R-:W-:Y:S01]  /*5300*/  @!P1 FADD.FTZ R233, -R233, -RZ ;  /* 0x800000ffe9e99221 */ /* 0x000fe20000010100 */
[----:B------:R-:W-:Y:S01]  /*5310*/  LOP3.LUT R4, R4, 0xffff, RZ, 0xc0, !PT ;  /* 0x0000ffff04047812 */ /* 0x000fe200078ec0ff */
[----:B------:R-:W1:Y:S01]  /*5320*/  MUFU.EX2 R145, R133 ;  /* 0x0000008500917308 */ /* 0x000e620000000800 */
        /* <DEDUP_REMOVED lines=18> */
[----:B------:R-:W-:Y:S01]  /*5450*/  MUFU.EX2 R147, R30 ;  /* 0x0000001e00937308 */ /* 0x000fe20000000800 */
[----:B------:R-:W-:Y:S01]  /*5460*/  ISETP.LE.U32.AND P2, PT, R5, UR10, PT ;  /* 0x0000000a05007c0c */ /* 0x000fe2000bf43070 */
[----:B-1----:R-:W-:Y:S01]  /*5470*/  @!P3 FADD.FTZ R145, -R145, -RZ ;  /* 0x800000ff9191b221 */ /* 0x002fe20000010100 */
        /* <DEDUP_REMOVED lines=15> */
[----:B------:R-:W1:Y:S01]  /*5570*/  MUFU.EX2 R150, R132 ;  /* 0x0000008400967308 */ /* 0x000e620000000800 */
[----:B------:R-:W-:Y:S02]  /*5580*/  SHF.R.U32.HI R5, RZ, 0x10, R12 ;  /* 0x00000010ff057819 */ /* 0x000fe4000001160c */
[----:B------:R-:W-:Y:S01]  /*5590*/  ISETP.LE.U32.AND P0, PT, R4, UR10, PT ;  /* 0x0000000a04007c0c */ /* 0x000fe2000bf03070 */
[----:B------:R-:W-:Y:S01]  /*55a0*/  @!P6 FADD.FTZ R157, -R157, -RZ ;  /* 0x800000ff9d9de221 */ /* 0x000fe20000010100 */
[----:B------:R-:W-:Y:S02]  /*55b0*/  LOP3.LUT R4, R5, 0xff, RZ, 0xc0, !PT ;  /* 0x000000ff05047812 */ /* 0x000fe400078ec0ff */
[----:B------:R-:W-:Y:S02]  /*55c0*/  SHF.R.U32.HI R5, RZ, 0x8, R142 ;  /* 0x00000008ff057819 */ /* 0x000fe4000001168e */
[----:B------:R-:W-:Y:S02]  /*55d0*/  ISETP.LE.U32.AND P6, PT, R4, UR10, PT ;  /* 0x0000000a04007c0c */ /* 0x000fe4000bfc3070 */
[----:B------:R-:W-:Y:S01]  /*55e0*/  LOP3.LUT R4, R5, 0xffff, RZ, 0xc0, !PT ;  /* 0x0000ffff05047812 */ /* 0x000fe200078ec0ff */
[----:B------:R-:W-:Y:S01]  /*55f0*/  @!P2 FADD.FTZ R155, -R155, -RZ ;  /* 0x800000ff9b9ba221 */ /* 0x000fe20000010100 */
[----:B------:R-:W-:Y:S02]  /*5600*/  ISETP.LE.U32.AND P1, PT, R19, UR10, PT ;  /* 0x0000000a13007c0c */ /* 0x000fe4000bf23070 */
[----:B------:R-:W-:Y:S01]  /*5610*/  ISETP.LE.U32.AND P2, PT, R4, UR10, PT ;  /* 0x0000000a04007c0c */ /* 0x000fe2000bf43070 */
[----:B------:R-:W-:Y:S01]  /*5620*/  @!P0 FADD.FTZ R154, -R154, -RZ ;  /* 0x800000ff9a9a8221 */ /* 0x000fe20000010100 */
[----:B------:R-:W-:Y:S02]  /*5630*/  LOP3.LUT R4, R238, 0xff, RZ, 0xc0, !PT ;  /* 0x000000ffee047812 */ /* 0x000fe400078ec0ff */
[----:B------:R-:W-:Y:S01]  /*5640*/  SHF.R.U32.HI R5, RZ, 0x8, R143 ;  /* 0x00000008ff057819 */ /* 0x000fe2000001168f */
[----:B------:R2:W5:Y:S01]  /*5650*/  LDL R238, [R1+0x10] ;  /* 0x0000100001ee7983 */ /* 0x0005620000100800 */
[----:B------:R-:W-:Y:S01]  /*5660*/  F2FP.RELU.PACK_AB R7, R171, R164 ;  /* 0x000000a4ab07723e */ /* 0x000fe200000008ff */
[----:B------:R-:W-:Y:S01]  /*5670*/  @!P6 FADD.FTZ R153, -R153, -RZ ;  /* 0x800000ff9999e221 */ /* 0x000fe20000010100 */
[----:B------:R-:W-:Y:S02]  /*5680*/  ISETP.LE.U32.AND P6, PT, R4, UR10, PT ;  /* 0x0000000a04007c0c */ /* 0x000fe4000bfc3070 */
[----:B------:R-:W-:Y:S01]  /*5690*/  F2FP.RELU.PACK_AB R4, R165, R166 ;  /* 0x000000a6a504723e */ /* 0x000fe200000008ff */
[----:B------:R-:W-:Y:S01]  /*56a0*/  @!P1 FADD.FTZ R160, -R160, -RZ ;  /* 0x800000ffa0a09221 */ /* 0x000fe20000010100 */
[----:B------:R-:W-:Y:S01]  /*56b0*/  LOP3.LUT R5, R5, 0xffff, RZ, 0xc0, !PT ;  /* 0x0000ffff05057812 */ /* 0x000fe200078ec0ff */
[----:B------:R-:W-:Y:S01]  /*56c0*/  @!P2 FADD.FTZ R148, -R148, -RZ ;  /* 0x800000ff9494a221 */ /* 0x000fe20000010100 */
[----:B------:R-:W-:Y:S01]  /*56d0*/  LOP3.LUT R6, R237, 0xff, RZ, 0xc0, !PT ;  /* 0x000000ffed067812 */ /* 0x000fe200078ec0ff */
[----:B------:R3:W-:Y:S01]  /*56e0*/  STS [R242+0x13000], R4 ;  /* 0x01300004f2007388 */ /* 0x0007e20000000800 */
[----:B------:R-:W-:Y:S02]  /*56f0*/  ISETP.LE.U32.AND P2, PT, R5, UR10, PT ;  /* 0x0000000a05007c0c */ /* 0x000fe4000bf43070 */
[----:B------:R-:W-:Y:S01]  /*5700*/  F2FP.RELU.PACK_AB R5, R162, R163 ;  /* 0x000000a3a205723e */ /* 0x000fe200000008ff */
[----:B------:R4:W-:Y:S01]  /*5710*/  STS [R242+0x13400], R7 ;  /* 0x01340007f2007388 */ /* 0x0009e20000000800 */
[----:B------:R-:W-:Y:S01]  /*5720*/  ISETP.LE.U32.AND P4, PT, R6, UR10, PT ;  /* 0x0000000a06007c0c */ /* 0x000fe2000bf83070 */
[----:B------:R-:W-:Y:S01]  /*5730*/  @!P6 FADD.FTZ R146, -R146, -RZ ;  /* 0x800000ff9292e221 */ /* 0x000fe20000010100 */
[----:B------:R-:W-:Y:S01]  /*5740*/  F2FP.RELU.PACK_AB R6, R232, R233 ;  /* 0x000000e9e806723e */ /* 0x000fe200000008ff */
[----:B------:R2:W-:Y:S01]  /*5750*/  STS [R241+0x13000], R5 ;  /* 0x01300005f1007388 */ /* 0x0005e20000000800 */
[----:B------:R-:W-:Y:S02]  /*5760*/  F2FP.RELU.PACK_AB R0, R234, R235 ;  /* 0x000000ebea00723e */ /* 0x000fe400000008ff */
[----:B------:R-:W-:Y:S01]  /*5770*/  SHF.R.U32.HI R13, RZ, 0x18, R13 ;  /* 0x00000018ff0d7819 */ /* 0x000fe2000001160d */
[----:B------:R2:W5:Y:S01]  /*5780*/  LDL R237, [R1+0xc] ;  /* 0x00000c0001ed7983 */ /* 0x0005620000100800 */
[----:B------:R-:W-:Y:S01]  /*5790*/  SHF.R.U32.HI R12, RZ, 0x18, R12 ;  /* 0x00000018ff0c7819 */ /* 0x000fe2000001160c */
[----:B-1----:R-:W-:Y:S01]  /*57a0*/  @!P2 FADD.FTZ R150, -R150, -RZ ;  /* 0x800000ff9696a221 */ /* 0x002fe20000010100 */
[----:B------:R-:W-:Y:S02]  /*57b0*/  ISETP.LE.U32.AND P1, PT, R13, UR10, PT ;  /* 0x0000000a0d007c0c */ /* 0x000fe4000bf23070 */
[----:B------:R-:W-:Y:S01]  /*57c0*/  ISETP.LE.U32.AND P0, PT, R12, UR10, PT ;  /* 0x0000000a0c007c0c */ /* 0x000fe2000bf03070 */
[----:B------:R-:W-:Y:S01]  /*57d0*/  @!P4 FADD.FTZ R147, -R147, -RZ ;  /* 0x800000ff9393c221 */ /* 0x000fe20000010100 */
[----:B------:R-:W-:Y:S02]  /*57e0*/  ISETP.LE.U32.AND P5, PT, R135, UR10, PT ;  /* 0x0000000a87007c0c */ /* 0x000fe4000bfa3070 */
[----:B------:R-:W-:Y:S02]  /*57f0*/  FSETP.GE.FTZ.AND P2, PT, R166, RZ, PT ;  /* 0x000000ffa600720b */ /* 0x000fe40003f56000 */
[----:B------:R-:W-:Y:S02]  /*5800*/  FSETP.GE.FTZ.AND P4, PT, R162, RZ, PT ;  /* 0x000000ffa200720b */ /* 0x000fe40003f96000 */
[----:B---3--:R-:W-:Y:S02]  /*5810*/  F2FP.RELU.PACK_AB R4, R160, R161 ;  /* 0x000000a1a004723e */ /* 0x008fe400000008ff */
[----:B------:R-:W-:Y:S01]  /*5820*/  FSETP.GE.FTZ.AND P3, PT, R159, RZ, PT ;  /* 0x000000ff9f00720b */ /* 0x000fe20003f76000 */
[----:B------:R-:W-:Y:S01]  /*5830*/  @!P1 FADD.FTZ R156, -R156, -RZ ;  /* 0x800000ff9c9c9221 */ /* 0x000fe20000010100 */
[----:B----4-:R-:W-:Y:S01]  /*5840*/  F2FP.RELU.PACK_AB R7, R167, R170 ;  /* 0x000000aaa707723e */ /* 0x010fe200000008ff */
[----:B------:R1:W-:Y:S01]  /*5850*/  STS [R241+0x13400], R4 ;  /* 0x01340004f1007388 */ /* 0x0003e20000000800 */
[----:B------:R-:W-:Y:S01]  /*5860*/  ISETP.LE.U32.AND P1, PT, R141, UR10, PT ;  /* 0x0000000a8d007c0c */ /* 0x000fe2000bf23070 */
[----:B------:R-:W-:Y:S01]  /*5870*/  @!P0 FADD.FTZ R152, -R152, -RZ ;  /* 0x800000ff98988221 */ /* 0x000fe20000010100 */
[----:B--2---:R-:W-:Y:S01]  /*5880*/  F2FP.RELU.PACK_AB R5, R158, R159 ;  /* 0x0000009f9e05723e */ /* 0x004fe200000008ff */
[----:B------:R2:W-:Y:S01]  /*5890*/  STS [R242+0x14000], R6 ;  /* 0x01400006f2007388 */ /* 0x0005e20000000800 */
[----:B------:R-:W-:Y:S01]  /*58a0*/  @!P5 FADD.FTZ R151, -R151, -RZ ;  /* 0x800000ff9797d221 */ /* 0x000fe20000010100 */
[----:B------:R-:W-:Y:S01]  /*58b0*/  FSETP.GE.FTZ.AND P5, PT, R163, RZ, PT ;  /* 0x000000ffa300720b */ /* 0x000fe20003fb6000 */
[----:B------:R-:W-:Y:S01]  /*58c0*/  IMAD.U32 R141, RZ, RZ, UR16 ;  /* 0x00000010ff8d7e24 */ /* 0x000fe2000f8e00ff */
[----:B------:R3:W-:Y:S04]  /*58d0*/  STS [R242+0x14400], R0 ;  /* 0x01440000f2007388 */ /* 0x0007e80000000800 */
[----:B------:R4:W-:Y:S02]  /*58e0*/  STS [R241+0x14000], R7 ;  /* 0x01400007f1007388 */ /* 0x0009e40000000800 */
[----:B------:R-:W-:Y:S01]  /*58f0*/  @!P1 FADD.FTZ R144, -R144, -RZ ;  /* 0x800000ff90909221 */ /* 0x000fe20000010100 */
[----:B------:R-:W-:Y:S02]  /*5900*/  FSETP.GE.FTZ.AND P1, PT, R165, RZ, PT ;  /* 0x000000ffa500720b */ /* 0x000fe40003f36000 */
[----:B-1----:R-:W-:Y:S02]  /*5910*/  F2FP.RELU.PACK_AB R4, R156, R157 ;  /* 0x0000009d9c04723e */ /* 0x002fe400000008ff */
[----:B--2---:R-:W-:Y:S02]  /*5920*/  F2FP.RELU.PACK_AB R6, R168, R169 ;  /* 0x000000a9a806723e */ /* 0x004fe400000008ff */
[----:B---3--:R-:W-:Y:S03]  /*5930*/  F2FP.RELU.PACK_AB R0, R148, R149 ;  /* 0x000000959400723e */ /* 0x008fe600000008ff */
[----:B------:R1:W-:Y:S01]  /*5940*/  STS [R241+0x14400], R6 ;  /* 0x01440006f1007388 */ /* 0x0003e20000000800 */
[----:B----4-:R-:W-:Y:S03]  /*5950*/  F2FP.RELU.PACK_AB R7, R154, R155 ;  /* 0x0000009b9a07723e */ /* 0x010fe600000008ff */
[----:B------:R2:W-:Y:S04]  /*5960*/  STS [R240+0x13000], R5 ;  /* 0x01300005f0007388 */ /* 0x0005e80000000800 */
[----:B------:R3:W-:Y:S04]  /*5970*/  STS [R240+0x13400], R4 ;  /* 0x01340004f0007388 */ /* 0x0007e80000000800 */
[----:B------:R4:W-:Y:S01]  /*5980*/  STS [R239+0x13000], R0 ;  /* 0x01300000ef007388 */ /* 0x0009e20000000800 */
[----:B-1----:R-:W-:Y:S02]  /*5990*/  F2FP.RELU.PACK_AB R6, R152, R153 ;  /* 0x000000999806723e */ /* 0x002fe400000008ff */
[----:B--2---:R-:W-:Y:S02]  /*59a0*/  F2FP.RELU.PACK_AB R5, R145, R146 ;  /* 0x000000929105723e */ /* 0x004fe400000008ff */
[----:B---3--:R-:W-:Y:S03]  /*59b0*/  F2FP.RELU.PACK_AB R4, R150, R151 ;  /* 0x000000979604723e */ /* 0x008fe600000008ff */
[----:B------:R-:W-:Y:S01]  /*59c0*/  STS [R239+0x13400], R5 ;  /* 0x01340005ef007388 */ /* 0x000fe20000000800 */
[----:B----4-:R-:W-:Y:S03]  /*59d0*/  F2FP.RELU.PACK_AB R0, R144, R147 ;  /* 0x000000939000723e */ /* 0x010fe600000008ff */
[----:B------:R-:W-:Y:S04]  /*59e0*/  STS [R240+0x14000], R7 ;  /* 0x01400007f0007388 */ /* 0x000fe80000000800 */
[----:B------:R-:W-:Y:S04]  /*59f0*/  STS [R240+0x14400], R6 ;  /* 0x01440006f0007388 */ /* 0x000fe80000000800 */
[----:B------:R1:W-:Y:S04]  /*5a00*/  STS [R239+0x14400], R0 ;  /* 0x01440000ef007388 */ /* 0x0003e80000000800 */
[----:B------:R-:W-:Y:S04]  /*5a10*/  STS [R239+0x14000], R4 ;  /* 0x01400004ef007388 */ /* 0x000fe80000000800 */
[----:B------:R-:W2:Y:S08]  /*5a20*/  LDSM.16.M88.4 R32, [R223+0x6000] ;  /* 0x00600000df20783b */ /* 0x000eb00000000200 */
[----:B------:R-:W3:Y:S08]  /*5a30*/  LDSM.16.M88.4 R28, [R223+0x6800] ;  /* 0x00680000df1c783b */ /* 0x000ef00000000200 */
[----:B------:R-:W3:Y:S08]  /*5a40*/  LDSM.16.M88.4 R132, [R224+0x6000] ;  /* 0x00600000e084783b */ /* 0x000ef00000000200 */
[----:B-1----:R-:W4:Y:S04]  /*5a50*/  LDL R0, [R1+0x14] ;  /* 0x0000140001007983 */ /* 0x002f280000100800 */
[----:B------:R-:W1:Y:S01]  /*5a60*/  LDSM.16.M88.4 R136, [R224+0x6800] ;  /* 0x00680000e088783b */ /* 0x000e620000000200 */
[-C--:B--2---:R-:W-:Y:S08]  /*5a70*/  HMMA.16816.F32 R4, R32, R172.reuse, RZ ;  /* 0x000000ac2004723c */ /* 0x084ff000000018ff */
[C---:B---3--:R-:W-:Y:S08]  /*5a80*/  HMMA.16816.F32 R8, R28.reuse, R172, RZ ;  /* 0x000000ac1c08723c */ /* 0x048ff000000018ff */
        /* <DEDUP_REMOVED lines=31> */
[C---:B------:R-:W-:Y:S01]  /*5c80*/  HMMA.16816.F32 R24, R136.reuse, R200, R24 ;  /* 0x000000c88818723c */ /* 0x040fe20000001818 */
[C---:B----4-:R-:W-:Y:S07]  /*5c90*/  LEA R142, P0, R0.reuse, R140, 0x2 ;  /* 0x0000008c008e7211 */ /* 0x050fee00078010ff */
[-C--:B------:R-:W-:Y:S01]  /*5ca0*/  HMMA.16816.F32 R28, R136, R202.reuse, R28 ;  /* 0x000000ca881c723c */ /* 0x080fe2000000181c */
[----:B------:R-:W-:Y:S01]  /*5cb0*/  LEA.HI.X.SX32 R143, R0, R141, 0x2, P0 ;  /* 0x0000008d008f7211 */ /* 0x000fe200000f16ff */
[----:B------:R-:W1:Y:S01]  /*5cc0*/  LDSM.16.M88.4 R136, [R223+0x8000] ;  /* 0x00800000df88783b */ /* 0x000e620000000200 */
[----:B------:R-:W-:Y:S05]  /*5cd0*/  FSETP.GE.FTZ.AND P0, PT, R164, RZ, PT ;  /* 0x000000ffa400720b */ /* 0x000fea0003f16000 */
[----:B------:R-:W-:Y:S02]  /*5ce0*/  HMMA.16816.F32 R32, R132, R202, R32 ;  /* 0x000000ca8420723c */ /* 0x000fe40000001820 */
[----:B------:R-:W2:Y:S04]  /*5cf0*/  LDG.E R141, [R142.64] ;  /* 0x000000048e8d7981 */ /* 0x000ea8000c1e1900 */
[----:B------:R-:W3:Y:S04]  /*5d00*/  LDG.E R140, [R142.64+0x20] ;  /* 0x000020048e8c7981 */ /* 0x000ee8000c1e1900 */
[----:B------:R-:W4:Y:S01]  /*5d10*/  LDSM.16.M88.4 R132, [R223+0x8800] ;  /* 0x00880000df84783b */ /* 0x000f220000000200 */
[-C--:B-1----:R-:W-:Y:S08]  /*5d20*/  HMMA.16816.F32 R4, R136, R204.reuse, R4 ;  /* 0x000000cc8804723c */ /* 0x082ff00000001804 */
[C---:B----4-:R-:W-:Y:S08]  /*5d30*/  HMMA.16816.F32 R8, R132.reuse, R204, R8 ;  /* 0x000000cc8408723c */ /* 0x050ff00000001808 */
        /* <DEDUP_REMOVED lines=12> */
[----:B---3--:R-:W-:Y:S01]  /*5e00*/  FADD.FTZ R0, -R140, R6 ;  /* 0x000000068c007221 */ /* 0x008fe20000010100 */
        /* <DEDUP_REMOVED lines=11> */
[----:B------:R2:W3:Y:S04]  /*5ec0*/  LDG.E R4, [R142.64+0x80] ;  /* 0x000080048e047981 */ /* 0x0004e8000c1e1900 */
[----:B------:R2:W4:Y:S02]  /*5ed0*/  LDG.E R0, [R142.64+0xa0] ;  /* 0x0000a0048e007981 */ /* 0x000524000c1e1900 */
[----:B--2---:R-:W-:Y:S02]  /*5ee0*/  IMAD.MOV.U32 R142, RZ, RZ, R244 ;  /* 0x000000ffff8e7224 */ /* 0x004fe400078e00f4 */
[----:B------:R-:W-:Y:S01]  /*5ef0*/  IMAD.MOV.U32 R143, RZ, RZ, R243 ;  /* 0x000000ffff8f7224 */ /* 0x000fe200078e00f3 */
        /* <DEDUP_REMOVED lines=49> */
[C---:B---3--:R-:W-:Y:S02]  /*6210*/  FADD.FTZ R5, -R4.reuse, R9 ;  /* 0x0000000904057221 */ /* 0x048fe40000010100 */
        /* <DEDUP_REMOVED lines=16> */
[C---:B----4-:R-:W-:Y:S01]  /*6320*/  FADD.FTZ R5, -R0.reuse, R14 ;  /* 0x0000000e00057221 */ /* 0x050fe20000010100 */
        /* <DEDUP_REMOVED lines=45> */
[----:B------:R-:W-:Y:S01]  /*6600*/  FMUL.FTZ R17, R144, R0 ;  /* 0x0000000090117220 */ /* 0x000fe20000410000 */
[----:B------:R-:W-:-:S05]  /*6610*/  @!P0 BRA `(.L_x_331) ;  /* 0x0000030000008947 */ /* 0x000fca0003800000 */
[----:B------:R-:W-:Y:S01]  /*6620*/  ULOP3.LUT UR10, UR7, 0x1, URZ, 0xc0, !UPT ;  /* 0x00000001070a7892 */ /* 0x000fe2000f8ec03f */
        /* <DEDUP_REMOVED lines=47> */
.L_x_331:
        /* <DEDUP_REMOVED lines=11> */
[----:B-1----:R-:W-:Y:S02]  /*69d0*/  F2FP.PACK_AB R9, R18, R19 ;  /* 0x000000131209723e */ /* 0x002fe400000000ff */
        /* <DEDUP_REMOVED lines=22> */
[----:B-1----:R-:W-:Y:S05]  /*6b40*/  IMAD.SHL.U32 R0, R229, 0x2, RZ ;  /* 0x00000002e5007824 */ /* 0x002fea00078e00ff */
[----:B------:R-:W-:Y:S04]  /*6b50*/  LDSM.16.MT88.4 R4, [R2+0x13000] ;  /* 0x013000000204783b */ /* 0x000fe80000004200 */
[----:B------:R-:W1:Y:S04]  /*6b60*/  LDSM.16.MT88.4 R8, [R0+0x6000] ;  /* 0x006000000008783b */ /* 0x000e680000004200 */
[----:B------:R-:W3:Y:S04]  /*6b70*/  LDSM.16.MT88.4 R12, [R2+0x15000] ;  /* 0x01500000020c783b */ /* 0x000ee80000004200 */
[----:B------:R-:W4:Y:S04]  /*6b80*/  LDSM.16.MT88.4 R16, [R0+0x7000] ;  /* 0x007000000010783b */ /* 0x000f280000004200 */
[----:B------:R-:W2:Y:S04]  /*6b90*/  LDSM.16.MT88.4 R20, [R0+0x8000] ;  /* 0x008000000014783b */ /* 0x000ea80000004200 */
[----:B------:R-:W-:Y:S04]  /*6ba0*/  LDSM.16.MT88.4 R24, [R2+0x13800] ;  /* 0x013800000218783b */ /* 0x000fe80000004200 */
[----:B------:R-:W2:Y:S04]  /*6bb0*/  LDSM.16.MT88.4 R28, [R0+0x6400] ;  /* 0x00640000001c783b */ /* 0x000ea80000004200 */
[----:B------:R-:W2:Y:S04]  /*6bc0*/  LDSM.16.MT88.4 R32, [R2+0x15800] ;  /* 0x015800000220783b */ /* 0x000ea80000004200 */
[----:B------:R-:W2:Y:S04]  /*6bd0*/  LDSM.16.MT88.4 R132, [R0+0x7400] ;  /* 0x007400000084783b */ /* 0x000ea80000004200 */
[----:B------:R-:W-:Y:S01]  /*6be0*/  LDSM.16.MT88.4 R136, [R2+0x16800] ;  /* 0x016800000288783b */ /* 0x000fe20000004200 */
[-C--:B-1----:R-:W-:Y:S08]  /*6bf0*/  HMMA.16816.F32 R36, R4, R8.reuse, R36 ;  /* 0x000000080424723c */ /* 0x082ff00000001824 */
[C---:B---3--:R-:W-:Y:S08]  /*6c00*/  HMMA.16816.F32 R40, R12.reuse, R8, R40 ;  /* 0x000000080c28723c */ /* 0x048ff00000001828 */
[-C--:B------:R-:W-:Y:S08]  /*6c10*/  HMMA.16816.F32 R44, R12, R10.reuse, R44 ;  /* 0x0000000a0c2c723c */ /* 0x080ff0000000182c */
[C---:B------:R-:W-:Y:S01]  /*6c20*/  HMMA.16816.F32 R48, R4.reuse, R10, R48 ;  /* 0x0000000a0430723c */ /* 0x040fe20000001830 */
[----:B------:R-:W1:Y:S07]  /*6c30*/  LDSM.16.MT88.4 R8, [R0+0x8400] ;  /* 0x008400000008783b */ /* 0x000e6e0000004200 */
[-C--:B----4-:R-:W-:Y:S08]  /*6c40*/  HMMA.16816.F32 R52, R4, R16.reuse, R52 ;  /* 0x000000100434723c */ /* 0x090ff00000001834 */
[C---:B------:R-:W-:Y:S08]  /*6c50*/  HMMA.16816.F32 R56, R12.reuse, R16, R56 ;  /* 0x000000100c38723c */ /* 0x040ff00000001838 */
[-C--:B------:R-:W-:Y:S08]  /*6c60*/  HMMA.16816.F32 R60, R12, R18.reuse, R60 ;  /* 0x000000120c3c723c */ /* 0x080ff0000000183c */
[C---:B------:R-:W-:Y:S01]  /*6c70*/  HMMA.16816.F32 R64, R4.reuse, R18, R64 ;  /* 0x000000120440723c */ /* 0x040fe20000001840 */
[----:B------:R-:W-:Y:S07]  /*6c80*/  LDSM.16.MT88.4 R16, [R2+0x16000] ;  /* 0x016000000210783b */ /* 0x000fee0000004200 */
[-C--:B--2---:R-:W-:Y:S08]  /*6c90*/  HMMA.16816.F32 R68, R4, R20.reuse, R68 ;  /* 0x000000140444723c */ /* 0x084ff00000001844 */
[C---:B------:R-:W-:Y:S08]  /*6ca0*/  HMMA.16816.F32 R72, R12.reuse, R20, R72 ;  /* 0x000000140c48723c */ /* 0x040ff00000001848 */
[-C--:B------:R-:W-:Y:S01]  /*6cb0*/  HMMA.16816.F32 R76, R12, R22.reuse, R76 ;  /* 0x000000160c4c723c */ /* 0x080fe2000000184c */
[----:B------:R-:W-:Y:S07]  /*6cc0*/  LDSM.16.MT88.4 R12, [R0+0x6800] ;  /* 0x00680000000c783b */ /* 0x000fee0000004200 */
[----:B------:R-:W-:Y:S01]  /*6cd0*/  HMMA.16816.F32 R80, R4, R22, R80 ;  /* 0x000000160450723c */ /* 0x000fe20000001850 */
[----:B------:R-:W2:Y:S04]  /*6ce0*/  LDSM.16.MT88.4 R4, [R2+0x14000] ;  /* 0x014000000204783b */ /* 0x000ea80000004200 */
        /* <DEDUP_REMOVED lines=16> */
[----:B------:R-:W1:Y:S04]  /*6df0*/  LDSM.16.MT88.4 R8, [R0+0x7c00] ;  /* 0x007c00000008783b */ /* 0x000e680000004200 */
[----:B------:R-:W1:Y:S03]  /*6e00*/  LDSM.16.MT88.4 R24, [R0+0x8c00] ;  /* 0x008c00000018783b */ /* 0x000e660000004200 */
[-C--:B--2---:R-:W-:Y:S01]  /*6e10*/  HMMA.16816.F32 R36, R4, R12.reuse, R36 ;  /* 0x0000000c0424723c */ /* 0x084fe20000001824 */
        /* <DEDUP_REMOVED lines=58> */
.L_x_332:
[----:B------:R-:W-:Y:S01]  /*71c0*/  LDSM.16.M88.4 R24, [R225] ;  /* 0x00000000e118783b */ /* 0x000fe20000000200 */
[----:B------:R-:W-:Y:S01]  /*71d0*/  IMAD.MOV.U32 R147, RZ, RZ, 0x4 ;  /* 0x00000004ff937424 */ /* 0x000fe200078e00ff */
[----:B------:R-:W-:Y:S01]  /*71e0*/  ULOP3.LUT UR10, UR7, 0x1, URZ, 0xc0, !UPT ;  /* 0x00000001070a7892 */ /* 0x000fe2000f8ec03f */
[----:B------:R-:W-:Y:S01]  /*71f0*/  IMAD.MOV.U32 R146, RZ, RZ, c[0x0][0x22c] ;  /* 0x00008b00ff927624 */ /* 0x000fe200078e00ff */
[----:B-1----:R-:W1:Y:S01]  /*7200*/  LDSM.16.MT88.4 R8, [R0+0x9000] ;  /* 0x009000000008783b */ /* 0x002e620000004200 */
[----:B------:R-:W-:Y:S02]  /*7210*/  @UP5 UIADD3 UR11, UP4, UR14, -0x100, URZ ;  /* 0xffffff000e0b5890 */ /* 0x000fe4000ff9e03f */
[----:B------:R-:W-:Y:S01]  /*7220*/  IMAD R146, R146, c[0x0][0x1c0], RZ ;  /* 0x0000700092927a24 */ /* 0x000fe200078e02ff */
[----:B------:R-:W2:Y:S01]  /*7230*/  LDSM.16.MT88.4 R16, [R0+0xb000] ;  /* 0x00b000000010783b */ /* 0x000ea20000004200 */
[----:B------:R-:W-:Y:S02]  /*7240*/  UISETP.NE.U32.AND UP1, UPT, UR10, 0x1, UPT ;  /* 0x000000010a00788c */ /* 0x000fe4000bf25070 */
[----:B------:R-:W-:Y:S01]  /*7250*/  IMAD.U32 R146, R146, -0x40, RZ ;  /* 0xffffffc092927824 */ /* 0x000fe200078e00ff */
[----:B------:R-:W3:Y:S01]  /*7260*/  LDSM.16.MT88.4 R28, [R0+0xd000] ;  /* 0x00d00000001c783b */ /* 0x000ee20000004200 */
[----:B------:R-:W-:Y:S02]  /*7270*/  UIADD3 UR12, UR7, -0x1, URZ ;  /* 0xffffffff070c7890 */ /* 0x000fe4000fffe03f */
[----:B------:R-:W-:Y:S01]  /*7280*/  @UP5 UIADD3.X UR10, UR15, -0x1, URZ, UP4, !UPT ;  /* 0xffffffff0f0a5890 */ /* 0x000fe2000a7fe43f */
[----:B------:R-:W4:Y:S01]  /*7290*/  LDL R148, [R1+0x14] ;  /* 0x0000140001947983 */ /* 0x000f220000100800 */
[C---:B------:R-:W-:Y:S03]  /*72a0*/  LEA R244, P1, R146.reuse, R142, 0x2 ;  /* 0x0000008e92f47211 */ /* 0x040fe600078210ff */
[----:B------:R-:W-:Y:S01]  /*72b0*/  LDSM.16.M88.4 R32, [R226] ;  /* 0x00000000e220783b */ /* 0x000fe20000000200 */
[----:B------:R-:W-:Y:S01]  /*72c0*/  LEA.HI.X.SX32 R243, R146, R143, 0x2, P1 ;  /* 0x0000008f92f37211 */ /* 0x000fe200008f16ff */
[----:B------:R-:W-:Y:S02]  /*72d0*/  IMAD.MOV.U32 R146, RZ, RZ, c[0x0][0x22c] ;  /* 0x00008b00ff927624 */ /* 0x000fe400078e00ff */
[----:B------:R2:W4:Y:S02]  /*72e0*/  LDL R140, [R1+0x4] ;  /* 0x00000400018c7983 */ /* 0x0005240000100800 */
[----:B------:R-:W-:Y:S02]  /*72f0*/  IMAD R146, R146, c[0x0][0x1c0], RZ ;  /* 0x0000700092927a24 */ /* 0x000fe400078e02ff */
[----:B------:R-:W3:Y:S02]  /*7300*/  LDSM.16.MT88.4 R132, [R0+0x9400] ;  /* 0x009400000084783b */ /* 0x000ee40000004200 */
[----:B------:R-:W-:Y:S02]  /*7310*/  IMAD.SHL.U32 R146, R146, 0x20, RZ ;  /* 0x0000002092927824 */ /* 0x000fe400078e00ff */
        /* <DEDUP_REMOVED lines=72> */
[----:B----4-:R-:W-:Y:S01]  /*77a0*/  @P0 IADD3 R136, R148, -0x40, RZ ;  /* 0xffffffc094880810 */ /* 0x010fe20007ffe0ff */
[C---:B------:R-:W-:Y:S01]  /*77b0*/  HMMA.16816.F32 R8, R28.reuse, R138, R8 ;  /* 0x0000008a1c08723c */ /* 0x040fe20000001808 */
[----:B------:R-:W-:Y:S03]  /*77c0*/  IMAD.MOV.U32 R148, RZ, RZ, c[0x0][0x22c] ;  /* 0x00008b00ff947624 */ /* 0x000fe600078e00ff */
[----:B------:R-:W-:Y:S01]  /*77d0*/  @P0 IMAD.WIDE R136, R136, R147, UR14 ;  /* 0x0000000e88880e25 */ /* 0x000fe2000f8e0293 */
[----:B------:R-:W-:Y:S02]  /*77e0*/  @UP5 UMOV UR14, UR11 ;  /* 0x0000000b000e5c82 */ /* 0x000fe40008000000 */
[----:B------:R-:W-:Y:S01]  /*77f0*/  @UP5 UMOV UR15, UR10 ;  /* 0x0000000a000f5c82 */ /* 0x000fe20008000000 */
[C---:B--2---:R-:W-:Y:S01]  /*7800*/  HMMA.16816.F32 R12, R28.reuse, R32, R12 ;  /* 0x000000201c0c723c */ /* 0x044fe2000000180c */
[----:B------:R-:W2:Y:S03]  /*7810*/  @P0 LDG.E R140, [R136.64] ;  /* 0x00000004888c0981 */ /* 0x000ea6000c1e1900 */
[----:B------:R-:W-:Y:S01]  /*7820*/  IMAD R0, R0, c[0x0][0x1c0], RZ ;  /* 0x0000700000007a24 */ /* 0x000fe200078e02ff */
[----:B------:R-:W3:Y:S01]  /*7830*/  @P0 LDG.E R141, [R136.64+0x20] ;  /* 0x00002004888d0981 */ /* 0x000ee2000c1e1900 */
[----:B------:R-:W-:Y:S02]  /*7840*/  IMAD R148, R148, c[0x0][0x1c0], RZ ;  /* 0x0000700094947a24 */ /* 0x000fe400078e02ff */
[C---:B------:R-:W-:Y:S01]  /*7850*/  HMMA.16816.F32 R16, R28.reuse, R34, R16 ;  /* 0x000000221c10723c */ /* 0x040fe20000001810 */
[----:B------:R-:W4:Y:S03]  /*7860*/  @P0 LDG.E R145, [R136.64+0xa0] ;  /* 0x0000a00488910981 */ /* 0x000f26000c1e1900 */
[----:B------:R-:W-:Y:S01]  /*7870*/  IMAD.MOV.U32 R32, RZ, RZ, R244 ;  /* 0x000000ffff207224 */ /* 0x000fe200078e00f4 */
[----:B------:R1:W5:Y:S01]  /*7880*/  @P0 LDG.E R252, [R136.64+0x80] ;  /* 0x0000800488fc0981 */ /* 0x000362000c1e1900 */
[----:B------:R-:W-:Y:S02]  /*7890*/  IMAD.MOV.U32 R147, RZ, RZ, c[0x0][0x22c] ;  /* 0x00008b00ff937624 */ /* 0x000fe400078e00ff */
[C---:B------:R-:W-:Y:S04]  /*78a0*/  HMMA.16816.F32 R20, R28.reuse, R132, R20 ;  /* 0x000000841c14723c */ /* 0x040fe80000001814 */
[----:B------:R-:W-:Y:S02]  /*78b0*/  IMAD.MOV.U32 R33, RZ, RZ, R243 ;  /* 0x000000ffff217224 */ /* 0x000fe400078e00f3 */
[----:B------:R-:W-:Y:S02]  /*78c0*/  IMAD R147, R147, c[0x0][0x1c0], RZ ;  /* 0x0000700093937a24 */ /* 0x000fe400078e02ff */
[----:B------:R-:W-:Y:S01]  /*78d0*/  HMMA.16816.F32 R24, R28, R134, R24 ;  /* 0x000000861c18723c */ /* 0x000fe20000001818 */
[----:B------:R-:W-:Y:S03]  /*78e0*/  RED.E.ADD.F32.FTZ.RN.STRONG.GPU [R32.64], R4 ;  /* 0x000000042000798e */ /* 0x000fe6000c10e784 */
[----:B------:R-:W-:Y:S02]  /*78f0*/  IMAD R147, R147, 0x18, RZ ;  /* 0x0000001893937824 */ /* 0x000fe400078e02ff */
[----:B------:R-:W-:Y:S02]  /*7900*/  IMAD R0, R0, 0x30, RZ ;  /* 0x0000003000007824 */ /* 0x000fe400078e02ff */
[----:B------:R-:W-:Y:S01]  /*7910*/  IMAD R148, R148, 0x38, RZ ;  /* 0x0000003894947824 */ /* 0x000fe200078e02ff */
[----:B--2---:R2:W-:Y:S04]  /*7920*/  @P0 STL [R1+0x4], R140 ;  /* 0x0000048c01000387 */ /* 0x0045e80000100800 */
[----:B---3--:R2:W-:Y:S04]  /*7930*/  @P0 STL [R1+0x8], R141 ;  /* 0x0000088d01000387 */ /* 0x0085e80000100800 */
[----:B------:R-:W3:Y:S04]  /*7940*/  LDL R139, [R1+0x28] ;  /* 0x00002800018b7983 */ /* 0x000ee80000100800 */
[----:B------:R-:W3:Y:S04]  /*7950*/  LDL R138, [R1+0x30] ;  /* 0x00003000018a7983 */ /* 0x000ee80000100800 */
[----:B----4-:R4:W-:Y:S01]  /*7960*/  @P0 STL [R1], R145 ;  /* 0x0000009101000387 */ /* 0x0109e20000100800 */
[----:B--2---:R-:W-:Y:S04]  /*7970*/  IMAD.MOV.U32 R140, RZ, RZ, c[0x0][0x22c] ;  /* 0x00008b00ff8c7624 */ /* 0x004fe800078e00ff */
[----:B------:R-:W-:Y:S02]  /*7980*/  IMAD R140, R140, c[0x0][0x1c0], RZ ;  /* 0x000070008c8c7a24 */ /* 0x000fe400078e02ff */
[----:B------:R-:W-:Y:S02]  /*7990*/  IMAD.MOV.U32 R141, RZ, RZ, c[0x0][0x22c] ;  /* 0x00008b00ff8d7624 */ /* 0x000fe400078e00ff */
[----:B------:R-:W-:Y:S02]  /*79a0*/  IMAD.SHL.U32 R140, R140, 0x8, RZ ;  /* 0x000000088c8c7824 */ /* 0x000fe400078e00ff */
[----:B------:R-:W-:Y:S03]  /*79b0*/  IMAD R141, R141, c[0x0][0x1c0], RZ ;  /* 0x000070008d8d7a24 */ /* 0x000fe600078e02ff */
[CC--:B------:R-:W-:Y:S01]  /*79c0*/  LEA R34, P1, R140.reuse, R32.reuse, 0x2 ;  /* 0x000000208c227211 */ /* 0x0c0fe200078210ff */
[----:B------:R-:W-:Y:S02]  /*79d0*/  IMAD.SHL.U32 R141, R141, 0x10, RZ ;  /* 0x000000108d8d7824 */ /* 0x000fe400078e00ff */
[----:B----4-:R-:W-:Y:S01]  /*79e0*/  IMAD.MOV.U32 R145, RZ, RZ, c[0x0][0x22c] ;  /* 0x00008b00ff917624 */ /* 0x010fe200078e00ff */
[-C--:B------:R-:W-:Y:S02]  /*79f0*/  LEA.HI.X.SX32 R35, R140, R33.reuse, 0x2, P1 ;  /* 0x000000218c237211 */ /* 0x080fe400008f16ff */
[-C--:B-1----:R-:W-:Y:S01]  /*7a00*/  LEA R136, P0, R141, R32.reuse, 0x2 ;  /* 0x000000208d887211 */ /* 0x082fe200078010ff */
[----:B------:R-:W-:Y:S01]  /*7a10*/  IMAD R145, R145, c[0x0][0x1c0], RZ ;  /* 0x0000700091917a24 */ /* 0x000fe200078e02ff */
[-C--:B------:R-:W-:Y:S01]  /*7a20*/  LEA R132, P1, R147, R32.reuse, 0x2 ;  /* 0x0000002093847211 */ /* 0x080fe200078210ff */
[----:B------:R1:W-:Y:S01]  /*7a30*/  RED.E.ADD.F32.FTZ.RN.STRONG.GPU [R34.64], R5 ;  /* 0x000000052200798e */ /* 0x0003e2000c10e784 */
[-C--:B------:R-:W-:Y:S01]  /*7a40*/  LEA.HI.X.SX32 R137, R141, R33.reuse, 0x2, P0 ;  /* 0x000000218d897211 */ /* 0x080fe200000f16ff */
[----:B------:R-:W-:Y:S01]  /*7a50*/  IMAD R145, R145, 0x28, RZ ;  /* 0x0000002891917824 */ /* 0x000fe200078e02ff */
[-C--:B------:R-:W-:Y:S01]  /*7a60*/  LEA.HI.X.SX32 R133, R147, R33.reuse, 0x2, P1 ;  /* 0x0000002193857211 */ /* 0x080fe200008f16ff */
[----:B------:R-:W-:Y:S01]  /*7a70*/  IMAD.MOV.U32 R147, RZ, RZ, c[0x0][0x22c] ;  /* 0x00008b00ff937624 */ /* 0x000fe200078e00ff */
[-C--:B------:R-:W-:Y:S01]  /*7a80*/  LEA R4, P1, R0, R32.reuse, 0x2 ;  /* 0x0000002000047211 */ /* 0x080fe200078210ff */
[----:B------:R2:W-:Y:S01]  /*7a90*/  RED.E.ADD.F32.FTZ.RN.STRONG.GPU [R136.64], R6 ;  /* 0x000000068800798e */ /* 0x0005e2000c10e784 */
[CC--:B------:R-:W-:Y:S01]  /*7aa0*/  LEA R30, P0, R146.reuse, R32.reuse, 0x2 ;  /* 0x00000020921e7211 */ /* 0x0c0fe200078010ff */
[----:B------:R-:W-:Y:S01]  /*7ab0*/  IMAD R147, R147, c[0x0][0x1c0], RZ ;  /* 0x0000700093937a24 */ /* 0x000fe200078e02ff */
[CC--:B------:R-:W-:Y:S01]  /*7ac0*/  LEA R28, P2, R145.reuse, R32.reuse, 0x2 ;  /* 0x00000020911c7211 */ /* 0x0c0fe200078410ff */
[----:B------:R4:W-:Y:S01]  /*7ad0*/  RED.E.ADD.F32.FTZ.RN.STRONG.GPU [R132.64], R7 ;  /* 0x000000078400798e */ /* 0x0009e2000c10e784 */
[-C--:B------:R-:W-:Y:S01]  /*7ae0*/  LEA.HI.X.SX32 R31, R146, R33.reuse, 0x2, P0 ;  /* 0x00000021921f7211 */ /* 0x080fe200000f16ff */
[----:B------:R-:W-:Y:S01]  /*7af0*/  IMAD.MOV.U32 R146, RZ, RZ, c[0x0][0x22c] ;  /* 0x00008b00ff927624 */ /* 0x000fe200078e00ff */
[-C--:B------:R-:W-:Y:S01]  /*7b00*/  LEA.HI.X.SX32 R29, R145, R33.reuse, 0x2, P2 ;  /* 0x00000021911d7211 */ /* 0x080fe200010f16ff */
[----:B------:R-:W-:Y:S01]  /*7b10*/  IMAD.MOV.U32 R145, RZ, RZ, c[0x0][0x22c] ;  /* 0x00008b00ff917624 */ /* 0x000fe200078e00ff */
[----:B------:R-:W-:Y:S01]  /*7b20*/  IADD3 R134, R141, 0x40, RZ ;  /* 0x000000408d867810 */ /* 0x000fe20007ffe0ff */
[----:B------:R4:W-:Y:S01]  /*7b30*/  RED.E.ADD.F32.FTZ.RN.STRONG.GPU [R30.64], R8 ;  /* 0x000000081e00798e */ /* 0x0009e2000c10e784 */
[----:B------:R-:W-:Y:S02]  /*7b40*/  IMAD.SHL.U32 R147, R147, 0x10, RZ ;  /* 0x0000001093937824 */ /* 0x000fe400078e00ff */
[----:B------:R-:W-:Y:S01]  /*7b50*/  IMAD R145, R145, c[0x0][0x1c0], RZ ;  /* 0x0000700091917a24 */ /* 0x000fe200078e02ff */
[----:B------:R4:W-:Y:S01]  /*7b60*/  RED.E.ADD.F32.FTZ.RN.STRONG.GPU [R28.64], R9 ;  /* 0x000000091c00798e */ /* 0x0009e2000c10e784 */
[----:B------:R-:W-:Y:S01]  /*7b70*/  IMAD R146, R146, c[0x0][0x1c0], RZ ;  /* 0x0000700092927a24 */ /* 0x000fe200078e02ff */
[----:B------:R-:W-:Y:S01]  /*7b80*/  IADD3 R143, R147, 0x20, RZ ;  /* 0x00000020938f7810 */ /* 0x000fe20007ffe0ff */
[----:B------:R-:W-:Y:S02]  /*7b90*/  IMAD.SHL.U32 R145, R145, 0x10, RZ ;  /* 0x0000001091917824 */ /* 0x000fe400078e00ff */
[----:B------:R-:W-:Y:S01]  /*7ba0*/  IMAD.SHL.U32 R146, R146, 0x8, RZ ;  /* 0x0000000892927824 */ /* 0x000fe200078e00ff */
[-C--:B-1----:R-:W-:Y:S02]  /*7bb0*/  LEA.HI.X.SX32 R5, R0, R33.reuse, 0x2, P1 ;  /* 0x0000002100057211 */ /* 0x082fe400008f16ff */
[----:B------:R-:W3:Y:S01]  /*7bc0*/  LDL R0, [R1+0x2c] ;  /* 0x00002c0001007983 */ /* 0x000ee20000100800 */
[----:B------:R-:W-:Y:S01]  /*7bd0*/  IADD3 R142, R145, 0x20, RZ ;  /* 0x00000020918e7810 */ /* 0x000fe20007ffe0ff */
[----:B------:R-:W-:Y:S01]  /*7be0*/  IMAD.IADD R143, R146, 0x1, R143 ;  /* 0x00000001928f7824 */ /* 0x000fe200078e028f */
[----:B------:R-:W-:Y:S01]  /*7bf0*/  IADD3 R145, R147, 0x20, RZ ;  /* 0x0000002093917810 */ /* 0x000fe20007ffe0ff */
[----:B------:R1:W-:Y:S01]  /*7c00*/  RED.E.ADD.F32.FTZ.RN.STRONG.GPU [R4.64], R10 ;  /* 0x0000000a0400798e */ /* 0x0003e2000c10e784 */
[-C--:B--2---:R-:W-:Y:S01]  /*7c10*/  LEA R6, P0, R148, R32.reuse, 0x2 ;  /* 0x0000002094067211 */ /* 0x084fe200078010ff */
[----:B------:R-:W-:Y:S02]  /*7c20*/  IMAD.IADD R143, R146, 0x1, R143 ;  /* 0x00000001928f7824 */ /* 0x000fe400078e028f */
[----:B----4-:R-:W2:Y:S01]  /*7c30*/  LDL R132, [R1+0x18] ;  /* 0x0000180001847983 */ /* 0x010ea20000100800 */
[-C--:B------:R-:W-:Y:S01]  /*7c40*/  LEA.HI.X.SX32 R7, R148, R33.reuse, 0x2, P0 ;  /* 0x0000002194077211 */ /* 0x080fe200000f16ff */
[----:B------:R-:W-:Y:S01]  /*7c50*/  IMAD.IADD R145, R146, 0x1, R145 ;  /* 0x0000000192917824 */ /* 0x000fe200078e0291 */
[C---:B------:R-:W-:Y:S03]  /*7c60*/  IADD3 R133, R141.reuse, 0x40, RZ ;  /* 0x000000408d857810 */ /* 0x040fe60007ffe0ff */
[----:B------:R4:W-:Y:S01]  /*7c70*/  RED.E.ADD.F32.FTZ.RN.STRONG.GPU [R6.64], R11 ;  /* 0x0000000b0600798e */ /* 0x0009e2000c10e784 */
[C---:B------:R-:W-:Y:S01]  /*7c80*/  IADD3 R31, R141.reuse, 0x40, RZ ;  /* 0x000000408d1f7810 */ /* 0x040fe20007ffe0ff */
[C---:B------:R-:W-:Y:S01]  /*7c90*/  IMAD.IADD R133, R140.reuse, 0x1, R133 ;  /* 0x000000018c857824 */ /* 0x040fe200078e0285 */
[----:B------:R-:W-:Y:S01]  /*7ca0*/  IADD3 R30, R141, 0x40, RZ ;  /* 0x000000408d1e7810 */ /* 0x000fe20007ffe0ff */
[----:B------:R4:W-:Y:S01]  /*7cb0*/  RED.E.ADD.F32.FTZ.RN.STRONG.GPU [R32.64+0x80], R12 ;  /* 0x0000800c2000798e */ /* 0x0009e2000c10e784 */
[CC--:B------:R-:W-:Y:S01]  /*7cc0*/  LEA R28, P1, R145.reuse, R32.reuse, 0x2 ;  /* 0x00000020911c7211 */ /* 0x0c0fe200078210ff */
[C---:B------:R-:W-:Y:S02]  /*7cd0*/  IMAD.IADD R31, R140.reuse, 0x1, R31 ;  /* 0x000000018c1f7824 */ /* 0x040fe400078e021f */
[----:B------:R4:W-:Y:S01]  /*7ce0*/  RED.E.ADD.F32.FTZ.RN.STRONG.GPU [R34.64+0x80], R13 ;  /* 0x0000800d2200798e */ /* 0x0009e2000c10e784 */
[-C--:B------:R-:W-:Y:S01]  /*7cf0*/  LEA.HI.X.SX32 R29, R145, R33.reuse, 0x2, P1 ;  /* 0x00000021911d7211 */ /* 0x080fe200008f16ff */
[C---:B------:R-:W-:Y:S02]  /*7d00*/  IMAD.IADD R30, R140.reuse, 0x1, R30 ;  /* 0x000000018c1e7824 */ /* 0x040fe400078e021e */
[C---:B------:R-:W-:Y:S02]  /*7d10*/  IMAD.IADD R133, R140.reuse, 0x1, R133 ;  /* 0x000000018c857824 */ /* 0x040fe400078e0285 */
[C---:B------:R-:W-:Y:S02]  /*7d20*/  IMAD.IADD R30, R140.reuse, 0x1, R30 ;  /* 0x000000018c1e7824 */ /* 0x040fe400078e021e */
[----:B------:R-:W-:Y:S01]  /*7d30*/  IMAD.IADD R133, R140, 0x1, R133 ;  /* 0x000000018c857824 */ /* 0x000fe200078e0285 */
[CC--:B-1----:R-:W-:Y:S04]  /*7d40*/  LEA R4, P0, R142.reuse, R32.reuse, 0x2 ;  /* 0x000000208e047211 */ /* 0x0c2fe800078010ff */
[-C--:B------:R-:W-:Y:S02]  /*7d50*/  LEA.HI.X.SX32 R5, R142, R33.reuse, 0x2, P0 ;  /* 0x000000218e057211 */ /* 0x080fe400000f16ff */
[----:B------:R-:W-:Y:S02]  /*7d60*/  IADD3 R142, R147, 0x20, RZ ;  /* 0x00000020938e7810 */ /* 0x000fe40007ffe0ff */
[CC--:B------:R-:W-:Y:S01]  /*7d70*/  LEA R10, P0, R143.reuse, R32.reuse, 0x2 ;  /* 0x000000208f0a7211 */ /* 0x0c0fe200078010ff */
[----:B------:R1:W-:Y:S02]  /*7d80*/  RED.E.ADD.F32.FTZ.RN.STRONG.GPU [R4.64], R14 ;  /* 0x0000000e0400798e */ /* 0x0003e4000c10e784 */
[C---:B------:R-:W-:Y:S01]  /*7d90*/  IMAD.IADD R142, R146.reuse, 0x1, R142 ;  /* 0x00000001928e7824 */ /* 0x040fe200078e028e */
[-C--:B----4-:R-:W-:Y:S01]  /*7da0*/  LEA.HI.X.SX32 R11, R143, R33.reuse, 0x2, P0 ;  /* 0x000000218f0b7211 */ /* 0x090fe200000f16ff */
[----:B------:R4:W-:Y:S01]  /*7db0*/  RED.E.ADD.F32.FTZ.RN.STRONG.GPU [R28.64], R15 ;  /* 0x0000000f1c00798e */ /* 0x0009e2000c10e784 */
[CC--:B------:R-:W-:Y:S01]  /*7dc0*/  LEA R12, P4, R31.reuse, R32.reuse, 0x2 ;  /* 0x000000201f0c7211 */ /* 0x0c0fe200078810ff */
[C---:B------:R-:W-:Y:S02]  /*7dd0*/  IMAD.IADD R142, R146.reuse, 0x1, R142 ;  /* 0x00000001928e7824 */ /* 0x040fe400078e028e */
[----:B------:R4:W-:Y:S01]  /*7de0*/  RED.E.ADD.F32.FTZ.RN.STRONG.GPU [R10.64], R16 ;  /* 0x000000100a00798e */ /* 0x0009e2000c10e784 */
[-C--:B------:R-:W-:Y:S01]  /*7df0*/  LEA.HI.X.SX32 R13, R31, R33.reuse, 0x2, P4 ;  /* 0x000000211f0d7211 */ /* 0x080fe200020f16ff */
[----:B------:R-:W-:Y:S05]  /*7e00*/  IMAD.IADD R142, R146, 0x1, R142 ;  /* 0x00000001928e7824 */ /* 0x000fea00078e028e */
[CC--:B------:R-:W-:Y:S04]  /*7e10*/  LEA R8, P2, R142.reuse, R32.reuse, 0x2 ;  /* 0x000000208e087211 */ /* 0x0c0fe800078410ff */
[-C--:B------:R-:W-:Y:S05]  /*7e20*/  LEA.HI.X.SX32 R9, R142, R33.reuse, 0x2, P2 ;  /* 0x000000218e097211 */ /* 0x080fea00010f16ff */
[----:B------:R4:W-:Y:S01]  /*7e30*/  RED.E.ADD.F32.FTZ.RN.STRONG.GPU [R8.64], R17 ;  /* 0x000000110800798e */ /* 0x0009e2000c10e784 */
[CC--:B-1----:R-:W-:Y:S04]  /*7e40*/  LEA R14, P5, R134.reuse, R32.reuse, 0x2 ;  /* 0x00000020860e7211 */ /* 0x0c2fe800078a10ff */
[-C--:B----4-:R-:W-:Y:S02]  /*7e50*/  LEA.HI.X.SX32 R15, R134, R33.reuse, 0x2, P5 ;  /* 0x00000021860f7211 */ /* 0x090fe400028f16ff */
[CC--:B------:R-:W-:Y:S04]  /*7e60*/  LEA R10, P3, R30.reuse, R32.reuse, 0x2 ;  /* 0x000000201e0a7211 */ /* 0x0c0fe800078610ff */
[-C--:B------:R-:W-:Y:S02]  /*7e70*/  LEA.HI.X.SX32 R11, R30, R33.reuse, 0x2, P3 ;  /* 0x000000211e0b7211 */ /* 0x080fe400018f16ff */
[----:B------:R-:W-:Y:S01]  /*7e80*/  LDSM.16.MT88.4 R28, [R3+0x2000] ;  /* 0x00200000031c783b */ /* 0x000fe20000004200 */
        /* <DEDUP_REMOVED lines=19> */
[CC--:B-1----:R-:W-:Y:S04]  /*7fc0*/  LEA R4, P0, R0.reuse, R32.reuse, 0x2 ;  /* 0x0000002000047211 */ /* 0x0c2fe800078010ff */
[-C--:B------:R-:W-:Y:S02]  /*7fd0*/  LEA.HI.X.SX32 R5, R0, R33.reuse, 0x2, P0 ;  /* 0x0000002100057211 */ /* 0x080fe400000f16ff */
[----:B------:R-:W-:Y:S01]  /*7fe0*/  PLOP3.LUT P0, PT, PT, PT, UP1, 0x80, 0x0 ;  /* 0x000000000000781c */ /* 0x000fe20003f0f018 */
[----:B------:R-:W-:Y:S01]  /*7ff0*/  @UP5 UIADD3 UR17, UP1, UR17, -0x100, URZ ;  /* 0xffffff0011115890 */ /* 0x000fe2000ff3e03f */
[C---:B--2---:R-:W-:Y:S02]  /*8000*/  LEA R6, P1, R132.reuse, R32, 0x2 ;  /* 0x0000002084067211 */ /* 0x044fe400078210ff */
[C---:B------:R-:W-:Y:S01]  /*8010*/  IADD3 R0, R3.reuse, -0x3000, RZ ;  /* 0xffffd00003007810 */ /* 0x040fe20007ffe0ff */
[----:B------:R-:W-:Y:S01]  /*8020*/  @UP5 UIADD3.X UR16, UR16, -0x1, URZ, UP1, !UPT ;  /* 0xffffffff10105890 */ /* 0x000fe20008ffe43f */
[----:B------:R-:W-:Y:S02]  /*8030*/  LEA.HI.X.SX32 R7, R132, R33, 0x2, P1 ;  /* 0x0000002184077211 */ /* 0x000fe400008f16ff */
[----:B------:R-:W-:Y:S01]  /*8040*/  LDSM.16.MT88.4 R32, [R2+0xf800] ;  /* 0x00f800000220783b */ /* 0x000fe20000004200 */
[----:B------:R-:W-:Y:S01]  /*8050*/  ISETP.LT.AND P1, PT, RZ, UR7, PT ;  /* 0x00000007ff007c0c */ /* 0x000fe2000bf21270 */
[----:B------:R-:W-:Y:S02]  /*8060*/  UMOV UR7, UR12 ;  /* 0x0000000c00077c82 */ /* 0x000fe40008000000 */
[----:B------:R-:W-:Y:S01]  /*8070*/  RED.E.ADD.F32.FTZ.RN.STRONG.GPU [R6.64], R26 ;  /* 0x0000001a0600798e */ /* 0x000fe2000c10e784 */
[----:B------:R-:W-:Y:S03]  /*8080*/  @P0 IADD3 R0, R3, 0x3000, RZ ;  /* 0x0000300003000810 */ /* 0x000fe60007ffe0ff */
        /* <DEDUP_REMOVED lines=36> */
[----:B------:R-:W3:Y:S04]  /*82d0*/  LDSM.16.MT88.4 R8, [R3+0x1c00] ;  /* 0x001c00000308783b */ /* 0x000ee80000004200 */
[----:B------:R2:W1:Y:S03]  /*82e0*/  LDSM.16.MT88.4 R32, [R3+0x2c00] ;  /* 0x002c00000320783b */ /* 0x0004660000004200 */
[-C--:B----4-:R-:W-:Y:S08]  /*82f0*/  HMMA.16816.F32 R84, R4, R12.reuse, R84 ;  /* 0x0000000c0454723c */ /* 0x090ff00000001854 */
[C---:B------:R-:W-:Y:S08]  /*8300*/  HMMA.16816.F32 R88, R16.reuse, R12, R88 ;  /* 0x0000000c1058723c */ /* 0x040ff00000001858 */
[-C--:B------:R-:W-:Y:S04]  /*8310*/  HMMA.16816.F32 R92, R16, R14.reuse, R92 ;  /* 0x0000000e105c723c */ /* 0x080fe8000000185c */
[----:B--2---:R-:W-:Y:S04]  /*8320*/  IMAD.MOV.U32 R3, RZ, RZ, R0 ;  /* 0x000000ffff037224 */ /* 0x004fe800078e0000 */
        /* <DEDUP_REMOVED lines=13> */
[-C--:B---3--:R-:W-:Y:S08]  /*8400*/  HMMA.16816.F32 R100, R24, R8.reuse, R100 ;  /* 0x000000081864723c */ /* 0x088ff00000001864 */
        /* <DEDUP_REMOVED lines=224> */
.L_x_334:
        /* <DEDUP_REMOVED lines=19> */
.L_x_335:
        /* <DEDUP_REMOVED lines=55> */
.L_x_337:
[----:B------:R-:W-:Y:S05]  /*96b0*/  BSYNC B0 ;  /* 0x0000000000007941 */ /* 0x000fea0003800000 */
.L_x_336:
        /* <DEDUP_REMOVED lines=20> */
.L_x_339:
[----:B------:R-:W-:Y:S05]  /*9800*/  BSYNC B0 ;  /* 0x0000000000007941 */ /* 0x000fea0003800000 */
.L_x_338:
        /* <DEDUP_REMOVED lines=29> */
.L_x_341:
[----:B------:R-:W-:Y:S05]  /*99e0*/  BSYNC B0 ;  /* 0x0000000000007941 */ /* 0x000fea0003800000 */
.L_x_340:
        /* <DEDUP_REMOVED lines=18> */
.L_x_317:
        /* <DEDUP_REMOVED lines=20> */
.L_x_343:
        /* <DEDUP_REMOVED lines=18> */
.L_x_344:
        /* <DEDUP_REMOVED lines=41> */
.L_x_346:
[----:B-1----:R-:W-:Y:S05]  /*a000*/  BSYNC B0 ;  /* 0x0000000000007941 */ /* 0x002fea0003800000 */
.L_x_345:
        /* <DEDUP_REMOVED lines=19> */
.L_x_348:
[----:B------:R-:W-:Y:S05]  /*a140*/  BSYNC B0 ;  /* 0x0000000000007941 */ /* 0x000fea0003800000 */
.L_x_347:
        /* <DEDUP_REMOVED lines=29> */
.L_x_350:
[----:B------:R-:W-:Y:S05]  /*a320*/  BSYNC B0 ;  /* 0x0000000000007941 */ /* 0x000fea0003800000 */
.L_x_349:
        /* <DEDUP_REMOVED lines=16> */
.L_x_342:
[----:B------:R-:W-:Y:S05]  /*a430*/  BSYNC B1 ;  /* 0x0000000000017941 */ /* 0x000fea0003800000 */
.L_x_312:
        /* <DEDUP_REMOVED lines=11> */
.L_x_351:
[----:B------:R-:W-:Y:S05]  /*a4f0*/  EXIT ;  /* 0x000000000000794d */ /* 0x000fea0003800000 */
.L_x_353:
        /* <DEDUP_REMOVED lines=16> */
.L_x_1284:


//--------------------- .text._ZN5flash44flash_bwd_dq_dk_dv_loop_seqk_parallel_kernelI23Flash_bwd_kernel_traitsILi96ELi64ELi128ELi8ELi2ELi4ELi4ELb1ELb0EN7cutlass6half_tE19Flash_kernel_traitsILi96ELi64ELi128ELi8ES3_EELb0ELb0ELb0ELb0ELb0ELb0ELb1EEEvNS_16Flash_bwd_paramsE --------------------------
	.section	.text._ZN5flash44flash_bwd_dq_dk_dv_loop_seqk_parallel_kernelI23Flash_bwd_kernel_traitsILi96ELi64ELi128ELi8ELi2ELi4ELi4ELb1ELb0EN7cutlass6half_tE19Flash_kernel_traitsILi96ELi64ELi128ELi8ES3_EELb0ELb0ELb0ELb0ELb0ELb0ELb1EEEvNS_16Flash_bwd_paramsE,"ax",@progbits
	.sectioninfo	@"SHI_REGISTERS=255"
	.align	128
        .global         _ZN5flash44flash_bwd_dq_dk_dv_loop_seqk_parallel_kernelI23Flash_bwd_kernel_traitsILi96ELi64ELi128ELi8ELi2ELi4ELi4ELb1ELb0EN7cutlass6half_tE19Flash_kernel_traitsILi96ELi64ELi128ELi8ES3_EELb0ELb0ELb0ELb0ELb0ELb0ELb1EEEvNS_16Flash_bwd_paramsE
        .type           _ZN5flash44flash_bwd_dq_dk_dv_loop_seqk_parallel_kernelI23Flash_bwd_kernel_traitsILi96ELi64ELi128ELi8ELi2ELi4ELi4ELb1ELb0EN7cutlass6half_tE19Flash_kernel_traitsILi96ELi64ELi128ELi8ES3_EELb0ELb0ELb0ELb0ELb0ELb0ELb1EEEvNS_16Flash_bwd_paramsE,@function
        .size           _ZN5flash44flash_bwd_dq_dk_dv_loop_seqk_parallel_kernelI23Flash_bwd_kernel_traitsILi96ELi64ELi128ELi8ELi2ELi4ELi4ELb1ELb0EN7cutlass6half_tE19Flash_kernel_traitsILi96ELi64ELi128ELi8ES3_EELb0ELb0ELb0ELb0ELb0ELb0ELb1EEEvNS_16Flash_bwd_paramsE,(.L_x_1285 - _ZN5flash44flash_bwd_dq_dk_dv_loop_seqk_parallel_kernelI23Flash_bwd_kernel_traitsILi96ELi64ELi128ELi8ELi2ELi4ELi4ELb1ELb0EN7cutlass6half_tE19Flash_kernel_traitsILi96ELi64ELi128ELi8ES3_EELb0ELb0ELb0ELb0ELb0ELb0ELb1EEEvNS_16Flash_bwd_paramsE)
        .other          _ZN5flash44flash_bwd_dq_dk_dv_loop_seqk_parallel_kernelI23Flash_bwd_kernel_traitsILi96ELi64ELi128ELi8ELi2ELi4ELi4ELb1ELb0EN7cutlass6half_tE19Flash_kernel_traitsILi96ELi64ELi128ELi8ES3_EELb0ELb0ELb0ELb0ELb0ELb0ELb1EEEvNS_16Flash_bwd_paramsE,@"STO_CUDA_ENTRY STV_DEFAULT"
_ZN5flash44flash_bwd_dq_dk_dv_loop_seqk_parallel_kernelI23Flash_bwd_kernel_traitsILi96ELi64ELi128ELi8ELi2ELi4ELi4ELb1ELb0EN7cutlass6half_tE19Flash_kernel_traitsILi96ELi64ELi128ELi8ES3_EELb0ELb0ELb0ELb0ELb0ELb0ELb1EEEvNS_16Flash_bwd_paramsE:
.text._ZN5flash44flash_bwd_dq_dk_dv_loop_seqk_parallel_kernelI23Flash_bwd_kernel_traitsILi96ELi64ELi128ELi8ELi2ELi4ELi4ELb1ELb0EN7cutlass6half_tE19Flash_kernel_traitsILi96ELi64ELi128ELi8ES3_EELb0ELb0ELb0ELb0ELb0ELb0ELb1EEEvNS_16Flash_bwd_paramsE:
        /* <DEDUP_REMOVED lines=35> */
[----:B------:R-:W-:Y:S01]  /*0230*/  SHF.R.S32.HI R6, RZ, 0x4, R12 ;  /* 0x00000004ff067819 */ /* 0x000fe2000001140c */
[----:B---3--:R-:W-:Y:S01]  /*0240*/  UIMAD UR47, UR38, UR46, URZ ;  /* 0x0000002e262f72a4 */ /* 0x008fe2000f8e023f */
[----:B------:R-:W-:Y:S01]  /*0250*/  LEA.HI R10, R20, R21, RZ, 0x5 ;  /* 0x00000015140a7211 */ /* 0x000fe200078f28ff */
[----:B------:R-:W-:Y:S01]  /*0260*/  UIMAD UR46, UR46, UR12, URZ ;  /* 0x0000000c2e2e72a4 */ /* 0x000fe2000f8e023f */
[--C-:B------:R-:W-:Y:S01]  /*0270*/  SHF.R.S32.HI R7, RZ, 0x2, R5.reuse ;  /* 0x00000002ff077819 */ /* 0x100fe20000011405 */
[----:B------:R-:W-:Y:S01]  /*0280*/  UIMAD UR55, UR8, UR6, UR55 ;  /* 0x00000006083772a4 */ /* 0x000fe2000f8e0237 */
[----:B------:R-:W-:Y:S01]  /*0290*/  SHF.R.S32.HI R0, RZ, 0x1f, R5 ;  /* 0x0000001fff007819 */ /* 0x000fe20000011405 */
[----:B------:R-:W-:Y:S01]  /*02a0*/  UIMAD UR52, UR7, UR33, URZ ;  /* 0x00000021073472a4 */ /* 0x000fe2000f8e023f */
[----:B------:R-:W-:Y:S01]  /*02b0*/  LEA.HI R3, R12, R6, RZ, 0x1 ;  /* 0x000000060c037211 */ /* 0x000fe200078f08ff */
[----:B------:R-:W-:Y:S01]  /*02c0*/  UIMAD UR6, UR33, UR11, UR38 ;  /* 0x0000000b210672a4 */ /* 0x000fe2000f8e0226 */
[----:B------:R-:W-:Y:S01]  /*02d0*/  LOP3.LUT R4, R10, 0xffffffe0, RZ, 0xc0, !PT ;  /* 0xffffffe00a047812 */ /* 0x000fe200078ec0ff */
[----:B------:R-:W-:Y:S01]  /*02e0*/  @!UP2 UIMAD UR7, UR33, UR13, UR38 ;  /* 0x0000000d2107a2a4 */ /* 0x000fe2000f8e0226 */
[-C--:B------:R-:W-:Y:S01]  /*02f0*/  LEA.HI R2, R0, R7.reuse, RZ, 0x3 ;  /* 0x0000000700027211 */ /* 0x080fe200078f18ff */
[----:B------:R-:W-:Y:S01]  /*0300*/  USHF.L.U32 UR41, UR46, 0x6, URZ ;  /* 0x000000062e297899 */ /* 0x000fe2000800063f */
[----:B------:R-:W-:Y:S01]  /*0310*/  LOP3.LUT R3, R3, 0xfffffffe, RZ, 0xc0, !PT ;  /* 0xfffffffe03037812 */ /* 0x000fe200078ec0ff */
[----:B------:R-:W-:Y:S01]  /*0320*/  IMAD.IADD R0, R21, 0x1, -R4 ;  /* 0x0000000115007824 */ /* 0x000fe200078e0a04 */
[----:B------:R-:W-:Y:S01]  /*0330*/  LEA.HI R8, R5, R7, RZ, 0x1 ;  /* 0x0000000705087211 */ /* 0x000fe200078f08ff */
[----:B------:R-:W-:Y:S01]  /*0340*/  ULDC UR49, c[0x0][0x214] ;  /* 0x0000850000317ab9 */ /* 0x000fe20000000800 */
[----:B------:R-:W-:Y:S01]  /*0350*/  LOP3.LUT R2, R2, 0xfffffff8, RZ, 0xc0, !PT ;  /* 0xfffffff802027812 */ /* 0x000fe200078ec0ff */
[----:B------:R-:W-:Y:S01]  /*0360*/  IMAD.IADD R15, R6, 0x1, -R3 ;  /* 0x00000001060f7824 */ /* 0x000fe200078e0a03 */
[----:B------:R-:W-:Y:S01]  /*0370*/  SHF.R.S32.HI R3, RZ, 0x1f, R0 ;  /* 0x0000001fff037819 */ /* 0x000fe20000011400 */
[----:B------:R-:W-:Y:S01]  /*0380*/  ULDC UR56, c[0x0][0x1c8] ;  /* 0x0000720000387ab9 */ /* 0x000fe20000000800 */
[----:B------:R-:W-:Y:S01]  /*0390*/  LOP3.LUT R4, R8, 0x7fffffe, RZ, 0xc0, !PT ;  /* 0x07fffffe08047812 */ /* 0x000fe200078ec0ff */
[----:B------:R-:W-:Y:S01]  /*03a0*/  IMAD.IADD R8, R7, 0x1, -R2 ;  /* 0x0000000107087824 */ /* 0x000fe200078e0a02 */
[----:B------:R-:W-:Y:S01]  /*03b0*/  LEA.HI R22, R3, R0, RZ, 0x2 ;  /* 0x0000000003167211 */ /* 0x000fe200078f10ff */
[----:B------:R-:W-:Y:S01]  /*03c0*/  ULDC.U8 UR10, c[0x0][0x3d0] ;  /* 0x0000f400000a7ab9 */ /* 0x000fe20000000000 */
[----:B------:R-:W-:Y:S01]  /*03d0*/  SHF.R.S32.HI R0, RZ, 0x5, R10 ;  /* 0x00000005ff007819 */ /* 0x000fe2000001140a */
[----:B------:R-:W-:Y:S01]  /*03e0*/  IMAD.IADD R9, R7, 0x1, -R4 ;  /* 0x0000000107097824 */ /* 0x000fe200078e0a04 */
[-C--:B------:R-:W-:Y:S01]  /*03f0*/  LEA.HI R16, R20, R21.reuse, RZ, 0x3 ;  /* 0x0000001514107211 */ /* 0x080fe200078f18ff */
[----:B------:R-:W-:Y:S01]  /*0400*/  ULDC UR50, c[0x0][0x224] ;  /* 0x0000890000327ab9 */ /* 0x000fe20000000800 */
[----:B------:R-:W-:Y:S01]  /*0410*/  SHF.R.S32.HI R2, RZ, 0x1f, R10 ;  /* 0x0000001fff027819 */ /* 0x000fe2000001140a */
[----:B------:R-:W-:Y:S01]  /*0420*/  IMAD R9, R0, 0x8, R9 ;  /* 0x0000000800097824 */ /* 0x000fe200078e0209 */
[----:B------:R-:W-:Y:S01]  /*0430*/  LOP3.LUT R5, R5, 0xfffffffc, RZ, 0xc0, !PT ;  /* 0xfffffffc05057812 */ /* 0x000fe200078ec0ff */
[----:B------:R-:W-:Y:S01]  /*0440*/  @UP2 UIMAD UR54, UR33, UR49, URZ ;  /* 0x00000031213622a4 */ /* 0x000fe2000f8e023f */
[-C--:B------:R-:W-:Y:S01]  /*0450*/  LEA.HI R4, R10, R0.reuse, RZ, 0x1 ;  /* 0x000000000a047211 */ /* 0x080fe200078f08ff */
[----:B------:R-:W-:Y:S01]  /*0460*/  ULDC.64 UR4, c[0x0][0x118] ;  /* 0x0000460000047ab9 */ /* 0x000fe20000000a00 */
[----:B------:R-:W-:Y:S01]  /*0470*/  SHF.R.S32.HI R3, RZ, 0x3, R16 ;  /* 0x00000003ff037819 */ /* 0x000fe20000011410 */
[----:B------:R-:W-:Y:S01]  /*0480*/  IMAD.IADD R17, R21, 0x1, -R5 ;  /* 0x0000000115117824 */ /* 0x000fe200078e0a05 */
[----:B------:R-:W-:Y:S01]  /*0490*/  LEA.HI R2, R2, R0, RZ, 0x2 ;  /* 0x0000000002027211 */ /* 0x000fe200078f10ff */
[----:B------:R-:W-:Y:S01]  /*04a0*/  ULOP3.LUT UR56, UR38, UR56, URZ, 0x3c, !UPT ;  /* 0x0000003826387292 */ /* 0x000fe2000f8e3c3f */
[----:B------:R-:W-:Y:S01]  /*04b0*/  LOP3.LUT R5, R4, 0xfffffffe, RZ, 0xc0, !PT ;  /* 0xfffffffe04057812 */ /* 0x000fe200078ec0ff */
[----:B------:R-:W-:Y:S01]  /*04c0*/  IMAD.SHL.U32 R3, R3, 0x40, RZ ;  /* 0x0000004003037824 */ /* 0x000fe200078e00ff */
[----:B------:R-:W-:Y:S01]  /*04d0*/  LOP3.LUT R4, R2, 0xfffffffc, RZ, 0xc0, !PT ;  /* 0xfffffffc02047812 */ /* 0x000fe200078ec0ff */
[----:B------:R-:W-:Y:S01]  /*04e0*/  IMAD.SHL.U32 R24, R17, 0x8, RZ ;  /* 0x0000000811187824 */ /* 0x000fe200078e00ff */
[----:B------:R-:W-:Y:S01]  /*04f0*/  LEA.HI R10, R20, R21, RZ, 0x6 ;  /* 0x00000015140a7211 */ /* 0x000fe200078f30ff */
[C---:B------:R-:W-:Y:S01]  /*0500*/  IMAD.IADD R231, R0.reuse, 0x1, -R5 ;  /* 0x0000000100e77824 */ /* 0x040fe200078e0a05 */
[----:B------:R-:W-:Y:S01]  /*0510*/  LOP3.LUT R2, R3, 0xc0, RZ, 0xc0, !PT ;  /* 0x000000c003027812 */ /* 0x000fe200078ec0ff */
[----:B------:R-:W-:Y:S01]  /*0520*/  IMAD.IADD R11, R0, 0x1, -R4 ;  /* 0x00000001000b7824 */ /* 0x000fe200078e0a04 */
[----:B------:R-:W-:Y:S01]  /*0530*/  LOP3.LUT R0, R12, 0xfffffff0, RZ, 0xc0, !PT ;  /* 0xfffffff00c007812 */ /* 0x000fe200078ec0ff */
[----:B------:R-:W-:Y:S01]  /*0540*/  STL [R1+0x8], R24 ;  /* 0x0000081801007387 */ /* 0x000fe20000100800 */
[----:B------:R-:W-:Y:S01]  /*0550*/  LOP3.LUT R3, R2, 0x18, R24, 0xf8, !PT ;  /* 0x0000001802037812 */ /* 0x000fe200078ef818 */
[----:B------:R-:W-:Y:S01]  /*0560*/  USHF.R.S32.HI UR61, URZ, 0x1f, UR38 ;  /* 0x0000001f3f3d7899 */ /* 0x000fe20008011426 */
[----:B------:R-:W-:Y:S01]  /*0570*/  SHF.R.U32.HI R2, RZ, 0x3, R2 ;  /* 0x00000003ff027819 */ /* 0x000fe20000011602 */
[----:B------:R-:W-:Y:S01]  /*0580*/  IMAD.IADD R0, R21, 0x1, -R0 ;  /* 0x0000000115007824 */ /* 0x000fe200078e0a00 */
[----:B------:R-:W-:Y:S01]  /*0590*/  SHF.R.S32.HI R10, RZ, 0x6, R10 ;  /* 0x00000006ff0a7819 */ /* 0x000fe2000001140a */
[----:B------:R-:W-:Y:S01]  /*05a0*/  UISETP.NE.AND UP3, UPT, UR10, URZ, UPT ;  /* 0x0000003f0a00728c */ /* 0x000fe2000bf65270 */
[----:B------:R-:W-:Y:S01]  /*05b0*/  LOP3.LUT R7, R3, R2, RZ, 0x3c, !PT ;  /* 0x0000000203077212 */ /* 0x000fe200078e3cff */
[----:B------:R-:W-:Y:S01]  /*05c0*/  USHF.R.S32.HI UR60, URZ, 0x1f, UR33 ;  /* 0x0000001f3f3c7899 */ /* 0x000fe20008011421 */
[----:B------:R-:W-:Y:S01]  /*05d0*/  SHF.R.S32.HI R4, RZ, 0x1f, R0 ;  /* 0x0000001fff047819 */ /* 0x000fe20000011400 */
[----:B------:R-:W-:Y:S01]  /*05e0*/  USHF.R.S32.HI UR59, URZ, 0x1f, UR38 ;  /* 0x0000001f3f3b7899 */ /* 0x000fe20008011426 */
[----:B------:R-:W-:Y:S01]  /*05f0*/  LOP3.LUT R3, R16, 0xfffffff8, RZ, 0xc0, !PT ;  /* 0xfffffff810037812 */ /* 0x000fe200078ec0ff */
[----:B------:R-:W-:Y:S01]  /*0600*/  USHF.R.S32.HI UR58, URZ, 0x1f, UR33 ;  /* 0x0000001f3f3a7899 */ /* 0x000fe20008011421 */
[-C--:B------:R-:W-:Y:S01]  /*0610*/  LEA.HI R2, R0, R0.reuse, RZ, 0x1 ;  /* 0x0000000000027211 */ /* 0x080fe200078f08ff */
[----:B------:R-:W-:Y:S01]  /*0620*/  USHF.R.S32.HI UR57, URZ, 0x1f, UR38 ;  /* 0x0000001f3f397899 */ /* 0x000fe20008011426 */
[----:B------:R-:W-:Y:S01]  /*0630*/  LEA.HI R12, R4, R0, RZ, 0x3 ;  /* 0x00000000040c7211 */ /* 0x000fe200078f18ff */
[----:B------:R-:W-:Y:S01]  /*0640*/  IMAD.IADD R3, R21, 0x1, -R3 ;  /* 0x0000000115037824 */ /* 0x000fe200078e0a03 */
[----:B------:R-:W-:Y:S01]  /*0650*/  LOP3.LUT R5, R2, 0x7fffffe, RZ, 0xc0, !PT ;  /* 0x07fffffe02057812 */ /* 0x000fe200078ec0ff */
[----:B------:R-:W-:Y:S01]  /*0660*/  UIMAD.WIDE.U32 UR42, UR36, UR44, URZ ;  /* 0x0000002c242a72a5 */ /* 0x000fe2000f8e003f */
[----:B------:R-:W-:Y:S01]  /*0670*/  LOP3.LUT R4, R12, 0xfffffff8, RZ, 0xc0, !PT ;  /* 0xfffffff80c047812 */ /* 0x000fe200078ec0ff */
[----:B------:R-:W-:Y:S01]  /*0680*/  UIMAD UR51, UR37, UR44, URZ ;  /* 0x0000002c253372a4 */ /* 0x000fe2000f8e023f */
[----:B------:R-:W-:Y:S01]  /*0690*/  LEA.HI R6, R3, R3, RZ, 0x1 ;  /* 0x0000000303067211 */ /* 0x000fe200078f08ff */
[----:B------:R-:W-:Y:S01]  /*06a0*/  IMAD.IADD R19, R0, 0x1, -R5 ;  /* 0x0000000100137824 */ /* 0x000fe200078e0a05 */
[----:B------:R-:W-:Y:S01]  /*06b0*/  LOP3.LUT P2, RZ, R8, 0x2, RZ, 0xc0, !PT ;  /* 0x0000000208ff7812 */ /* 0x000fe2000784c0ff */
[----:B------:R-:W-:Y:S01]  /*06c0*/  IMAD.IADD R14, R0, 0x1, -R4 ;  /* 0x00000001000e7824 */ /* 0x000fe200078e0a04 */
[----:B------:R-:W-:Y:S01]  /*06d0*/  LOP3.LUT R0, R6, 0x3fffffe, RZ, 0xc0, !PT ;  /* 0x03fffffe06007812 */ /* 0x000fe200078ec0ff */
[----:B------:R-:W-:Y:S01]  /*06e0*/  IMAD.U32 R4, R9, 0x20, R7 ;  /* 0x0000002009047824 */ /* 0x000fe200078e0007 */
[--C-:B------:R-:W-:Y:S01]  /*06f0*/  SHF.R.S32.HI R7, RZ, 0x1, R2.reuse ;  /* 0x00000001ff077819 */ /* 0x100fe20000011402 */
[----:B------:R-:W-:Y:S01]  /*0700*/  USHF.R.S32.HI UR53, URZ, 0x1f, UR47 ;  /* 0x0000001f3f357899 */ /* 0x000fe2000801142f */
[----:B------:R-:W-:Y:S01]  /*0710*/  SHF.R.S32.HI R2, RZ, 0x1f, R2 ;  /* 0x0000001fff027819 */ /* 0x000fe20000011402 */
[----:B------:R-:W-:Y:S01]  /*0720*/  IMAD.IADD R5, R3, 0x1, -R0 ;  /* 0x0000000103057824 */ /* 0x000fe200078e0a00 */
[----:B------:R1:W-:Y:S01]  /*0730*/  STL [R1+0x38], R4 ;  /* 0x0000380401007387 */ /* 0x0003e20000100800 */
[----:B------:R-:W-:Y:S01]  /*0740*/  IMAD R0, R10, 0x4, R15 ;  /* 0x000000040a007824 */ /* 0x000fe200078e020f */
[----:B------:R-:W-:Y:S01]  /*0750*/  LEA.HI R9, R20, R21, RZ, 0x7 ;  /* 0x0000001514097211 */ /* 0x000fe200078f38ff */
[----:B------:R-:W-:Y:S01]  /*0760*/  IMAD.SHL.U32 R21, R21, 0x2, RZ ;  /* 0x0000000215157824 */ /* 0x000fe200078e00ff */
[----:B------:R-:W-:Y:S01]  /*0770*/  LOP3.LUT P5, RZ, R14, 0x2, RZ, 0xc0, !PT ;  /* 0x000000020eff7812 */ /* 0x000fe200078ac0ff */
[----:B------:R-:W-:Y:S01]  /*0780*/  IMAD R18, R0, 0x8, R5 ;  /* 0x0000000800127824 */ /* 0x000fe200078e0205 */
[----:B------:R-:W-:Y:S01]  /*0790*/  SHF.R.S32.HI R0, RZ, 0x1, R6 ;  /* 0x00000001ff007819 */ /* 0x000fe20000011406 */
[----:B------:R-:W-:Y:S01]  /*07a0*/  UIMAD UR50, UR6, UR50, URZ ;  /* 0x00000032063272a4 */ /* 0x000fe2000f8e023f */
[----:B------:R-:W-:Y:S01]  /*07b0*/  LEA.HI R5, R2, R7, RZ, 0x2 ;  /* 0x0000000702057211 */ /* 0x000fe200078f10ff */
[----:B------:R-:W-:Y:S01]  /*07c0*/  IMAD.SHL.U32 R2, R3, 0x40, RZ ;  /* 0x0000004003027824 */ /* 0x000fe200078e00ff */
[----:B------:R-:W-:Y:S01]  /*07d0*/  LOP3.LUT P4, RZ, R0, 0x2, RZ, 0xc0, !PT ;  /* 0x0000000200ff7812 */ /* 0x000fe2000788c0ff */
[----:B------:R-:W-:Y:S01]  /*07e0*/  IMAD.SHL.U32 R3, R11, 0x10, RZ ;  /* 0x000000100b037824 */ /* 0x000fe200078e00ff */
[----:B------:R-:W-:Y:S01]  /*07f0*/  LOP3.LUT R5, R5, 0xfffffffc, RZ, 0xc0, !PT ;  /* 0xfffffffc05057812 */ /* 0x000fe200078ec0ff */
[----:B------:R-:W-:Y:S01]  /*0800*/  @!UP2 UIMAD UR49, UR7, UR49, URZ ;  /* 0x000000310731a2a4 */ /* 0x000fe2000f8e023f */
[----:B------:R-:W-:Y:S01]  /*0810*/  LEA.HI R6, R8, R8, RZ, 0x1 ;  /* 0x0000000808067211 */ /* 0x000fe200078f08ff */
[----:B------:R-:W-:Y:S01]  /*0820*/  USHF.R.S32.HI UR48, URZ, 0x1f, UR41 ;  /* 0x0000001f3f307899 */ /* 0x000fe20008011429 */
[----:B------:R-:W-:Y:S01]  /*0830*/  LOP3.LUT P6, RZ, R14, 0x4, RZ, 0xc0, !PT ;  /* 0x000000040eff7812 */ /* 0x000fe200078cc0ff */
[----:B------:R-:W-:Y:S01]  /*0840*/  IMAD.IADD R13, R7, 0x1, -R5 ;  /* 0x00000001070d7824 */ /* 0x000fe200078e0a05 */
[C---:B------:R-:W-:Y:S01]  /*0850*/  SEL R226, R230.reuse, 0xffffffe0, !P5 ;  /* 0xffffffe0e6e27807 */ /* 0x040fe20006800000 */
[----:B------:R-:W-:Y:S01]  /*0860*/  UMOV UR40, 0xffffd000 ;  /* 0xffffd00000287882 */ /* 0x000fe20000000000 */
[----:B------:R-:W-:-:S02]  /*0870*/  SEL R221, R230, 0xffffffe0, !P4 ;  /* 0xffffffe0e6dd7807 */ /* 0x000fc40006000000 */
[----:B------:R-:W-:Y:S02]  /*0880*/  SEL R227, R227, 0x40, P6 ;  /* 0x00000040e3e37807 */ /* 0x000fe40003000000 */
[----:B------:R-:W-:Y:S02]  /*0890*/  LOP3.LUT P0, RZ, R13, 0x2, RZ, 0xc0, !PT ;  /* 0x000000020dff7812 */ /* 0x000fe4000780c0ff */
[----:B-1----:R-:W-:Y:S02]  /*08a0*/  LOP3.LUT R4, R8, 0x1, RZ, 0xc0, !PT ;  /* 0x0000000108047812 */ /* 0x002fe400078ec0ff */
[----:B------:R-:W-:Y:S02]  /*08b0*/  SEL R230, R230, 0xffffffe0, !P0 ;  /* 0xffffffe0e6e67807 */ /* 0x000fe40004000000 */
[----:B------:R-:W-:Y:S01]  /*08c0*/  ISETP.NE.U32.AND P3, PT, R4, 0x1, PT ;  /* 0x000000010400780c */ /* 0x000fe20003f65070 */
[----:B------:R-:W-:Y:S01]  /*08d0*/  IMAD.SHL.U32 R4, R0, 0x40, RZ ;  /* 0x0000004000047824 */ /* 0x000fe200078e00ff */
[----:B------:R-:W-:-:S02]  /*08e0*/  LOP3.LUT R0, R2, 0x1c0, RZ, 0xc0, !PT ;  /* 0x000001c002007812 */ /* 0x000fc400078ec0ff */
[----:B------:R-:W-:Y:S02]  /*08f0*/  SEL R233, R233, 0x10, !P3 ;  /* 0x00000010e9e97807 */ /* 0x000fe40005800000 */
[----:B------:R-:W-:Y:S02]  /*0900*/  LOP3.LUT R2, R4, 0xc0, RZ, 0xc0, !PT ;  /* 0x000000c004027812 */ /* 0x000fe400078ec0ff */
[----:B------:R-:W-:Y:S02]  /*0910*/  LOP3.LUT R3, R0, 0x30, R3, 0xf8, !PT ;  /* 0x0000003000037812 */ /* 0x000fe400078ef803 */
[----:B------:R-:W-:Y:S02]  /*0920*/  LOP3.LUT R5, R2, 0x8, R16, 0xf8, !PT ;  /* 0x0000000802057812 */ /* 0x000fe400078ef810 */
[----:B------:R-:W-:Y:S02]  /*0930*/  SHF.R.U32.HI R4, RZ, 0x3, R2 ;  /* 0x00000003ff047819 */ /* 0x000fe40000011602 */
[----:B------:R-:W-:-:S02]  /*0940*/  LOP3.LUT R2, R3, 0x8, R16, 0xf8, !PT ;  /* 0x0000000803027812 */ /* 0x000fc400078ef810 */
[----:B------:R-:W-:Y:S02]  /*0950*/  SHF.R.U32.HI R0, RZ, 0x3, R0 ;  /* 0x00000003ff007819 */ /* 0x000fe40000011600 */
[----:B------:R-:W-:Y:S01]  /*0960*/  LOP3.LUT R222, R5, R4, RZ, 0x3c, !PT ;  /* 0x0000000405de7212 */ /* 0x000fe200078e3cff */
[----:B------:R-:W-:Y:S01]  /*0970*/  IMAD.SHL.U32 R5, R17, 0x2, RZ ;  /* 0x0000000211057824 */ /* 0x000fe200078e00ff */
[----:B------:R-:W-:Y:S01]  /*0980*/  LOP3.LUT R16, R2, R0, RZ, 0x3c, !PT ;  /* 0x0000000002107212 */ /* 0x000fe200078e3cff */
[----:B------:R-:W-:Y:S01]  /*0990*/  IMAD.SHL.U32 R2, R8, 0x40, RZ ;  /* 0x0000004008027824 */ /* 0x000fe200078e00ff */
[----:B------:R-:W-:Y:S01]  /*09a0*/  LOP3.LUT R0, R6, 0x3fffffe, RZ, 0xc0, !PT ;  /* 0x03fffffe06007812 */ /* 0x000fe200078ec0ff */
[----:B------:R-:W-:Y:S01]  /*09b0*/  IMAD.U32 R222, R18, 0x20, R222 ;  /* 0x0000002012de7824 */ /* 0x000fe200078e00de */
[----:B------:R-:W-:Y:S02]  /*09c0*/  SHF.R.S32.HI R3, RZ, 0x3, R12 ;  /* 0x00000003ff037819 */ /* 0x000fe4000001140c */
[----:B------:R-:W-:Y:S01]  /*09d0*/  LOP3.LUT R2, R2, 0x1c0, RZ, 0xc0, !PT ;  /* 0x000001c002027812 */ /* 0x000fe200078ec0ff */
[----:B------:R-:W-:-:S02]  /*09e0*/  IMAD.IADD R7, R8, 0x1, -R0 ;  /* 0x0000000108077824 */ /* 0x000fc400078e0a00 */
[----:B------:R-:W-:Y:S02]  /*09f0*/  IMAD.SHL.U32 R0, R10, 0x20, RZ ;  /* 0x000000200a007824 */ /* 0x000fe400078e00ff */
[----:B------:R-:W-:Y:S02]  /*0a00*/  IMAD R12, R3, 0x8, R19 ;  /* 0x00000008030c7824 */ /* 0x000fe400078e0213 */
[C---:B------:R-:W-:Y:S01]  /*0a10*/  IMAD R225, R11.reuse, 0x2, R3 ;  /* 0x000000020be17824 */ /* 0x040fe200078e0203 */
[----:B------:R-:W-:Y:S01]  /*0a20*/  LOP3.LUT R8, R0, 0x6, R21, 0xf8, !PT ;  /* 0x0000000600087812 */ /* 0x000fe200078ef815 */
[----:B------:R-:W-:Y:S01]  /*0a30*/  IMAD.U32 R3, RZ, RZ, UR14 ;  /* 0x0000000eff037e24 */ /* 0x000fe2000f8e00ff */
[----:B------:R-:W-:Y:S01]  /*0a40*/  LOP3.LUT R4, R2, 0x20, R0, 0xf8, !PT ;  /* 0x0000002002047812 */ /* 0x000fe200078ef800 */
[----:B------:R-:W-:Y:S01]  /*0a50*/  IMAD R0, R11, 0x200, R5 ;  /* 0x000002000b007824 */ /* 0x000fe200078e0205 */
[----:B------:R-:W-:Y:S01]  /*0a60*/  SHF.R.U32.HI R2, RZ, 0x3, R2 ;  /* 0x00000003ff027819 */ /* 0x000fe20000011602 */
[----:B------:R1:W-:Y:S01]  /*0a70*/  STL [R1+0x54], R8 ;  /* 0x0000540801007387 */ /* 0x0003e20000100800 */
[----:B------:R-:W-:-:S02]  /*0a80*/  IMAD R221, R222, 0x2, R221 ;  /* 0x00000002dedd7824 */ /* 0x000fc400078e02dd */
[----:B------:R-:W-:Y:S01]  /*0a90*/  IMAD R10, R7, 0x20, R0 ;  /* 0x00000020070a7824 */ /* 0x000fe200078e0200 */
[----:B------:R-:W-:Y:S01]  /*0aa0*/  SHF.R.S32.HI R0, RZ, 0x1, R6 ;  /* 0x00000001ff007819 */ /* 0x000fe20000011406 */
[----:B------:R-:W-:-:S03]  /*0ab0*/  IMAD.SHL.U32 R222, R222, 0x2, RZ ;  /* 0x00000002dede7824 */ /* 0x000fc600078e00ff */
[C---:B------:R-:W-:Y:S01]  /*0ac0*/  LOP3.LUT P1, RZ, R0.reuse, 0x2, RZ, 0xc0, !PT ;  /* 0x0000000200ff7812 */ /* 0x040fe2000782c0ff */
[----:B------:R-:W-:-:S05]  /*0ad0*/  IMAD.SHL.U32 R0, R0, 0x40, RZ ;  /* 0x0000004000007824 */ /* 0x000fca00078e00ff */
[----:B------:R-:W-:Y:S02]  /*0ae0*/  LOP3.LUT R0, R0, 0xc0, RZ, 0xc0, !PT ;  /* 0x000000c000007812 */ /* 0x000fe400078ec0ff */
        /* <DEDUP_REMOVED lines=33> */
[----:B------:R-:W-:Y:S01]  /*0d00*/  IADD3 R4, R24, 0x40, RZ ;  /* 0x0000004018047810 */ /* 0x000fe20007ffe0ff */
[----:B------:R-:W-:Y:S01]  /*0d10*/  IMAD R231, R231, 0x200, R0 ;  /* 0x00000200e7e77824 */ /* 0x000fe200078e0200 */
[----:B------:R-:W-:Y:S01]  /*0d20*/  @P2 IADD3 R234, R236, -0x20, RZ ;  /* 0xffffffe0ecea2810 */ /* 0x000fe20007ffe0ff */
[----:B------:R-:W-:Y:S01]  /*0d30*/  IMAD.IADD R226, R225, 0x1, R226 ;  /* 0x00000001e1e27824 */ /* 0x000fe200078e02e2 */
[----:B------:R-:W-:Y:S01]  /*0d40*/  IADD3 R0, R11, -0x40, RZ ;  /* 0xffffffc00b007810 */ /* 0x000fe20007ffe0ff */
[----:B------:R-:W-:Y:S01]  /*0d50*/  IMAD.IADD R231, R231, 0x1, R5 ;  /* 0x00000001e7e77824 */ /* 0x000fe200078e0205 */
[----:B------:R-:W-:Y:S01]  /*0d60*/  IADD3 R5, R24, 0x20, RZ ;  /* 0x0000002018057810 */ /* 0x000fe20007ffe0ff */
[----:B------:R-:W-:Y:S01]  /*0d70*/  STL [R1+0x58], R11 ;  /* 0x0000580b01007387 */ /* 0x000fe20000100800 */
[----:B------:R-:W-:Y:S01]  /*0d80*/  SHF.R.S32.HI R2, RZ, 0x1f, R0 ;  /* 0x0000001fff027819 */ /* 0x000fe20000011400 */
[----:B------:R-:W-:-:S02]  /*0d90*/  IMAD.IADD R228, R225, 0x1, R227 ;  /* 0x00000001e1e47824 */ /* 0x000fc400078e02e3 */
[----:B------:R-:W-:Y:S01]  /*0da0*/  STL [R1+0x20], R5 ;  /* 0x0000200501007387 */ /* 0x000fe20000100800 */
[C---:B------:R-:W-:Y:S01]  /*0db0*/  SHF.L.U64.HI R2, R0.reuse, 0x2, R2 ;  /* 0x0000000200027819 */ /* 0x040fe20000010202 */
[----:B------:R-:W-:Y:S02]  /*0dc0*/  IMAD.SHL.U32 R0, R0, 0x4, RZ ;  /* 0x0000000400007824 */ /* 0x000fe400078e00ff */
[----:B------:R1:W-:Y:S01]  /*0dd0*/  STL [R1+0x24], R4 ;  /* 0x0000240401007387 */ /* 0x0003e20000100800 */
[----:B------:R-:W-:Y:S02]  /*0de0*/  IMAD.IADD R233, R233, 0x1, R234 ;  /* 0x00000001e9e97824 */ /* 0x000fe400078e02ea */
[----:B------:R-:W-:Y:S01]  /*0df0*/  IMAD.IADD R227, R226, 0x1, R227 ;  /* 0x00000001e2e37824 */ /* 0x000fe200078e02e3 */
        /* <DEDUP_REMOVED lines=8> */
.L_x_395:
        /* <DEDUP_REMOVED lines=53> */
.L_x_354:
        /* <DEDUP_REMOVED lines=58> */
.L_x_356:
        /* <DEDUP_REMOVED lines=18> */
.L_x_357:
        /* <DEDUP_REMOVED lines=71> */
.L_x_358:
[----:B------:R-:W-:Y:S02]  /*1b00*/  UMOV UR11, UR50 ;  /* 0x00000032000b7c82 */ /* 0x000fe40008000000 */
.L_x_359:
[----:B------:R-:W2:Y:S04]  /*1b10*/  LDL.64 R4, [R1+0x8] ;  /* 0x0000080001047983 */ /* 0x000ea80000100a00 */
[----:B------:R1:W3:Y:S01]  /*1b20*/  LDL.64 R20, [R1+0x8] ;  /* 0x0000080001147983 */ /* 0x0002e20000100a00 */
[----:B------:R-:W-:Y:S01]  /*1b30*/  UIADD3 UR8, UP5, UP4, UR8, UR41, UR47 ;  /* 0x0000002908087290 */ /* 0x000fe2000fcbe02f */
[----:B------:R-:W-:Y:S02]  /*1b40*/  BSSY B1, `(.L_x_355) ;  /* 0x0000844000017945 */ /* 0x000fe40003800000 */
[----:B------:R-:W4:Y:S01]  /*1b50*/  S2R R8, SR_TID.X ;  /* 0x0000000000087919 */ /* 0x000f220000002100 */
[----:B------:R-:W-:-:S03]  /*1b60*/  UIADD3 UR15, UP1, UP0, UR13, UR8, UR15 ;  /* 0x000000080d0f7290 */ /* 0x000fc6000f83e00f */
[----:B------:R-:W-:Y:S02]  /*1b70*/  ULDC.64 UR8, c[0x0][0x1a8] ;  /* 0x00006a0000087ab9 */ /* 0x000fe40000000a00 */
[----:B------:R-:W-:-:S04]  /*1b80*/  UIMAD UR7, UR61, UR8, URZ ;  /* 0x000000083d0772a4 */ /* 0x000fc8000f8e023f */
        /* <DEDUP_REMOVED lines=8> */
[----:B------:R-:W-:Y:S01]  /*1c10*/  LEA.HI R3, R9, R8, RZ, 0x2 ;  /* 0x0000000809037211 */ /* 0x000fe200078f10ff */
        /* <DEDUP_REMOVED lines=9> */
[--C-:B------:R-:W-:Y:S02]  /*1cb0*/  SHF.R.S32.HI R21, RZ, 0x1f, R20.reuse ;  /* 0x0000001fff157819 */ /* 0x100fe40000011414 */
[----:B------:R-:W-:Y:S01]  /*1cc0*/  IADD3 R4, P0, R20, UR22, RZ ;  /* 0x0000001614047c10 */ /* 0x000fe2000ff1e0ff */
[----:B------:R-:W-:Y:S02]  /*1cd0*/  UMOV UR22, 0x4 ;  /* 0x0000000400167882 */ /* 0x000fe40000000000 */
[C---:B------:R-:W-:Y:S01]  /*1ce0*/  IMAD.WIDE.U32 R6, R0.reuse, c[0x0][0x190], R20 ;  /* 0x0000640000067a25 */ /* 0x040fe200078e0014 */
[----:B------:R1:W-:Y:S03]  /*1cf0*/  STL [R1+0xc], R21 ;  /* 0x00000c1501007387 */ /* 0x0003e60000100800 */
[----:B------:R-:W-:Y:S01]  /*1d00*/  IMAD R0, R0, c[0x0][0x194], R5 ;  /* 0x0000650000007a24 */ /* 0x000fe200078e0205 */
[----:B------:R-:W-:-:S02]  /*1d10*/  IADD3 R6, P1, R6, UR39, RZ ;  /* 0x0000002706067c10 */ /* 0x000fc4000ff3e0ff */
[----:B------:R-:W-:Y:S02]  /*1d20*/  IADD3.X R5, R21, UR28, RZ, P0, !PT ;  /* 0x0000001c15057c10 */ /* 0x000fe400087fe4ff */
        /* <DEDUP_REMOVED lines=36> */
[----:B-1----:R-:W2:Y:S01]  /*1f70*/  LDL R17, [R1+0x38] ;  /* 0x0000380001117983 */ /* 0x002ea20000100800 */
[----:B------:R-:W-:Y:S01]  /*1f80*/  PLOP3.LUT P0, PT, PT, PT, UP3, 0x80, 0x0 ;  /* 0x000000000000781c */ /* 0x000fe20003f0f038 */
[----:B------:R-:W-:Y:S01]  /*1f90*/  UIMAD UR13, UR20, -0x80, UR6 ;  /* 0xffffff80140d78a4 */ /* 0x000fe2000f8e0206 */
[----:B------:R-:W-:Y:S01]  /*1fa0*/  MOV R15, UR24 ;  /* 0x00000018000f7c02 */ /* 0x000fe20008000f00 */
[----:B------:R-:W-:Y:S01]  /*1fb0*/  ULDC.64 UR14, c[0x0][0x1a0] ;  /* 0x00006800000e7ab9 */ /* 0x000fe20000000a00 */
[----:B------:R-:W-:Y:S01]  /*1fc0*/  BSSY B0, `(.L_x_361) ;  /* 0x0000044000007945 */ /* 0x000fe20003800000 */
[----:B------:R-:W-:Y:S01]  /*1fd0*/  UIMAD UR7, UR19, UR14, URZ ;  /* 0x0000000e130772a4 */ /* 0x000fe2000f8e023f */
[----:B------:R-:W-:Y:S01]  /*1fe0*/  MOV R242, R10 ;  /* 0x0000000a00f27202 */ /* 0x000fe20000000f00 */
[----:B------:R-:W-:Y:S01]  /*1ff0*/  UMOV UR10, UR8 ;  /* 0x00000008000a7c82 */ /* 0x000fe20008000000 */
[----:B------:R-:W-:Y:S01]  /*2000*/  ISETP.GE.AND P1, PT, R3, UR13, PT ;  /* 0x0000000d03007c0c */ /* 0x000fe2000bf26270 */
[----:B------:R-:W-:Y:S01]  /*2010*/  UIMAD UR8, UR24, UR15, UR7 ;  /* 0x0000000f180872a4 */ /* 0x000fe2000f8e0207 */
[----:B------:R-:W-:Y:S01]  /*2020*/  IMAD.WIDE.U32 R4, R15, c[0x0][0x1a0], R20 ;  /* 0x000068000f047a25 */ /* 0x000fe200078e0014 */
[----:B------:R-:W-:Y:S01]  /*2030*/  UMOV UR12, UR16 ;  /* 0x00000010000c7c82 */ /* 0x000fe20008000000 */
[----:B------:R-:W-:Y:S01]  /*2040*/  MOV R240, R12 ;  /* 0x0000000c00f07202 */ /* 0x000fe20000000f00 */
[----:B------:R-:W-:Y:S01]  /*2050*/  @P0 BAR.SYNC.DEFER_BLOCKING 0x0 ;  /* 0x0000000000000b1d */ /* 0x000fe20000010000 */
[----:B------:R-:W-:Y:S01]  /*2060*/  IMAD.MOV.U32 R241, RZ, RZ, R8 ;  /* 0x000000fffff17224 */ /* 0x000fe200078e0008 */
[----:B------:R-:W-:Y:S01]  /*2070*/  IADD3 R6, P0, R4, UR31, RZ ;  /* 0x0000001f04067c10 */ /* 0x000fe2000ff1e0ff */
[----:B------:R-:W-:Y:S01]  /*2080*/  IMAD.U32 R4, RZ, RZ, UR8 ;  /* 0x00000008ff047e24 */ /* 0x000fe2000f8e00ff */
[----:B------:R-:W-:Y:S01]  /*2090*/  MOV R237, R11 ;  /* 0x0000000b00ed7202 */ /* 0x000fe20000000f00 */
[----:B------:R-:W-:Y:S01]  /*20a0*/  IMAD.MOV.U32 R239, RZ, RZ, R9 ;  /* 0x000000ffffef7224 */ /* 0x000fe200078e0009 */
[----:B------:R-:W-:-:S02]  /*20b0*/  UMOV UR7, UR11 ;  /* 0x0000000b00077c82 */ /* 0x000fc40008000000 */
[----:B------:R-:W-:Y:S01]  /*20c0*/  ULEA.HI UR11, UR7, UR7, URZ, 0x1 ;  /* 0x00000007070b7291 */ /* 0x000fe2000f8f083f */
[----:B------:R-:W-:Y:S01]  /*20d0*/  IADD3.X R7, R5, UR32, R4, P0, !PT ;  /* 0x0000002005077c10 */ /* 0x000fe200087fe404 */
[----:B------:R-:W-:Y:S02]  /*20e0*/  IMAD R4, R16, c[0x0][0x1b8], RZ ;  /* 0x00006e0010047a24 */ /* 0x000fe400078e02ff */
[----:B------:R-:W-:Y:S02]  /*20f0*/  ULOP3.LUT UR8, UR11, 0xfffffffe, URZ, 0xc0, !UPT ;  /* 0xfffffffe0b087892 */ /* 0x000fe4000f8ec03f */
[C---:B------:R-:W-:Y:S01]  /*2100*/  IMAD R4, R14.reuse, c[0x0][0x1bc], R4 ;  /* 0x00006f000e047a24 */ /* 0x040fe200078e0204 */
[----:B------:R-:W-:Y:S01]  /*2110*/  UMOV UR11, UR17 ;  /* 0x00000011000b7c82 */ /* 0x000fe20008000000 */
[----:B------:R-:W-:Y:S01]  /*2120*/  IMAD.WIDE.U32 R6, R14, c[0x0][0x1b8], R6 ;  /* 0x00006e000e067a25 */ /* 0x000fe200078e0006 */
[----:B------:R-:W-:-:S03]  /*2130*/  UIADD3 UR8, UR7, -UR8, URZ ;  /* 0x8000000807087290 */ /* 0x000fc6000fffe03f */
[----:B------:R-:W-:Y:S01]  /*2140*/  IMAD.IADD R13, R7, 0x1, R4 ;  /* 0x00000001070d7824 */ /* 0x000fe200078e0204 */
        /* <DEDUP_REMOVED lines=43> */
.L_x_362:
[----:B------:R-:W-:Y:S05]  /*2400*/  BSYNC B0 ;  /* 0x0000000000007941 */ /* 0x000fea0003800000 */
.L_x_361:
        /* <DEDUP_REMOVED lines=41> */
.L_x_364:
[----:B------:R-:W-:Y:S05]  /*26a0*/  BSYNC B0 ;  /* 0x0000000000007941 */ /* 0x000fea0003800000 */
.L_x_363:
        /* <DEDUP_REMOVED lines=39> */
.L_x_366:
[----:B------:R-:W-:Y:S05]  /*2920*/  BSYNC B0 ;  /* 0x0000000000007941 */ /* 0x000fea0003800000 */
.L_x_365:
        /* <DEDUP_REMOVED lines=19> */
.L_x_368:
        /* <DEDUP_REMOVED lines=36> */
.L_x_369:
[----:B------:R-:W-:Y:S05]  /*2ca0*/  BSYNC B0 ;  /* 0x0000000000007941 */ /* 0x000fea0003800000 */
.L_x_367:
        /* <DEDUP_REMOVED lines=42> */
[----:B---3--:R2:W-:Y:S04]  /*2f50*/  STL [R1+0x10], R12 ;  /* 0x0000100c01007387 */ /* 0x0085e80000100800 */
        /* <DEDUP_REMOVED lines=38> */
.L_x_371:
[----:B------:R-:W-:Y:S05]  /*31c0*/  BSYNC B0 ;  /* 0x0000000000007941 */ /* 0x000fea0003800000 */
.L_x_370:
        /* <DEDUP_REMOVED lines=39> */
.L_x_373:
[----:B------:R-:W-:Y:S05]  /*3440*/  BSYNC B0 ;  /* 0x0000000000007941 */ /* 0x000fea0003800000 */
.L_x_372:
[----:B------:R-:W0:Y:S01]  /*3450*/  LDGDEPBAR ;  /* 0x00000000000079af */ /* 0x000e220000000000 */
[----:B------:R-:W-:Y:S01]  /*3460*/  IADD3 R3, R231, 0x1800, RZ ;  /* 0x00001800e7037810 */ /* 0x000fe20007ffe0ff */
[----:B------:R-:W-:Y:S01]  /*3470*/  UIADD3 UR8, UR24, 0x80, URZ ;  /* 0x0000008018087890 */ /* 0x000fe2000fffe03f */
[----:B-1-3--:R-:W-:Y:S01]  /*3480*/  IADD3 R0, R229, 0x1800, RZ ;  /* 0x00001800e5007810 */ /* 0x00afe20007ffe0ff */
[----:B------:R-:W-:Y:S01]  /*3490*/  STL [R1], R232 ;  /* 0x000000e801007387 */ /* 0x000fe20000100800 */
[----:B------:R-:W-:Y:S01]  /*34a0*/  SEL R3, R3, R231, !P0 ;  /* 0x000000e703037207 */ /* 0x000fe20004000000 */
[----:B------:R-:W-:Y:S01]  /*34b0*/  CS2R R126, SRZ ;  /* 0x00000000007e7805 */ /* 0x000fe2000001ff00 */
[----:B------:R-:W-:Y:S01]  /*34c0*/  SEL R0, R0, R229, !P0 ;  /* 0x000000e500007207 */ /* 0x000fe20004000000 */
[----:B------:R-:W-:Y:S01]  /*34d0*/  CS2R R124, SRZ ;  /* 0x00000000007c7805 */ /* 0x000fe2000001ff00 */
[----:B------:R-:W-:Y:S01]  /*34e0*/  SHF.L.U32 R223, R231, 0x1, RZ ;  /* 0x00000001e7df7819 */ /* 0x000fe200000006ff */
[----:B------:R-:W-:Y:S01]  /*34f0*/  IMAD.SHL.U32 R220, R3, 0x2, RZ ;  /* 0x0000000203dc7824 */ /* 0x000fe200078e00ff */
[----:B------:R-:W-:Y:S01]  /*3500*/  CS2R R130, SRZ ;  /* 0x0000000000827805 */ /* 0x000fe2000001ff00 */
[----:B------:R-:W-:Y:S01]  /*3510*/  IMAD.SHL.U32 R3, R0, 0x2, RZ ;  /* 0x0000000200037824 */ /* 0x000fe200078e00ff */
[----:B------:R-:W-:Y:S01]  /*3520*/  MOV R0, c[0x0][0x22c] ;  /* 0x00008b0000007a02 */ /* 0x000fe20000000f00 */
[----:B------:R-:W-:Y:S01]  /*3530*/  CS2R R128, SRZ ;  /* 0x0000000000807805 */ /* 0x000fe2000001ff00 */
[----:B------:R-:W-:Y:S01]  /*3540*/  CS2R R122, SRZ ;  /* 0x00000000007a7805 */ /* 0x000fe2000001ff00 */
[----:B------:R-:W-:Y:S01]  /*3550*/  CS2R R120, SRZ ;  /* 0x0000000000787805 */ /* 0x000fe2000001ff00 */
[----:B------:R-:W-:Y:S01]  /*3560*/  CS2R R118, SRZ ;  /* 0x0000000000767805 */ /* 0x000fe2000001ff00 */
[----:B------:R-:W-:Y:S01]  /*3570*/  IMAD R0, R0, c[0x0][0x1c0], RZ ;  /* 0x0000700000007a24 */ /* 0x000fe200078e02ff */
[----:B------:R-:W-:Y:S01]  /*3580*/  CS2R R116, SRZ ;  /* 0x0000000000747805 */ /* 0x000fe2000001ff00 */
[----:B------:R-:W-:Y:S01]  /*3590*/  CS2R R110, SRZ ;  /* 0x00000000006e7805 */ /* 0x000fe2000001ff00 */
[----:B------:R-:W-:Y:S01]  /*35a0*/  CS2R R108, SRZ ;  /* 0x00000000006c7805 */ /* 0x000fe2000001ff00 */
[----:B------:R-:W-:Y:S01]  /*35b0*/  IMAD.SHL.U32 R6, R0, 0x10, RZ ;  /* 0x0000001000067824 */ /* 0x000fe200078e00ff */
[----:B------:R-:W-:Y:S01]  /*35c0*/  CS2R R114, SRZ ;  /* 0x0000000000727805 */ /* 0x000fe2000001ff00 */
[----:B------:R-:W-:-:S04]  /*35d0*/  DEPBAR.LE SB0, 0x1 ;  /* 0x000080400000791a */ /* 0x000fc80000000000 */
[----:B------:R-:W-:Y:S01]  /*35e0*/  BAR.SYNC.DEFER_BLOCKING 0x0 ;  /* 0x0000000000007b1d */ /* 0x000fe20000010000 */
[----:B------:R-:W-:Y:S01]  /*35f0*/  IMAD.SHL.U32 R4, R0, 0x8, RZ ;  /* 0x0000000800047824 */ /* 0x000fe200078e00ff */
[C---:B------:R-:W-:Y:S01]  /*3600*/  IADD3 R5, R6.reuse, 0x20, RZ ;  /* 0x0000002006057810 */ /* 0x040fe20007ffe0ff */
[----:B------:R-:W-:Y:S01]  /*3610*/  CS2R R112, SRZ ;  /* 0x0000000000707805 */ /* 0x000fe2000001ff00 */
[----:B------:R-:W-:Y:S01]  /*3620*/  IADD3 R0, R6, 0x40, RZ ;  /* 0x0000004006007810 */ /* 0x000fe20007ffe0ff */
[----:B------:R-:W-:Y:S01]  /*3630*/  CS2R R106, SRZ ;  /* 0x00000000006a7805 */ /* 0x000fe2000001ff00 */
[C---:B------:R-:W-:Y:S01]  /*3640*/  SHF.L.U64.HI R6, R19.reuse, 0x2, R17 ;  /* 0x0000000213067819 */ /* 0x040fe20000010211 */
[C---:B------:R-:W-:Y:S01]  /*3650*/  IMAD.IADD R5, R4.reuse, 0x1, R5 ;  /* 0x0000000104057824 */ /* 0x040fe200078e0205 */
[----:B------:R-:W-:Y:S01]  /*3660*/  CS2R R104, SRZ ;  /* 0x0000000000687805 */ /* 0x000fe2000001ff00 */
[----:B------:R-:W-:Y:S01]  /*3670*/  IMAD.IADD R0, R4, 0x1, R0 ;  /* 0x0000000104007824 */ /* 0x000fe200078e0200 */
[----:B------:R-:W-:Y:S01]  /*3680*/  CS2R R102, SRZ ;  /* 0x0000000000667805 */ /* 0x000fe2000001ff00 */
[----:B------:R1:W-:Y:S01]  /*3690*/  STL [R1+0x48], R6 ;  /* 0x0000480601007387 */ /* 0x0003e20000100800 */
        /* <DEDUP_REMOVED lines=24> */
[----:B-1----:R-:W-:Y:S01]  /*3820*/  SHF.L.U32 R6, R19, 0x2, RZ ;  /* 0x0000000213067819 */ /* 0x002fe200000006ff */
[----:B------:R-:W1:Y:S01]  /*3830*/  LDSM.16.M88.4 R184, [R221+0xf400] ;  /* 0x00f40000ddb8783b */ /* 0x000e620000000200 */
[----:B------:R-:W-:Y:S01]  /*3840*/  CS2R R58, SRZ ;  /* 0x00000000003a7805 */ /* 0x000fe2000001ff00 */
[----:B------:R-:W-:Y:S01]  /*3850*/  CS2R R56, SRZ ;  /* 0x0000000000387805 */ /* 0x000fe2000001ff00 */
[----:B------:R-:W-:Y:S01]  /*3860*/  CS2R R54, SRZ ;  /* 0x0000000000367805 */ /* 0x000fe2000001ff00 */
[----:B------:R5:W-:Y:S01]  /*3870*/  STL [R1+0x44], R6 ;  /* 0x0000440601007387 */ /* 0x000be20000100800 */
        /* <DEDUP_REMOVED lines=12> */
[----:B------:R-:W-:Y:S01]  /*3940*/  IMAD.IADD R224, R223, 0x1, R230 ;  /* 0x00000001dfe07824 */ /* 0x000fe200078e02e6 */
[----:B------:R-:W-:-:S02]  /*3950*/  UISETP.GE.AND UP0, UPT, UR8, UR6, UPT ;  /* 0x000000060800728c */ /* 0x000fc4000bf06270 */
[----:B------:R-:W1:Y:S04]  /*3960*/  LDSM.16.M88.4 R200, [R221+0x11400] ;  /* 0x01140000ddc8783b */ /* 0x000e680000000200 */
[----:B------:R-:W1:Y:S04]  /*3970*/  LDSM.16.M88.4 R204, [R222+0x13000] ;  /* 0x01300000decc783b */ /* 0x000e680000000200 */
[----:B------:R-:W1:Y:S01]  /*3980*/  LDSM.16.M88.4 R208, [R222+0x13400] ;  /* 0x01340000ded0783b */ /* 0x000e620000000200 */
[C---:B-----5:R-:W-:Y:S01]  /*3990*/  IMAD.IADD R6, R4.reuse, 0x1, R5 ;  /* 0x0000000104067824 */ /* 0x060fe200078e0205 */
[----:B------:R-:W-:-:S02]  /*39a0*/  IADD3 R5, R4, R0, RZ ;  /* 0x0000000004057210 */ /* 0x000fc40007ffe0ff */
[----:B------:R-:W1:Y:S01]  /*39b0*/  LDSM.16.M88.4 R212, [R221+0x13000] ;  /* 0x01300000ddd4783b */ /* 0x000e620000000200 */
[C---:B------:R-:W-:Y:S01]  /*39c0*/  IMAD.IADD R6, R4.reuse, 0x1, R6 ;  /* 0x0000000104067824 */ /* 0x040fe200078e0206 */
[C---:B------:R-:W-:Y:S02]  /*39d0*/  IADD3 R5, R4.reuse, R5, RZ ;  /* 0x0000000504057210 */ /* 0x040fe40007ffe0ff */
[----:B------:R-:W1:Y:S01]  /*39e0*/  LDSM.16.M88.4 R216, [R221+0x13400] ;  /* 0x01340000ddd8783b */ /* 0x000e620000000200 */
[C---:B------:R-:W-:Y:S01]  /*39f0*/  IMAD.IADD R6, R4.reuse, 0x1, R6 ;  /* 0x0000000104067824 */ /* 0x040fe200078e0206 */
[----:B------:R-:W-:-:S04]  /*3a00*/  IADD3 R5, R4, R5, RZ ;  /* 0x0000000504057210 */ /* 0x000fc80007ffe0ff */
[----:B------:R5:W-:Y:S01]  /*3a10*/  STL [R1+0x2c], R6 ;  /* 0x00002c0601007387 */ /* 0x000be20000100800 */
[----:B------:R-:W-:-:S03]  /*3a20*/  IADD3 R0, R4, R5, RZ ;  /* 0x0000000504007210 */ /* 0x000fc60007ffe0ff */
[----:B------:R1:W-:Y:S01]  /*3a30*/  STL [R1+0x28], R5 ;  /* 0x0000280501007387 */ /* 0x0003e20000100800 */
[----:B-----5:R-:W-:-:S05]  /*3a40*/  IMAD.IADD R6, R4, 0x1, R6 ;  /* 0x0000000104067824 */ /* 0x020fca00078e0206 */
[----:B------:R1:W-:Y:S04]  /*3a50*/  STL [R1+0x34], R6 ;  /* 0x0000340601007387 */ /* 0x0003e80000100800 */
[----:B--234-:R1:W-:Y:S02]  /*3a60*/  STL [R1+0x30], R0 ;  /* 0x0000300001007387 */ /* 0x01c3e40000100800 */
.L_x_376:
[----:B------:R-:W0:Y:S01]  /*3a70*/  LDGDEPBAR ;  /* 0x00000000000079af */ /* 0x000e220000000000 */
[----:B-1----:R-:W-:Y:S01]  /*3a80*/  IADD3 R0, R230, R220, RZ ;  /* 0x000000dce6007210 */ /* 0x002fe20007ffe0ff */
        /* <DEDUP_REMOVED lines=128> */
[----:B--2---:R-:W2:Y:S08]  /*4290*/  LDL R11, [R1+0x10] ;  /* 0x00001000010b7983 */ /* 0x004eb00000100800 */
        /* <DEDUP_REMOVED lines=360> */
[----:B------:R-:W-:Y:S03]  /*5920*/  FADD.FTZ R21, -R140, R21 ;  /* 0x000000158c157221 */ /* 0x000fe60000010100 */
[----:B------:R-:W-:Y:S03]  /*5930*/  FFMA.FTZ R136, -R150, R150, 1 ;  /* 0x3f80000096887423 */ /* 0x000fe60000010196 */
[----:B------:R-:W-:Y:S02]  /*5940*/  FFMA.FTZ R132, -R145, R145, 1 ;  /* 0x3f80000091847423 */ /* 0x000fe40000010191 */
[----:B------:R-:W-:Y:S03]  /*5950*/  FMUL.FTZ R133, R159, R16 ;  /* 0x000000109f857220 */ /* 0x000fe60000410000 */
[----:B------:R-:W-:Y:S02]  /*5960*/  FMUL.FTZ R132, R132, c[0x0][0x2ec] ;  /* 0x0000bb0084847a20 */ /* 0x000fe40000410000 */
[----:B------:R-:W-:Y:S02]  /*5970*/  FFMA.FTZ R16, -R144, R144, 1 ;  /* 0x3f80000090107423 */ /* 0x000fe40000010190 */
[----:B------:R-:W-:Y:S02]  /*5980*/  FMUL.FTZ R145, R141, R132 ;  /* 0x000000848d917220 */ /* 0x000fe40000410000 */
[----:B------:R-:W-:Y:S02]  /*5990*/  FMUL.FTZ R132, R158, R17 ;  /* 0x000000119e847220 */ /* 0x000fe40000410000 */
[----:B------:R-:W-:Y:S02]  /*59a0*/  FFMA.FTZ R17, -R151, R151, 1 ;  /* 0x3f80000097117423 */ /* 0x000fe40000010197 */
[----:B------:R-:W-:Y:S02]  /*59b0*/  FMUL.FTZ R16, R16, c[0x0][0x2ec] ;  /* 0x0000bb0010107a20 */ /* 0x000fe40000410000 */
[----:B------:R-:W-:Y:S02]  /*59c0*/  FMUL.FTZ R17, R17, c[0x0][0x2ec] ;  /* 0x0000bb0011117a20 */ /* 0x000fe40000410000 */
[----:B------:R-:W-:Y:S02]  /*59d0*/  FMUL.FTZ R135, R157, R20 ;  /* 0x000000149d877220 */ /* 0x000fe40000410000 */
[C---:B------:R-:W-:Y:S02]  /*59e0*/  FADD.FTZ R20, -R140.reuse, R32 ;  /* 0x000000208c147221 */ /* 0x040fe40000010100 */
[----:B------:R-:W-:Y:S02]  /*59f0*/  FADD.FTZ R32, -R140, R33 ;  /* 0x000000218c207221 */ /* 0x000fe40000010100 */
[----:B------:R-:W-:Y:S02]  /*5a00*/  FMUL.FTZ R144, R133, R17 ;  /* 0x0000001185907220 */ /* 0x000fe40000410000 */
[----:B-1----:R-:W-:Y:S02]  /*5a10*/  FMUL.FTZ R143, R132, R16 ;  /* 0x00000010848f7220 */ /* 0x002fe40000410000 */
[----:B------:R-:W-:Y:S01]  /*5a20*/  FFMA.FTZ R17, -R148, R148, 1 ;  /* 0x3f80000094117423 */ /* 0x000fe20000010194 */
[----:B------:R-:W-:Y:S01]  /*5a30*/  MOV R148, R238 ;  /* 0x000000ee00947202 */ /* 0x000fe20000000f00 */
[----:B------:R-:W-:Y:S02]  /*5a40*/  FFMA.FTZ R16, -R147, R147, 1 ;  /* 0x3f80000093107423 */ /* 0x000fe40000010193 */
[----:B------:R-:W-:Y:S02]  /*5a50*/  FMUL.FTZ R33, R155, R20 ;  /* 0x000000149b217220 */ /* 0x000fe40000410000 */
[----:B------:R-:W-:Y:S02]  /*5a60*/  FMUL.FTZ R32, R152, R32 ;  /* 0x0000002098207220 */ /* 0x000fe40000410000 */
[----:B------:R-:W-:Y:S02]  /*5a70*/  FMUL.FTZ R17, R17, c[0x0][0x2ec] ;  /* 0x0000bb0011117a20 */ /* 0x000fe40000410000 */
[----:B------:R-:W-:Y:S02]  /*5a80*/  FMUL.FTZ R16, R16, c[0x0][0x2ec] ;  /* 0x0000bb0010107a20 */ /* 0x000fe40000410000 */
[----:B------:R-:W-:Y:S02]  /*5a90*/  FMUL.FTZ R140, R33, R17 ;  /* 0x00000011218c7220 */ /* 0x000fe40000410000 */
[----:B------:R-:W-:Y:S02]  /*5aa0*/  FMUL.FTZ R139, R32, R16 ;  /* 0x00000010208b7220 */ /* 0x000fe40000410000 */
[----:B------:R-:W-:Y:S02]  /*5ab0*/  FMUL.FTZ R134, R156, R21 ;  /* 0x000000159c867220 */ /* 0x000fe40000410000 */
[----:B------:R-:W-:Y:S02]  /*5ac0*/  FFMA.FTZ R21, -R154, R154, 1 ;  /* 0x3f8000009a157423 */ /* 0x000fe4000001019a */
[----:B------:R-:W-:Y:S02]  /*5ad0*/  FMUL.FTZ R136, R136, c[0x0][0x2ec] ;  /* 0x0000bb0088887a20 */ /* 0x000fe40000410000 */
[----:B------:R-:W-:Y:S02]  /*5ae0*/  FMUL.FTZ R21, R21, c[0x0][0x2ec] ;  /* 0x0000bb0015157a20 */ /* 0x000fe40000410000 */
[----:B------:R-:W-:Y:S02]  /*5af0*/  FFMA.FTZ R132, -R164, R164, 1 ;  /* 0x3f800000a4847423 */ /* 0x000fe400000101a4 */
[----:B------:R-:W-:Y:S02]  /*5b00*/  FMUL.FTZ R142, R135, R21 ;  /* 0x00000015878e7220 */ /* 0x000fe40000410000 */
        /* <DEDUP_REMOVED lines=9> */
[----:B------:R-:W-:Y:S02]  /*5ba0*/  FMUL.FTZ R141, R134, R20 ;  /* 0x00000014868d7220 */ /* 0x000fe40000410000 */
[----:B------:R-:W-:Y:S02]  /*5bb0*/  FFMA.FTZ R134, -R165, R165, 1 ;  /* 0x3f800000a5867423 */ /* 0x000fe400000101a5 */
[----:B------:R-:W-:Y:S02]  /*5bc0*/  FMUL.FTZ R133, R133, c[0x0][0x2ec] ;  /* 0x0000bb0085857a20 */ /* 0x000fe40000410000 */
[----:B------:R-:W-:Y:S02]  /*5bd0*/  FMUL.FTZ R134, R134, c[0x0][0x2ec] ;  /* 0x0000bb0086867a20 */ /* 0x000fe40000410000 */
[----:B------:R-:W-:Y:S02]  /*5be0*/  FFMA.FTZ R20, -R2, R2, 1 ;  /* 0x3f80000002147423 */ /* 0x000fe40000010102 */
[----:B------:R-:W-:Y:S02]  /*5bf0*/  FFMA.FTZ R33, -R250, R250, 1 ;  /* 0x3f800000fa217423 */ /* 0x000fe400000101fa */
[----:B------:R-:W-:Y:S02]  /*5c00*/  FFMA.FTZ R21, -R243, R243, 1 ;  /* 0x3f800000f3157423 */ /* 0x000fe400000101f3 */
[----:B------:R-:W-:Y:S02]  /*5c10*/  FMUL.FTZ R33, R33, c[0x0][0x2ec] ;  /* 0x0000bb0021217a20 */ /* 0x000fe40000410000 */
[----:B------:R-:W-:Y:S02]  /*5c20*/  FMUL.FTZ R20, R20, c[0x0][0x2ec] ;  /* 0x0000bb0014147a20 */ /* 0x000fe40000410000 */
[----:B------:R-:W-:Y:S02]  /*5c30*/  FMUL.FTZ R21, R21, c[0x0][0x2ec] ;  /* 0x0000bb0015157a20 */ /* 0x000fe40000410000 */
[C---:B--2---:R-:W-:Y:S02]  /*5c40*/  FADD.FTZ R17, -R5.reuse, R6 ;  /* 0x0000000605117221 */ /* 0x044fe40000010100 */
[----:B------:R-:W-:Y:S02]  /*5c50*/  FADD.FTZ R16, -R5, R7 ;  /* 0x0000000705107221 */ /* 0x000fe40000010100 */
[----:B------:R-:W-:Y:S02]  /*5c60*/  FFMA.FTZ R6, -R170, R170, 1 ;  /* 0x3f800000aa067423 */ /* 0x000fe400000101aa */
[----:B------:R-:W-:Y:S02]  /*5c70*/  FFMA.FTZ R7, -R171, R171, 1 ;  /* 0x3f800000ab077423 */ /* 0x000fe400000101ab */
[----:B------:R-:W-:Y:S02]  /*5c80*/  FMUL.FTZ R16, R57, R16 ;  /* 0x0000001039107220 */ /* 0x000fe40000410000 */
[----:B------:R-:W-:Y:S02]  /*5c90*/  FMUL.FTZ R6, R6, c[0x0][0x2ec] ;  /* 0x0000bb0006067a20 */ /* 0x000fe40000410000 */
[----:B------:R-:W-:Y:S02]  /*5ca0*/  FMUL.FTZ R17, R58, R17 ;  /* 0x000000113a117220 */ /* 0x000fe40000410000 */
[----:B------:R-:W-:Y:S01]  /*5cb0*/  FMUL.FTZ R7, R7, c[0x0][0x2ec] ;  /* 0x0000bb0007077a20 */ /* 0x000fe20000410000 */
[----:B------:R1:W5:Y:S01]  /*5cc0*/  LDL.LU R58, [R1+0xbc] ;  /* 0x0000bc00013a7983 */ /* 0x0003620000300800 */
[C---:B------:R-:W-:Y:S02]  /*5cd0*/  FADD.FTZ R18, -R5.reuse, R18 ;  /* 0x0000001205127221 */ /* 0x040fe40000010100 */
[C---:B------:R-:W-:Y:S01]  /*5ce0*/  FADD.FTZ R19, -R5.reuse, R19 ;  /* 0x0000001305137221 */ /* 0x040fe20000010100 */
[----:B------:R1:W5:Y:S01]  /*5cf0*/  LDL.LU R57, [R1+0xb8] ;  /* 0x0000b80001397983 */ /* 0x0003620000300800 */
[----:B------:R-:W-:Y:S02]  /*5d00*/  FMUL.FTZ R137, R16, R6 ;  /* 0x0000000610897220 */ /* 0x000fe40000410000 */
[----:B------:R-:W-:Y:S02]  /*5d10*/  FFMA.FTZ R6, -R162, R162, 1 ;  /* 0x3f800000a2067423 */ /* 0x000fe400000101a2 */
[----:B------:R-:W-:Y:S02]  /*5d20*/  FADD.FTZ R34, -R5, R34 ;  /* 0x0000002205227221 */ /* 0x000fe40000010100 */
[----:B------:R-:W-:Y:S02]  /*5d30*/  FMUL.FTZ R138, R17, R7 ;  /* 0x00000007118a7220 */ /* 0x000fe40000410000 */
[----:B------:R-:W-:Y:S02]  /*5d40*/  FMUL.FTZ R7, R249, R18 ;  /* 0x00000012f9077220 */ /* 0x000fe40000410000 */
[----:B------:R-:W-:Y:S02]  /*5d50*/  FMUL.FTZ R16, R247, R19 ;  /* 0x00000013f7107220 */ /* 0x000fe40000410000 */
[C---:B------:R-:W-:Y:S02]  /*5d60*/  FADD.FTZ R17, -R5.reuse, R22 ;  /* 0x0000001605117221 */ /* 0x040fe40000010100 */
[C---:B------:R-:W-:Y:S02]  /*5d70*/  FADD.FTZ R18, -R5.reuse, R23 ;  /* 0x0000001705127221 */ /* 0x040fe40000010100 */
[----:B------:R-:W-:Y:S02]  /*5d80*/  FMUL.FTZ R6, R6, c[0x0][0x2ec] ;  /* 0x0000bb0006067a20 */ /* 0x000fe40000410000 */
[----:B------:R-:W-:Y:S02]  /*5d90*/  FADD.FTZ R19, -R5, R35 ;  /* 0x0000002305137221 */ /* 0x000fe40000010100 */
[----:B------:R-:W-:Y:S02]  /*5da0*/  FMUL.FTZ R5, R167, R34 ;  /* 0x00000022a7057220 */ /* 0x000fe40000410000 */
[----:B------:R-:W-:Y:S02]  /*5db0*/  FMUL.FTZ R35, R16, R6 ;  /* 0x0000000610237220 */ /* 0x000fe40000410000 */
[----:B------:R-:W-:Y:S02]  /*5dc0*/  FMUL.FTZ R6, R166, R19 ;  /* 0x00000013a6067220 */ /* 0x000fe40000410000 */
[----:B------:R-:W-:Y:S02]  /*5dd0*/  FMUL.FTZ R136, R5, R136 ;  /* 0x0000008805887220 */ /* 0x000fe40000410000 */
[----:B---3--:R-:W-:Y:S02]  /*5de0*/  FADD.FTZ R5, -R4, R8 ;  /* 0x0000000804057221 */ /* 0x008fe40000010100 */
[----:B------:R-:W-:Y:S02]  /*5df0*/  FMUL.FTZ R135, R6, R135 ;  /* 0x0000008706877220 */ /* 0x000fe40000410000 */
[----:B------:R-:W-:Y:S02]  /*5e00*/  FADD.FTZ R6, -R4, R9 ;  /* 0x0000000904067221 */ /* 0x000fe40000010100 */
[----:B------:R-:W-:Y:S02]  /*5e10*/  FMUL.FTZ R5, R56, R5 ;  /* 0x0000000538057220 */ /* 0x000fe40000410000 */
[----:B------:R-:W-:Y:S01]  /*5e20*/  FMUL.FTZ R132, R7, R132 ;  /* 0x0000008407847220 */ /* 0x000fe20000410000 */
[----:B------:R1:W5:Y:S01]  /*5e30*/  LDL.LU R56, [R1+0xb4] ;  /* 0x0000b40001387983 */ /* 0x0003620000300800 */
[C---:B------:R-:W-:Y:S02]  /*5e40*/  FADD.FTZ R7, -R4.reuse, R12 ;  /* 0x0000000c04077221 */ /* 0x040fe40000010100 */
[----:B------:R-:W-:Y:S02]  /*5e50*/  FMUL.FTZ R6, R55, R6 ;  /* 0x0000000637067220 */ /* 0x000fe40000410000 */
[----:B------:R-:W-:Y:S01]  /*5e60*/  FADD.FTZ R8, -R4, R13 ;  /* 0x0000000d04087221 */ /* 0x000fe20000010100 */
[----:B------:R1:W5:Y:S01]  /*5e70*/  LDL.LU R55, [R1+0xb0] ;  /* 0x0000b00001377983 */ /* 0x0003620000300800 */
[----:B------:R-:W-:Y:S02]  /*5e80*/  FMUL.FTZ R7, R54, R7 ;  /* 0x0000000736077220 */ /* 0x000fe40000410000 */
[----:B------:R-:W-:Y:S01]  /*5e90*/  FMUL.FTZ R8, R53, R8 ;  /* 0x0000000835087220 */ /* 0x000fe20000410000 */
[----:B------:R1:W5:Y:S01]  /*5ea0*/  LDL.LU R54, [R1+0xac] ;  /* 0x0000ac0001367983 */ /* 0x0003620000300800 */
[----:B------:R-:W-:Y:S02]  /*5eb0*/  FFMA.FTZ R23, -R51, R51, 1 ;  /* 0x3f80000033177423 */ /* 0x000fe40000010133 */
[----:B------:R-:W-:Y:S01]  /*5ec0*/  FFMA.FTZ R34, -R252, R252, 1 ;  /* 0x3f800000fc227423 */ /* 0x000fe200000101fc */
[----:B------:R1:W5:Y:S01]  /*5ed0*/  LDL.LU R53, [R1+0xa8] ;  /* 0x0000a80001357983 */ /* 0x0003620000300800 */
[----:B------:R-:W-:Y:S02]  /*5ee0*/  FMUL.FTZ R23, R23, c[0x0][0x2ec] ;  /* 0x0000bb0017177a20 */ /* 0x000fe40000410000 */
[----:B------:R-:W-:Y:S01]  /*5ef0*/  FMUL.FTZ R34, R34, c[0x0][0x2ec] ;  /* 0x0000bb0022227a20 */ /* 0x000fe20000410000 */
[----:B------:R1:W5:Y:S01]  /*5f00*/  LDL.LU R52, [R1+0xa4] ;  /* 0x0000a40001347983 */ /* 0x0003620000300800 */
[----:B------:R-:W-:Y:S02]  /*5f10*/  FADD.FTZ R24, -R4, R24 ;  /* 0x0000001804187221 */ /* 0x000fe40000010100 */
[----:B------:R-:W-:Y:S01]  /*5f20*/  FMUL.FTZ R32, R5, R32 ;  /* 0x0000002005207220 */ /* 0x000fe20000410000 */
[----:B------:R1:W5:Y:S01]  /*5f30*/  LDL.LU R51, [R1+0xa0] ;  /* 0x0000a00001337983 */ /* 0x0003620000300800 */
        /* <DEDUP_REMOVED lines=11> */
[----:B------:R-:W-:Y:S02]  /*5ff0*/  FFMA.FTZ R24, -R168, R168, 1 ;  /* 0x3f800000a8187423 */ /* 0x000fe400000101a8 */
[----:B------:R-:W-:Y:S01]  /*6000*/  FMUL.FTZ R25, R25, c[0x0][0x2ec] ;  /* 0x0000bb0019197a20 */ /* 0x000fe20000410000 */
[----:B------:R1:W5:Y:S01]  /*6010*/  LDL.LU R48, [R1+0x94] ;  /* 0x0000940001307983 */ /* 0x0003620000300800 */
[----:B------:R-:W-:Y:S02]  /*6020*/  FMUL.FTZ R7, R47, R7 ;  /* 0x000000072f077220 */ /* 0x000fe40000410000 */
[----:B------:R-:W-:Y:S01]  /*6030*/  FFMA.FTZ R29, -R161, R161, 1 ;  /* 0x3f800000a11d7423 */ /* 0x000fe200000101a1 */
[----:B------:R1:W5:Y:S01]  /*6040*/  LDL.LU R47, [R1+0x90] ;  /* 0x00009000012f7983 */ /* 0x0003620000300800 */
[----:B------:R-:W-:Y:S02]  /*6050*/  FMUL.FTZ R24, R24, c[0x0][0x2ec] ;  /* 0x0000bb0018187a20 */ /* 0x000fe40000410000 */
[----:B------:R-:W-:Y:S02]  /*6060*/  FMUL.FTZ R25, R4, R25 ;  /* 0x0000001904197220 */ /* 0x000fe40000410000 */
[----:B----4-:R-:W-:Y:S02]  /*6070*/  FADD.FTZ R4, -R0, R10 ;  /* 0x0000000a00047221 */ /* 0x010fe40000010100 */
[----:B------:R-:W-:Y:S02]  /*6080*/  FFMA.FTZ R28, -R160, R160, 1 ;  /* 0x3f800000a01c7423 */ /* 0x000fe400000101a0 */
[----:B------:R-:W-:Y:S02]  /*6090*/  FMUL.FTZ R29, R29, c[0x0][0x2ec] ;  /* 0x0000bb001d1d7a20 */ /* 0x000fe40000410000 */
[----:B------:R-:W-:Y:S02]  /*60a0*/  FMUL.FTZ R24, R5, R24 ;  /* 0x0000001805187220 */ /* 0x000fe40000410000 */
[----:B------:R-:W-:Y:S02]  /*60b0*/  FADD.FTZ R5, -R0, R11 ;  /* 0x0000000b00057221 */ /* 0x000fe40000010100 */
[----:B------:R-:W-:Y:S02]  /*60c0*/  FMUL.FTZ R4, R46, R4 ;  /* 0x000000042e047220 */ /* 0x000fe40000410000 */
[----:B------:R-:W-:Y:S01]  /*60d0*/  FMUL.FTZ R28, R28, c[0x0][0x2ec] ;  /* 0x0000bb001c1c7a20 */ /* 0x000fe20000410000 */
[----:B------:R1:W5:Y:S01]  /*60e0*/  LDL.LU R46, [R1+0x8c] ;  /* 0x00008c00012e7983 */ /* 0x0003620000300800 */
[----:B------:R-:W-:Y:S02]  /*60f0*/  FMUL.FTZ R29, R6, R29 ;  /* 0x0000001d061d7220 */ /* 0x000fe40000410000 */
[C---:B------:R-:W-:Y:S02]  /*6100*/  FADD.FTZ R6, -R0.reuse, R14 ;  /* 0x0000000e00067221 */ /* 0x040fe40000010100 */
[----:B------:R-:W-:Y:S02]  /*6110*/  FMUL.FTZ R5, R45, R5 ;  /* 0x000000052d057220 */ /* 0x000fe40000410000 */
[----:B------:R-:W-:Y:S01]  /*6120*/  FMUL.FTZ R28, R7, R28 ;  /* 0x0000001c071c7220 */ /* 0x000fe20000410000 */
[----:B------:R1:W5:Y:S01]  /*6130*/  LDL.LU R45, [R1+0x88] ;  /* 0x00008800012d7983 */ /* 0x0003620000300800 */
        /* <DEDUP_REMOVED lines=8> */
[----:B------:R-:W-:Y:S01]  /*61c0*/  FMUL.FTZ R17, R246, R17 ;  /* 0x00000011f6117220 */ /* 0x000fe20000410000 */
[----:B------:R1:W5:Y:S01]  /*61d0*/  LDL.LU R42, [R1+0x7c] ;  /* 0x00007c00012a7983 */ /* 0x0003620000300800 */
[----:B------:R-:W-:Y:S02]  /*61e0*/  FMUL.FTZ R133, R18, R133 ;  /* 0x0000008512857220 */ /* 0x000fe40000410000 */
[----:B------:R-:W-:Y:S01]  /*61f0*/  FFMA.FTZ R18, -R40, R40, 1 ;  /* 0x3f80000028127423 */ /* 0x000fe20000010128 */
[----:B------:R1:W5:Y:S01]  /*6200*/  LDL.LU R41, [R1+0x78] ;  /* 0x0000780001297983 */ /* 0x0003620000300800 */
[----:B------:R-:W-:Y:S02]  /*6210*/  FMUL.FTZ R134, R17, R134 ;  /* 0x0000008611867220 */ /* 0x000fe40000410000 */
[----:B------:R-:W-:Y:S01]  /*6220*/  FFMA.FTZ R17, -R39, R39, 1 ;  /* 0x3f80000027117423 */ /* 0x000fe20000010127 */
[----:B------:R1:W5:Y:S01]  /*6230*/  LDL.LU R40, [R1+0x74] ;  /* 0x0000740001287983 */ /* 0x0003620000300800 */
[----:B------:R-:W-:Y:S02]  /*6240*/  FMUL.FTZ R10, R10, c[0x0][0x2ec] ;  /* 0x0000bb000a0a7a20 */ /* 0x000fe40000410000 */
[----:B------:R-:W-:Y:S01]  /*6250*/  FMUL.FTZ R13, R13, c[0x0][0x2ec] ;  /* 0x0000bb000d0d7a20 */ /* 0x000fe20000410000 */
[----:B------:R1:W5:Y:S01]  /*6260*/  LDL.LU R39, [R1+0x70] ;  /* 0x0000700001277983 */ /* 0x0003620000300800 */
        /* <DEDUP_REMOVED lines=9> */
[----:B------:R1:W5:Y:S01]  /*6300*/  LDL.LU R38, [R1+0x6c] ;  /* 0x00006c0001267983 */ /* 0x0003620000300800 */
[----:B------:R-:W-:Y:S02]  /*6310*/  FMUL.FTZ R4, R37, R4 ;  /* 0x0000000425047220 */ /* 0x000fe40000410000 */
[----:B------:R-:W-:Y:S01]  /*6320*/  FMUL.FTZ R5, R36, R5 ;  /* 0x0000000524057220 */ /* 0x000fe20000410000 */
[----:B------:R1:W5:Y:S01]  /*6330*/  LDL.LU R37, [R1+0x68] ;  /* 0x0000680001257983 */ /* 0x0003620000300800 */
[----:B------:R-:W-:Y:S02]  /*6340*/  FMUL.FTZ R6, R3, R6 ;  /* 0x0000000603067220 */ /* 0x000fe40000410000 */
[----:B------:R-:W-:Y:S01]  /*6350*/  FFMA.FTZ R19, -R251, R251, 1 ;  /* 0x3f800000fb137423 */ /* 0x000fe200000101fb */
[----:B------:R1:W5:Y:S01]  /*6360*/  LDL.LU R36, [R1+0x64] ;  /* 0x0000640001247983 */ /* 0x0003620000300800 */
[----:B------:R-:W-:Y:S02]  /*6370*/  FFMA.FTZ R22, -R244, R244, 1 ;  /* 0x3f800000f4167423 */ /* 0x000fe400000101f4 */
[----:B------:R-:W-:Y:S01]  /*6380*/  FMUL.FTZ R17, R17, c[0x0][0x2ec] ;  /* 0x0000bb0011117a20 */ /* 0x000fe20000410000 */
[----:B------:R1:W5:Y:S01]  /*6390*/  LDL.LU R3, [R1+0x60] ;  /* 0x0000600001037983 */ /* 0x0003620000300800 */
[----:B------:R-:W-:Y:S02]  /*63a0*/  FMUL.FTZ R19, R19, c[0x0][0x2ec] ;  /* 0x0000bb0013137a20 */ /* 0x000fe40000410000 */
[----:B------:R-:W-:Y:S01]  /*63b0*/  FMUL.FTZ R22, R22, c[0x0][0x2ec] ;  /* 0x0000bb0016167a20 */ /* 0x000fe20000410000 */
[----:B------:R1:W5:Y:S01]  /*63c0*/  LDL.LU R2, [R1+0x5c] ;  /* 0x00005c0001027983 */ /* 0x0003620000300800 */
[----:B------:R-:W-:Y:S02]  /*63d0*/  FMUL.FTZ R33, R8, R33 ;  /* 0x0000002108217220 */ /* 0x000fe40000410000 */
[----:B------:R-:W-:Y:S01]  /*63e0*/  FMUL.FTZ R17, R7, R17 ;  /* 0x0000001107117220 */ /* 0x000fe20000410000 */
[----:B------:R1:W5:Y:S01]  /*63f0*/  LDL.64 R152, [R1+0x8] ;  /* 0x0000080001987983 */ /* 0x0003620000100a00 */
[----:B------:R-:W-:Y:S02]  /*6400*/  FMUL.FTZ R20, R0, R20 ;  /* 0x0000001400147220 */ /* 0x000fe40000410000 */
[----:B------:R-:W-:Y:S02]  /*6410*/  FMUL.FTZ R19, R4, R19 ;  /* 0x0000001304137220 */ /* 0x000fe40000410000 */
[----:B------:R-:W-:Y:S01]  /*6420*/  FMUL.FTZ R22, R5, R22 ;  /* 0x0000001605167220 */ /* 0x000fe20000410000 */
[----:B------:R1:W5:Y:S01]  /*6430*/  LDL R150, [R1+0x20] ;  /* 0x0000200001967983 */ /* 0x0003620000100800 */
[----:B------:R-:W-:Y:S03]  /*6440*/  FMUL.FTZ R21, R6, R21 ;  /* 0x0000001506157220 */ /* 0x000fe60000410000 */
[----:B------:R1:W5:Y:S01]  /*6450*/  LDL R147, [R1+0x24] ;  /* 0x0000240001937983 */ /* 0x0003620000100800 */
[----:B------:R-:W-:-:S05]  /*6460*/  @!P0 BRA `(.L_x_374) ;  /* 0x0000031000008947 */ /* 0x000fca0003800000 */
[----:B------:R-:W2:Y:S01]  /*6470*/  LDL.LU R7, [R1] ;  /* 0x0000000001077983 */ /* 0x000ea20000300800 */
[----:B------:R-:W-:Y:S01]  /*6480*/  ULOP3.LUT UR8, UR7, 0x1, URZ, 0xc0, !UPT ;  /* 0x0000000107087892 */ /* 0x000fe2000f8ec03f */
[----:B------:R-:W-:Y:S01]  /*6490*/  IMAD.MOV.U32 R0, RZ, RZ, c[0x0][0x190] ;  /* 0x00006400ff007624 */ /* 0x000fe200078e00ff */
[----:B-----5:R-:W-:Y:S02]  /*64a0*/  ISETP.GE.AND P3, PT, R152, c[0x0][0x220], PT ;  /* 0x0000880098007a0c */ /* 0x020fe40003f66270 */
[----:B------:R-:W-:Y:S01]  /*64b0*/  UISETP.NE.U32.AND UP1, UPT, UR8, 0x1, UPT ;  /* 0x000000010800788c */ /* 0x000fe2000bf25070 */
[----:B------:R-:W-:Y:S01]  /*64c0*/  IMAD.U32 R0, R0, -0x40, RZ ;  /* 0xffffffc000007824 */ /* 0x000fe200078e00ff */
[----:B------:R-:W-:Y:S02]  /*64d0*/  ISETP.GE.AND P2, PT, R150, c[0x0][0x220], PT ;  /* 0x0000880096007a0c */ /* 0x000fe40003f46270 */
[----:B------:R-:W-:Y:S01]  /*64e0*/  USEL UR8, UR40, 0x3000, !UP1 ;  /* 0x0000300028087887 */ /* 0x000fe2000c800000 */
[----:B------:R-:W-:Y:S02]  /*64f0*/  ISETP.GE.AND P1, PT, R147, c[0x0][0x220], PT ;  /* 0x0000880093007a0c */ /* 0x000fe40003f26270 */
[----:B------:R-:W-:Y:S02]  /*6500*/  LEA R242, P4, R0, R242, 0x1 ;  /* 0x000000f200f27211 */ /* 0x000fe400078808ff */
[----:B------:R-:W-:Y:S02]  /*6510*/  SHF.R.S32.HI R4, RZ, 0x1f, R0 ;  /* 0x0000001fff047819 */ /* 0x000fe40000011400 */
[----:B------:R-:W-:Y:S02]  /*6520*/  IADD3 R232, R232, UR8, RZ ;  /* 0x00000008e8e87c10 */ /* 0x000fe4000fffe0ff */
[----:B------:R-:W-:Y:S01]  /*6530*/  LEA.HI.X R241, R0, R241, R4, 0x1, P4 ;  /* 0x000000f100f17211 */ /* 0x000fe200020f0c04 */
[--C-:B------:R-:W-:Y:S01]  /*6540*/  @!P3 IMAD.MOV.U32 R4, RZ, RZ, R242.reuse ;  /* 0x000000ffff04b224 */ /* 0x100fe200078e00f2 */
[----:B------:R-:W-:Y:S01]  /*6550*/  IADD3 R220, R220, UR8, RZ ;  /* 0x00000008dcdc7c10 */ /* 0x000fe2000fffe0ff */
[----:B------:R3:W-:Y:S01]  /*6560*/  @P3 STS [R232], RZ ;  /* 0x000000ffe8003388 */ /* 0x0007e20000000800 */
[--C-:B------:R-:W-:Y:S02]  /*6570*/  @!P2 IMAD.MOV.U32 R6, RZ, RZ, R242.reuse ;  /* 0x000000ffff06a224 */ /* 0x100fe400078e00f2 */
[--C-:B------:R-:W-:Y:S01]  /*6580*/  @!P3 IMAD.MOV.U32 R5, RZ, RZ, R241.reuse ;  /* 0x000000ffff05b224 */ /* 0x100fe200078e00f1 */
[----:B------:R3:W-:Y:S04]  /*6590*/  @P3 STS [R232+0x4], RZ ;  /* 0x000004ffe8003388 */ /* 0x0007e80000000800 */
[----:B------:R3:W-:Y:S04]  /*65a0*/  @P3 STS [R232+0x8], RZ ;  /* 0x000008ffe8003388 */ /* 0x0007e80000000800 */
[----:B------:R3:W-:Y:S01]  /*65b0*/  @P3 STS [R232+0xc], RZ ;  /* 0x00000cffe8003388 */ /* 0x0007e20000000800 */
[C---:B--2---:R-:W-:Y:S02]  /*65c0*/  IADD3 R0, R7.reuse, UR8, RZ ;  /* 0x0000000807007c10 */ /* 0x044fe4000fffe0ff */
[C---:B------:R-:W-:Y:S02]  /*65d0*/  @!P2 IADD3 R9, R7.reuse, UR8, RZ ;  /* 0x000000080709ac10 */ /* 0x040fe4000fffe0ff */
[----:B------:R-:W-:Y:S01]  /*65e0*/  @!P1 IADD3 R8, R7, UR8, RZ ;  /* 0x0000000807089c10 */ /* 0x000fe2000fffe0ff */
[----:B------:R-:W-:Y:S01]  /*65f0*/  @!PT LDS RZ, [RZ] ;  /* 0x00000000fffff984 */ /* 0x000fe20000000800 */
[----:B------:R-:W-:Y:S01]  /*6600*/  @!PT LDS RZ, [RZ] ;  /* 0x00000000fffff984 */ /* 0x000fe20000000800 */
[----:B------:R-:W-:Y:S01]  /*6610*/  @!PT LDS RZ, [RZ] ;  /* 0x00000000fffff984 */ /* 0x000fe20000000800 */
[----:B------:R2:W-:Y:S01]  /*6620*/  @!P3 LDGSTS.E.BYPASS.LTC128B.128 [R0], [R4.64] ;  /* 0x000000000400bfae */ /* 0x0005e2000b901d44 */
[--C-:B------:R-:W-:Y:S03]  /*6630*/  @!P2 IMAD.MOV.U32 R7, RZ, RZ, R241.reuse ;  /* 0x000000ffff07a224 */ /* 0x100fe600078e00f1 */
        /* <DEDUP_REMOVED lines=18> */
[----:B------:R-:W0:Y:S04]  /*6760*/  LDGDEPBAR ;  /* 0x00000000000079af */ /* 0x000e280000000000 */
[----:B------:R3:W-:Y:S02]  /*6770*/  STL [R1], R0 ;  /* 0x0000000001007387 */ /* 0x0007e40000100800 */
.L_x_374:
        /* <DEDUP_REMOVED lines=11> */
[----:B---3--:R-:W-:Y:S02]  /*6830*/  F2FP.PACK_AB R9, R17, R18 ;  /* 0x000000121109723e */ /* 0x008fe400000000ff */
        /* <DEDUP_REMOVED lines=23> */
[----:B-----5:R-:W-:Y:S04]  /*69b0*/  LDSM.16.MT88.4 R4, [R2+0x13000] ;  /* 0x013000000204783b */ /* 0x020fe80000004200 */
        /* <DEDUP_REMOVED lines=71> */
[----:B------:R-:W-:Y:S01]  /*6e30*/  IMAD.SHL.U32 R4, R151, 0x2, RZ ;  /* 0x0000000297047824 */ /* 0x000fe200078e00ff */
        /* <DEDUP_REMOVED lines=30> */
.L_x_375:
        /* <DEDUP_REMOVED lines=16> */
[----:B------:R-:W5:Y:S03]  /*7120*/  LDL R156, [R1+0x50] ;  /* 0x00005000019c7983 */ /* 0x000f660000100800 */
[----:B------:R-:W-:Y:S01]  /*7130*/  IMAD.SHL.U32 R144, R144, 0x8, RZ ;  /* 0x0000000890907824 */ /* 0x000fe200078e00ff */
[----:B------:R-:W3:Y:S04]  /*7140*/  LDSM.16.MT88.4 R132, [R0+0x9400] ;  /* 0x009400000084783b */ /* 0x000ee80000004200 */
[----:B------:R2:W4:Y:S04]  /*7150*/  LDL R145, [R1+0x1c] ;  /* 0x00001c0001917983 */ /* 0x0005280000100800 */
[----:B------:R-:W3:Y:S04]  /*7160*/  LDSM.16.MT88.4 R136, [R0+0xb400] ;  /* 0x00b400000088783b */ /* 0x000ee80000004200 */
[----:B------:R3:W4:Y:S01]  /*7170*/  LDL R146, [R1+0x14] ;  /* 0x0000140001927983 */ /* 0x0007220000100800 */
[C---:B-1----:R-:W-:Y:S03]  /*7180*/  HMMA.16816.F32 R4, R24.reuse, R8, RZ ;  /* 0x000000081804723c */ /* 0x042fe600000018ff */
[----:B------:R-:W1:Y:S04]  /*7190*/  LDSM.16.MT88.4 R140, [R0+0xd400] ;  /* 0x00d40000008c783b */ /* 0x000e680000004200 */
[----:B------:R1:W4:Y:S01]  /*71a0*/  LDL R154, [R1+0x10] ;  /* 0x00001000019a7983 */ /* 0x0003220000100800 */
        /* <DEDUP_REMOVED lines=70> */
[----:B-----5:R-:W-:Y:S01]  /*7610*/  @P0 IADD3.X R35, R156, UR9, RZ, P2, !PT ;  /* 0x000000099c230c10 */ /* 0x020fe200097fe4ff */
        /* <DEDUP_REMOVED lines=9> */
[----:B------:R-:W5:Y:S01]  /*76b0*/  @P0 LDG.E R155, [R34.64] ;  /* 0x00000004229b0981 */ /* 0x000f62000c1e1900 */
        /* <DEDUP_REMOVED lines=20> */
[----:B---3--:R3:W-:Y:S04]  /*7800*/  @P0 STL [R1+0x10], R154 ;  /* 0x0000109a01000387 */ /* 0x0087e80000100800 */
[----:B-----5:R5:W-:Y:S01]  /*7810*/  @P0 STL [R1+0x18], R155 ;  /* 0x0000189b01000387 */ /* 0x020be20000100800 */
        /* <DEDUP_REMOVED lines=13> */
[----:B-----5:R-:W-:Y:S01]  /*78f0*/  IMAD.MOV.U32 R155, RZ, RZ, c[0x0][0x22c] ;  /* 0x00008b00ff9b7624 */ /* 0x020fe200078e00ff */
[-C--:B------:R-:W-:Y:S02]  /*7900*/  LEA R34, P0, R146, R32.reuse, 0x2 ;  /* 0x0000002092227211 */ /* 0x080fe400078010ff */
[-C--:B------:R-:W-:Y:S01]  /*7910*/  LEA R132, P1, R154, R32.reuse, 0x2 ;  /* 0x000000209a847211 */ /* 0x080fe200078210ff */
        /* <DEDUP_REMOVED lines=50> */
[CC--:B-----5:R-:W-:Y:S01]  /*7c40*/  LEA R12, P4, R35.reuse, R32.reuse, 0x2 ;  /* 0x00000020230c7211 */ /* 0x0e0fe200078810ff */
        /* <DEDUP_REMOVED lines=8> */
[CC--:B-----5:R-:W-:Y:S04]  /*7cd0*/  LEA R10, P3, R34.reuse, R32.reuse, 0x2 ;  /* 0x00000020220a7211 */ /* 0x0e0fe800078610ff */
        /* <DEDUP_REMOVED lines=264> */
.L_x_377:
        /* <DEDUP_REMOVED lines=18> */
.L_x_378:
[----:B------:R-:W-:Y:S01]  /*8e80*/  BAR.SYNC.DEFER_BLOCKING 0x0 ;  /* 0x0000000000007b1d */ /* 0x000fe20000010000 */
[----:B-1----:R-:W-:Y:S01]  /*8e90*/  IMAD.SHL.U32 R3, R151, 0x2, RZ ;  /* 0x0000000297037824 */ /* 0x002fe200078e00ff */
        /* <DEDUP_REMOVED lines=53> */
.L_x_380:
[----:B------:R-:W-:Y:S05]  /*91f0*/  BSYNC B0 ;  /* 0x0000000000007941 */ /* 0x000fea0003800000 */
.L_x_379:
        /* <DEDUP_REMOVED lines=20> */
.L_x_382:
[----:B------:R-:W-:Y:S05]  /*9340*/  BSYNC B0 ;  /* 0x0000000000007941 */ /* 0x000fea0003800000 */
.L_x_381:
        /* <DEDUP_REMOVED lines=29> */
.L_x_384:
[----:B------:R-:W-:Y:S05]  /*9520*/  BSYNC B0 ;  /* 0x0000000000007941 */ /* 0x000fea0003800000 */
.L_x_383:
        /* <DEDUP_REMOVED lines=18> */
.L_x_360:
[----:B-1----:R-:W-:Y:S02]  /*9650*/  UISETP.NE.AND UP0, UPT, UR21, -0x1, UPT ;  /* 0xffffffff1500788c */ /* 0x002fe4000bf05270 */
        /* <DEDUP_REMOVED lines=19> */
.L_x_386:
        /* <DEDUP_REMOVED lines=18> */
.L_x_387:
[----:B------:R-:W2:Y:S04]  /*98b0*/  LDL.64 R16, [R1+0x8] ;  /* 0x0000080001107983 */ /* 0x000ea80000100a00 */
[----:B------:R1:W5:Y:S04]  /*98c0*/  LDL R13, [R1+0x24] ;  /* 0x00002400010d7983 */ /* 0x0003680000100800 */
[----:B------:R1:W5:Y:S01]  /*98d0*/  LDL R14, [R1+0x20] ;  /* 0x00002000010e7983 */ /* 0x0003620000100800 */
[----:B------:R-:W-:Y:S01]  /*98e0*/  USHF.L.U32 UR7, UR20, 0x7, URZ ;  /* 0x0000000714077899 */ /* 0x000fe2000800063f */
[----:B------:R-:W-:Y:S01]  /*98f0*/  BSSY B0, `(.L_x_388) ;  /* 0x0000026000007945 */ /* 0x000fe20003800000 */
[----:B------:R-:W-:Y:S01]  /*9900*/  ULDC.64 UR8, c[0x0][0x3a0] ;  /* 0x0000e80000087ab9 */ /* 0x000fe20000000a00 */
[----:B------:R-:W3:Y:S01]  /*9910*/  S2R R7, SR_TID.X ;  /* 0x0000000000077919 */ /* 0x000ee20000002100 */
[----:B------:R-:W-:-:S02]  /*9920*/  USHF.R.S32.HI UR10, URZ, 0x1f, UR7 ;  /* 0x0000001f3f0a7899 */ /* 0x000fc40008011407 */
[----:B------:R-:W-:Y:S01]  /*9930*/  IMAD.U32 R11, RZ, RZ, UR7 ;  /* 0x00000007ff0b7e24 */ /* 0x000fe2000f8e00ff */
[----:B------:R-:W-:Y:S02]  /*9940*/  UIMAD UR6, UR20, -0x80, UR6 ;  /* 0xffffff80140678a4 */ /* 0x000fe4000f8e0206 */
[----:B------:R-:W-:-:S04]  /*9950*/  UIMAD UR8, UR10, UR8, URZ ;  /* 0x000000080a0872a4 */ /* 0x000fc8000f8e023f */
[----:B------:R-:W-:-:S06]  /*9960*/  UIMAD UR8, UR7, UR9, UR8 ;  /* 0x00000009070872a4 */ /* 0x000fcc000f8e0208 */
[----:B------:R-:W-:Y:S01]  /*9970*/  IMAD.U32 R3, RZ, RZ, UR8 ;  /* 0x00000008ff037e24 */ /* 0x000fe2000f8e00ff */
[----:B------:R-:W-:Y:S02]  /*9980*/  ULDC.64 UR8, c[0x0][0x3b8] ;  /* 0x0000ee0000087ab9 */ /* 0x000fe40000000a00 */
[----:B------:R-:W-:-:S04]  /*9990*/  UIMAD UR8, UR57, UR8, URZ ;  /* 0x00000008390872a4 */ /* 0x000fc8000f8e023f */
[----:B------:R-:W-:Y:S01]  /*99a0*/  UIMAD UR8, UR38, UR9, UR8 ;  /* 0x00000009260872a4 */ /* 0x000fe2000f8e0208 */
[----:B---3--:R-:W-:-:S04]  /*99b0*/  SHF.R.S32.HI R0, RZ, 0x1f, R7 ;  /* 0x0000001fff007819 */ /* 0x008fc80000011407 */
[----:B------:R-:W-:-:S04]  /*99c0*/  LEA.HI R0, R0, R7, RZ, 0x2 ;  /* 0x0000000700007211 */ /* 0x000fc800078f10ff */
        /* <DEDUP_REMOVED lines=24> */
.L_x_389:
[----:B-1----:R-:W-:Y:S05]  /*9b50*/  BSYNC B0 ;  /* 0x0000000000007941 */ /* 0x002fea0003800000 */
.L_x_388:
        /* <DEDUP_REMOVED lines=19> */
.L_x_391:
[----:B------:R-:W-:Y:S05]  /*9c90*/  BSYNC B0 ;  /* 0x0000000000007941 */ /* 0x000fea0003800000 */
.L_x_390:
        /* <DEDUP_REMOVED lines=29> */
.L_x_393:
[----:B------:R-:W-:Y:S05]  /*9e70*/  BSYNC B0 ;  /* 0x0000000000007941 */ /* 0x000fea0003800000 */
.L_x_392:
        /* <DEDUP_REMOVED lines=16> */
.L_x_385:
[----:B------:R-:W-:Y:S05]  /*9f80*/  BSYNC B1 ;  /* 0x0000000000017941 */ /* 0x000fea0003800000 */
.L_x_355:
        /* <DEDUP_REMOVED lines=11> */
.L_x_394:
[----:B------:R-:W-:Y:S05]  /*a040*/  EXIT ;  /* 0x000000000000794d */ /* 0x000fea0003800000 */
.L_x_396:
        /* <DEDUP_REMOVED lines=11> */
.L_x_1285:


//--------------------- .text._ZN5flash44flash_bwd_dq_dk_dv_loop_seqk_parallel_kernelI23Flash_bwd_kernel_traitsILi96ELi64ELi128ELi8ELi2ELi4ELi4ELb1ELb0EN7cutlass6half_tE19Flash_kernel_traitsILi96ELi64ELi128ELi8ES3_EELb1ELb0ELb1ELb0ELb0ELb0ELb0EEEvNS_16Flash_bwd_paramsE --------------------------
	.section	.text._ZN5flash44flash_bwd_dq_dk_dv_loop_seqk_parallel_kernelI23Flash_bwd_kernel_traitsILi96ELi64ELi128ELi8ELi2ELi4ELi4ELb1ELb0EN7cutlass6half_tE19Flash_kernel_traitsILi96ELi64ELi128ELi8ES3_EELb1ELb0ELb1ELb0ELb0ELb0ELb0EEEvNS_16Flash_bwd_paramsE,"ax",@progbits
	.sectioninfo	@"SHI_REGISTERS=255"
	.align	128
        .global         _ZN5flash44flash_bwd_dq_dk_dv_loop_seqk_parallel_kernelI23Flash_bwd_kernel_traitsILi96ELi64ELi128ELi8ELi2ELi4ELi4ELb1ELb0EN7cutlass6half_tE19Flash_kernel_traitsILi96ELi64ELi128ELi8ES3_EELb1ELb0ELb1ELb0ELb0ELb0ELb0EEEvNS_16Flash_bwd_paramsE
        .type           _ZN5flash44flash_bwd_dq_dk_dv_loop_seqk_parallel_kernelI23Flash_bwd_kernel_traitsILi96ELi64ELi128ELi8ELi2ELi4ELi4ELb1ELb0EN7cutlass6half_tE19Flash_kernel_traitsILi96ELi64ELi128ELi8ES3_EELb1ELb0ELb1ELb0ELb0ELb0ELb0EEEvNS_16Flash_bwd_paramsE,@function
        .size           _ZN5flash44flash_bwd_dq_dk_dv_loop_seqk_parallel_kernelI23Flash_bwd_kernel_traitsILi96ELi64ELi128ELi8ELi2ELi4ELi4ELb1ELb0EN7cutlass6half_tE19Flash_kernel_traitsILi96ELi64ELi128ELi8ES3_EELb1ELb0ELb1ELb0ELb0ELb0ELb0EEEvNS_16Flash_bwd_paramsE,(.L_x_1286 - _ZN5flash44flash_bwd_dq_dk_dv_loop_seqk_parallel_kernelI23Flash_bwd_kernel_traitsILi96ELi64ELi128ELi8ELi2ELi4ELi4ELb1ELb0EN7cutlass6half_tE19Flash_kernel_traitsILi96ELi64ELi128ELi8ES3_EELb1ELb0ELb1ELb0ELb0ELb0ELb0EEEvNS_16Flash_bwd_paramsE)
        .other          _ZN5flash44flash_bwd_dq_dk_dv_loop_seqk_parallel_kernelI23Flash_bwd_kernel_traitsILi96ELi64ELi128ELi8ELi2ELi4ELi4ELb1ELb0EN7cutlass6half_tE19Flash_kernel_traitsILi96ELi64ELi128ELi8ES3_EELb1ELb0ELb1ELb0ELb0ELb0ELb0EEEvNS_16Flash_bwd_paramsE,@"STO_CUDA_ENTRY STV_DEFAULT"
_ZN5flash44flash_bwd_dq_dk_dv_loop_seqk_parallel_kernelI23Flash_bwd_kernel_traitsILi96ELi64ELi128ELi8ELi2ELi4ELi4ELb1ELb0EN7cutlass6half_tE19Flash_kernel_traitsILi96ELi64ELi128ELi8ES3_EELb1ELb0ELb1ELb0ELb0ELb0ELb0EEEvNS_16Flash_bwd_paramsE:
.text._ZN5flash44flash_bwd_dq_dk_dv_loop_seqk_parallel_kernelI23Flash_bwd_kernel_traitsILi96ELi64ELi128ELi8ELi2ELi4ELi4ELb1ELb0EN7cutlass6half_tE19Flash_kernel_traitsILi96ELi64ELi128ELi8ES3_EELb1ELb0ELb1ELb0ELb0ELb0ELb0EEEvNS_16Flash_bwd_paramsE:
        /* <DEDUP_REMOVED lines=19> */
[----:B------:R-:W-:Y:S01]  /*0130*/  UMOV UR9, 0x80 ;  /* 0x0000008000097882 */ /* 0x000fe20000000000 */
[----:B------:R-:W3:Y:S01]  /*0140*/  S2UR UR39, SR_CTAID.Y ;  /* 0x00000000002779c3 */ /* 0x000ee20000002600 */
[----:B------:R-:W-:-:S02]  /*0150*/  ULDC UR7, c[0x0][0x210] ;  /* 0x0000840000077ab9 */ /* 0x000fc40000000800 */
[----:B------:R-:W-:Y:S02]  /*0160*/  ULDC UR61, c[0x0][0x234] ;  /* 0x00008d00003d7ab9 */ /* 0x000fe40000000800 */
[----:B------:R-:W-:Y:S02]  /*0170*/  UIMAD UR61, UR9, UR7, UR61 ;  /* 0x00000007093d72a4 */ /* 0x000fe4000f8e023d */
        /* <DEDUP_REMOVED lines=8> */
[----:B------:R-:W-:Y:S01]  /*0200*/  ULDC UR15, c[0x0][0x1c0] ;  /* 0x00007000000f7ab9 */ /* 0x000fe20000000800 */
[CC--:B------:R-:W-:Y:S01]  /*0210*/  LEA.HI R5, R0.reuse, R8.reuse, RZ, 0x5 ;  /* 0x0000000800057211 */ /* 0x0c0fe200078f28ff */
[----:B------:R-:W-:Y:S01]  /*0220*/  USHF.R.S32.HI UR8, URZ, 0x1f, UR17 ;  /* 0x0000001f3f087899 */ /* 0x000fe20008011411 */
[CC--:B------:R-:W-:Y:S01]  /*0230*/  LEA.HI R13, R0.reuse, R8.reuse, RZ, 0x3 ;  /* 0x00000008000d7211 */ /* 0x0c0fe200078f18ff */
[----:B---3--:R-:W-:Y:S01]  /*0240*/  USHF.R.S32.HI UR10, URZ, 0x1f, UR39 ;  /* 0x0000001f3f0a7899 */ /* 0x008fe20008011427 */
[CC--:B------:R-:W-:Y:S01]  /*0250*/  LEA.HI R3, R0.reuse, R8.reuse, RZ, 0x4 ;  /* 0x0000000800037211 */ /* 0x0c0fe200078f20ff */
[----:B------:R-:W-:Y:S01]  /*0260*/  UIMAD.WIDE UR40, UR51, UR40, URZ ;  /* 0x00000028332872a5 */ /* 0x000fe2000f8e023f */
[CC--:B------:R-:W-:Y:S01]  /*0270*/  LEA.HI R15, R0.reuse, R8.reuse, RZ, 0x6 ;  /* 0x00000008000f7211 */ /* 0x0c0fe200078f30ff */
[----:B------:R-:W-:Y:S01]  /*0280*/  UIMAD UR52, UR42, UR51, URZ ;  /* 0x000000332a3472a4 */ /* 0x000fe2000f8e023f */
[----:B------:R-:W-:Y:S01]  /*0290*/  LEA.HI R17, R0, R8, RZ, 0x7 ;  /* 0x0000000800117211 */ /* 0x000fe200078f38ff */
[----:B------:R-:W-:Y:S01]  /*02a0*/  UIMAD UR51, UR51, UR14, URZ ;  /* 0x0000000e333372a4 */ /* 0x000fe2000f8e023f */
[----:B------:R-:W-:Y:S01]  /*02b0*/  LOP3.LUT R6, R5, 0xffffffe0, RZ, 0xc0, !PT ;  /* 0xffffffe005067812 */ /* 0x000fe200078ec0ff */
[----:B------:R-:W-:Y:S01]  /*02c0*/  ULDC UR16, c[0x0][0x1c0] ;  /* 0x0000700000107ab9 */ /* 0x000fe20000000800 */
[----:B------:R-:W-:Y:S01]  /*02d0*/  LOP3.LUT R0, R13, 0xfffffff8, RZ, 0xc0, !PT ;  /* 0xfffffff80d007812 */ /* 0x000fe200078ec0ff */
[----:B------:R-:W-:Y:S01]  /*02e0*/  ULDC UR13, c[0x0][0x1c0] ;  /* 0x00007000000d7ab9 */ /* 0x000fe20000000800 */
        /* <DEDUP_REMOVED lines=11> */
[----:B------:R-:W-:Y:S01]  /*03a0*/  UIMAD UR58, UR8, UR39, URZ ;  /* 0x00000027083a72a4 */ /* 0x000fe2000f8e023f */
[----:B------:R-:W-:Y:S01]  /*03b0*/  LEA.HI R2, R4, R0, RZ, 0x3 ;  /* 0x0000000004027211 */ /* 0x000fe200078f18ff */
[----:B------:R-:W-:Y:S01]  /*03c0*/  UIMAD.WIDE.U32 UR48, UR39, UR17, URZ ;  /* 0x00000011273072a5 */ /* 0x000fe2000f8e003f */
[----:B------:R-:W-:Y:S01]  /*03d0*/  LEA.HI R3, R3, R6, RZ, 0x1 ;  /* 0x0000000603037211 */ /* 0x000fe200078f08ff */
[----:B------:R-:W-:Y:S01]  /*03e0*/  UIMAD UR7, UR39, UR13, UR42 ;  /* 0x0000000d270772a4 */ /* 0x000fe2000f8e022a */
[----:B------:R-:W-:Y:S01]  /*03f0*/  LOP3.LUT R4, R7, 0x7fffffe, RZ, 0xc0, !PT ;  /* 0x07fffffe07047812 */ /* 0x000fe200078ec0ff */
[----:B------:R-:W-:Y:S01]  /*0400*/  @!UP5 UIMAD UR8, UR39, UR16, UR42 ;  /* 0x000000102708d2a4 */ /* 0x000fe2000f8e022a */
[----:B------:R-:W-:Y:S01]  /*0410*/  LOP3.LUT R2, R2, 0xfffffff8, RZ, 0xc0, !PT ;  /* 0xfffffff802027812 */ /* 0x000fe200078ec0ff */
[----:B------:R-:W-:Y:S01]  /*0420*/  USHF.L.U32 UR50, UR51, 0x6, URZ ;  /* 0x0000000633327899 */ /* 0x000fe2000800063f */
        /* <DEDUP_REMOVED lines=9> */
[----:B------:R-:W-:Y:S01]  /*04c0*/  ULDC.U8 UR12, c[0x0][0x3d0] ;  /* 0x0000f400000c7ab9 */ /* 0x000fe20000000000 */
[-C--:B------:R-:W-:Y:S01]  /*04d0*/  LEA.HI R4, R5, R0.reuse, RZ, 0x1 ;  /* 0x0000000005047211 */ /* 0x080fe200078f08ff */
[----:B------:R-:W-:Y:S01]  /*04e0*/  ULDC UR56, c[0x0][0x224] ;  /* 0x0000890000387ab9 */ /* 0x000fe20000000800 */
[----:B------:R-:W-:Y:S01]  /*04f0*/  LEA.HI R2, R2, R0, RZ, 0x2 ;  /* 0x0000000002027211 */ /* 0x000fe200078f10ff */
[----:B------:R-:W-:Y:S01]  /*0500*/  IMAD.SHL.U32 R3, R3, 0x40, RZ ;  /* 0x0000004003037824 */ /* 0x000fe200078e00ff */
[----:B------:R-:W-:Y:S01]  /*0510*/  LOP3.LUT R5, R4, 0xfffffffe, RZ, 0xc0, !PT ;  /* 0xfffffffe04057812 */ /* 0x000fe200078ec0ff */
[----:B------:R-:W-:Y:S01]  /*0520*/  @UP5 UIMAD UR60, UR39, UR55, URZ ;  /* 0x00000037273c52a4 */ /* 0x000fe2000f8e023f */
[----:B------:R-:W-:Y:S01]  /*0530*/  LOP3.LUT R4, R2, 0xfffffffc, RZ, 0xc0, !PT ;  /* 0xfffffffc02047812 */ /* 0x000fe200078ec0ff */
[----:B------:R-:W-:Y:S01]  /*0540*/  ULDC.64 UR4, c[0x0][0x118] ;  /* 0x0000460000047ab9 */ /* 0x000fe20000000a00 */
        /* <DEDUP_REMOVED lines=9> */
[----:B------:R-:W-:Y:S01]  /*05e0*/  ULDC UR44, c[0x0][0x2e8] ;  /* 0x0000ba00002c7ab9 */ /* 0x000fe20000000800 */
[----:B------:R-:W-:Y:S01]  /*05f0*/  LOP3.LUT R0, R0, R3, RZ, 0x3c, !PT ;  /* 0x0000000300007212 */ /* 0x000fe200078e3cff */
[----:B------:R-:W-:Y:S01]  /*0600*/  ULDC.U8 UR11, c[0x0][0x2d8] ;  /* 0x0000b600000b7ab9 */ /* 0x000fe20000000000 */
[----:B------:R-:W-:Y:S01]  /*0610*/  LEA.HI R249, R2, R10, RZ, 0x2 ;  /* 0x0000000a02f97211 */ /* 0x000fe200078f10ff */
[----:B------:R-:W-:Y:S01]  /*0620*/  UISETP.NE.AND UP6, UPT, UR12, URZ, UPT ;  /* 0x0000003f0c00728c */ /* 0x000fe2000bfc5270 */
        /* <DEDUP_REMOVED lines=11> */
[C---:B------:R-:W-:Y:S01]  /*06e0*/  LEA.HI R6, R7.reuse, R7, RZ, 0x1 ;  /* 0x0000000707067211 */ /* 0x040fe200078f08ff */
[C---:B------:R-:W-:Y:S01]  /*06f0*/  IMAD.IADD R15, R8.reuse, 0x1, -R4 ;  /* 0x00000001080f7824 */ /* 0x040fe200078e0a04 */
[----:B------:R-:W-:Y:S01]  /*0700*/  LOP3.LUT P2, RZ, R7, 0x2, RZ, 0xc0, !PT ;  /* 0x0000000207ff7812 */ /* 0x000fe2000784c0ff */
[----:B------:R-:W-:Y:S01]  /*0710*/  IMAD.IADD R10, R8, 0x1, -R2 ;  /* 0x00000001080a7824 */ /* 0x000fe200078e0a02 */
[----:B------:R-:W-:Y:S01]  /*0720*/  SHF.R.S32.HI R249, RZ, 0x2, R249 ;  /* 0x00000002fff97819 */ /* 0x000fe200000114f9 */
[C---:B------:R-:W-:Y:S01]  /*0730*/  IMAD R2, R19.reuse, 0x4, R14 ;  /* 0x0000000413027824 */ /* 0x040fe200078e020e */
[----:B------:R-:W-:Y:S01]  /*0740*/  @!UP5 UIMAD UR55, UR8, UR55, URZ ;  /* 0x000000370837d2a4 */ /* 0x000fe2000f8e023f */
[----:B------:R-:W-:Y:S01]  /*0750*/  IMAD.SHL.U32 R19, R19, 0x20, RZ ;  /* 0x0000002013137824 */ /* 0x000fe200078e00ff */
[----:B------:R-:W-:Y:S01]  /*0760*/  LOP3.LUT P5, RZ, R10, 0x2, RZ, 0xc0, !PT ;  /* 0x000000020aff7812 */ /* 0x000fe200078ac0ff */
[----:B------:R-:W-:Y:S01]  /*0770*/  IMAD R249, R18, 0x10, R249 ;  /* 0x0000001012f97824 */ /* 0x000fe200078e02f9 */
[----:B------:R-:W-:Y:S01]  /*0780*/  LOP3.LUT P6, RZ, R10, 0x4, RZ, 0xc0, !PT ;  /* 0x000000040aff7812 */ /* 0x000fe200078cc0ff */
[----:B------:R-:W-:Y:S01]  /*0790*/  USHF.R.S32.HI UR54, URZ, 0x1f, UR50 ;  /* 0x0000001f3f367899 */ /* 0x000fe20008011432 */
[----:B------:R-:W-:Y:S01]  /*07a0*/  SEL R202, R206, 0xffffffe0, !P5 ;  /* 0xffffffe0ceca7807 */ /* 0x000fe20006800000 */
[----:B------:R-:W-:Y:S01]  /*07b0*/  UMOV UR43, 0xffffd000 ;  /* 0xffffd000002b7882 */ /* 0x000fe20000000000 */
[----:B------:R-:W-:-:S02]  /*07c0*/  SEL R203, R203, 0xffffffc0, !P6 ;  /* 0xffffffc0cbcb7807 */ /* 0x000fc40007000000 */
[----:B-1----:R-:W-:-:S05]  /*07d0*/  LOP3.LUT R3, R5, 0x7fffffe, RZ, 0xc0, !PT ;  /* 0x07fffffe05037812 */ /* 0x002fca00078ec0ff */
[----:B------:R-:W-:Y:S01]  /*07e0*/  IMAD.IADD R4, R12, 0x1, -R3 ;  /* 0x000000010c047824 */ /* 0x000fe200078e0a03 */
[----:B------:R-:W-:-:S03]  /*07f0*/  LOP3.LUT R3, R7, 0x1, RZ, 0xc0, !PT ;  /* 0x0000000107037812 */ /* 0x000fc600078ec0ff */
[----:B------:R-:W-:Y:S01]  /*0800*/  IMAD R8, R2, 0x8, R4 ;  /* 0x0000000802087824 */ /* 0x000fe200078e0204 */
[--C-:B------:R-:W-:Y:S02]  /*0810*/  SHF.R.S32.HI R4, RZ, 0x1, R0.reuse ;  /* 0x00000001ff047819 */ /* 0x100fe40000011400 */
[----:B------:R-:W-:Y:S02]  /*0820*/  SHF.R.S32.HI R0, RZ, 0x1f, R0 ;  /* 0x0000001fff007819 */ /* 0x000fe40000011400 */
[----:B------:R-:W-:Y:S01]  /*0830*/  ISETP.NE.U32.AND P3, PT, R3, 0x1, PT ;  /* 0x000000010300780c */ /* 0x000fe20003f65070 */
[----:B------:R-:W-:Y:S01]  /*0840*/  IMAD.SHL.U32 R3, R12, 0x40, RZ ;  /* 0x000000400c037824 */ /* 0x000fe200078e00ff */
[----:B------:R-:W-:Y:S02]  /*0850*/  LEA.HI R2, R0, R4, RZ, 0x2 ;  /* 0x0000000400027211 */ /* 0x000fe400078f10ff */
[----:B------:R-:W-:Y:S02]  /*0860*/  SHF.R.S32.HI R0, RZ, 0x1, R5 ;  /* 0x00000001ff007819 */ /* 0x000fe40000011405 */
[----:B------:R-:W-:-:S02]  /*0870*/  LOP3.LUT R5, R3, 0x1c0, RZ, 0xc0, !PT ;  /* 0x000001c003057812 */ /* 0x000fc400078ec0ff */
[C---:B------:R-:W-:Y:S01]  /*0880*/  LOP3.LUT P4, RZ, R0.reuse, 0x2, RZ, 0xc0, !PT ;  /* 0x0000000200ff7812 */ /* 0x040fe2000788c0ff */
[----:B------:R-:W-:Y:S01]  /*0890*/  IMAD.SHL.U32 R0, R0, 0x40, RZ ;  /* 0x0000004000007824 */ /* 0x000fe200078e00ff */
[----:B------:R-:W-:Y:S01]  /*08a0*/  LOP3.LUT R3, R2, 0xfffffffc, RZ, 0xc0, !PT ;  /* 0xfffffffc02037812 */ /* 0x000fe200078ec0ff */
[----:B------:R-:W-:Y:S01]  /*08b0*/  IMAD.SHL.U32 R2, R11, 0x10, RZ ;  /* 0x000000100b027824 */ /* 0x000fe200078e00ff */
[----:B------:R-:W-:Y:S02]  /*08c0*/  SEL R198, R206, 0xffffffe0, !P4 ;  /* 0xffffffe0cec67807 */ /* 0x000fe40006000000 */
[----:B------:R-:W-:Y:S01]  /*08d0*/  LOP3.LUT R0, R0, 0xc0, RZ, 0xc0, !PT ;  /* 0x000000c000007812 */ /* 0x000fe200078ec0ff */
[----:B------:R-:W-:Y:S01]  /*08e0*/  IMAD.IADD R12, R4, 0x1, -R3 ;  /* 0x00000001040c7824 */ /* 0x000fe200078e0a03 */
[----:B------:R-:W-:Y:S02]  /*08f0*/  LOP3.LUT R2, R5, 0x30, R2, 0xf8, !PT ;  /* 0x0000003005027812 */ /* 0x000fe400078ef802 */
[----:B------:R-:W-:-:S02]  /*0900*/  LOP3.LUT R3, R0, 0x8, R13, 0xf8, !PT ;  /* 0x0000000800037812 */ /* 0x000fc400078ef80d */
[----:B------:R-:W-:Y:S02]  /*0910*/  SHF.R.U32.HI R0, RZ, 0x3, R0 ;  /* 0x00000003ff007819 */ /* 0x000fe40000011600 */
[----:B------:R-:W-:Y:S02]  /*0920*/  LOP3.LUT R4, R2, 0x8, R13, 0xf8, !PT ;  /* 0x0000000802047812 */ /* 0x000fe400078ef80d */
[----:B------:R-:W-:Y:S02]  /*0930*/  LOP3.LUT R197, R3, R0, RZ, 0x3c, !PT ;  /* 0x0000000003c57212 */ /* 0x000fe400078e3cff */
[----:B------:R-:W-:Y:S02]  /*0940*/  LOP3.LUT R0, R6, 0x3fffffe, RZ, 0xc0, !PT ;  /* 0x03fffffe06007812 */ /* 0x000fe400078ec0ff */
[----:B------:R-:W-:Y:S01]  /*0950*/  SHF.R.U32.HI R2, RZ, 0x3, R5 ;  /* 0x00000003ff027819 */ /* 0x000fe20000011605 */
[----:B------:R-:W-:Y:S01]  /*0960*/  IMAD.U32 R197, R8, 0x20, R197 ;  /* 0x0000002008c57824 */ /* 0x000fe200078e00c5 */
[----:B------:R-:W-:Y:S01]  /*0970*/  LOP3.LUT P0, RZ, R12, 0x2, RZ, 0xc0, !PT ;  /* 0x000000020cff7812 */ /* 0x000fe2000780c0ff */
[C---:B------:R-:W-:Y:S01]  /*0980*/  IMAD.IADD R5, R7.reuse, 0x1, -R0 ;  /* 0x0000000107057824 */ /* 0x040fe200078e0a00 */
[----:B------:R-:W-:Y:S01]  /*0990*/  LOP3.LUT R13, R4, R2, RZ, 0x3c, !PT ;  /* 0x00000002040d7212 */ /* 0x000fe200078e3cff */
[----:B------:R-:W-:Y:S01]  /*09a0*/  IMAD.SHL.U32 R0, R7, 0x40, RZ ;  /* 0x0000004007007824 */ /* 0x000fe200078e00ff */
[----:B------:R-:W-:Y:S01]  /*09b0*/  SEL R238, R238, 0x10, !P3 ;  /* 0x00000010eeee7807 */ /* 0x000fe20005800000 */
[----:B------:R-:W-:Y:S01]  /*09c0*/  IMAD.U32 R2, RZ, RZ, UR6 ;  /* 0x00000006ff027e24 */ /* 0x000fe2000f8e00ff */
[----:B------:R-:W-:Y:S01]  /*09d0*/  USHF.R.S32.HI UR6, URZ, 0x1f, UR42 ;  /* 0x0000001f3f067899 */ /* 0x000fe2000801142a */
[----:B------:R-:W-:Y:S01]  /*09e0*/  IMAD.SHL.U32 R4, R16, 0x2, RZ ;  /* 0x0000000210047824 */ /* 0x000fe200078e00ff */
[----:B------:R-:W-:Y:S01]  /*09f0*/  LOP3.LUT R0, R0, 0x1c0, RZ, 0xc0, !PT ;  /* 0x000001c000007812 */ /* 0x000fe200078ec0ff */
[----:B------:R-:W-:Y:S01]  /*0a00*/  IMAD.SHL.U32 R197, R197, 0x2, RZ ;  /* 0x00000002c5c57824 */ /* 0x000fe200078e00ff */
[----:B------:R1:W-:Y:S01]  /*0a10*/  STL [R1+0x40], R2 ;  /* 0x0000400201007387 */ /* 0x0003e20000100800 */
[----:B------:R-:W-:Y:S01]  /*0a20*/  SEL R206, R206, 0xffffffe0, !P0 ;  /* 0xffffffe0cece7807 */ /* 0x000fe20004000000 */
[----:B------:R-:W-:Y:S01]  /*0a30*/  IMAD.U32 R3, RZ, RZ, UR6 ;  /* 0x00000006ff037e24 */ /* 0x000fe2000f8e00ff */
[----:B------:R-:W-:Y:S01]  /*0a40*/  SHF.R.U32.HI R3, RZ, 0x3, R0 ;  /* 0x00000003ff037819 */ /* 0x000fe20000011600 */
[----:B------:R-:W-:Y:S01]  /*0a50*/  USHF.L.U32 UR6, UR39, 0x7, URZ ;  /* 0x0000000727067899 */ /* 0x000fe2000800063f */
[----:B------:R-:W-:Y:S01]  /*0a60*/  LOP3.LUT R0, R0, 0x20, R19, 0xf8, !PT ;  /* 0x0000002000007812 */ /* 0x000fe200078ef813 */
[----:B------:R-:W-:Y:S01]  /*0a70*/  STL [R1+0x3c], R19 ;  /* 0x00003c1301007387 */ /* 0x000fe20000100800 */
[----:B------:R-:W-:-:S02]  /*0a80*/  IMAD.IADD R198, R197, 0x1, R198 ;  /* 0x00000001c5c67824 */ /* 0x000fc400078e02c6 */
[----:B------:R-:W-:Y:S01]  /*0a90*/  LOP3.LUT R7, R0, R3, RZ, 0x3c, !PT ;  /* 0x0000000300077212 */ /* 0x000fe200078e3cff */
[----:B------:R-:W-:Y:S01]  /*0aa0*/  IMAD.U32 R3, RZ, RZ, UR6 ;  /* 0x00000006ff037e24 */ /* 0x000fe2000f8e00ff */
[----:B------:R-:W-:Y:S01]  /*0ab0*/  SHF.R.S32.HI R0, RZ, 0x1, R6 ;  /* 0x00000001ff007819 */ /* 0x000fe20000011406 */
[----:B------:R-:W-:-:S03]  /*0ac0*/  UIMAD UR6, UR39, UR15, UR42 ;  /* 0x0000000f270672a4 */ /* 0x000fc6000f8e022a */
[C---:B------:R-:W-:Y:S01]  /*0ad0*/  LOP3.LUT P1, RZ, R0.reuse, 0x2, RZ, 0xc0, !PT ;  /* 0x0000000200ff7812 */ /* 0x040fe2000782c0ff */
[----:B------:R-:W-:Y:S01]  /*0ae0*/  IMAD.SHL.U32 R0, R0, 0x40, RZ ;  /* 0x0000004000007824 */ /* 0x000fe200078e00ff */
[----:B------:R-:W-:-:S04]  /*0af0*/  USHF.L.U32 UR45, UR6, 0x5, URZ ;  /* 0x00000005062d7899 */ /* 0x000fc8000800063f */
[----:B------:R-:W-:Y:S01]  /*0b00*/  LOP3.LUT R0, R0, 0xc0, RZ, 0xc0, !PT ;  /* 0x000000c000007812 */ /* 0x000fe200078ec0ff */
[----:B------:R-:W-:Y:S01]  /*0b10*/  USHF.R.S32.HI UR53, URZ, 0x1f, UR45 ;  /* 0x0000001f3f357899 */ /* 0x000fe2000801142d */
[----:B-1----:R-:W-:-:S05]  /*0b20*/  SHF.R.S32.HI R2, RZ, 0x3, R9 ;  /* 0x00000003ff027819 */ /* 0x002fca0000011409 */
[----:B------:R-:W-:Y:S02]  /*0b30*/  IMAD R15, R2, 0x8, R15 ;  /* 0x00000008020f7824 */ /* 0x000fe400078e020f */
[C---:B------:R-:W-:Y:S02]  /*0b40*/  IMAD R201, R11.reuse, 0x2, R2 ;  /* 0x000000020bc97824 */ /* 0x040fe400078e0202 */
[----:B------:R-:W-:-:S04]  /*0b50*/  IMAD R2, R11, 0x200, R4 ;  /* 0x000002000b027824 */ /* 0x000fc800078e0204 */
[----:B------:R-:W-:Y:S01]  /*0b60*/  IMAD R9, R5, 0x20, R2 ;  /* 0x0000002005097824 */ /* 0x000fe200078e0202 */
[----:B------:R-:W-:-:S05]  /*0b70*/  SHF.R.S32.HI R2, RZ, 0x7, R17 ;  /* 0x00000007ff027819 */ /* 0x000fca0000011411 */
[C---:B------:R-:W-:Y:S02]  /*0b80*/  IMAD R3, R2.reuse, 0x1000, R4 ;  /* 0x0000100002037824 */ /* 0x040fe400078e0204 */
[----:B------:R-:W-:Y:S02]  /*0b90*/  IMAD.SHL.U32 R2, R2, 0x8, RZ ;  /* 0x0000000802027824 */ /* 0x000fe400078e00ff */
[----:B------:R-:W-:Y:S01]  /*0ba0*/  IMAD R5, R18, 0x400, R3 ;  /* 0x0000040012057824 */ /* 0x000fe200078e0203 */
[----:B------:R-:W-:Y:S01]  /*0bb0*/  SHF.R.U32.HI R3, RZ, 0x3, R0 ;  /* 0x00000003ff037819 */ /* 0x000fe20000011600 */
[----:B------:R-:W-:Y:S01]  /*0bc0*/  IMAD.SHL.U32 R4, R14, 0x10, RZ ;  /* 0x000000100e047824 */ /* 0x000fe200078e00ff */
        /* <DEDUP_REMOVED lines=17> */
[----:B------:R-:W-:Y:S01]  /*0ce0*/  IMAD.U32 R0, RZ, RZ, UR10 ;  /* 0x0000000aff007e24 */ /* 0x000fe2000f8e00ff */
[C---:B------:R-:W-:Y:S01]  /*0cf0*/  LOP3.LUT R5, R4.reuse, R2, R5, 0x1e, !PT ;  /* 0x0000000204057212 */ /* 0x040fe200078e1e05 */
[----:B------:R-:W-:Y:S01]  /*0d00*/  IMAD.SHL.U32 R0, R15, 0x20, RZ ;  /* 0x000000200f007824 */ /* 0x000fe200078e00ff */
[----:B------:R-:W-:Y:S01]  /*0d10*/  LOP3.LUT R2, R4, R7, R2, 0x1e, !PT ;  /* 0x0000000704027212 */ /* 0x000fe200078e1e02 */
[----:B------:R-:W-:Y:S01]  /*0d20*/  IMAD.U32 R4, RZ, RZ, UR9 ;  /* 0x00000009ff047e24 */ /* 0x000fe2000f8e00ff */
[----:B------:R-:W-:Y:S01]  /*0d30*/  LEA R4, R8, 0x9000, 0x1 ;  /* 0x0000900008047811 */ /* 0x000fe200078e08ff */
[----:B------:R-:W-:Y:S01]  /*0d40*/  IMAD R207, R18, 0x200, R0 ;  /* 0x0000020012cf7824 */ /* 0x000fe200078e0200 */
[----:B------:R-:W-:Y:S01]  /*0d50*/  IADD3 R241, R240, 0x20, RZ ;  /* 0x00000020f0f17810 */ /* 0x000fe20007ffe0ff */
[----:B------:R-:W-:Y:S01]  /*0d60*/  IMAD.IADD R205, R0, 0x1, R2 ;  /* 0x0000000100cd7824 */ /* 0x000fe200078e0202 */
[C---:B------:R-:W-:Y:S01]  /*0d70*/  IADD3 R2, R250.reuse, 0x20, RZ ;  /* 0x00000020fa027810 */ /* 0x040fe20007ffe0ff */
[----:B------:R-:W-:Y:S01]  /*0d80*/  IMAD.U32 R201, R201, 0x200, R6 ;  /* 0x00000200c9c97824 */ /* 0x000fe200078e0006 */
[----:B------:R-:W-:Y:S01]  /*0d90*/  IADD3 R0, R250, 0x40, RZ ;  /* 0x00000040fa007810 */ /* 0x000fe20007ffe0ff */
[----:B------:R-:W-:Y:S01]  /*0da0*/  IMAD.IADD R207, R207, 0x1, R5 ;  /* 0x00000001cfcf7824 */ /* 0x000fe200078e0205 */
[----:B------:R-:W-:Y:S01]  /*0db0*/  @P2 IADD3 R241, R240, -0x20, RZ ;  /* 0xffffffe0f0f12810 */ /* 0x000fe20007ffe0ff */
[----:B------:R1:W-:Y:S01]  /*0dc0*/  STL [R1+0xc], R2 ;  /* 0x00000c0201007387 */ /* 0x0003e20000100800 */
[----:B------:R-:W-:Y:S01]  /*0dd0*/  LEA R201, R201, 0xf000, 0x1 ;  /* 0x0000f000c9c97811 */ /* 0x000fe200078e08ff */
[----:B------:R-:W-:-:S02]  /*0de0*/  IMAD.SHL.U32 R199, R207, 0x2, RZ ;  /* 0x00000002cfc77824 */ /* 0x000fc400078e00ff */
[----:B------:R2:W-:Y:S01]  /*0df0*/  STL [R1+0x10], R0 ;  /* 0x0000100001007387 */ /* 0x0005e20000100800 */
[----:B------:R-:W-:Y:S02]  /*0e00*/  IMAD.IADD R238, R238, 0x1, R241 ;  /* 0x00000001eeee7824 */ /* 0x000fe400078e02f1 */
[C---:B------:R-:W-:Y:S01]  /*0e10*/  IMAD.IADD R202, R201.reuse, 0x1, R202 ;  /* 0x00000001c9ca7824 */ /* 0x040fe200078e02ca */
[----:B------:R3:W-:Y:S01]  /*0e20*/  STL [R1+0x2c], R4 ;  /* 0x00002c0401007387 */ /* 0x0007e20000100800 */
[--C-:B------:R-:W-:Y:S02]  /*0e30*/  IMAD.IADD R204, R201, 0x1, R203.reuse ;  /* 0x00000001c9cc7824 */ /* 0x100fe400078e02cb */
[----:B------:R-:W-:Y:S02]  /*0e40*/  IMAD.IADD R203, R202, 0x1, R203 ;  /* 0x00000001cacb7824 */ /* 0x000fe400078e02cb */
[----:B------:R-:W-:Y:S02]  /*0e50*/  IMAD.IADD R200, R199, 0x1, R206 ;  /* 0x00000001c7c87824 */ /* 0x000fe400078e02ce */
[----:B-1----:R-:W-:Y:S01]  /*0e60*/  IMAD.SHL.U32 R2, R3, 0x2, RZ ;  /* 0x0000000203027824 */ /* 0x002fe200078e00ff */
[----:B--2---:R-:W-:-:S02]  /*0e70*/  IADD3 R0, R4, 0x20, RZ ;  /* 0x0000002004007810 */ /* 0x004fc40007ffe0ff */
[----:B------:R-:W-:-:S05]  /*0e80*/  @P1 IADD3 R0, R4, -0x20, RZ ;  /* 0xffffffe004001810 */ /* 0x000fca0007ffe0ff */
[----:B------:R3:W-:Y:S02]  /*0e90*/  STL [R1+0x30], R0 ;  /* 0x0000300001007387 */ /* 0x0007e40000100800 */
.L_x_440:
        /* <DEDUP_REMOVED lines=53> */
.L_x_397:
        /* <DEDUP_REMOVED lines=23> */
[----:B------:R-:W-:Y:S02]  /*1360*/  ULDC.64 UR16, c[0x0][0x190] ;  /* 0x0000640000107ab9 */ /* 0x000fe40000000a00 */
[----:B------:R-:W-:Y:S02]  /*1370*/  UIMAD.WIDE.U32 UR12, UR39, UR8, URZ ;  /* 0x00000008270c72a5 */ /* 0x000fe4000f8e003f */
[----:B------:R-:W-:Y:S02]  /*1380*/  UIMAD UR7, UR39, UR9, UR7 ;  /* 0x00000009270772a4 */ /* 0x000fe4000f8e0207 */
[----:B------:R-:W-:-:S02]  /*1390*/  UISETP.NE.AND UP3, UPT, UR14, -0x1, UPT ;  /* 0xffffffff0e00788c */ /* 0x000fc4000bf65270 */
[----:B------:R-:W-:Y:S02]  /*13a0*/  UIMAD.WIDE.U32 UR8, UR14, UR16, URZ ;  /* 0x000000100e0872a5 */ /* 0x000fe4000f8e003f */
[----:B------:R-:W-:Y:S02]  /*13b0*/  UIADD3 UR30, UR13, UR7, URZ ;  /* 0x000000070d1e7290 */ /* 0x000fe4000fffe03f */
[----:B------:R-:W-:Y:S02]  /*13c0*/  USEL UR31, UR12, UR8, !UP3 ;  /* 0x000000080c1f7287 */ /* 0x000fe4000d800000 */
[----:B------:R-:W-:Y:S02]  /*13d0*/  UIADD3 UR8, UR15, 0x80, UR37 ;  /* 0x000000800f087890 */ /* 0x000fe4000fffe025 */
[----:B------:R-:W-:Y:S02]  /*13e0*/  ULDC UR10, c[0x0][0x2e4] ;  /* 0x0000b900000a7ab9 */ /* 0x000fe40000000800 */
[----:B------:R-:W-:-:S02]  /*13f0*/  UIMAD UR7, UR14, UR17, URZ ;  /* 0x000000110e0772a4 */ /* 0x000fc4000f8e023f */
[----:B------:R-:W-:Y:S02]  /*1400*/  UIADD3 UR10, UR8, UR10, -UR6 ;  /* 0x0000000a080a7290 */ /* 0x000fe4000fffe806 */
[----:B------:R-:W-:Y:S02]  /*1410*/  @UP3 UIADD3 UR30, UR9, UR7, URZ ;  /* 0x00000007091e3290 */ /* 0x000fe4000fffe03f */
[----:B------:R-:W-:Y:S02]  /*1420*/  UIADD3 UR8, UR15, 0x3f, URZ ;  /* 0x0000003f0f087890 */ /* 0x000fe4000fffe03f */
[----:B------:R-:W-:Y:S02]  /*1430*/  UIADD3 UR7, UR10, 0x3f, URZ ;  /* 0x0000003f0a077890 */ /* 0x000fe4000fffe03f */
[----:B------:R-:W-:Y:S02]  /*1440*/  USHF.R.S32.HI UR9, URZ, 0x1f, UR8 ;  /* 0x0000001f3f097899 */ /* 0x000fe40008011408 */
[----:B------:R-:W-:-:S02]  /*1450*/  USHF.R.S32.HI UR10, URZ, 0x1f, UR7 ;  /* 0x0000001f3f0a7899 */ /* 0x000fc40008011407 */
[----:B-1----:R-:W-:Y:S02]  /*1460*/  UISETP.NE.AND UP0, UPT, UR38, -0x1, UPT ;  /* 0xffffffff2600788c */ /* 0x002fe4000bf05270 */
[----:B------:R-:W-:Y:S02]  /*1470*/  ULEA.HI UR8, UR9, UR8, URZ, 0x6 ;  /* 0x0000000809087291 */ /* 0x000fe4000f8f303f */
[----:B------:R-:W-:Y:S02]  /*1480*/  ULEA.HI UR7, UR10, UR7, URZ, 0x6 ;  /* 0x000000070a077291 */ /* 0x000fe4000f8f303f */
[----:B------:R-:W-:Y:S01]  /*1490*/  USHF.R.S32.HI UR8, URZ, 0x6, UR8 ;  /* 0x000000063f087899 */ /* 0x000fe20008011408 */
[----:B------:R-:W-:Y:S01]  /*14a0*/  PLOP3.LUT P0, PT, PT, PT, UP0, 0x80, 0x0 ;  /* 0x000000000000781c */ /* 0x000fe20003f0f008 */
[----:B------:R-:W-:Y:S02]  /*14b0*/  USHF.R.S32.HI UR7, URZ, 0x6, UR7 ;  /* 0x000000063f077899 */ /* 0x000fe40008011407 */
[----:B------:R-:W-:-:S02]  /*14c0*/  ULDC.64 UR12, c[0x0][0x198] ;  /* 0x00006600000c7ab9 */ /* 0x000fc40000000a00 */
[----:B------:R-:W-:Y:S02]  /*14d0*/  UISETP.LT.AND UP2, UPT, UR8, UR7, UPT ;  /* 0x000000070800728c */ /* 0x000fe4000bf41270 */
[----:B------:R-:W-:Y:S02]  /*14e0*/  @UP0 UIADD3 UR10, UR36, UR38, URZ ;  /* 0x00000026240a0290 */ /* 0x000fe4000fffe03f */
[----:B------:R-:W-:Y:S02]  /*14f0*/  USEL UR28, UR8, UR7, UP2 ;  /* 0x00000007081c7287 */ /* 0x000fe40009000000 */
[----:B------:R-:W-:Y:S02]  /*1500*/  @UP0 UIMAD.WIDE.U32 UR8, UR10, UR12, URZ ;  /* 0x0000000c0a0802a5 */ /* 0x000fe4000f8e003f */
[----:B------:R-:W-:Y:S02]  /*1510*/  ULEA UR18, UR28, 0xffffffc0, 0x6 ;  /* 0xffffffc01c127891 */ /* 0x000fe4000f8e303f */
[----:B------:R-:W-:-:S02]  /*1520*/  @UP0 UIMAD UR23, UR10, UR13, UR9 ;  /* 0x0000000d0a1702a4 */ /* 0x000fc4000f8e0209 */
[----:B------:R-:W-:Y:S02]  /*1530*/  USHF.R.S32.HI UR26, URZ, 0x1f, UR18 ;  /* 0x0000001f3f1a7899 */ /* 0x000fe40008011412 */
[----:B------:R-:W-:Y:S01]  /*1540*/  @UP0 UMOV UR22, UR8 ;  /* 0x0000000800160c82 */ /* 0x000fe20008000000 */
[----:B------:R-:W-:Y:S05]  /*1550*/  @P0 BRA `(.L_x_399) ;  /* 0x000000c000000947 */ /* 0x000fea0003800000 */
[----:B------:R-:W-:Y:S02]  /*1560*/  USHF.R.S32.HI UR7, URZ, 0x1f, UR36 ;  /* 0x0000001f3f077899 */ /* 0x000fe40008011424 */
[----:B------:R-:W-:Y:S02]  /*1570*/  ULDC.64 UR8, c[0x0][0x198] ;  /* 0x0000660000087ab9 */ /* 0x000fe40000000a00 */
[----:B------:R-:W-:Y:S02]  /*1580*/  UIMAD UR7, UR7, UR8, URZ ;  /* 0x00000008070772a4 */ /* 0x000fe4000f8e023f */
[----:B------:R-:W-:Y:S02]  /*1590*/  ULDC.64 UR12, c[0x0][0x180] ;  /* 0x00006000000c7ab9 */ /* 0x000fe40000000a00 */
[----:B------:R-:W-:-:S02]  /*15a0*/  UIMAD UR10, UR36, UR9, UR7 ;  /* 0x00000009240a72a4 */ /* 0x000fc4000f8e0207 */
[----:B------:R-:W-:Y:S02]  /*15b0*/  UIMAD.WIDE.U32 UR8, UR36, UR8, URZ ;  /* 0x00000008240872a5 */ /* 0x000fe4000f8e003f */
[----:B------:R-:W-:Y:S02]  /*15c0*/  UIMAD UR7, UR32, UR12, URZ ;  /* 0x0000000c200772a4 */ /* 0x000fe4000f8e023f */
[----:B------:R-:W-:Y:S02]  /*15d0*/  UIADD3 UR9, UR9, UR10, URZ ;  /* 0x0000000a09097290 */ /* 0x000fe4000fffe03f */
[----:B------:R-:W-:Y:S02]  /*15e0*/  UIMAD UR7, UR39, UR13, UR7 ;  /* 0x0000000d270772a4 */ /* 0x000fe4000f8e0207 */
[----:B------:R-:W-:-:S04]  /*15f0*/  UIMAD.WIDE.U32 UR8, UR39, UR12, UR8 ;  /* 0x0000000c270872a5 */ /* 0x000fc8000f8e0008 */
[----:B------:R-:W-:-:S03]  /*1600*/  UIADD3 UR23, UR9, UR7, URZ ;  /* 0x0000000709177290 */ /* 0x000fc6000fffe03f */
[----:B------:R-:W-:Y:S02]  /*1610*/  UMOV UR22, UR8 ;  /* 0x0000000800167c82 */ /* 0x000fe40008000000 */
.L_x_399:
        /* <DEDUP_REMOVED lines=18> */
.L_x_400:
[----:B------:R-:W2:Y:S01]  /*1740*/  LDL R0, [R1+0x40] ;  /* 0x0000400001007983 */ /* 0x000ea20000100800 */
        /* <DEDUP_REMOVED lines=18> */
[----:B------:R-:W3:Y:S01]  /*1870*/  S2UR UR10, SR_CTAID.X ;  /* 0x00000000000a79c3 */ /* 0x000ee20000002500 */
[----:B------:R-:W-:Y:S02]  /*1880*/  @!UP3 UMOV UR24, UR8 ;  /* 0x000000080018bc82 */ /* 0x000fe40008000000 */
[----:B------:R-:W-:Y:S02]  /*1890*/  UIADD3 UR7, UR49, UR7, URZ ;  /* 0x0000000731077290 */ /* 0x000fe4000fffe03f */
[----:B------:R-:W-:Y:S02]  /*18a0*/  UIMAD.WIDE.U32 UR8, UR40, UR14, URZ ;  /* 0x0000000e280872a5 */ /* 0x000fe4000f8e003f */
[----:B------:R-:W-:Y:S01]  /*18b0*/  UIMAD UR7, UR40, UR7, UR57 ;  /* 0x00000007280772a4 */ /* 0x000fe2000f8e0239 */
[----:B-1----:R-:W-:Y:S01]  /*18c0*/  IADD3 R4, R4, 0xffffffe, RZ ;  /* 0x0ffffffe04047810 */ /* 0x002fe20007ffe0ff */
[----:B------:R-:W-:-:S02]  /*18d0*/  USEL UR21, UR46, UR8, !UP3 ;  /* 0x000000082e157287 */ /* 0x000fc4000d800000 */
[----:B------:R-:W-:Y:S01]  /*18e0*/  UIADD3 UR17, UR47, UR7, URZ ;  /* 0x000000072f117290 */ /* 0x000fe2000fffe03f */
[----:B------:R1:W4:Y:S01]  /*18f0*/  F2I.FTZ.U32.TRUNC.NTZ R5, R4 ;  /* 0x0000000400057305 */ /* 0x000322000021f000 */
[----:B------:R-:W-:-:S04]  /*1900*/  UIMAD UR7, UR41, UR14, URZ ;  /* 0x0000000e290772a4 */ /* 0x000fc8000f8e023f */
[----:B------:R-:W-:Y:S02]  /*1910*/  @UP3 UIADD3 UR17, UR9, UR7, URZ ;  /* 0x0000000709113290 */ /* 0x000fe4000fffe03f */
[----:B------:R-:W-:-:S04]  /*1920*/  USHF.L.U64.HI UR7, UR39, 0x7, UR32 ;  /* 0x0000000727077899 */ /* 0x000fc80008010220 */
[----:B------:R-:W-:Y:S02]  /*1930*/  USEL UR7, UR7, URZ, UP1 ;  /* 0x0000003f07077287 */ /* 0x000fe40008800000 */
[----:B---3--:R-:W-:Y:S01]  /*1940*/  UIMAD.WIDE.U32 UR8, UR10, UR12, URZ ;  /* 0x0000000c0a0872a5 */ /* 0x008fe2000f8e003f */
[----:B-1----:R-:W-:-:S03]  /*1950*/  IMAD.MOV.U32 R4, RZ, RZ, RZ ;  /* 0x000000ffff047224 */ /* 0x002fc600078e00ff */
[----:B------:R-:W-:Y:S02]  /*1960*/  UIMAD UR13, UR10, UR13, UR9 ;  /* 0x0000000d0a0d72a4 */ /* 0x000fe4000f8e0209 */
[----:B------:R-:W-:Y:S02]  /*1970*/  USHF.L.U32 UR10, UR39, 0x7, URZ ;  /* 0x00000007270a7899 */ /* 0x000fe4000800063f */
[----:B------:R-:W-:Y:S02]  /*1980*/  USEL UR20, UR8, URZ, UP6 ;  /* 0x0000003f08147287 */ /* 0x000fe4000b000000 */
[----:B------:R-:W-:Y:S02]  /*1990*/  USEL UR8, UR10, URZ, UP1 ;  /* 0x0000003f0a087287 */ /* 0x000fe40008800000 */
[----:B------:R-:W-:Y:S02]  /*19a0*/  ULDC UR12, c[0x0][0x234] ;  /* 0x00008d00000c7ab9 */ /* 0x000fe40000000800 */
[----:B------:R-:W-:-:S02]  /*19b0*/  UIADD3 UR8, UP1, UR18, UR8, URZ ;  /* 0x0000000812087290 */ /* 0x000fc4000ff3e03f */
[----:B------:R-:W-:Y:S02]  /*19c0*/  USEL UR13, UR13, URZ, UP6 ;  /* 0x0000003f0d0d7287 */ /* 0x000fe4000b000000 */
        /* <DEDUP_REMOVED lines=17> */
[----:B------:R-:W-:Y:S01]  /*1ae0*/  @UP5 UIMAD UR16, UR42, UR12, UR7 ;  /* 0x0000000c2a1052a4 */ /* 0x000fe2000f8e0207 */
[----:B------:R-:W-:-:S06]  /*1af0*/  ISETP.GE.U32.AND P3, PT, R3, R6, PT ;  /* 0x000000060300720c */ /* 0x000fcc0003f66070 */
[----:B------:R-:W-:-:S07]  /*1b00*/  @!UP5 UMOV UR16, UR55 ;  /* 0x000000370010dc82 */ /* 0x000fce0008000000 */
        /* <DEDUP_REMOVED lines=12> */
.L_x_401:
[----:B------:R-:W-:Y:S02]  /*1bd0*/  UMOV UR12, UR56 ;  /* 0x00000038000c7c82 */ /* 0x000fe40008000000 */
.L_x_402:
[----:B------:R-:W1:Y:S01]  /*1be0*/  S2R R15, SR_TID.X ;  /* 0x00000000000f7919 */ /* 0x000e620000002100 */
[----:B------:R-:W-:Y:S01]  /*1bf0*/  UIADD3 UR8, UP4, UP3, UR8, UR50, UR52 ;  /* 0x0000003208087290 */ /* 0x000fe2000fb9e034 */
[----:B------:R-:W-:Y:S01]  /*1c00*/  SHF.R.S32.HI R251, RZ, 0x1f, R250 ;  /* 0x0000001ffffb7819 */ /* 0x000fe200000114fa */
[----:B------:R-:W-:Y:S01]  /*1c10*/  USHF.R.S32.HI UR33, URZ, 0x1f, UR42 ;  /* 0x0000001f3f217899 */ /* 0x000fe2000801142a */
[----:B------:R-:W-:Y:S01]  /*1c20*/  IMAD.U32 R8, RZ, RZ, UR18 ;  /* 0x00000012ff087e24 */ /* 0x000fe2000f8e00ff */
[----:B------:R-:W-:Y:S01]  /*1c30*/  UIADD3 UR21, UP2, UP1, UR20, UR8, UR21 ;  /* 0x0000000814157290 */ /* 0x000fe2000f95e015 */
[----:B------:R-:W-:Y:S01]  /*1c40*/  BSSY B1, `(.L_x_398) ;  /* 0x0000903000017945 */ /* 0x000fe20003800000 */
[----:B------:R-:W-:Y:S02]  /*1c50*/  UIADD3.X UR7, UR10, UR54, UR59, UP4, UP3 ;  /* 0x000000360a077290 */ /* 0x000fe4000a7e643b */
[----:B------:R-:W-:-:S02]  /*1c60*/  ULDC.64 UR8, c[0x0][0x1a8] ;  /* 0x00006a0000087ab9 */ /* 0x000fc40000000a00 */
[----:B------:R-:W-:Y:S02]  /*1c70*/  UIADD3.X UR20, UR13, UR7, UR17, UP2, UP1 ;  /* 0x000000070d147290 */ /* 0x000fe400097e2411 */
[----:B------:R-:W-:Y:S02]  /*1c80*/  UIMAD UR7, UR33, UR8, URZ ;  /* 0x00000008210772a4 */ /* 0x000fe4000f8e023f */
[----:B------:R-:W-:Y:S02]  /*1c90*/  ULDC UR34, c[0x0][0x2e8] ;  /* 0x0000ba0000227ab9 */ /* 0x000fe40000000800 */
[----:B------:R-:W-:-:S03]  /*1ca0*/  UIMAD UR14, UR42, UR9, UR7 ;  /* 0x000000092a0e72a4 */ /* 0x000fc6000f8e0207 */
[----:B------:R-:W-:Y:S02]  /*1cb0*/  ULDC.64 UR8, c[0x0][0x378] ;  /* 0x0000de0000087ab9 */ /* 0x000fe40000000a00 */
[----:B------:R-:W-:Y:S01]  /*1cc0*/  UIMAD UR7, UR33, UR8, URZ ;  /* 0x00000008210772a4 */ /* 0x000fe2000f8e023f */
[----:B-1----:R-:W-:Y:S02]  /*1cd0*/  SHF.R.S32.HI R9, RZ, 0x1f, R15 ;  /* 0x0000001fff097819 */ /* 0x002fe4000001140f */
[----:B------:R-:W-:Y:S02]  /*1ce0*/  UMOV UR33, 0x4 ;  /* 0x0000000400217882 */ /* 0x000fe40000000000 */
[----:B------:R-:W-:Y:S01]  /*1cf0*/  UIMAD UR13, UR42, UR9, UR7 ;  /* 0x000000092a0d72a4 */ /* 0x000fe2000f8e0207 */
[----:B------:R-:W-:Y:S02]  /*1d00*/  LEA.HI R3, R9, R15, RZ, 0x2 ;  /* 0x0000000f09037211 */ /* 0x000fe400078f10ff */
[----:B------:R-:W-:-:S02]  /*1d10*/  ULDC.64 UR8, c[0x0][0x370] ;  /* 0x0000dc0000087ab9 */ /* 0x000fc40000000a00 */
[----:B------:R-:W-:Y:S01]  /*1d20*/  SHF.R.S32.HI R3, RZ, 0x2, R3 ;  /* 0x00000002ff037819 */ /* 0x000fe20000011403 */
[----:B------:R-:W-:Y:S02]  /*1d30*/  UIMAD UR7, UR26, UR8, URZ ;  /* 0x000000081a0772a4 */ /* 0x000fe4000f8e023f */
[----:B------:R-:W-:Y:S01]  /*1d40*/  UIADD3 UR8, UR18, UR12, URZ ;  /* 0x0000000c12087290 */ /* 0x000fe2000fffe03f */
[----:B------:R-:W-:Y:S01]  /*1d50*/  SHF.R.S32.HI R17, RZ, 0x1f, R3 ;  /* 0x0000001fff117819 */ /* 0x000fe20000011403 */
[----:B------:R-:W-:Y:S01]  /*1d60*/  UIMAD UR10, UR18, UR9, UR7 ;  /* 0x00000009120a72a4 */ /* 0x000fe2000f8e0207 */
[----:B------:R-:W-:Y:S01]  /*1d70*/  IADD3 R0, P1, R3, UR18, RZ ;  /* 0x0000001203007c10 */ /* 0x000fe2000ff3e0ff */
[----:B------:R-:W-:Y:S02]  /*1d80*/  UIADD3 UR7, -UR6, UR15, UR37 ;  /* 0x0000000f06077290 */ /* 0x000fe4000fffe125 */
[----:B------:R-:W-:Y:S01]  /*1d90*/  UIADD3 UR12, UR18, UR16, URZ ;  /* 0x00000010120c7290 */ /* 0x000fe2000fffe03f */
[----:B------:R-:W-:Y:S01]  /*1da0*/  IADD3.X R7, R17, UR26, RZ, P1, !PT ;  /* 0x0000001a11077c10 */ /* 0x000fe20008ffe4ff */
[----:B------:R-:W-:Y:S01]  /*1db0*/  IMAD.WIDE.U32 R4, R0, c[0x0][0x190], R250 ;  /* 0x0000640000047a25 */ /* 0x000fe200078e00fa */
[----:B------:R-:W-:-:S03]  /*1dc0*/  UIADD3 UR7, UR7, -UR34, URZ ;  /* 0x8000002207077290 */ /* 0x000fc6000fffe03f */
[----:B------:R-:W-:Y:S01]  /*1dd0*/  IMAD R7, R7, c[0x0][0x190], RZ ;  /* 0x0000640007077a24 */ /* 0x000fe200078e02ff */
[----:B------:R-:W-:Y:S01]  /*1de0*/  IADD3 R6, P1, R4, UR31, RZ ;  /* 0x0000001f04067c10 */ /* 0x000fe2000ff3e0ff */
[----:B------:R-:W-:Y:S02]  /*1df0*/  USHF.R.S32.HI UR18, URZ, 0x1f, UR7 ;  /* 0x0000001f3f127899 */ /* 0x000fe40008011407 */
[----:B------:R-:W-:Y:S02]  /*1e00*/  IMAD R0, R0, c[0x0][0x194], R7 ;  /* 0x0000650000007a24 */ /* 0x000fe400078e0207 */
[----:B------:R-:W-:Y:S02]  /*1e10*/  ULEA.HI UR18, UR18, UR7, URZ, 0x6 ;  /* 0x0000000712127291 */ /* 0x000fe4000f8f303f */
[----:B------:R-:W-:Y:S01]  /*1e20*/  UIADD3 UR7, UR28, -0x1, URZ ;  /* 0xffffffff1c077890 */ /* 0x000fe2000fffe03f */
[----:B------:R-:W-:Y:S01]  /*1e30*/  IADD3.X R7, R5, UR30, R0, P1, !PT ;  /* 0x0000001e05077c10 */ /* 0x000fe20008ffe400 */
[----:B------:R-:W-:Y:S01]  /*1e40*/  USHF.R.S32.HI UR18, URZ, 0x6, UR18 ;  /* 0x000000063f127899 */ /* 0x000fe20008011412 */
[----:B------:R-:W-:Y:S01]  /*1e50*/  LEA.HI R0, R9, R15, RZ, 0x5 ;  /* 0x0000000f09007211 */ /* 0x000fe200078f28ff */
[----:B------:R-:W-:Y:S01]  /*1e60*/  ULDC.64 UR30, c[0x0][0x3c8] ;  /* 0x0000f200001e7ab9 */ /* 0x000fe20000000a00 */
[----:B------:R-:W-:Y:S01]  /*1e70*/  IADD3 R4, P1, R250, UR24, RZ ;  /* 0x00000018fa047c10 */ /* 0x000fe2000ff3e0ff */
[----:B------:R-:W-:Y:S01]  /*1e80*/  UISETP.LT.AND UP1, UPT, URZ, UR18, UPT ;  /* 0x000000123f00728c */ /* 0x000fe2000bf21270 */
[----:B------:R-:W-:Y:S01]  /*1e90*/  LOP3.LUT R9, R0, 0xffffffe0, RZ, 0xc0, !PT ;  /* 0xffffffe000097812 */ /* 0x000fe200078ec0ff */
[----:B------:R-:W-:Y:S01]  /*1ea0*/  UIMAD.WIDE UR8, UR8, UR33, UR30 ;  /* 0x00000021080872a5 */ /* 0x000fe2000f8e021e */
[----:B------:R-:W-:Y:S01]  /*1eb0*/  SHF.R.S32.HI R0, RZ, 0x5, R0 ;  /* 0x00000005ff007819 */ /* 0x000fe20000011400 */
[----:B------:R-:W-:Y:S01]  /*1ec0*/  USEL UR18, URZ, UR18, !UP1 ;  /* 0x000000123f127287 */ /* 0x000fe2000c800000 */
[----:B------:R-:W-:Y:S01]  /*1ed0*/  IADD3.X R5, R251, UR25, RZ, P1, !PT ;  /* 0x00000019fb057c10 */ /* 0x000fe20008ffe4ff */
[----:B------:R-:W-:-:S02]  /*1ee0*/  IMAD.IADD R15, R15, 0x1, -R9 ;  /* 0x000000010f0f7824 */ /* 0x000fc400078e0a09 */
[----:B------:R-:W-:Y:S02]  /*1ef0*/  UISETP.GT.AND UP1, UPT, UR28, UR18, UPT ;  /* 0x000000121c00728c */ /* 0x000fe4000bf24270 */
[----:B------:R-:W-:Y:S01]  /*1f00*/  IMAD R0, R0, UR51, R15 ;  /* 0x0000003300007c24 */ /* 0x000fe2000f8e020f */
[----:B------:R-:W-:Y:S01]  /*1f10*/  UMOV UR17, UR8 ;  /* 0x0000000800117c82 */ /* 0x000fe20008000000 */
[----:B------:R-:W-:Y:S01]  /*1f20*/  IMAD.WIDE.U32 R4, R8, c[0x0][0x370], R4 ;  /* 0x0000dc0008047a25 */ /* 0x000fe200078e0004 */
[----:B------:R-:W-:Y:S02]  /*1f30*/  UMOV UR16, UR9 ;  /* 0x0000000900107c82 */ /* 0x000fe40008000000 */
[C---:B------:R-:W-:Y:S01]  /*1f40*/  IADD3 R211, P1, R0.reuse, UR21, RZ ;  /* 0x0000001500d37c10 */ /* 0x040fe2000ff3e0ff */
[----:B------:R-:W-:Y:S01]  /*1f50*/  ULDC.64 UR8, c[0x0][0x200] ;  /* 0x0000800000087ab9 */ /* 0x000fe20000000a00 */
[----:B------:R-:W-:Y:S02]  /*1f60*/  IADD3 R5, R5, UR10, RZ ;  /* 0x0000000a05057c10 */ /* 0x000fe4000fffe0ff */
[----:B------:R-:W-:Y:S01]  /*1f70*/  LEA.HI.X.SX32 R8, R0, UR20, 0x1, P1 ;  /* 0x0000001400087c11 */ /* 0x000fe200088f0eff */
[----:B------:R-:W-:Y:S01]  /*1f80*/  IMAD.U32 R0, RZ, RZ, UR42 ;  /* 0x0000002aff007e24 */ /* 0x000fe2000f8e00ff */
[----:B------:R-:W-:-:S03]  /*1f90*/  LEA R212, P1, R211, c[0x0][0x350], 0x2 ;  /* 0x0000d400d3d47a11 */ /* 0x000fc600078210ff */
[C---:B------:R-:W-:Y:S01]  /*1fa0*/  IMAD.WIDE.U32 R4, R0.reuse, c[0x0][0x378], R4 ;  /* 0x0000de0000047a25 */ /* 0x040fe200078e0004 */
[----:B------:R-:W-:Y:S02]  /*1fb0*/  LEA.HI.X R211, R211, c[0x0][0x354], R8, 0x2, P1 ;  /* 0x0000d500d3d37a11 */ /* 0x000fe400008f1408 */
[----:B------:R-:W-:Y:S01]  /*1fc0*/  PLOP3.LUT P1, PT, PT, PT, UP1, 0x80, 0x0 ;  /* 0x000000000000781c */ /* 0x000fe20003f2f018 */
[----:B------:R-:W-:Y:S01]  /*1fd0*/  IMAD.WIDE.U32 R6, R0, c[0x0][0x1a8], R6 ;  /* 0x00006a0000067a25 */ /* 0x000fe200078e0006 */
[----:B------:R-:W-:Y:S01]  /*1fe0*/  IADD3 R5, R5, UR13, RZ ;  /* 0x0000000d05057c10 */ /* 0x000fe2000fffe0ff */
[----:B------:R-:W-:Y:S02]  /*1ff0*/  UIMAD.WIDE UR12, UR12, UR33, UR8 ;  /* 0x000000210c0c72a5 */ /* 0x000fe4000f8e0208 */
        /* <DEDUP_REMOVED lines=28> */
.L_x_404:
        /* <DEDUP_REMOVED lines=18> */
.L_x_405:
        /* <DEDUP_REMOVED lines=35> */
.L_x_407:
[----:B-1----:R-:W-:Y:S05]  /*2510*/  BSYNC B0 ;  /* 0x0000000000007941 */ /* 0x002fea0003800000 */
.L_x_406:
        /* <DEDUP_REMOVED lines=19> */
.L_x_409:
[----:B------:R-:W-:Y:S05]  /*2650*/  BSYNC B0 ;  /* 0x0000000000007941 */ /* 0x000fea0003800000 */
.L_x_408:
        /* <DEDUP_REMOVED lines=31> */
.L_x_411:
[----:B------:R-:W-:Y:S05]  /*2850*/  BSYNC B0 ;  /* 0x0000000000007941 */ /* 0x000fea0003800000 */
.L_x_410:
        /* <DEDUP_REMOVED lines=18> */
.L_x_403:
        /* <DEDUP_REMOVED lines=64> */
.L_x_414:
[----:B------:R-:W-:Y:S05]  /*2d80*/  BSYNC B0 ;  /* 0x0000000000007941 */ /* 0x000fea0003800000 */
.L_x_413:
        /* <DEDUP_REMOVED lines=41> */
.L_x_416:
[----:B------:R-:W-:Y:S05]  /*3020*/  BSYNC B0 ;  /* 0x0000000000007941 */ /* 0x000fea0003800000 */
.L_x_415:
        /* <DEDUP_REMOVED lines=39> */
.L_x_418:
[----:B------:R-:W-:Y:S05]  /*32a0*/  BSYNC B0 ;  /* 0x0000000000007941 */ /* 0x000fea0003800000 */
.L_x_417:
        /* <DEDUP_REMOVED lines=19> */
.L_x_420:
        /* <DEDUP_REMOVED lines=36> */
.L_x_421:
[----:B------:R-:W-:Y:S05]  /*3620*/  BSYNC B0 ;  /* 0x0000000000007941 */ /* 0x000fea0003800000 */
.L_x_419:
[C---:B-1----:R-:W-:Y:S01]  /*3630*/  IADD3 R4, R249.reuse, 0x20, RZ ;  /* 0x00000020f9047810 */ /* 0x042fe20007ffe0ff */
[----:B------:R-:W-:Y:S01]  /*3640*/  ULDC.64 UR20, c[0x0][0x198] ;  /* 0x0000660000147ab9 */ /* 0x000fe20000000a00 */
[C---:B------:R-:W-:Y:S01]  /*3650*/  ISETP.GE.AND P2, PT, R249.reuse, UR8, PT ;  /* 0x00000008f9007c0c */ /* 0x040fe2000bf46270 */
[----:B------:R-:W-:Y:S01]  /*3660*/  IMAD.U32 R6, RZ, RZ, UR37 ;  /* 0x00000025ff067e24 */ /* 0x000fe2000f8e00ff */
[C---:B------:R-:W-:Y:S02]  /*3670*/  IADD3 R5, R249.reuse, 0x8, RZ ;  /* 0x00000008f9057810 */ /* 0x040fe40007ffe0ff */
[----:B------:R-:W-:Y:S02]  /*3680*/  MOV R9, 0x7f800000 ;  /* 0x7f80000000097802 */ /* 0x000fe40000000f00 */
[----:B------:R-:W-:Y:S01]  /*3690*/  IADD3 R8, R249, 0x28, RZ ;  /* 0x00000028f9087810 */ /* 0x000fe20007ffe0ff */
[----:B--2-4-:R-:W-:Y:S01]  /*36a0*/  IMAD.MOV.U32 R11, RZ, RZ, 0x7f800000 ;  /* 0x7f800000ff0b7424 */ /* 0x014fe200078e00ff */
[----:B------:R-:W-:Y:S01]  /*36b0*/  ISETP.GE.AND P4, PT, R4, UR8, PT ;  /* 0x0000000804007c0c */ /* 0x000fe2000bf86270 */
[----:B------:R-:W-:Y:S01]  /*36c0*/  IMAD.MOV.U32 R4, RZ, RZ, 0x4 ;  /* 0x00000004ff047424 */ /* 0x000fe200078e00ff */
[----:B------:R-:W-:Y:S01]  /*36d0*/  ISETP.GE.AND P6, PT, R5, UR8, PT ;  /* 0x0000000805007c0c */ /* 0x000fe2000bfc6270 */
[----:B------:R-:W-:Y:S01]  /*36e0*/  UIMAD UR9, UR19, UR20, URZ ;  /* 0x00000014130972a4 */ /* 0x000fe2000f8e023f */
[----:B------:R-:W-:Y:S01]  /*36f0*/  ISETP.GE.AND P3, PT, R8, UR8, PT ;  /* 0x0000000808007c0c */ /* 0x000fe2000bf66270 */
[----:B------:R-:W-:Y:S01]  /*3700*/  IMAD.WIDE R4, R249, R4, UR12 ;  /* 0x0000000cf9047e25 */ /* 0x000fe2000f8e0204 */
[----:B------:R-:W-:Y:S01]  /*3710*/  MOV R10, 0x7f800000 ;  /* 0x7f800000000a7802 */ /* 0x000fe20000000f00 */
[----:B------:R-:W-:Y:S01]  /*3720*/  UIMAD UR9, UR37, UR21, UR9 ;  /* 0x00000015250972a4 */ /* 0x000fe2000f8e0209 */
[----:B------:R-:W-:Y:S01]  /*3730*/  MOV R252, 0x7f800000 ;  /* 0x7f80000000fc7802 */ /* 0x000fe20000000f00 */
[----:B------:R-:W-:Y:S01]  /*3740*/  @P1 STS [R0+0x9000], RZ ;  /* 0x009000ff00001388 */ /* 0x000fe20000000800 */
[----:B------:R-:W-:-:S03]  /*3750*/  IMAD.WIDE.U32 R6, R6, c[0x0][0x198], R250 ;  /* 0x0000660006067a25 */ /* 0x000fc600078e00fa */
[----:B------:R-:W2:Y:S02]  /*3760*/  @!P2 LDG.E R9, [R4.64] ;  /* 0x000000040409a981 */ /* 0x000ea4000c1e1900 */
[----:B------:R-:W-:Y:S02]  /*3770*/  IADD3 R6, P2, R6, UR22, RZ ;  /* 0x0000001606067c10 */ /* 0x000fe4000ff5e0ff */
[----:B------:R1:W4:Y:S04]  /*3780*/  @!P6 LDG.E R11, [R4.64+0x20] ;  /* 0x00002004040be981 */ /* 0x000328000c1e1900 */
[----:B------:R-:W-:Y:S04]  /*3790*/  @P1 STS [R0+0x9004], RZ ;  /* 0x009004ff00001388 */ /* 0x000fe80000000800 */
[----:B------:R-:W-:Y:S04]  /*37a0*/  @P1 STS.64 [R0+0x9008], RZ ;  /* 0x009008ff00001388 */ /* 0x000fe80000000a00 */
[----:B------:R-:W-:Y:S04]  /*37b0*/  @P1 STS.128 [R0+0xb000], RZ ;  /* 0x00b000ff00001388 */ /* 0x000fe80000000c00 */
[----:B------:R-:W-:Y:S04]  /*37c0*/  @P1 STS.128 [R0+0xd000], RZ ;  /* 0x00d000ff00001388 */ /* 0x000fe80000000c00 */
[----:B------:R1:W5:Y:S04]  /*37d0*/  @!P4 LDG.E R252, [R4.64+0x80] ;  /* 0x0000800404fcc981 */ /* 0x000368000c1e1900 */
[----:B--2---:R2:W-:Y:S02]  /*37e0*/  STL [R1+0x8], R9 ;  /* 0x0000080901007387 */ /* 0x0045e40000100800 */
[----:B--2---:R-:W-:-:S04]  /*37f0*/  IMAD.MOV.U32 R9, RZ, RZ, 0x4 ;  /* 0x00000004ff097424 */ /* 0x004fc800078e00ff */
[----:B------:R-:W-:-:S05]  /*3800*/  @!P3 IMAD.WIDE R8, R8, R9, UR12 ;  /* 0x0000000c0808be25 */ /* 0x000fca000f8e0209 */
[----:B---3--:R2:W3:Y:S01]  /*3810*/  @!P3 LDG.E R10, [R8.64] ;  /* 0x00000004080ab981 */ /* 0x0084e2000c1e1900 */
[----:B-1----:R-:W-:-:S05]  /*3820*/  IMAD.U32 R4, RZ, RZ, UR9 ;  /* 0x00000009ff047e24 */ /* 0x002fca000f8e00ff */
[----:B------:R-:W-:Y:S01]  /*3830*/  IADD3.X R7, R7, UR23, R4, P2, !PT ;  /* 0x0000001707077c10 */ /* 0x000fe200097fe404 */
[----:B------:R-:W-:Y:S01]  /*3840*/  IMAD R4, R16, c[0x0][0x1b0], RZ ;  /* 0x00006c0010047a24 */ /* 0x000fe200078e02ff */
[----:B------:R-:W-:Y:S03]  /*3850*/  BSSY B0, `(.L_x_422) ;  /* 0x000002a000007945 */ /* 0x000fe60003800000 */
[C---:B------:R-:W-:Y:S02]  /*3860*/  IMAD R4, R14.reuse, c[0x0][0x1b4], R4 ;  /* 0x00006d000e047a24 */ /* 0x040fe400078e0204 */
[----:B------:R-:W-:-:S05]  /*3870*/  IMAD.WIDE.U32 R6, R14, c[0x0][0x1b0], R6 ;  /* 0x00006c000e067a25 */ /* 0x000fca00078e0006 */
[----:B--2---:R-:W-:Y:S01]  /*3880*/  IADD3 R9, R7, R4, RZ ;  /* 0x0000000407097210 */ /* 0x004fe20007ffe0ff */
        /* <DEDUP_REMOVED lines=38> */
.L_x_423:
[----:B------:R-:W-:Y:S05]  /*3af0*/  BSYNC B0 ;  /* 0x0000000000007941 */ /* 0x000fea0003800000 */
.L_x_422:
        /* <DEDUP_REMOVED lines=10> */
[----:B------:R-:W-:Y:S02]  /*3ba0*/  IMAD.X R4, RZ, RZ, R17, P1 ;  /* 0x000000ffff047224 */ /* 0x000fe400008e0611 */
[----:B-1----:R-:W-:-:S04]  /*3bb0*/  IMAD.WIDE.U32 R10, R3, c[0x0][0x198], R6 ;  /* 0x00006600030a7a25 */ /* 0x002fc800078e0006 */
        /* <DEDUP_REMOVED lines=26> */
.L_x_425:
[----:B------:R-:W-:Y:S05]  /*3d60*/  BSYNC B0 ;  /* 0x0000000000007941 */ /* 0x000fea0003800000 */
.L_x_424:
[----:B------:R-:W0:Y:S01]  /*3d70*/  LDGDEPBAR ;  /* 0x00000000000079af */ /* 0x000e220000000000 */
[----:B-1----:R-:W-:Y:S02]  /*3d80*/  IMAD.MOV.U32 R6, RZ, RZ, c[0x0][0x308] ;  /* 0x0000c200ff067624 */ /* 0x002fe400078e00ff */
[----:B------:R-:W-:Y:S01]  /*3d90*/  IMAD.MOV.U32 R7, RZ, RZ, c[0x0][0x30c] ;  /* 0x0000c300ff077624 */ /* 0x000fe200078e00ff */
[----:B------:R-:W-:-:S04]  /*3da0*/  DEPBAR.LE SB0, 0x1 ;  /* 0x000080400000791a */ /* 0x000fc80000000000 */
[----:B------:R-:W-:Y:S06]  /*3db0*/  BAR.SYNC.DEFER_BLOCKING 0x0 ;  /* 0x0000000000007b1d */ /* 0x000fec0000010000 */
[----:B------:R1:W3:Y:S01]  /*3dc0*/  LDG.E.64 R4, [R6.64+0x8] ;  /* 0x0000080406047981 */ /* 0x0002e2000c1e1b00 */
[----:B--2---:R-:W-:-:S03]  /*3dd0*/  SHF.R.S32.HI R0, RZ, 0x1f, R15 ;  /* 0x0000001fff007819 */ /* 0x004fc6000001140f */
[----:B------:R-:W2:Y:S04]  /*3de0*/  LDSM.16.M88.4 R148, [R197+0xf000] ;  /* 0x00f00000c594783b */ /* 0x000ea80000000200 */
[----:B------:R-:W4:Y:S04]  /*3df0*/  LDSM.16.M88.4 R152, [R197+0xf400] ;  /* 0x00f40000c598783b */ /* 0x000f280000000200 */
[----:B------:R-:W2:Y:S04]  /*3e00*/  LDSM.16.M88.4 R156, [R198+0xf000] ;  /* 0x00f00000c69c783b */ /* 0x000ea80000000200 */
[----:B------:R-:W2:Y:S04]  /*3e10*/  LDSM.16.M88.4 R160, [R198+0xf400] ;  /* 0x00f40000c6a0783b */ /* 0x000ea80000000200 */
[----:B------:R-:W2:Y:S04]  /*3e20*/  LDSM.16.M88.4 R164, [R197+0x11000] ;  /* 0x01100000c5a4783b */ /* 0x000ea80000000200 */
[----:B------:R-:W2:Y:S04]  /*3e30*/  LDSM.16.M88.4 R168, [R197+0x11400] ;  /* 0x01140000c5a8783b */ /* 0x000ea80000000200 */
[----:B-1----:R-:W2:Y:S01]  /*3e40*/  LDG.E.64 R6, [R6.64] ;  /* 0x0000000406067981 */ /* 0x002ea2000c1e1b00 */
[----:B------:R-:W-:Y:S01]  /*3e50*/  UIADD3 UR29, UR37, UR15, URZ ;  /* 0x0000000f251d7290 */ /* 0x000fe2000fffe03f */
[----:B------:R-:W-:Y:S01]  /*3e60*/  IMAD.MOV.U32 R248, RZ, RZ, R237 ;  /* 0x000000fffff87224 */ /* 0x000fe200078e00ed */
[----:B------:R-:W-:Y:S01]  /*3e70*/  CS2R R126, SRZ ;  /* 0x00000000007e7805 */ /* 0x000fe2000001ff00 */
[----:B------:R-:W1:Y:S01]  /*3e80*/  LDSM.16.M88.4 R172, [R198+0x11000] ;  /* 0x01100000c6ac783b */ /* 0x000e620000000200 */
[----:B------:R-:W-:Y:S01]  /*3e90*/  UIADD3 UR33, -UR6, 0x80, UR29 ;  /* 0x0000008006217890 */ /* 0x000fe2000fffe11d */
        /* <DEDUP_REMOVED lines=52> */
[----:B------:R-:W-:-:S02]  /*41e0*/  ULDC UR8, c[0x0][0x2e8] ;  /* 0x0000ba0000087ab9 */ /* 0x000fc40000000800 */
[----:B------:R-:W-:Y:S02]  /*41f0*/  UIADD3 UR33, UR33, -UR8, URZ ;  /* 0x8000000821217290 */ /* 0x000fe4000fffe03f */
[----:B------:R-:W-:Y:S02]  /*4200*/  UIADD3 UR32, UR37, 0x80, URZ ;  /* 0x0000008025207890 */ /* 0x000fe4000fffe03f */
[----:B------:R-:W-:Y:S01]  /*4210*/  ULDC UR14, c[0x0][0x2e4] ;  /* 0x0000b900000e7ab9 */ /* 0x000fe20000000800 */
[----:B---3--:R-:W-:-:S04]  /*4220*/  IADD3 R3, P2, P1, R4, UR45, R15 ;  /* 0x0000002d04037c10 */ /* 0x008fc8000f95e00f */
[----:B------:R-:W-:Y:S01]  /*4230*/  IADD3.X R4, R5, UR53, R0, P2, P1 ;  /* 0x0000003505047c10 */ /* 0x000fe200097e2400 */
[----:B------:R3:W-:Y:S01]  /*4240*/  STL [R1+0x34], R3 ;  /* 0x0000340301007387 */ /* 0x0007e20000100800 */
[----:B------:R-:W-:-:S04]  /*4250*/  IADD3 R0, R205, 0x1800, RZ ;  /* 0x00001800cd007810 */ /* 0x000fc80007ffe0ff */
[----:B------:R-:W-:Y:S01]  /*4260*/  SEL R0, R0, R205, !P0 ;  /* 0x000000cd00007207 */ /* 0x000fe20004000000 */
[----:B--2---:R-:W2:Y:S01]  /*4270*/  R2UR UR20, R6 ;  /* 0x00000000061473c2 */ /* 0x004ea200000e0000 */
[----:B---3--:R-:W-:-:S04]  /*4280*/  IADD3 R3, R207, 0x1800, RZ ;  /* 0x00001800cf037810 */ /* 0x008fc80007ffe0ff */
[----:B------:R-:W-:-:S03]  /*4290*/  SEL R3, R3, R207, !P0 ;  /* 0x000000cf03037207 */ /* 0x000fc60004000000 */
[----:B------:R-:W3:Y:S01]  /*42a0*/  R2UR UR30, R7 ;  /* 0x00000000071e73c2 */ /* 0x000ee200000e0000 */
[----:B------:R-:W-:Y:S01]  /*42b0*/  SHF.L.U32 R196, R3, 0x1, RZ ;  /* 0x0000000103c47819 */ /* 0x000fe200000006ff */
[----:B------:R-:W-:Y:S01]  /*42c0*/  IMAD.SHL.U32 R3, R0, 0x2, RZ ;  /* 0x0000000200037824 */ /* 0x000fe200078e00ff */
[----:B--2---:R-:W-:Y:S01]  /*42d0*/  LOP3.LUT R0, R4, UR20, RZ, 0x3c, !PT ;  /* 0x0000001404007c12 */ /* 0x004fe2000f8e3cff */
[----:B------:R-:W-:Y:S02]  /*42e0*/  UIADD3 UR28, UR20, -0x61c88647, URZ ;  /* 0x9e3779b9141c7890 */ /* 0x000fe4000fffe03f */
[----:B------:R-:W-:Y:S02]  /*42f0*/  UIADD3 UR34, UR20, 0x3c6ef372, URZ ;  /* 0x3c6ef37214227890 */ /* 0x000fe4000fffe03f */
[----:B------:R2:W-:Y:S01]  /*4300*/  STL [R1+0x24], R0 ;  /* 0x0000240001007387 */ /* 0x0005e20000100800 */
[----:B------:R-:W-:Y:S02]  /*4310*/  UIADD3 UR26, UR20, -0x255992d5, URZ ;  /* 0xdaa66d2b141a7890 */ /* 0x000fe4000fffe03f */
[----:B------:R-:W-:-:S02]  /*4320*/  UIADD3 UR24, UR20, 0x78dde6e4, URZ ;  /* 0x78dde6e414187890 */ /* 0x000fc4000fffe03f */
[----:B------:R-:W-:Y:S02]  /*4330*/  UIADD3 UR22, UR20, 0x1715609d, URZ ;  /* 0x1715609d14167890 */ /* 0x000fe4000fffe03f */
[----:B------:R-:W-:Y:S02]  /*4340*/  UIADD3 UR20, UR20, -0x4ab325aa, URZ ;  /* 0xb54cda5614147890 */ /* 0x000fe4000fffe03f */
[----:B---3--:R-:W-:Y:S02]  /*4350*/  UIADD3 UR31, UR30, -0x4498517b, URZ ;  /* 0xbb67ae851e1f7890 */ /* 0x008fe4000fffe03f */
[----:B------:R-:W-:Y:S02]  /*4360*/  UIADD3 UR27, UR30, 0x76cf5d0a, URZ ;  /* 0x76cf5d0a1e1b7890 */ /* 0x000fe4000fffe03f */
[----:B------:R-:W-:Y:S02]  /*4370*/  UIADD3 UR25, UR30, 0x32370b8f, URZ ;  /* 0x32370b8f1e197890 */ /* 0x000fe4000fffe03f */
[----:B------:R-:W-:-:S02]  /*4380*/  UIADD3 UR23, UR30, -0x126145ec, URZ ;  /* 0xed9eba141e177890 */ /* 0x000fc4000fffe03f */
[----:B------:R-:W-:Y:S02]  /*4390*/  UIADD3 UR21, UR30, -0x56f99767, URZ ;  /* 0xa90668991e157890 */ /* 0x000fe4000fffe03f */
[----:B------:R-:W-:Y:S01]  /*43a0*/  UIADD3 UR19, UR30, 0x646e171e, URZ ;  /* 0x646e171e1e137890 */ /* 0x000fe2000fffe03f */
[----:B--2---:R-:W-:-:S04]  /*43b0*/  IMAD.MOV.U32 R0, RZ, RZ, c[0x0][0x22c] ;  /* 0x00008b00ff007624 */ /* 0x004fc800078e00ff */
[----:B------:R-:W-:-:S04]  /*43c0*/  IMAD R0, R0, c[0x0][0x1c0], RZ ;  /* 0x0000700000007a24 */ /* 0x000fc800078e02ff */
[C---:B------:R-:W-:Y:S01]  /*43d0*/  IMAD.SHL.U32 R5, R0.reuse, 0x8, RZ ;  /* 0x0000000800057824 */ /* 0x040fe200078e00ff */
[----:B------:R-:W-:-:S04]  /*43e0*/  SHF.L.U32 R8, R0, 0x4, RZ ;  /* 0x0000000400087819 */ /* 0x000fc800000006ff */
[C---:B------:R-:W-:Y:S02]  /*43f0*/  IADD3 R6, R8.reuse, 0x20, RZ ;  /* 0x0000002008067810 */ /* 0x040fe40007ffe0ff */
[----:B------:R-:W-:-:S03]  /*4400*/  IADD3 R0, R8, 0x40, RZ ;  /* 0x0000004008007810 */ /* 0x000fc60007ffe0ff */
[C---:B------:R-:W-:Y:S01]  /*4410*/  IMAD.IADD R4, R5.reuse, 0x1, R6 ;  /* 0x0000000105047824 */ /* 0x040fe200078e0206 */
[----:B------:R-:W-:-:S03]  /*4420*/  IADD3 R0, R5, R0, RZ ;  /* 0x0000000005007210 */ /* 0x000fc60007ffe0ff */
[C---:B------:R-:W-:Y:S02]  /*4430*/  IMAD.IADD R6, R5.reuse, 0x1, R4 ;  /* 0x0000000105067824 */ /* 0x040fe400078e0204 */
        /* <DEDUP_REMOVED lines=11> */
.L_x_430:
[----:B------:R-:W0:Y:S01]  /*44f0*/  LDGDEPBAR ;  /* 0x00000000000079af */ /* 0x000e220000000000 */
[----:B---3--:R-:W-:Y:S01]  /*4500*/  IMAD.IADD R0, R206, 0x1, R196 ;  /* 0x00000001ce007824 */ /* 0x008fe200078e02c4 */
[----:B------:R-:W-:Y:S01]  /*4510*/  USHF.L.U32 UR8, UR7, 0x6, URZ ;  /* 0x0000000607087899 */ /* 0x000fe2000800063f */
[----:B------:R-:W-:Y:S01]  /*4520*/  IMAD.MOV.U32 R246, RZ, RZ, R212 ;  /* 0x000000fffff67224 */ /* 0x000fe200078e00d4 */
[----:B------:R-:W-:Y:S01]  /*4530*/  ULDC UR10, c[0x0][0x2e4] ;  /* 0x0000b900000a7ab9 */ /* 0x000fe20000000800 */
[----:B------:R-:W-:Y:S01]  /*4540*/  MOV R247, R211 ;  /* 0x000000d300f77202 */ /* 0x000fe20000000f00 */
[----:B------:R-:W-:Y:S01]  /*4550*/  UISETP.GE.AND UP0, UPT, UR8, UR33, UPT ;  /* 0x000000210800728c */ /* 0x000fe2000bf06270 */
[----:B------:R-:W-:Y:S04]  /*4560*/  DEPBAR.LE SB0, 0x0 ;  /* 0x000080000000791a */ /* 0x000fe80000000000 */
[----:B------:R-:W-:Y:S06]  /*4570*/  BAR.SYNC.DEFER_BLOCKING 0x0 ;  /* 0x0000000000007b1d */ /* 0x000fec0000010000 */
[----:B------:R-:W-:Y:S05]  /*4580*/  LDSM.16.M88.4 R32, [R196] ;  /* 0x00000000c420783b */ /* 0x000fea0000000200 */
[----:B------:R-:W1:Y:S05]  /*4590*/  LDSM.16.M88.4 R16, [R197+0x9000] ;  /* 0x00900000c510783b */ /* 0x000e6a0000000200 */
[----:B------:R-:W2:Y:S05]  /*45a0*/  LDSM.16.M88.4 R28, [R196+0x800] ;  /* 0x00080000c41c783b */ /* 0x000eaa0000000200 */
[----:B------:R-:W3:Y:S05]  /*45b0*/  LDSM.16.M88.4 R132, [R197+0x9400] ;  /* 0x00940000c584783b */ /* 0x000eea0000000200 */
[----:B------:R-:W-:Y:S05]  /*45c0*/  LDSM.16.M88.4 R136, [R0] ;  /* 0x000000000088783b */ /* 0x000fea0000000200 */
[----:B-----5:R-:W4:Y:S05]  /*45d0*/  LDSM.16.M88.4 R140, [R198+0x9000] ;  /* 0x00900000c68c783b */ /* 0x020f2a0000000200 */
[----:B------:R-:W-:Y:S01]  /*45e0*/  LDSM.16.M88.4 R144, [R198+0xd400] ;  /* 0x00d40000c690783b */ /* 0x000fe20000000200 */
[-C--:B-1----:R-:W-:Y:S08]  /*45f0*/  HMMA.16816.F32 R4, R32, R16.reuse, RZ ;  /* 0x000000102004723c */ /* 0x082ff000000018ff */
[C---:B--2---:R-:W-:Y:S08]  /*4600*/  HMMA.16816.F32 R8, R28.reuse, R16, RZ ;  /* 0x000000101c08723c */ /* 0x044ff000000018ff */
[-C--:B------:R-:W-:Y:S08]  /*4610*/  HMMA.16816.F32 R12, R28, R18.reuse, RZ ;  /* 0x000000121c0c723c */ /* 0x080ff000000018ff */
[C---:B------:R-:W-:Y:S08]  /*4620*/  HMMA.16816.F32 R16, R32.reuse, R18, RZ ;  /* 0x000000122010723c */ /* 0x040ff000000018ff */
[-C--:B---3--:R-:W-:Y:S08]  /*4630*/  HMMA.16816.F32 R20, R32, R132.reuse, RZ ;  /* 0x000000842014723c */ /* 0x088ff000000018ff */
[C---:B------:R-:W-:Y:S08]  /*4640*/  HMMA.16816.F32 R24, R28.reuse, R132, RZ ;  /* 0x000000841c18723c */ /* 0x040ff000000018ff */
[-C--:B------:R-:W-:Y:S08]  /*4650*/  HMMA.16816.F32 R28, R28, R134.reuse, RZ ;  /* 0x000000861c1c723c */ /* 0x080ff000000018ff */
[----:B------:R-:W-:Y:S01]  /*4660*/  HMMA.16816.F32 R32, R32, R134, RZ ;  /* 0x000000862020723c */ /* 0x000fe200000018ff */
[----:B------:R-:W1:Y:S07]  /*4670*/  LDSM.16.M88.4 R132, [R0+0x800] ;  /* 0x000800000084783b */ /* 0x000e6e0000000200 */
[-C--:B----4-:R-:W-:Y:S08]  /*4680*/  HMMA.16816.F32 R4, R136, R140.reuse, R4 ;  /* 0x0000008c8804723c */ /* 0x090ff00000001804 */
        /* <DEDUP_REMOVED lines=10> */
[----:B------:R-:W2:Y:S02]  /*4730*/  LDSM.16.M88.4 R140, [R196+0x1800] ;  /* 0x00180000c48c783b */ /* 0x000ea40000000200 */
        /* <DEDUP_REMOVED lines=37> */
[C---:B--2---:R-:W-:Y:S07]  /*4990*/  HMMA.16816.F32 R8, R136.reuse, R132, R8 ;  /* 0x000000848808723c */ /* 0x044fee0000001808 */
[----:B------:R-:W-:Y:S01]  /*49a0*/  IMAD.U32 R132, RZ, RZ, UR17 ;  /* 0x00000011ff847e24 */ /* 0x000fe2000f8e00ff */
[-C--:B------:R-:W-:Y:S01]  /*49b0*/  HMMA.16816.F32 R12, R136, R134.reuse, R12 ;  /* 0x00000086880c723c */ /* 0x080fe2000000180c */
[----:B------:R-:W-:Y:S03]  /*49c0*/  MOV R133, UR16 ;  /* 0x0000001000857c02 */ /* 0x000fe60008000f00 */
[C---:B------:R-:W-:Y:S04]  /*49d0*/  LEA R132, P0, R249.reuse, R132, 0x2 ;  /* 0x00000084f9847211 */ /* 0x040fe800078010ff */
[C---:B------:R-:W-:Y:S04]  /*49e0*/  HMMA.16816.F32 R16, R140.reuse, R134, R16 ;  /* 0x000000868c10723c */ /* 0x040fe80000001810 */
[----:B------:R-:W-:Y:S02]  /*49f0*/  LEA.HI.X.SX32 R133, R249, R133, 0x2, P0 ;  /* 0x00000085f9857211 */ /* 0x000fe400000f16ff */
[----:B------:R-:W-:Y:S02]  /*4a00*/  PLOP3.LUT P0, PT, PT, PT, UP0, 0x80, 0x0 ;  /* 0x000000000000781c */ /* 0x000fe40003f0f008 */
[-C--:B------:R-:W-:Y:S01]  /*4a10*/  HMMA.16816.F32 R20, R140, R144.reuse, R20 ;  /* 0x000000908c14723c */ /* 0x080fe20000001814 */
[----:B-----5:R1:W5:Y:S05]  /*4a20*/  LDG.E R210, [R132.64] ;  /* 0x0000000484d27981 */ /* 0x02036a000c1e1900 */
[----:B------:R1:W5:Y:S02]  /*4a30*/  LDG.E R209, [R132.64+0x20] ;  /* 0x0000200484d17981 */ /* 0x000364000c1e1900 */
[C---:B------:R-:W-:Y:S03]  /*4a40*/  HMMA.16816.F32 R24, R136.reuse, R144, R24 ;  /* 0x000000908818723c */ /* 0x040fe60000001818 */
[----:B------:R1:W5:Y:S05]  /*4a50*/  LDG.E R145, [R132.64+0x80] ;  /* 0x0000800484917981 */ /* 0x00036a000c1e1900 */
[-C--:B------:R-:W-:Y:S01]  /*4a60*/  HMMA.16816.F32 R28, R136, R146.reuse, R28 ;  /* 0x00000092881c723c */ /* 0x080fe2000000181c */
[----:B------:R1:W5:Y:S07]  /*4a70*/  LDG.E R144, [R132.64+0xa0] ;  /* 0x0000a00484907981 */ /* 0x00036e000c1e1900 */
        /* <DEDUP_REMOVED lines=11> */
.L_x_426:
[----:B------:R-:W-:Y:S01]  /*4b30*/  IADD3 R141, R249, UR8, RZ ;  /* 0x00000008f98d7c10 */ /* 0x000fe2000fffe0ff */
[----:B-1----:R-:W2:Y:S01]  /*4b40*/  LDL R132, [R1+0x3c] ;  /* 0x00003c0001847983 */ /* 0x002ea20000100800 */
[----:B------:R-:W-:Y:S01]  /*4b50*/  LOP3.LUT R208, R208, 0xffffbfff, RZ, 0xc0, !PT ;  /* 0xffffbfffd0d07812 */ /* 0x000fe200078ec0ff */
[----:B------:R-:W-:Y:S01]  /*4b60*/  UIADD3 UR8, UR6, 0x1, -UR15 ;  /* 0x0000000106087890 */ /* 0x000fe2000fffe80f */
[----:B------:R-:W-:Y:S01]  /*4b70*/  IMAD.U32 R0, RZ, RZ, UR35 ;  /* 0x00000023ff007e24 */ /* 0x000fe2000f8e00ff */
[----:B------:R-:W1:Y:S01]  /*4b80*/  S2R R134, SR_TID.X ;  /* 0x0000000000867919 */ /* 0x000e620000002100 */
[----:B------:R-:W-:Y:S02]  /*4b90*/  UIADD3 UR9, -UR10, UR6, -UR15 ;  /* 0x000000060a097290 */ /* 0x000fe4000fffe90f */
[----:B------:R-:W-:Y:S02]  /*4ba0*/  UIADD3 UR8, UR8, UR44, URZ ;  /* 0x0000002c08087290 */ /* 0x000fe4000fffe03f */
[----:B------:R-:W-:Y:S02]  /*4bb0*/  UMOV UR14, UR10 ;  /* 0x0000000a000e7c82 */ /* 0x000fe40008000000 */
[C---:B------:R-:W-:Y:S04]  /*4bc0*/  IADD3 R133, R141.reuse, UR9, RZ ;  /* 0x000000098d857c10 */ /* 0x040fe8000fffe0ff */
[----:B------:R-:W-:Y:S01]  /*4bd0*/  IMNMX R133, RZ, R133, !PT ;  /* 0x00000085ff857217 */ /* 0x000fe20007800200 */
[----:B-1----:R-:W-:Y:S05]  /*4be0*/  IMAD.SHL.U32 R134, R134, 0x2, RZ ;  /* 0x0000000286867824 */ /* 0x002fea00078e00ff */
[----:B--2---:R-:W-:Y:S02]  /*4bf0*/  LOP3.LUT R134, R132, 0x6, R134, 0xf8, !PT ;  /* 0x0000000684867812 */ /* 0x004fe400078ef886 */
[----:B------:R-:W-:Y:S03]  /*4c00*/  IADD3 R132, R141, UR8, RZ ;  /* 0x000000088d847c10 */ /* 0x000fe6000fffe0ff */
[----:B------:R-:W-:Y:S01]  /*4c10*/  IMAD R0, R0, 0x80, R134 ;  /* 0x0000008000007824 */ /* 0x000fe200078e0286 */
[----:B------:R-:W-:Y:S04]  /*4c20*/  IMNMX R132, R132, UR6, PT ;  /* 0x0000000684847c17 */ /* 0x000fe8000b800200 */
[C---:B------:R-:W-:Y:S02]  /*4c30*/  IADD3 R140, R0.reuse, 0x1, RZ ;  /* 0x00000001008c7810 */ /* 0x040fe40007ffe0ff */
[----:B------:R-:W-:Y:S02]  /*4c40*/  IADD3 R139, R0, 0x8, RZ ;  /* 0x00000008008b7810 */ /* 0x000fe40007ffe0ff */
[CC--:B------:R-:W-:Y:S02]  /*4c50*/  ISETP.GE.AND P6, PT, R140.reuse, R133.reuse, PT ;  /* 0x000000858c00720c */ /* 0x0c0fe40003fc6270 */
[CC--:B------:R-:W-:Y:S02]  /*4c60*/  ISETP.GE.AND P5, PT, R139.reuse, R133.reuse, PT ;  /* 0x000000858b00720c */ /* 0x0c0fe40003fa6270 */
[-C--:B------:R-:W-:Y:S02]  /*4c70*/  ISETP.GE.OR P6, PT, R140, R132.reuse, !P6 ;  /* 0x000000848c00720c */ /* 0x080fe400077c6670 */
[----:B------:R-:W-:Y:S02]  /*4c80*/  IADD3 R138, R0, 0x9, RZ ;  /* 0x00000009008a7810 */ /* 0x000fe40007ffe0ff */
[-C--:B------:R-:W-:Y:S02]  /*4c90*/  ISETP.GE.OR P5, PT, R139, R132.reuse, !P5 ;  /* 0x000000848b00720c */ /* 0x080fe40006fa6670 */
[-C--:B------:R-:W-:Y:S02]  /*4ca0*/  ISETP.GE.AND P4, PT, R138, R133.reuse, PT ;  /* 0x000000858a00720c */ /* 0x080fe40003f86270 */
[----:B------:R-:W-:Y:S02]  /*4cb0*/  IADD3 R137, R0, 0x10, RZ ;  /* 0x0000001000897810 */ /* 0x000fe40007ffe0ff */
[-C--:B------:R-:W-:Y:S02]  /*4cc0*/  ISETP.GE.OR P4, PT, R138, R132.reuse, !P4 ;  /* 0x000000848a00720c */ /* 0x080fe40006786670 */
[CC--:B------:R-:W-:Y:S02]  /*4cd0*/  ISETP.GE.AND P3, PT, R137.reuse, R133.reuse, PT ;  /* 0x000000858900720c */ /* 0x0c0fe40003f66270 */
[----:B------:R-:W-:Y:S02]  /*4ce0*/  @P6 LOP3.LUT R208, R208, 0x4000, RZ, 0xfc, !PT ;  /* 0x00004000d0d06812 */ /* 0x000fe400078efcff */
[----:B------:R-:W-:Y:S02]  /*4cf0*/  IADD3 R136, R0, 0x11, RZ ;  /* 0x0000001100887810 */ /* 0x000fe40007ffe0ff */
[----:B------:R-:W-:Y:S02]  /*4d00*/  LOP3.LUT R208, R208, 0xffffdfff, RZ, 0xc0, !PT ;  /* 0xffffdfffd0d07812 */ /* 0x000fe400078ec0ff */
[-C--:B------:R-:W-:Y:S02]  /*4d10*/  ISETP.GE.OR P3, PT, R137, R132.reuse, !P3 ;  /* 0x000000848900720c */ /* 0x080fe40005f66670 */
[----:B------:R-:W-:Y:S02]  /*4d20*/  @P5 LOP3.LUT R208, R208, 0x2000, RZ, 0xfc, !PT ;  /* 0x00002000d0d05812 */ /* 0x000fe400078efcff */
[-C--:B------:R-:W-:Y:S02]  /*4d30*/  ISETP.GE.AND P2, PT, R136, R133.reuse, PT ;  /* 0x000000858800720c */ /* 0x080fe40003f46270 */
[----:B------:R-:W-:Y:S02]  /*4d40*/  LOP3.LUT R208, R208, 0xffffefff, RZ, 0xc0, !PT ;  /* 0xffffefffd0d07812 */ /* 0x000fe400078ec0ff */
[----:B------:R-:W-:Y:S02]  /*4d50*/  IADD3 R135, R0, 0x18, RZ ;  /* 0x0000001800877810 */ /* 0x000fe40007ffe0ff */
[----:B------:R-:W-:Y:S02]  /*4d60*/  @P4 LOP3.LUT R208, R208, 0x1000, RZ, 0xfc, !PT ;  /* 0x00001000d0d04812 */ /* 0x000fe400078efcff */
[-C--:B------:R-:W-:Y:S02]  /*4d70*/  ISETP.GE.OR P2, PT, R136, R132.reuse, !P2 ;  /* 0x000000848800720c */ /* 0x080fe40005746670 */
[----:B------:R-:W-:Y:S02]  /*4d80*/  LOP3.LUT R208, R208, 0xfffff7ff, RZ, 0xc0, !PT ;  /* 0xfffff7ffd0d07812 */ /* 0x000fe400078ec0ff */
[-C--:B------:R-:W-:Y:S02]  /*4d90*/  ISETP.GE.AND P0, PT, R0, R133.reuse, PT ;  /* 0x000000850000720c */ /* 0x080fe40003f06270 */
[CC--:B------:R-:W-:Y:S02]  /*4da0*/  ISETP.GE.AND P1, PT, R135.reuse, R133.reuse, PT ;  /* 0x000000858700720c */ /* 0x0c0fe40003f26270 */
[----:B------:R-:W-:Y:S02]  /*4db0*/  @P3 LOP3.LUT R208, R208, 0x800, RZ, 0xfc, !PT ;  /* 0x00000800d0d03812 */ /* 0x000fe400078efcff */
[C---:B------:R-:W-:Y:S02]  /*4dc0*/  IADD3 R134, R0.reuse, 0x19, RZ ;  /* 0x0000001900867810 */ /* 0x040fe40007ffe0ff */
[-C--:B------:R-:W-:Y:S02]  /*4dd0*/  ISETP.GE.OR P0, PT, R0, R132.reuse, !P0 ;  /* 0x000000840000720c */ /* 0x080fe40004706670 */
[-C--:B------:R-:W-:Y:S02]  /*4de0*/  ISETP.GE.OR P1, PT, R135, R132.reuse, !P1 ;  /* 0x000000848700720c */ /* 0x080fe40004f26670 */
[----:B------:R-:W-:Y:S02]  /*4df0*/  LOP3.LUT R208, R208, 0xfffffbff, RZ, 0xc0, !PT ;  /* 0xfffffbffd0d07812 */ /* 0x000fe400078ec0ff */
[----:B------:R-:W-:Y:S02]  /*4e00*/  FSEL R4, R4, -INF , !P0 ;  /* 0xff80000004047808 */ /* 0x000fe40004000000 */
[----:B------:R-:W-:Y:S02]  /*4e10*/  ISETP.GE.AND P0, PT, R134, R133, PT ;  /* 0x000000858600720c */ /* 0x000fe40003f06270 */
[----:B------:R-:W-:Y:S02]  /*4e20*/  @P2 LOP3.LUT R208, R208, 0x400, RZ, 0xfc, !PT ;  /* 0x00000400d0d02812 */ /* 0x000fe400078efcff */
[----:B------:R-:W-:Y:S02]  /*4e30*/  ISETP.GE.OR P0, PT, R134, R132, !P0 ;  /* 0x000000848600720c */ /* 0x000fe40004706670 */
[----:B------:R-:W-:Y:S02]  /*4e40*/  IADD3 R132, R141, 0x8, RZ ;  /* 0x000000088d847810 */ /* 0x000fe40007ffe0ff */
[----:B------:R-:W-:Y:S02]  /*4e50*/  LOP3.LUT R208, R208, 0xfffffdff, RZ, 0xc0, !PT ;  /* 0xfffffdffd0d07812 */ /* 0x000fe400078ec0ff */
[----:B------:R-:W-:Y:S02]  /*4e60*/  IADD3 R133, R132, UR9, RZ ;  /* 0x0000000984857c10 */ /* 0x000fe4000fffe0ff */
[----:B------:R-:W-:Y:S02]  /*4e70*/  @P1 LOP3.LUT R208, R208, 0x200, RZ, 0xfc, !PT ;  /* 0x00000200d0d01812 */ /* 0x000fe400078efcff */
[----:B------:R-:W-:Y:S02]  /*4e80*/  IADD3 R132, R132, UR8, RZ ;  /* 0x0000000884847c10 */ /* 0x000fe4000fffe0ff */
[----:B------:R-:W-:Y:S02]  /*4e90*/  LOP3.LUT R208, R208, 0xfffffeff, RZ, 0xc0, !PT ;  /* 0xfffffeffd0d07812 */ /* 0x000fe400078ec0ff */
[----:B------:R-:W-:Y:S02]  /*4ea0*/  IMNMX R133, RZ, R133, !PT ;  /* 0x00000085ff857217 */ /* 0x000fe40007800200 */
[----:B------:R-:W-:Y:S02]  /*4eb0*/  @P0 LOP3.LUT R208, R208, 0x100, RZ, 0xfc, !PT ;  /* 0x00000100d0d00812 */ /* 0x000fe400078efcff */
[----:B------:R-:W-:Y:S02]  /*4ec0*/  IMNMX R132, R132, UR6, PT ;  /* 0x0000000684847c17 */ /* 0x000fe4000b800200 */
[-C--:B------:R-:W-:Y:S02]  /*4ed0*/  ISETP.GE.AND P0, PT, R0, R133.reuse, PT ;  /* 0x000000850000720c */ /* 0x080fe40003f06270 */
[----:B------:R-:W-:Y:S02]  /*4ee0*/  LOP3.LUT R208, R208, 0xffffff7f, RZ, 0xc0, !PT ;  /* 0xffffff7fd0d07812 */ /* 0x000fe400078ec0ff */
[-C--:B------:R-:W-:Y:S04]  /*4ef0*/  ISETP.GE.OR P0, PT, R0, R132.reuse, !P0 ;  /* 0x000000840000720c */ /* 0x080fe80004706670 */
[----:B------:R-:W-:Y:S02]  /*4f00*/  FSEL R6, R6, -INF , !P0 ;  /* 0xff80000006067808 */ /* 0x000fe40004000000 */
[CC--:B------:R-:W-:Y:S04]  /*4f10*/  ISETP.GE.AND P0, PT, R140.reuse, R133.reuse, PT ;  /* 0x000000858c00720c */ /* 0x0c0fe80003f06270 */
[-C--:B------:R-:W-:Y:S02]  /*4f20*/  ISETP.GE.OR P2, PT, R140, R132.reuse, !P0 ;  /* 0x000000848c00720c */ /* 0x080fe40004746670 */
[CC--:B------:R-:W-:Y:S04]  /*4f30*/  ISETP.GE.AND P0, PT, R139.reuse, R133.reuse, PT ;  /* 0x000000858b00720c */ /* 0x0c0fe80003f06270 */
[-C--:B------:R-:W-:Y:S02]  /*4f40*/  ISETP.GE.OR P1, PT, R139, R132.reuse, !P0 ;  /* 0x000000848b00720c */ /* 0x080fe40004726670 */
[-C--:B------:R-:W-:Y:S05]  /*4f50*/  ISETP.GE.AND P0, PT, R138, R133.reuse, PT ;  /* 0x000000858a00720c */ /* 0x080fea0003f06270 */
[----:B------:R-:W-:Y:S02]  /*4f60*/  @P2 LOP3.LUT R208, R208, 0x80, RZ, 0xfc, !PT ;  /* 0x00000080d0d02812 */ /* 0x000fe400078efcff */
[-C--:B------:R-:W-:Y:S02]  /*4f70*/  ISETP.GE.OR P2, PT, R138, R132.reuse, !P0 ;  /* 0x000000848a00720c */ /* 0x080fe40004746670 */
[----:B------:R-:W-:Y:S02]  /*4f80*/  LOP3.LUT R208, R208, 0xffffffbf, RZ, 0xc0, !PT ;  /* 0xffffffbfd0d07812 */ /* 0x000fe400078ec0ff */
[CC--:B------:R-:W-:Y:S02]  /*4f90*/  ISETP.GE.AND P0, PT, R137.reuse, R133.reuse, PT ;  /* 0x000000858900720c */ /* 0x0c0fe40003f06270 */
[----:B------:R-:W-:Y:S02]  /*4fa0*/  @P1 LOP3.LUT R208, R208, 0x40, RZ, 0xfc, !PT ;  /* 0x00000040d0d01812 */ /* 0x000fe400078efcff */
[-C--:B------:R-:W-:Y:S02]  /*4fb0*/  ISETP.GE.OR P1, PT, R137, R132.reuse, !P0 ;  /* 0x000000848900720c */ /* 0x080fe40004726670 */
[----:B------:R-:W-:Y:S02]  /*4fc0*/  LOP3.LUT R208, R208, 0xffffffdf, RZ, 0xc0, !PT ;  /* 0xffffffdfd0d07812 */ /* 0x000fe400078ec0ff */
[-C--:B------:R-:W-:Y:S02]  /*4fd0*/  ISETP.GE.AND P0, PT, R136, R133.reuse, PT ;  /* 0x000000858800720c */ /* 0x080fe40003f06270 */
[----:B------:R-:W-:Y:S02]  /*4fe0*/  @P2 LOP3.LUT R208, R208, 0x20, RZ, 0xfc, !PT ;  /* 0x00000020d0d02812 */ /* 0x000fe400078efcff */
[-C--:B------:R-:W-:Y:S02]  /*4ff0*/  ISETP.GE.OR P2, PT, R136, R132.reuse, !P0 ;  /* 0x000000848800720c */ /* 0x080fe40004746670 */
[----:B------:R-:W-:Y:S02]  /*5000*/  LOP3.LUT R208, R208, 0xffffffef, RZ, 0xc0, !PT ;  /* 0xffffffefd0d07812 */ /* 0x000fe400078ec0ff */
[CC--:B------:R-:W-:Y:S02]  /*5010*/  ISETP.GE.AND P0, PT, R135.reuse, R133.reuse, PT ;  /* 0x000000858700720c */ /* 0x0c0fe40003f06270 */
[----:B------:R-:W-:Y:S02]  /*5020*/  @P1 LOP3.LUT R208, R208, 0x10, RZ, 0xfc, !PT ;  /* 0x00000010d0d01812 */ /* 0x000fe400078efcff */
[-C--:B------:R-:W-:Y:S02]  /*5030*/  ISETP.GE.OR P1, PT, R135, R132.reuse, !P0 ;  /* 0x000000848700720c */ /* 0x080fe40004726670 */
[----:B------:R-:W-:Y:S02]  /*5040*/  LOP3.LUT R208, R208, 0xfffffff7, RZ, 0xc0, !PT ;  /* 0xfffffff7d0d07812 */ /* 0x000fe400078ec0ff */
[----:B------:R-:W-:Y:S02]  /*5050*/  ISETP.GE.AND P0, PT, R134, R133, PT ;  /* 0x000000858600720c */ /* 0x000fe40003f06270 */
[----:B------:R-:W-:Y:S02]  /*5060*/  @P2 LOP3.LUT R208, R208, 0x8, RZ, 0xfc, !PT ;  /* 0x00000008d0d02812 */ /* 0x000fe400078efcff */
[----:B------:R-:W-:Y:S02]  /*5070*/  ISETP.GE.OR P0, PT, R134, R132, !P0 ;  /* 0x000000848600720c */ /* 0x000fe40004706670 */
[----:B------:R-:W-:Y:S02]  /*5080*/  LOP3.LUT R208, R208, 0xfffffffb, RZ, 0xc0, !PT ;  /* 0xfffffffbd0d07812 */ /* 0x000fe400078ec0ff */
[----:B------:R-:W-:Y:S02]  /*5090*/  IADD3 R132, R141, 0x20, RZ ;  /* 0x000000208d847810 */ /* 0x000fe40007ffe0ff */
[----:B------:R-:W-:Y:S02]  /*50a0*/  @P1 LOP3.LUT R208, R208, 0x4, RZ, 0xfc, !PT ;  /* 0x00000004d0d01812 */ /* 0x000fe400078efcff */
[----:B------:R-:W-:Y:S02]  /*50b0*/  IADD3 R133, R132, UR9, RZ ;  /* 0x0000000984857c10 */ /* 0x000fe4000fffe0ff */
[----:B------:R-:W-:Y:S02]  /*50c0*/  LOP3.LUT R208, R208, 0xfffffffd, RZ, 0xc0, !PT ;  /* 0xfffffffdd0d07812 */ /* 0x000fe400078ec0ff */
[----:B------:R-:W-:Y:S02]  /*50d0*/  IADD3 R132, R132, UR8, RZ ;  /* 0x0000000884847c10 */ /* 0x000fe4000fffe0ff */
[----:B------:R-:W-:Y:S02]  /*50e0*/  IMNMX R133, RZ, R133, !PT ;  /* 0x00000085ff857217 */ /* 0x000fe40007800200 */
[----:B------:R-:W-:Y:S02]  /*50f0*/  @P0 LOP3.LUT R208, R208, 0x2, RZ, 0xfc, !PT ;  /* 0x00000002d0d00812 */ /* 0x000fe400078efcff */
[----:B------:R-:W-:Y:S02]  /*5100*/  IMNMX R132, R132, UR6, PT ;  /* 0x0000000684847c17 */ /* 0x000fe4000b800200 */
[CC--:B------:R-:W-:Y:S02]  /*5110*/  ISETP.GE.AND P0, PT, R0.reuse, R133.reuse, PT ;  /* 0x000000850000720c */ /* 0x0c0fe40003f06270 */
[CC--:B------:R-:W-:Y:S02]  /*5120*/  ISETP.GE.AND P6, PT, R139.reuse, R133.reuse, PT ;  /* 0x000000858b00720c */ /* 0x0c0fe40003fc6270 */
[-C--:B------:R-:W-:Y:S02]  /*5130*/  ISETP.GE.OR P0, PT, R0, R132.reuse, !P0 ;  /* 0x000000840000720c */ /* 0x080fe40004706670 */
[-C--:B------:R-:W-:Y:S02]  /*5140*/  ISETP.GE.OR P6, PT, R139, R132.reuse, !P6 ;  /* 0x000000848b00720c */ /* 0x080fe400077c6670 */
[----:B------:R-:W-:Y:S02]  /*5150*/  FSEL R8, R8, -INF , !P0 ;  /* 0xff80000008087808 */ /* 0x000fe40004000000 */
[-C--:B------:R-:W-:Y:S02]  /*5160*/  ISETP.GE.AND P0, PT, R140, R133.reuse, PT ;  /* 0x000000858c00720c */ /* 0x080fe40003f06270 */
[----:B------:R-:W-:Y:S02]  /*5170*/  LOP3.LUT R208, R208, 0xfffffffe, RZ, 0xc0, !PT ;  /* 0xfffffffed0d07812 */ /* 0x000fe400078ec0ff */
[-C--:B------:R-:W-:Y:S02]  /*5180*/  ISETP.GE.OR P0, PT, R140, R132.reuse, !P0 ;  /* 0x000000848c00720c */ /* 0x080fe40004706670 */
[----:B------:R-:W-:Y:S02]  /*5190*/  IADD3 R141, R141, 0x28, RZ ;  /* 0x000000288d8d7810 */ /* 0x000fe40007ffe0ff */
[-C--:B------:R-:W-:Y:S02]  /*51a0*/  ISETP.GE.AND P5, PT, R138, R133.reuse, PT ;  /* 0x000000858a00720c */ /* 0x080fe40003fa6270 */
[-C--:B------:R-:W-:Y:S02]  /*51b0*/  ISETP.GE.AND P4, PT, R137, R133.reuse, PT ;  /* 0x000000858900720c */ /* 0x080fe40003f86270 */
[-C--:B------:R-:W-:Y:S02]  /*51c0*/  ISETP.GE.AND P3, PT, R136, R133.reuse, PT ;  /* 0x000000858800720c */ /* 0x080fe40003f66270 */
[-C--:B------:R-:W-:Y:S02]  /*51d0*/  ISETP.GE.AND P2, PT, R135, R133.reuse, PT ;  /* 0x000000858700720c */ /* 0x080fe40003f46270 */
[----:B------:R-:W-:Y:S02]  /*51e0*/  ISETP.GE.AND P1, PT, R134, R133, PT ;  /* 0x000000858600720c */ /* 0x000fe40003f26270 */
[----:B------:R-:W-:Y:S02]  /*51f0*/  @P0 LOP3.LUT R208, R208, 0x1, RZ, 0xfc, !PT ;  /* 0x00000001d0d00812 */ /* 0x000fe400078efcff */
[----:B------:R-:W-:Y:S02]  /*5200*/  IADD3 R133, R141, UR9, RZ ;  /* 0x000000098d857c10 */ /* 0x000fe4000fffe0ff */
[----:B------:R-:W-:Y:S02]  /*5210*/  LOP3.LUT R208, R208, 0xffff7fff, RZ, 0xc0, !PT ;  /* 0xffff7fffd0d07812 */ /* 0x000fe400078ec0ff */
[-C--:B------:R-:W-:Y:S02]  /*5220*/  ISETP.GE.OR P5, PT, R138, R132.reuse, !P5 ;  /* 0x000000848a00720c */ /* 0x080fe40006fa6670 */
[----:B------:R-:W-:Y:S02]  /*5230*/  @P6 LOP3.LUT R208, R208, 0x8000, RZ, 0xfc, !PT ;  /* 0x00008000d0d06812 */ /* 0x000fe400078efcff */
[-C--:B------:R-:W-:Y:S02]  /*5240*/  ISETP.GE.OR P4, PT, R137, R132.reuse, !P4 ;  /* 0x000000848900720c */ /* 0x080fe40006786670 */
[C---:B------:R-:W-:Y:S02]  /*5250*/  LOP3.LUT P6, RZ, R208.reuse, 0x2, RZ, 0xc0, !PT ;  /* 0x00000002d0ff7812 */ /* 0x040fe400078cc0ff */
[----:B------:R-:W-:Y:S02]  /*5260*/  LOP3.LUT R208, R208, 0xfffeffff, RZ, 0xc0, !PT ;  /* 0xfffeffffd0d07812 */ /* 0x000fe400078ec0ff */
[-C--:B------:R-:W-:Y:S02]  /*5270*/  ISETP.GE.OR P3, PT, R136, R132.reuse, !P3 ;  /* 0x000000848800720c */ /* 0x080fe40005f66670 */
[-C--:B------:R-:W-:Y:S02]  /*5280*/  ISETP.GE.OR P2, PT, R135, R132.reuse, !P2 ;  /* 0x000000848700720c */ /* 0x080fe40005746670 */
[----:B------:R-:W-:Y:S02]  /*5290*/  ISETP.GE.OR P1, PT, R134, R132, !P1 ;  /* 0x000000848600720c */ /* 0x000fe40004f26670 */
[----:B------:R-:W-:Y:S02]  /*52a0*/  IADD3 R132, R141, UR8, RZ ;  /* 0x000000088d847c10 */ /* 0x000fe4000fffe0ff */
[----:B------:R-:W-:Y:S02]  /*52b0*/  IMNMX R133, RZ, R133, !PT ;  /* 0x00000085ff857217 */ /* 0x000fe40007800200 */
[----:B------:R-:W-:Y:S02]  /*52c0*/  @P6 LOP3.LUT R208, R208, 0x10000, RZ, 0xfc, !PT ;  /* 0x00010000d0d06812 */ /* 0x000fe400078efcff */
[----:B------:R-:W-:Y:S02]  /*52d0*/  IMNMX R132, R132, UR6, PT ;  /* 0x0000000684847c17 */ /* 0x000fe4000b800200 */
[C---:B------:R-:W-:Y:S02]  /*52e0*/  LOP3.LUT P6, RZ, R208.reuse, 0x4, RZ, 0xc0, !PT ;  /* 0x00000004d0ff7812 */ /* 0x040fe400078cc0ff */
[----:B------:R-:W-:Y:S02]  /*52f0*/  LOP3.LUT R208, R208, 0xfffdffff, RZ, 0xc0, !PT ;  /* 0xfffdffffd0d07812 */ /* 0x000fe400078ec0ff */
[CC--:B------:R-:W-:Y:S02]  /*5300*/  ISETP.GE.AND P0, PT, R0.reuse, R133.reuse, PT ;  /* 0x000000850000720c */ /* 0x0c0fe40003f06270 */
[----:B------:R-:W-:Y:S02]  /*5310*/  FSEL R13, R13, -INF , !P5 ;  /* 0xff8000000d0d7808 */ /* 0x000fe40006800000 */
[-C--:B------:R-:W-:Y:S02]  /*5320*/  ISETP.GE.OR P0, PT, R0, R132.reuse, !P0 ;  /* 0x000000840000720c */ /* 0x080fe40004706670 */
[-C--:B------:R-:W-:Y:S02]  /*5330*/  ISETP.GE.AND P5, PT, R138, R133.reuse, PT ;  /* 0x000000858a00720c */ /* 0x080fe40003fa6270 */
[----:B------:R-:W-:Y:S02]  /*5340*/  FSEL R10, R10, -INF , !P0 ;  /* 0xff8000000a0a7808 */ /* 0x000fe40004000000 */
[----:B------:R-:W-:Y:S02]  /*5350*/  @P6 LOP3.LUT R208, R208, 0x20000, RZ, 0xfc, !PT ;  /* 0x00020000d0d06812 */ /* 0x000fe400078efcff */
[----:B------:R-:W-:Y:S02]  /*5360*/  FSEL R24, R24, -INF , !P4 ;  /* 0xff80000018187808 */ /* 0x000fe40006000000 */
[C---:B------:R-:W-:Y:S02]  /*5370*/  LOP3.LUT P6, RZ, R208.reuse, 0x8, RZ, 0xc0, !PT ;  /* 0x00000008d0ff7812 */ /* 0x040fe400078cc0ff */
[----:B------:R-:W-:Y:S02]  /*5380*/  LOP3.LUT R208, R208, 0xfffbffff, RZ, 0xc0, !PT ;  /* 0xfffbffffd0d07812 */ /* 0x000fe400078ec0ff */
[-C--:B------:R-:W-:Y:S02]  /*5390*/  ISETP.GE.AND P4, PT, R137, R133.reuse, PT ;  /* 0x000000858900720c */ /* 0x080fe40003f86270 */
[----:B------:R-:W-:Y:S02]  /*53a0*/  FSEL R25, R25, -INF , !P3 ;  /* 0xff80000019197808 */ /* 0x000fe40005800000 */
[-C--:B------:R-:W-:Y:S02]  /*53b0*/  ISETP.GE.AND P3, PT, R136, R133.reuse, PT ;  /* 0x000000858800720c */ /* 0x080fe40003f66270 */
[----:B------:R-:W-:Y:S02]  /*53c0*/  FSEL R28, R28, -INF , !P2 ;  /* 0xff8000001c1c7808 */ /* 0x000fe40005000000 */
[-C--:B------:R-:W-:Y:S02]  /*53d0*/  ISETP.GE.AND P2, PT, R135, R133.reuse, PT ;  /* 0x000000858700720c */ /* 0x080fe40003f46270 */
[----:B------:R-:W-:Y:S02]  /*53e0*/  @P6 LOP3.LUT R208, R208, 0x40000, RZ, 0xfc, !PT ;  /* 0x00040000d0d06812 */ /* 0x000fe400078efcff */
[----:B------:R-:W-:Y:S02]  /*53f0*/  FSEL R29, R29, -INF , !P1 ;  /* 0xff8000001d1d7808 */ /* 0x000fe40004800000 */
[C---:B------:R-:W-:Y:S02]  /*5400*/  LOP3.LUT P6, RZ, R208.reuse, 0x10, RZ, 0xc0, !PT ;  /* 0x00000010d0ff7812 */ /* 0x040fe400078cc0ff */
[----:B------:R-:W-:Y:S02]  /*5410*/  LOP3.LUT R208, R208, 0xfff7ffff, RZ, 0xc0, !PT ;  /* 0xfff7ffffd0d07812 */ /* 0x000fe400078ec0ff */
[-C--:B------:R-:W-:Y:S02]  /*5420*/  ISETP.GE.AND P1, PT, R134, R133.reuse, PT ;  /* 0x000000858600720c */ /* 0x080fe40003f26270 */
[-C--:B------:R-:W-:Y:S02]  /*5430*/  ISETP.GE.OR P5, PT, R138, R132.reuse, !P5 ;  /* 0x000000848a00720c */ /* 0x080fe40006fa6670 */
[-C--:B------:R-:W-:Y:S02]  /*5440*/  ISETP.GE.OR P4, PT, R137, R132.reuse, !P4 ;  /* 0x000000848900720c */ /* 0x080fe40006786670 */
[-C--:B------:R-:W-:Y:S02]  /*5450*/  ISETP.GE.OR P3, PT, R136, R132.reuse, !P3 ;  /* 0x000000848800720c */ /* 0x080fe40005f66670 */
[-C--:B------:R-:W-:Y:S02]  /*5460*/  ISETP.GE.OR P2, PT, R135, R132.reuse, !P2 ;  /* 0x000000848700720c */ /* 0x080fe40005746670 */
[----:B------:R-:W-:Y:S02]  /*5470*/  @P6 LOP3.LUT R208, R208, 0x80000, RZ, 0xfc, !PT ;  /* 0x00080000d0d06812 */ /* 0x000fe400078efcff */
[-C--:B------:R-:W-:Y:S02]  /*5480*/  ISETP.GE.OR P1, PT, R134, R132.reuse, !P1 ;  /* 0x000000848600720c */ /* 0x080fe40004f26670 */
[C---:B------:R-:W-:Y:S02]  /*5490*/  LOP3.LUT P6, RZ, R208.reuse, 0x20, RZ, 0xc0, !PT ;  /* 0x00000020d0ff7812 */ /* 0x040fe400078cc0ff */
[----:B------:R-:W-:Y:S02]  /*54a0*/  LOP3.LUT R208, R208, 0xffefffff, RZ, 0xc0, !PT ;  /* 0xffefffffd0d07812 */ /* 0x000fe400078ec0ff */
[----:B------:R-:W-:Y:S02]  /*54b0*/  FSEL R15, R15, -INF , !P5 ;  /* 0xff8000000f0f7808 */ /* 0x000fe40006800000 */
[----:B------:R-:W-:Y:S02]  /*54c0*/  FSEL R26, R26, -INF , !P4 ;  /* 0xff8000001a1a7808 */ /* 0x000fe40006000000 */
[----:B------:R-:W-:Y:S02]  /*54d0*/  FSEL R27, R27, -INF , !P3 ;  /* 0xff8000001b1b7808 */ /* 0x000fe40005800000 */
[----:B------:R-:W-:Y:S02]  /*54e0*/  FSEL R30, R30, -INF , !P2 ;  /* 0xff8000001e1e7808 */ /* 0x000fe40005000000 */
[----:B------:R-:W-:Y:S02]  /*54f0*/  FSEL R31, R31, -INF , !P1 ;  /* 0xff8000001f1f7808 */ /* 0x000fe40004800000 */
[----:B------:R-:W-:Y:S04]  /*5500*/  @P6 LOP3.LUT R208, R208, 0x100000, RZ, 0xfc, !PT ;  /* 0x00100000d0d06812 */ /* 0x000fe800078efcff */
[C---:B------:R-:W-:Y:S02]  /*5510*/  LOP3.LUT P6, RZ, R208.reuse, 0x40, RZ, 0xc0, !PT ;  /* 0x00000040d0ff7812 */ /* 0x040fe400078cc0ff */
[----:B------:R-:W-:Y:S11]  /*5520*/  LOP3.LUT R208, R208, 0xffdfffff, RZ, 0xc0, !PT ;  /* 0xffdfffffd0d07812 */ /* 0x000ff600078ec0ff */
        /* <DEDUP_REMOVED lines=23> */
[C---:B------:R-:W-:Y:S02]  /*56a0*/  LOP3.LUT P0, RZ, R208.reuse, 0x1, RZ, 0xc0, !PT ;  /* 0x00000001d0ff7812 */ /* 0x040fe4000780c0ff */
[----:B------:R-:W-:Y:S02]  /*56b0*/  FSEL R5, R5, -INF , !P6 ;  /* 0xff80000005057808 */ /* 0x000fe40007000000 */
[----:B------:R-:W-:Y:S02]  /*56c0*/  LOP3.LUT P6, RZ, R208, 0x10000000, RZ, 0xc0, !PT ;  /* 0x10000000d0ff7812 */ /* 0x000fe400078cc0ff */
[----:B------:R-:W-:Y:S02]  /*56d0*/  FSEL R9, R9, -INF , !P0 ;  /* 0xff80000009097808 */ /* 0x000fe40004000000 */
[----:B------:R-:W-:Y:S02]  /*56e0*/  FSEL R16, R16, -INF , !P6 ;  /* 0xff80000010107808 */ /* 0x000fe40007000000 */
[----:B------:R-:W-:Y:S02]  /*56f0*/  LOP3.LUT P6, RZ, R208, 0x8000000, RZ, 0xc0, !PT ;  /* 0x08000000d0ff7812 */ /* 0x000fe400078cc0ff */
[-C--:B------:R-:W-:Y:S02]  /*5700*/  ISETP.GE.AND P0, PT, R140, R133.reuse, PT ;  /* 0x000000858c00720c */ /* 0x080fe40003f06270 */
[----:B------:R-:W-:Y:S02]  /*5710*/  FSEL R17, R17, -INF , !P6 ;  /* 0xff80000011117808 */ /* 0x000fe40007000000 */
[----:B------:R-:W-:Y:S02]  /*5720*/  LOP3.LUT P6, RZ, R208, 0x4000000, RZ, 0xc0, !PT ;  /* 0x04000000d0ff7812 */ /* 0x000fe400078cc0ff */
[-C--:B------:R-:W-:Y:S02]  /*5730*/  ISETP.GE.OR P0, PT, R140, R132.reuse, !P0 ;  /* 0x000000848c00720c */ /* 0x080fe40004706670 */
[----:B------:R-:W-:Y:S02]  /*5740*/  FSEL R20, R20, -INF , !P6 ;  /* 0xff80000014147808 */ /* 0x000fe40007000000 */
[C---:B------:R-:W-:Y:S02]  /*5750*/  LOP3.LUT P6, RZ, R208.reuse, 0x2000000, RZ, 0xc0, !PT ;  /* 0x02000000d0ff7812 */ /* 0x040fe400078cc0ff */
[----:B------:R-:W-:Y:S02]  /*5760*/  FSEL R11, R11, -INF , !P0 ;  /* 0xff8000000b0b7808 */ /* 0x000fe40004000000 */
[----:B------:R-:W-:Y:S02]  /*5770*/  FSEL R21, R21, -INF , !P6 ;  /* 0xff80000015157808 */ /* 0x000fe40007000000 */
[----:B------:R-:W-:Y:S04]  /*5780*/  LOP3.LUT P6, RZ, R208, 0x1000000, RZ, 0xc0, !PT ;  /* 0x01000000d0ff7812 */ /* 0x000fe800078cc0ff */
[----:B------:R-:W-:Y:S02]  /*5790*/  FSEL R32, R32, -INF , !P6 ;  /* 0xff80000020207808 */ /* 0x000fe40007000000 */
[C---:B------:R-:W-:Y:S04]  /*57a0*/  LOP3.LUT P6, RZ, R208.reuse, 0x800000, RZ, 0xc0, !PT ;  /* 0x00800000d0ff7812 */ /* 0x040fe800078cc0ff */
[----:B------:R-:W-:Y:S02]  /*57b0*/  FSEL R33, R33, -INF , !P6 ;  /* 0xff80000021217808 */ /* 0x000fe40007000000 */
[C---:B------:R-:W-:Y:S04]  /*57c0*/  LOP3.LUT P6, RZ, R208.reuse, 0x400000, RZ, 0xc0, !PT ;  /* 0x00400000d0ff7812 */ /* 0x040fe800078cc0ff */
[----:B------:R-:W-:Y:S02]  /*57d0*/  FSEL R7, R7, -INF , !P6 ;  /* 0xff80000007077808 */ /* 0x000fe40007000000 */
[----:B------:R-:W-:Y:S04]  /*57e0*/  LOP3.LUT P6, RZ, R208, 0x200000, RZ, 0xc0, !PT ;  /* 0x00200000d0ff7812 */ /* 0x000fe800078cc0ff */
        /* <DEDUP_REMOVED lines=13> */
[C---:B------:R-:W-:Y:S04]  /*58c0*/  ISETP.GE.AND P6, PT, R139.reuse, R133, PT ;  /* 0x000000858b00720c */ /* 0x040fe80003fc6270 */
[----:B------:R-:W-:Y:S04]  /*58d0*/  ISETP.GE.OR P6, PT, R139, R132, !P6 ;  /* 0x000000848b00720c */ /* 0x000fe800077c6670 */
[----:B------:R-:W-:Y:S02]  /*58e0*/  FSEL R14, R14, -INF , !P6 ;  /* 0xff8000000e0e7808 */ /* 0x000fe40007000000 */
.L_x_427:
[----:B-1----:R-:W2:Y:S01]  /*58f0*/  LDL R132, [R1+0x8] ;  /* 0x0000080001847983 */ /* 0x002ea20000100800 */
[----:B------:R-:W-:Y:S03]  /*5900*/  UISETP.GT.AND UP2, UPT, UR7, UR18, UPT ;  /* 0x000000120700728c */ /* 0x000fe6000bf44270 */
[----:B------:R-:W3:Y:S04]  /*5910*/  LDL R0, [R1+0x4] ;  /* 0x0000040001007983 */ /* 0x000ee80000100800 */
[----:B------:R-:W4:Y:S04]  /*5920*/  LDL R134, [R1] ;  /* 0x0000000001867983 */ /* 0x000f280000100800 */
[----:B------:R-:W4:Y:S04]  /*5930*/  LDL R137, [R1+0x34] ;  /* 0x0000340001897983 */ /* 0x000f280000100800 */
[----:B------:R-:W1:Y:S08]  /*5940*/  S2R R136, SR_TID.X ;  /* 0x0000000000887919 */ /* 0x000e700000002100 */
[----:B------:R-:W1:Y:S02]  /*5950*/  S2R R135, SR_TID.X ;  /* 0x0000000000877919 */ /* 0x000e640000002100 */
[----:B-1----:R-:W-:Y:S04]  /*5960*/  SHF.R.S32.HI R135, RZ, 0x1f, R135 ;  /* 0x0000001fff877819 */ /* 0x002fe80000011487 */
[----:B------:R-:W-:Y:S04]  /*5970*/  LEA.HI R135, R135, R136, RZ, 0x6 ;  /* 0x0000008887877211 */ /* 0x000fe800078f30ff */
[----:B------:R-:W-:Y:S02]  /*5980*/  SHF.R.S32.HI R135, RZ, 0x6, R135 ;  /* 0x00000006ff877819 */ /* 0x000fe40000011487 */
[C---:B--2---:R-:W-:Y:S01]  /*5990*/  FSETP.NEU.FTZ.AND P0, PT, R132.reuse, -INF , PT ;  /* 0xff8000008400780b */ /* 0x044fe20003f1d000 */
[----:B------:R-:W-:Y:S02]  /*59a0*/  FMUL.FTZ R133, R132, 1.4426950216293334961 ;  /* 0x3fb8aa3b84857820 */ /* 0x000fe40000410000 */
[C---:B---3--:R-:W-:Y:S03]  /*59b0*/  FMUL.FTZ R132, R0.reuse, 1.4426950216293334961 ;  /* 0x3fb8aa3b00847820 */ /* 0x048fe60000410000 */
[----:B------:R-:W-:Y:S02]  /*59c0*/  FSEL R133, R133, RZ, P0 ;  /* 0x000000ff85857208 */ /* 0x000fe40000000000 */
[----:B------:R-:W-:Y:S01]  /*59d0*/  FSETP.NEU.FTZ.AND P0, PT, R0, -INF , PT ;  /* 0xff8000000000780b */ /* 0x000fe20003f1d000 */
[----:B----4-:R-:W-:Y:S02]  /*59e0*/  FMUL.FTZ R0, R134, 1.4426950216293334961 ;  /* 0x3fb8aa3b86007820 */ /* 0x010fe40000410000 */
[--C-:B------:R-:W-:Y:S01]  /*59f0*/  FFMA.FTZ R32, R32, c[0x0][0x23c], -R133.reuse ;  /* 0x00008f0020207a23 */ /* 0x100fe20000010885 */
[----:B------:R-:W-:Y:S01]  /*5a00*/  FSEL R132, R132, RZ, P0 ;  /* 0x000000ff84847208 */ /* 0x000fe20000000000 */
[--C-:B------:R-:W-:Y:S01]  /*5a10*/  FFMA.FTZ R33, R33, c[0x0][0x23c], -R133.reuse ;  /* 0x00008f0021217a23 */ /* 0x100fe20000010885 */
[----:B------:R-:W-:Y:S01]  /*5a20*/  FSETP.NEU.FTZ.AND P0, PT, R252, -INF , PT ;  /* 0xff800000fc00780b */ /* 0x000fe20003f1d000 */
[----:B------:R1:W2:Y:S01]  /*5a30*/  MUFU.EX2 R235, R32 ;  /* 0x0000002000eb7308 */ /* 0x0002a20000000800 */
[--C-:B------:R-:W-:Y:S02]  /*5a40*/  FFMA.FTZ R4, R4, c[0x0][0x23c], -R133.reuse ;  /* 0x00008f0004047a23 */ /* 0x100fe40000010885 */
[--C-:B------:R-:W-:Y:S02]  /*5a50*/  FFMA.FTZ R35, R35, c[0x0][0x23c], -R132.reuse ;  /* 0x00008f0023237a23 */ /* 0x100fe40000010884 */
[--C-:B------:R-:W-:Y:S02]  /*5a60*/  FFMA.FTZ R19, R19, c[0x0][0x23c], -R132.reuse ;  /* 0x00008f0013137a23 */ /* 0x100fe40000010884 */
[--C-:B------:R-:W-:Y:S02]  /*5a70*/  FFMA.FTZ R18, R18, c[0x0][0x23c], -R132.reuse ;  /* 0x00008f0012127a23 */ /* 0x100fe40000010884 */
[--C-:B------:R-:W-:Y:S01]  /*5a80*/  FFMA.FTZ R7, R7, c[0x0][0x23c], -R132.reuse ;  /* 0x00008f0007077a23 */ /* 0x100fe20000010884 */
[----:B------:R3:W4:Y:S01]  /*5a90*/  MUFU.EX2 R236, R35 ;  /* 0x0000002300ec7308 */ /* 0x0007220000000800 */
[--C-:B------:R-:W-:Y:S02]  /*5aa0*/  FFMA.FTZ R16, R16, c[0x0][0x23c], -R133.reuse ;  /* 0x00008f0010107a23 */ /* 0x100fe40000010885 */
[--C-:B------:R-:W-:Y:S02]  /*5ab0*/  FFMA.FTZ R20, R20, c[0x0][0x23c], -R133.reuse ;  /* 0x00008f0014147a23 */ /* 0x100fe40000010885 */
[--C-:B------:R-:W-:Y:S02]  /*5ac0*/  FFMA.FTZ R219, R6, c[0x0][0x23c], -R132.reuse ;  /* 0x00008f0006db7a23 */ /* 0x100fe40000010884 */
[--C-:B------:R-:W-:Y:S02]  /*5ad0*/  FFMA.FTZ R221, R17, c[0x0][0x23c], -R133.reuse ;  /* 0x00008f0011dd7a23 */ /* 0x100fe40000010885 */
[--C-:B------:R-:W-:Y:S01]  /*5ae0*/  FFMA.FTZ R216, R21, c[0x0][0x23c], -R133.reuse ;  /* 0x00008f0015d87a23 */ /* 0x100fe20000010885 */
[----:B------:R2:W-:Y:S01]  /*5af0*/  MUFU.EX2 R222, R4 ;  /* 0x0000000400de7308 */ /* 0x0005e20000000800 */
[----:B------:R-:W-:Y:S02]  /*5b00*/  FFMA.FTZ R133, R5, c[0x0][0x23c], -R133 ;  /* 0x00008f0005857a23 */ /* 0x000fe40000010885 */
[--C-:B------:R-:W-:Y:S02]  /*5b10*/  FFMA.FTZ R22, R22, c[0x0][0x23c], -R132.reuse ;  /* 0x00008f0016167a23 */ /* 0x100fe40000010884 */
[----:B-1----:R-:W-:Y:S02]  /*5b20*/  FMUL.FTZ R32, R252, 1.4426950216293334961 ;  /* 0x3fb8aa3bfc207820 */ /* 0x002fe40000410000 */
[--C-:B------:R-:W-:Y:S02]  /*5b30*/  FFMA.FTZ R23, R23, c[0x0][0x23c], -R132.reuse ;  /* 0x00008f0017177a23 */ /* 0x100fe40000010884 */
[----:B------:R-:W-:Y:S01]  /*5b40*/  FFMA.FTZ R132, R34, c[0x0][0x23c], -R132 ;  /* 0x00008f0022847a23 */ /* 0x000fe20000010884 */
[----:B------:R-:W-:Y:S01]  /*5b50*/  FSEL R32, R32, RZ, P0 ;  /* 0x000000ff20207208 */ /* 0x000fe20000000000 */
[----:B------:R-:W-:Y:S01]  /*5b60*/  MUFU.EX2 R228, R33 ;  /* 0x0000002100e47308 */ /* 0x000fe20000000800 */
[----:B------:R-:W-:Y:S02]  /*5b70*/  FSETP.NEU.FTZ.AND P0, PT, R134, -INF , PT ;  /* 0xff8000008600780b */ /* 0x000fe40003f1d000 */
[----:B------:R-:W4:Y:S01]  /*5b80*/  LDL R134, [R1+0x38] ;  /* 0x0000380001867983 */ /* 0x000f220000100800 */
[--C-:B------:R-:W-:Y:S01]  /*5b90*/  FFMA.FTZ R28, R28, c[0x0][0x23c], -R32.reuse ;  /* 0x00008f001c1c7a23 */ /* 0x100fe20000010820 */
[----:B------:R-:W-:Y:S01]  /*5ba0*/  FSEL R0, R0, RZ, P0 ;  /* 0x000000ff00007208 */ /* 0x000fe20000000000 */
[--C-:B------:R-:W-:Y:S01]  /*5bb0*/  FFMA.FTZ R12, R12, c[0x0][0x23c], -R32.reuse ;  /* 0x00008f000c0c7a23 */ /* 0x100fe20000010820 */
[----:B---3--:R-:W3:Y:S01]  /*5bc0*/  LDL R35, [R1+0x24] ;  /* 0x0000240001237983 */ /* 0x008ee20000100800 */
[----:B------:R-:W-:Y:S02]  /*5bd0*/  FFMA.FTZ R220, R8, c[0x0][0x23c], -R32 ;  /* 0x00008f0008dc7a23 */ /* 0x000fe40000010820 */
[----:B------:R-:W-:Y:S01]  /*5be0*/  MUFU.EX2 R229, R19 ;  /* 0x0000001300e57308 */ /* 0x000fe20000000800 */
[----:B------:R-:W-:Y:S02]  /*5bf0*/  FFMA.FTZ R15, R15, c[0x0][0x23c], -R0 ;  /* 0x00008f000f0f7a23 */ /* 0x000fe40000010800 */
[----:B--2---:R-:W-:Y:S02]  /*5c00*/  IMAD.U32 R4, RZ, RZ, UR35 ;  /* 0x00000023ff047e24 */ /* 0x004fe4000f8e00ff */
[--C-:B------:R-:W-:Y:S02]  /*5c10*/  FFMA.FTZ R141, R9, c[0x0][0x23c], -R32.reuse ;  /* 0x00008f00098d7a23 */ /* 0x100fe40000010820 */
[----:B------:R-:W-:Y:S02]  /*5c20*/  IMAD R4, R4, 0x4, R135 ;  /* 0x0000000404047824 */ /* 0x000fe400078e0287 */
[----:B------:R-:W-:Y:S01]  /*5c30*/  FFMA.FTZ R143, R13, c[0x0][0x23c], -R32 ;  /* 0x00008f000d8f7a23 */ /* 0x000fe20000010820 */
[----:B------:R1:W-:Y:S01]  /*5c40*/  MUFU.EX2 R227, R18 ;  /* 0x0000001200e37308 */ /* 0x0003e20000000800 */
[--C-:B------:R-:W-:Y:S02]  /*5c50*/  FFMA.FTZ R11, R11, c[0x0][0x23c], -R0.reuse ;  /* 0x00008f000b0b7a23 */ /* 0x100fe40000010800 */
[--C-:B------:R-:W-:Y:S02]  /*5c60*/  FFMA.FTZ R217, R14, c[0x0][0x23c], -R0.reuse ;  /* 0x00008f000ed97a23 */ /* 0x100fe40000010800 */
[--C-:B------:R-:W-:Y:S02]  /*5c70*/  FFMA.FTZ R142, R10, c[0x0][0x23c], -R0.reuse ;  /* 0x00008f000a8e7a23 */ /* 0x100fe40000010800 */
[--C-:B------:R-:W-:Y:S02]  /*5c80*/  FFMA.FTZ R31, R31, c[0x0][0x23c], -R0.reuse ;  /* 0x00008f001f1f7a23 */ /* 0x100fe40000010800 */
[--C-:B------:R-:W-:Y:S01]  /*5c90*/  FFMA.FTZ R27, R27, c[0x0][0x23c], -R0.reuse ;  /* 0x00008f001b1b7a23 */ /* 0x100fe20000010800 */
[----:B------:R2:W-:Y:S01]  /*5ca0*/  MUFU.EX2 R223, R7 ;  /* 0x0000000700df7308 */ /* 0x0005e20000000800 */
[--C-:B------:R-:W-:Y:S02]  /*5cb0*/  FFMA.FTZ R26, R26, c[0x0][0x23c], -R0.reuse ;  /* 0x00008f001a1a7a23 */ /* 0x100fe40000010800 */
[----:B------:R-:W-:Y:S02]  /*5cc0*/  FFMA.FTZ R0, R30, c[0x0][0x23c], -R0 ;  /* 0x00008f001e007a23 */ /* 0x000fe40000010800 */
[--C-:B------:R-:W-:Y:S02]  /*5cd0*/  FFMA.FTZ R24, R24, c[0x0][0x23c], -R32.reuse ;  /* 0x00008f0018187a23 */ /* 0x100fe40000010820 */
[--C-:B------:R-:W-:Y:S02]  /*5ce0*/  FFMA.FTZ R25, R25, c[0x0][0x23c], -R32.reuse ;  /* 0x00008f0019197a23 */ /* 0x100fe40000010820 */
[----:B------:R-:W-:Y:S01]  /*5cf0*/  FFMA.FTZ R32, R29, c[0x0][0x23c], -R32 ;  /* 0x00008f001d207a23 */ /* 0x000fe20000010820 */
[----:B------:R3:W-:Y:S01]  /*5d00*/  MUFU.EX2 R230, R16 ;  /* 0x0000001000e67308 */ /* 0x0007e20000000800 */
[----:B-1----:R-:W-:Y:S05]  /*5d10*/  IMAD.WIDE.U32 R18, R137, -0x2daee0ad, RZ ;  /* 0xd2511f5389127825 */ /* 0x002fea00078e00ff */
[----:B------:R-:W-:Y:S04]  /*5d20*/  LOP3.LUT R18, R18, UR31, RZ, 0x3c, !PT ;  /* 0x0000001f12127c12 */ /* 0x000fe8000f8e3cff */
[----:B------:R-:W-:Y:S01]  /*5d30*/  MUFU.EX2 R225, R12 ;  /* 0x0000000c00e17308 */ /* 0x000fe20000000800 */
[----:B--2---:R-:W-:Y:S01]  /*5d40*/  LOP3.LUT R7, R19, UR30, R4, 0x96, !PT ;  /* 0x0000001e13077c12 */ /* 0x004fe2000f8e9604 */
[----:B------:R-:W-:Y:S08]  /*5d50*/  IMAD.U32 R4, RZ, RZ, UR7 ;  /* 0x00000007ff047e24 */ /* 0x000ff0000f8e00ff */
[----:B------:R1:W-:Y:S10]  /*5d60*/  MUFU.EX2 R224, R15 ;  /* 0x0000000f00e07308 */ /* 0x0003f40000000800 */
[----:B------:R2:W-:Y:S10]  /*5d70*/  MUFU.EX2 R232, R20 ;  /* 0x0000001400e87308 */ /* 0x0005f40000000800 */
[----:B------:R1:W-:Y:S10]  /*5d80*/  MUFU.EX2 R226, R22 ;  /* 0x0000001600e27308 */ /* 0x0003f40000000800 */
[----:B------:R1:W-:Y:S10]  /*5d90*/  MUFU.EX2 R231, R23 ;  /* 0x0000001700e77308 */ /* 0x0003f40000000800 */
[----:B------:R1:W-:Y:S10]  /*5da0*/  MUFU.EX2 R218, R11 ;  /* 0x0000000b00da7308 */ /* 0x0003f40000000800 */
[----:B------:R-:W1:Y:S10]  /*5db0*/  MUFU.EX2 R234, R31 ;  /* 0x0000001f00ea7308 */ /* 0x000e740000000800 */
        /* <DEDUP_REMOVED lines=12> */
[----:B------:R-:W1:Y:S10]  /*5e80*/  MUFU.EX2 R214, R24 ;  /* 0x0000001800d67308 */ /* 0x000e740000000800 */
[----:B------:R-:W1:Y:S10]  /*5e90*/  MUFU.EX2 R213, R27 ;  /* 0x0000001b00d57308 */ /* 0x000e740000000800 */
[----:B------:R-:W-:Y:S10]  /*5ea0*/  MUFU.EX2 R212, R25 ;  /* 0x0000001900d47308 */ /* 0x000ff40000000800 */
[----:B------:R-:W1:Y:S10]  /*5eb0*/  MUFU.EX2 R211, R26 ;  /* 0x0000001a00d37308 */ /* 0x000e740000000800 */
[----:B------:R-:W1:Y:S01]  /*5ec0*/  MUFU.EX2 R147, R32 ;  /* 0x0000002000937308 */ /* 0x000e620000000800 */
[----:B----4-:R-:W-:Y:S04]  /*5ed0*/  IMAD R4, R4, 0x4, R134 ;  /* 0x0000000404047824 */ /* 0x010fe800078e0286 */
[C---:B------:R-:W-:Y:S01]  /*5ee0*/  IMAD.WIDE.U32 R8, R4.reuse, -0x326172a9, RZ ;  /* 0xcd9e8d5704087825 */ /* 0x040fe200078e00ff */
[----:B------:R-:W-:Y:S03]  /*5ef0*/  IADD3 R6, R4, 0x2, RZ ;  /* 0x0000000204067810 */ /* 0x000fe60007ffe0ff */
[----:B------:R-:W-:Y:S01]  /*5f00*/  IMAD.WIDE.U32 R4, R7, -0x326172a9, RZ ;  /* 0xcd9e8d5707047825 */ /* 0x000fe200078e00ff */
[-C--:B---3--:R-:W-:Y:S03]  /*5f10*/  LOP3.LUT R9, R9, R35.reuse, RZ, 0x3c, !PT ;  /* 0x0000002309097212 */ /* 0x088fe600078e3cff */
[----:B------:R-:W-:Y:S01]  /*5f20*/  IMAD.WIDE.U32 R6, R6, -0x326172a9, RZ ;  /* 0xcd9e8d5706067825 */ /* 0x000fe200078e00ff */
[----:B------:R-:W-:Y:S02]  /*5f30*/  LOP3.LUT R16, R5, UR28, R8, 0x96, !PT ;  /* 0x0000001c05107c12 */ /* 0x000fe4000f8e9608 */
[----:B-1----:R-:W-:Y:S01]  /*5f40*/  LOP3.LUT R15, R4, UR34, RZ, 0x3c, !PT ;  /* 0x00000022040f7c12 */ /* 0x002fe2000f8e3cff */
[----:B------:R-:W-:Y:S01]  /*5f50*/  IMAD.WIDE.U32 R8, R9, -0x2daee0ad, RZ ;  /* 0xd2511f5309087825 */ /* 0x000fe200078e00ff */
[----:B------:R-:W-:Y:S02]  /*5f60*/  LOP3.LUT R7, R7, R35, RZ, 0x3c, !PT ;  /* 0x0000002307077212 */ /* 0x000fe400078e3cff */
[----:B------:R-:W-:Y:S01]  /*5f70*/  LOP3.LUT R12, R5, UR28, R6, 0x96, !PT ;  /* 0x0000001c050c7c12 */ /* 0x000fe2000f8e9606 */
[----:B------:R-:W-:Y:S01]  /*5f80*/  IMAD.WIDE.U32 R16, R16, -0x2daee0ad, RZ ;  /* 0xd2511f5310107825 */ /* 0x000fe200078e00ff */
[----:B------:R-:W-:Y:S03]  /*5f90*/  LOP3.LUT R4, R18, R9, RZ, 0x3c, !PT ;  /* 0x0000000912047212 */ /* 0x000fe600078e3cff */
[----:B------:R-:W-:Y:S01]  /*5fa0*/  IMAD.WIDE.U32 R6, R7, -0x2daee0ad, RZ ;  /* 0xd2511f5307067825 */ /* 0x000fe200078e00ff */
[----:B--2---:R-:W-:Y:S03]  /*5fb0*/  LOP3.LUT R20, R17, UR27, R8, 0x96, !PT ;  /* 0x0000001b11147c12 */ /* 0x004fe6000f8e9608 */
[----:B------:R-:W-:Y:S01]  /*5fc0*/  IMAD.WIDE.U32 R12, R12, -0x2daee0ad, RZ ;  /* 0xd2511f530c0c7825 */ /* 0x000fe200078e00ff */
[----:B------:R-:W-:Y:S03]  /*5fd0*/  LOP3.LUT R5, R18, R7, RZ, 0x3c, !PT ;  /* 0x0000000712057212 */ /* 0x000fe600078e3cff */
[----:B------:R-:W-:Y:S01]  /*5fe0*/  IMAD.WIDE.U32 R20, R20, -0x326172a9, RZ ;  /* 0xcd9e8d5714147825 */ /* 0x000fe200078e00ff */
[----:B------:R-:W-:Y:S03]  /*5ff0*/  LOP3.LUT R8, R13, UR27, R6, 0x96, !PT ;  /* 0x0000001b0d087c12 */ /* 0x000fe6000f8e9606 */
[----:B------:R-:W-:Y:S04]  /*6000*/  IMAD.WIDE.U32 R6, R4, -0x326172a9, RZ ;  /* 0xcd9e8d5704067825 */ /* 0x000fe800078e00ff */
[----:B------:R-:W-:Y:S01]  /*6010*/  IMAD.WIDE.U32 R4, R5, -0x326172a9, RZ ;  /* 0xcd9e8d5705047825 */ /* 0x000fe200078e00ff */
[----:B------:R-:W-:Y:S02]  /*6020*/  LOP3.LUT R7, R15, R7, RZ, 0x3c, !PT ;  /* 0x000000070f077212 */ /* 0x000fe400078e3cff */
[----:B------:R-:W-:Y:S01]  /*6030*/  LOP3.LUT R18, R21, UR26, R6, 0x96, !PT ;  /* 0x0000001a15127c12 */ /* 0x000fe2000f8e9606 */
[----:B------:R-:W-:Y:S01]  /*6040*/  IMAD.WIDE.U32 R8, R8, -0x326172a9, RZ ;  /* 0xcd9e8d5708087825 */ /* 0x000fe200078e00ff */
[----:B------:R-:W-:Y:S03]  /*6050*/  LOP3.LUT R5, R15, R5, RZ, 0x3c, !PT ;  /* 0x000000050f057212 */ /* 0x000fe600078e3cff */
[----:B------:R-:W-:Y:S01]  /*6060*/  IMAD.WIDE.U32 R6, R7, -0x2daee0ad, RZ ;  /* 0xd2511f5307067825 */ /* 0x000fe200078e00ff */
[----:B------:R-:W-:Y:S03]  /*6070*/  LOP3.LUT R22, R9, UR26, R4, 0x96, !PT ;  /* 0x0000001a09167c12 */ /* 0x000fe6000f8e9604 */
        /* <DEDUP_REMOVED lines=19> */
[----:B------:R-:W-:Y:S02]  /*61b0*/  LOP3.LUT R15, R4, 0xff, RZ, 0xc0, !PT ;  /* 0x000000ff040f7812 */ /* 0x000fe400078ec0ff */
[----:B------:R-:W-:Y:S01]  /*61c0*/  SHF.R.U32.HI R16, RZ, 0x10, R4 ;  /* 0x00000010ff107819 */ /* 0x000fe20000011604 */
[----:B------:R-:W-:Y:S01]  /*61d0*/  IMAD.WIDE.U32 R6, R6, -0x2daee0ad, RZ ;  /* 0xd2511f5306067825 */ /* 0x000fe200078e00ff */
[----:B------:R-:W-:Y:S02]  /*61e0*/  LOP3.LUT R17, R4, 0xffff, RZ, 0xc0, !PT ;  /* 0x0000ffff04117812 */ /* 0x000fe400078ec0ff */
[----:B------:R-:W-:Y:S02]  /*61f0*/  ISETP.LE.U32.AND P3, PT, R15, UR11, PT ;  /* 0x0000000b0f007c0c */ /* 0x000fe4000bf63070 */
[----:B------:R-:W-:Y:S02]  /*6200*/  LOP3.LUT R9, R5, UR19, R8, 0x96, !PT ;  /* 0x0000001305097c12 */ /* 0x000fe4000f8e9608 */
[----:B------:R-:W-:Y:S01]  /*6210*/  SHF.R.U32.HI R13, RZ, 0x18, R4 ;  /* 0x00000018ff0d7819 */ /* 0x000fe20000011604 */
[----:B------:R-:W-:Y:S01]  /*6220*/  IMAD.WIDE.U32 R4, R18, -0x326172a9, RZ ;  /* 0xcd9e8d5712047825 */ /* 0x000fe200078e00ff */
[----:B------:R-:W-:Y:S02]  /*6230*/  LOP3.LUT R8, R7, UR19, R10, 0x96, !PT ;  /* 0x0000001307087c12 */ /* 0x000fe4000f8e960a */
[----:B------:R-:W-:Y:S02]  /*6240*/  SHF.R.U32.HI R10, RZ, 0x18, R6 ;  /* 0x00000018ff0a7819 */ /* 0x000fe40000011606 */
[----:B------:R-:W-:Y:S02]  /*6250*/  LOP3.LUT R22, R11, UR21, R22, 0x96, !PT ;  /* 0x000000150b167c12 */ /* 0x000fe4000f8e9616 */
[----:B------:R-:W-:Y:S01]  /*6260*/  ISETP.LE.U32.AND P2, PT, R13, UR11, PT ;  /* 0x0000000b0d007c0c */ /* 0x000fe2000bf43070 */
[----:B------:R-:W-:Y:S01]  /*6270*/  @!P3 FADD.FTZ R235, -R235, -RZ ;  /* 0x800000ffebebb221 */ /* 0x000fe20000010100 */
[----:B------:R-:W-:Y:S02]  /*6280*/  SHF.R.U32.HI R18, RZ, 0x10, R6 ;  /* 0x00000010ff127819 */ /* 0x000fe40000011606 */
[----:B------:R-:W-:Y:S02]  /*6290*/  LOP3.LUT R19, R6, 0xffff, RZ, 0xc0, !PT ;  /* 0x0000ffff06137812 */ /* 0x000fe400078ec0ff */
[----:B------:R-:W-:Y:S02]  /*62a0*/  ISETP.LE.U32.AND P0, PT, R10, UR11, PT ;  /* 0x0000000b0a007c0c */ /* 0x000fe4000bf03070 */
[----:B------:R-:W-:Y:S02]  /*62b0*/  LOP3.LUT R11, R6, 0xff, RZ, 0xc0, !PT ;  /* 0x000000ff060b7812 */ /* 0x000fe400078ec0ff */
[----:B------:R-:W-:Y:S02]  /*62c0*/  LOP3.LUT R10, R4, 0xff, RZ, 0xc0, !PT ;  /* 0x000000ff040a7812 */ /* 0x000fe400078ec0ff */
[----:B------:R-:W-:Y:S01]  /*62d0*/  SHF.R.U32.HI R6, RZ, 0x18, R4 ;  /* 0x00000018ff067819 */ /* 0x000fe20000011604 */
[----:B------:R-:W-:Y:S01]  /*62e0*/  @!P2 FADD.FTZ R236, -R236, -RZ ;  /* 0x800000ffececa221 */ /* 0x000fe20000010100 */
[----:B------:R-:W-:Y:S02]  /*62f0*/  LOP3.LUT R13, R4, 0xffff, RZ, 0xc0, !PT ;  /* 0x0000ffff040d7812 */ /* 0x000fe400078ec0ff */
[----:B------:R-:W-:Y:S02]  /*6300*/  LOP3.LUT R7, R5, UR20, R12, 0x96, !PT ;  /* 0x0000001405077c12 */ /* 0x000fe4000f8e960c */
[----:B------:R-:W-:Y:S01]  /*6310*/  SHF.R.U32.HI R12, RZ, 0x10, R4 ;  /* 0x00000010ff0c7819 */ /* 0x000fe20000011604 */
[----:B------:R-:W-:Y:S01]  /*6320*/  IMAD.WIDE.U32 R4, R22, -0x326172a9, RZ ;  /* 0xcd9e8d5716047825 */ /* 0x000fe200078e00ff */
[----:B------:R-:W-:Y:S02]  /*6330*/  ISETP.LE.U32.AND P6, PT, R10, UR11, PT ;  /* 0x0000000b0a007c0c */ /* 0x000fe4000bfc3070 */
[----:B------:R-:W-:Y:S01]  /*6340*/  ISETP.LE.U32.AND P5, PT, R6, UR11, PT ;  /* 0x0000000b06007c0c */ /* 0x000fe2000bfa3070 */
[----:B------:R-:W-:Y:S01]  /*6350*/  @!P0 FADD.FTZ R234, -R234, -RZ ;  /* 0x800000ffeaea8221 */ /* 0x000fe20000010100 */
[----:B------:R-:W-:Y:S02]  /*6360*/  LOP3.LUT R10, R9, 0xff, RZ, 0xc0, !PT ;  /* 0x000000ff090a7812 */ /* 0x000fe400078ec0ff */
[----:B------:R-:W-:Y:S02]  /*6370*/  SHF.R.U32.HI R6, RZ, 0x18, R9 ;  /* 0x00000018ff067819 */ /* 0x000fe40000011609 */
[----:B------:R-:W-:Y:S02]  /*6380*/  ISETP.LE.U32.AND P1, PT, R11, UR11, PT ;  /* 0x0000000b0b007c0c */ /* 0x000fe4000bf23070 */
[----:B------:R-:W-:Y:S02]  /*6390*/  ISETP.LE.U32.AND P4, PT, R10, UR11, PT ;  /* 0x0000000b0a007c0c */ /* 0x000fe4000bf83070 */
[----:B------:R-:W-:Y:S01]  /*63a0*/  ISETP.LE.U32.AND P3, PT, R6, UR11, PT ;  /* 0x0000000b06007c0c */ /* 0x000fe2000bf63070 */
[----:B------:R-:W-:Y:S01]  /*63b0*/  @!P6 FADD.FTZ R230, -R230, -RZ ;  /* 0x800000ffe6e6e221 */ /* 0x000fe20000010100 */
[----:B------:R-:W-:Y:S01]  /*63c0*/  SHF.R.U32.HI R11, RZ, 0x18, R4 ;  /* 0x00000018ff0b7819 */ /* 0x000fe20000011604 */
[----:B------:R-:W-:Y:S01]  /*63d0*/  @!P5 FADD.FTZ R229, -R229, -RZ ;  /* 0x800000ffe5e5d221 */ /* 0x000fe20000010100 */
[C---:B------:R-:W-:Y:S02]  /*63e0*/  LOP3.LUT R15, R4.reuse, 0xffff, RZ, 0xc0, !PT ;  /* 0x0000ffff040f7812 */ /* 0x040fe400078ec0ff */
[----:B------:R-:W-:Y:S02]  /*63f0*/  LOP3.LUT R6, R5, UR20, R14, 0x96, !PT ;  /* 0x0000001405067c12 */ /* 0x000fe4000f8e960e */
[----:B------:R-:W-:Y:S01]  /*6400*/  SHF.R.U32.HI R14, RZ, 0x10, R4 ;  /* 0x00000010ff0e7819 */ /* 0x000fe20000011604 */
[----:B------:R-:W-:Y:S01]  /*6410*/  @!P1 FADD.FTZ R233, -R233, -RZ ;  /* 0x800000ffe9e99221 */ /* 0x000fe20000010100 */
[----:B------:R-:W-:Y:S01]  /*6420*/  LOP3.LUT R10, R4, 0xff, RZ, 0xc0, !PT ;  /* 0x000000ff040a7812 */ /* 0x000fe200078ec0ff */
[----:B------:R-:W-:Y:S01]  /*6430*/  @!P4 FADD.FTZ R232, -R232, -RZ ;  /* 0x800000ffe8e8c221 */ /* 0x000fe20000010100 */
[----:B------:R-:W-:Y:S01]  /*6440*/  LOP3.LUT R4, R16, 0xff, RZ, 0xc0, !PT ;  /* 0x000000ff10047812 */ /* 0x000fe200078ec0ff */
[----:B------:R-:W-:Y:S01]  /*6450*/  @!P3 FADD.FTZ R231, -R231, -RZ ;  /* 0x800000ffe7e7b221 */ /* 0x000fe20000010100 */
[----:B------:R-:W-:Y:S02]  /*6460*/  LOP3.LUT R5, R8, 0xff, RZ, 0xc0, !PT ;  /* 0x000000ff08057812 */ /* 0x000fe400078ec0ff */
[----:B------:R-:W-:Y:S02]  /*6470*/  ISETP.LE.U32.AND P2, PT, R4, UR11, PT ;  /* 0x0000000b04007c0c */ /* 0x000fe4000bf43070 */
[----:B------:R-:W-:Y:S02]  /*6480*/  SHF.R.U32.HI R4, RZ, 0x18, R7 ;  /* 0x00000018ff047819 */ /* 0x000fe40000011607 */
[----:B------:R-:W-:Y:S02]  /*6490*/  ISETP.LE.U32.AND P1, PT, R5, UR11, PT ;  /* 0x0000000b05007c0c */ /* 0x000fe4000bf23070 */
[----:B------:R-:W-:Y:S02]  /*64a0*/  ISETP.LE.U32.AND P0, PT, R4, UR11, PT ;  /* 0x0000000b04007c0c */ /* 0x000fe4000bf03070 */
[----:B------:R-:W-:Y:S02]  /*64b0*/  LOP3.LUT R4, R7, 0xff, RZ, 0xc0, !PT ;  /* 0x000000ff07047812 */ /* 0x000fe400078ec0ff */
[----:B------:R-:W-:Y:S02]  /*64c0*/  SHF.R.U32.HI R5, RZ, 0x18, R8 ;  /* 0x00000018ff057819 */ /* 0x000fe40000011608 */
[----:B------:R-:W-:Y:S01]  /*64d0*/  ISETP.LE.U32.AND P6, PT, R4, UR11, PT ;  /* 0x0000000b04007c0c */ /* 0x000fe2000bfc3070 */
[----:B------:R-:W-:Y:S01]  /*64e0*/  @!P2 FADD.FTZ R215, -R215, -RZ ;  /* 0x800000ffd7d7a221 */ /* 0x000fe20000010100 */
[----:B------:R-:W-:Y:S02]  /*64f0*/  LOP3.LUT R4, R12, 0xff, RZ, 0xc0, !PT ;  /* 0x000000ff0c047812 */ /* 0x000fe400078ec0ff */
[----:B------:R-:W-:Y:S01]  /*6500*/  ISETP.LE.U32.AND P5, PT, R5, UR11, PT ;  /* 0x0000000b05007c0c */ /* 0x000fe2000bfa3070 */
[----:B------:R-:W-:Y:S01]  /*6510*/  @!P1 FADD.FTZ R214, -R214, -RZ ;  /* 0x800000ffd6d69221 */ /* 0x000fe20000010100 */
[----:B------:R-:W-:Y:S01]  /*6520*/  ISETP.LE.U32.AND P4, PT, R4, UR11, PT ;  /* 0x0000000b04007c0c */ /* 0x000fe2000bf83070 */
[----:B------:R-:W-:Y:S01]  /*6530*/  @!P0 FADD.FTZ R223, -R223, -RZ ;  /* 0x800000ffdfdf8221 */ /* 0x000fe20000010100 */
[----:B------:R-:W-:Y:S02]  /*6540*/  SHF.R.U32.HI R4, RZ, 0x10, R9 ;  /* 0x00000010ff047819 */ /* 0x000fe40000011609 */
[----:B------:R-:W-:Y:S02]  /*6550*/  ISETP.LE.U32.AND P3, PT, R10, UR11, PT ;  /* 0x0000000b0a007c0c */ /* 0x000fe4000bf63070 */
[----:B------:R-:W-:Y:S01]  /*6560*/  SHF.R.U32.HI R5, RZ, 0x8, R17 ;  /* 0x00000008ff057819 */ /* 0x000fe20000011611 */
[----:B------:R-:W-:Y:S01]  /*6570*/  @!P6 FADD.FTZ R222, -R222, -RZ ;  /* 0x800000ffdedee221 */ /* 0x000fe20000010100 */
[----:B------:R-:W-:Y:S02]  /*6580*/  LOP3.LUT R4, R4, 0xff, RZ, 0xc0, !PT ;  /* 0x000000ff04047812 */ /* 0x000fe400078ec0ff */
[----:B------:R-:W-:Y:S01]  /*6590*/  ISETP.LE.U32.AND P0, PT, R11, UR11, PT ;  /* 0x0000000b0b007c0c */ /* 0x000fe2000bf03070 */
[----:B------:R-:W-:Y:S01]  /*65a0*/  @!P5 FADD.FTZ R213, -R213, -RZ ;  /* 0x800000ffd5d5d221 */ /* 0x000fe20000010100 */
[----:B------:R-:W-:Y:S01]  /*65b0*/  ISETP.LE.U32.AND P6, PT, R4, UR11, PT ;  /* 0x0000000b04007c0c */ /* 0x000fe2000bfc3070 */
[----:B------:R-:W-:Y:S01]  /*65c0*/  @!P4 FADD.FTZ R227, -R227, -RZ ;  /* 0x800000ffe3e3c221 */ /* 0x000fe20000010100 */
[----:B------:R-:W-:Y:S02]  /*65d0*/  LOP3.LUT R4, R5, 0xffff, RZ, 0xc0, !PT ;  /* 0x0000ffff05047812 */ /* 0x000fe400078ec0ff */
[----:B------:R-:W-:Y:S01]  /*65e0*/  SHF.R.U32.HI R5, RZ, 0x10, R7 ;  /* 0x00000010ff057819 */ /* 0x000fe20000011607 */
[----:B------:R-:W-:Y:S01]  /*65f0*/  @!P3 FADD.FTZ R225, -R225, -RZ ;  /* 0x800000ffe1e1b221 */ /* 0x000fe20000010100 */
[----:B------:R-:W-:Y:S02]  /*6600*/  SHF.R.U32.HI R10, RZ, 0x8, R13 ;  /* 0x00000008ff0a7819 */ /* 0x000fe4000001160d */
[----:B------:R-:W-:Y:S02]  /*6610*/  ISETP.LE.U32.AND P4, PT, R4, UR11, PT ;  /* 0x0000000b04007c0c */ /* 0x000fe4000bf83070 */
[----:B------:R-:W-:Y:S01]  /*6620*/  LOP3.LUT R4, R5, 0xff, RZ, 0xc0, !PT ;  /* 0x000000ff05047812 */ /* 0x000fe200078ec0ff */
[----:B------:R-:W-:Y:S01]  /*6630*/  @!P0 FADD.FTZ R224, -R224, -RZ ;  /* 0x800000ffe0e08221 */ /* 0x000fe20000010100 */
[----:B------:R-:W-:Y:S01]  /*6640*/  LOP3.LUT R5, R10, 0xffff, RZ, 0xc0, !PT ;  /* 0x0000ffff0a057812 */ /* 0x000fe200078ec0ff */
[----:B------:R-:W-:Y:S01]  /*6650*/  @!P6 FADD.FTZ R226, -R226, -RZ ;  /* 0x800000ffe2e2e221 */ /* 0x000fe20000010100 */
[----:B------:R-:W-:Y:S02]  /*6660*/  ISETP.LE.U32.AND P3, PT, R4, UR11, PT ;  /* 0x0000000b04007c0c */ /* 0x000fe4000bf63070 */
[----:B------:R-:W-:Y:S02]  /*6670*/  LOP3.LUT R4, R6, 0xff, RZ, 0xc0, !PT ;  /* 0x000000ff06047812 */ /* 0x000fe400078ec0ff */
[----:B------:R-:W-:Y:S02]  /*6680*/  ISETP.LE.U32.AND P0, PT, R5, UR11, PT ;  /* 0x0000000b05007c0c */ /* 0x000fe4000bf03070 */
[----:B------:R-:W-:Y:S01]  /*6690*/  ISETP.LE.U32.AND P6, PT, R4, UR11, PT ;  /* 0x0000000b04007c0c */ /* 0x000fe2000bfc3070 */
[----:B------:R-:W-:Y:S01]  /*66a0*/  @!P4 FADD.FTZ R228, -R228, -RZ ;  /* 0x800000ffe4e4c221 */ /* 0x000fe20000010100 */
[--C-:B------:R-:W-:Y:S02]  /*66b0*/  SHF.R.U32.HI R4, RZ, 0x18, R6.reuse ;  /* 0x00000018ff047819 */ /* 0x100fe40000011606 */
[----:B------:R-:W-:Y:S02]  /*66c0*/  LOP3.LUT R9, R9, 0xffff, RZ, 0xc0, !PT ;  /* 0x0000ffff09097812 */ /* 0x000fe400078ec0ff */
[----:B------:R-:W-:Y:S01]  /*66d0*/  ISETP.LE.U32.AND P4, PT, R4, UR11, PT ;  /* 0x0000000b04007c0c */ /* 0x000fe2000bf83070 */
[----:B------:R-:W-:Y:S01]  /*66e0*/  @!P3 FADD.FTZ R219, -R219, -RZ ;  /* 0x800000ffdbdbb221 */ /* 0x000fe20000010100 */
[----:B------:R-:W-:Y:S02]  /*66f0*/  SHF.R.U32.HI R4, RZ, 0x8, R9 ;  /* 0x00000008ff047819 */ /* 0x000fe40000011609 */
[----:B------:R-:W-:Y:S01]  /*6700*/  LOP3.LUT R5, R14, 0xff, RZ, 0xc0, !PT ;  /* 0x000000ff0e057812 */ /* 0x000fe200078ec0ff */
[----:B------:R-:W-:Y:S01]  /*6710*/  @!P0 FADD.FTZ R221, -R221, -RZ ;  /* 0x800000ffdddd8221 */ /* 0x000fe20000010100 */
[----:B------:R-:W-:Y:S01]  /*6720*/  LOP3.LUT R4, R4, 0xffff, RZ, 0xc0, !PT ;  /* 0x0000ffff04047812 */ /* 0x000fe200078ec0ff */
[----:B------:R-:W-:Y:S01]  /*6730*/  @!P6 FADD.FTZ R220, -R220, -RZ ;  /* 0x800000ffdcdce221 */ /* 0x000fe20000010100 */
[----:B------:R-:W-:Y:S02]  /*6740*/  ISETP.LE.U32.AND P3, PT, R5, UR11, PT ;  /* 0x0000000b05007c0c */ /* 0x000fe4000bf63070 */
[----:B------:R-:W-:Y:S02]  /*6750*/  SHF.R.U32.HI R5, RZ, 0x10, R6 ;  /* 0x00000010ff057819 */ /* 0x000fe40000011606 */
[----:B------:R-:W-:Y:S01]  /*6760*/  ISETP.LE.U32.AND P0, PT, R4, UR11, PT ;  /* 0x0000000b04007c0c */ /* 0x000fe2000bf03070 */
[----:B------:R-:W-:Y:S01]  /*6770*/  @!P4 FADD.FTZ R218, -R218, -RZ ;  /* 0x800000ffdadac221 */ /* 0x000fe20000010100 */
[----:B------:R-:W-:Y:S02]  /*6780*/  LOP3.LUT R4, R5, 0xff, RZ, 0xc0, !PT ;  /* 0x000000ff05047812 */ /* 0x000fe400078ec0ff */
[----:B------:R-:W-:Y:S02]  /*6790*/  LOP3.LUT R7, R7, 0xffff, RZ, 0xc0, !PT ;  /* 0x0000ffff07077812 */ /* 0x000fe400078ec0ff */
[----:B------:R-:W-:Y:S02]  /*67a0*/  ISETP.LE.U32.AND P4, PT, R4, UR11, PT ;  /* 0x0000000b04007c0c */ /* 0x000fe4000bf83070 */
[----:B------:R-:W-:Y:S01]  /*67b0*/  SHF.R.U32.HI R4, RZ, 0x8, R15 ;  /* 0x00000008ff047819 */ /* 0x000fe2000001160f */
[----:B------:R-:W-:Y:S01]  /*67c0*/  @!P3 FADD.FTZ R217, -R217, -RZ ;  /* 0x800000ffd9d9b221 */ /* 0x000fe20000010100 */
[----:B------:R-:W-:Y:S02]  /*67d0*/  SHF.R.U32.HI R7, RZ, 0x8, R7 ;  /* 0x00000008ff077819 */ /* 0x000fe40000011607 */
[----:B------:R-:W-:Y:S01]  /*67e0*/  LOP3.LUT R4, R4, 0xffff, RZ, 0xc0, !PT ;  /* 0x0000ffff04047812 */ /* 0x000fe200078ec0ff */
[----:B------:R-:W-:Y:S01]  /*67f0*/  @!P0 FADD.FTZ R216, -R216, -RZ ;  /* 0x800000ffd8d88221 */ /* 0x000fe20000010100 */
[----:B------:R-:W-:Y:S02]  /*6800*/  LOP3.LUT R7, R7, 0xffff, RZ, 0xc0, !PT ;  /* 0x0000ffff07077812 */ /* 0x000fe400078ec0ff */
[----:B------:R-:W-:Y:S02]  /*6810*/  ISETP.LE.U32.AND P0, PT, R4, UR11, PT ;  /* 0x0000000b04007c0c */ /* 0x000fe4000bf03070 */
[----:B------:R-:W-:Y:S01]  /*6820*/  SHF.R.U32.HI R4, RZ, 0x10, R8 ;  /* 0x00000010ff047819 */ /* 0x000fe20000011608 */
[----:B------:R-:W-:Y:S01]  /*6830*/  @!P4 FADD.FTZ R142, -R142, -RZ ;  /* 0x800000ff8e8ec221 */ /* 0x000fe20000010100 */
[----:B------:R-:W-:Y:S02]  /*6840*/  ISETP.LE.U32.AND P6, PT, R7, UR11, PT ;  /* 0x0000000b07007c0c */ /* 0x000fe4000bfc3070 */
[----:B------:R-:W-:Y:S02]  /*6850*/  LOP3.LUT R4, R4, 0xff, RZ, 0xc0, !PT ;  /* 0x000000ff04047812 */ /* 0x000fe400078ec0ff */
[----:B------:R-:W-:Y:S02]  /*6860*/  LOP3.LUT R6, R6, 0xffff, RZ, 0xc0, !PT ;  /* 0x0000ffff06067812 */ /* 0x000fe400078ec0ff */
[----:B------:R-:W-:Y:S02]  /*6870*/  ISETP.LE.U32.AND P4, PT, R4, UR11, PT ;  /* 0x0000000b04007c0c */ /* 0x000fe4000bf83070 */
[----:B------:R-:W-:Y:S01]  /*6880*/  F2FP.RELU.PACK_AB R4, R223, R219 ;  /* 0x000000dbdf04723e */ /* 0x000fe200000008ff */
[----:B------:R-:W-:Y:S01]  /*6890*/  @!P0 FADD.FTZ R143, -R143, -RZ ;  /* 0x800000ff8f8f8221 */ /* 0x000fe20000010100 */
[----:B------:R-:W-:Y:S02]  /*68a0*/  SHF.R.U32.HI R5, RZ, 0x8, R6 ;  /* 0x00000008ff057819 */ /* 0x000fe40000011606 */
[----:B------:R-:W-:Y:S01]  /*68b0*/  LOP3.LUT R7, R18, 0xff, RZ, 0xc0, !PT ;  /* 0x000000ff12077812 */ /* 0x000fe200078ec0ff */
[----:B------:R1:W-:Y:S01]  /*68c0*/  STS [R240+0x13400], R4 ;  /* 0x01340004f0007388 */ /* 0x0003e20000000800 */
[----:B------:R-:W-:Y:S01]  /*68d0*/  LOP3.LUT R5, R5, 0xffff, RZ, 0xc0, !PT ;  /* 0x0000ffff05057812 */ /* 0x000fe200078ec0ff */
[----:B------:R-:W-:Y:S01]  /*68e0*/  @!P6 FADD.FTZ R140, -R140, -RZ ;  /* 0x800000ff8c8ce221 */ /* 0x000fe20000010100 */
[----:B------:R-:W-:Y:S02]  /*68f0*/  LOP3.LUT R8, R8, 0xffff, RZ, 0xc0, !PT ;  /* 0x0000ffff08087812 */ /* 0x000fe400078ec0ff */
[----:B------:R-:W-:Y:S01]  /*6900*/  ISETP.LE.U32.AND P6, PT, R5, UR11, PT ;  /* 0x0000000b05007c0c */ /* 0x000fe2000bfc3070 */
[----:B------:R-:W-:Y:S01]  /*6910*/  @!P4 FADD.FTZ R211, -R211, -RZ ;  /* 0x800000ffd3d3c221 */ /* 0x000fe20000010100 */
[----:B------:R-:W-:Y:S02]  /*6920*/  ISETP.LE.U32.AND P3, PT, R7, UR11, PT ;  /* 0x0000000b07007c0c */ /* 0x000fe4000bf63070 */
[----:B------:R-:W-:Y:S02]  /*6930*/  F2FP.RELU.PACK_AB R7, R140, R222 ;  /* 0x000000de8c07723e */ /* 0x000fe400000008ff */
[----:B------:R-:W-:Y:S02]  /*6940*/  SHF.R.U32.HI R6, RZ, 0x8, R8 ;  /* 0x00000008ff067819 */ /* 0x000fe40000011608 */
[----:B------:R-:W-:Y:S01]  /*6950*/  F2FP.RELU.PACK_AB R0, R229, R227 ;  /* 0x000000e3e500723e */ /* 0x000fe200000008ff */
[----:B------:R2:W-:Y:S01]  /*6960*/  STS [R240+0x13000], R7 ;  /* 0x01300007f0007388 */ /* 0x0005e20000000800 */
[----:B------:R-:W-:Y:S02]  /*6970*/  LOP3.LUT R6, R6, 0xffff, RZ, 0xc0, !PT ;  /* 0x0000ffff06067812 */ /* 0x000fe400078ec0ff */
[----:B------:R-:W-:Y:S01]  /*6980*/  SHF.R.U32.HI R5, RZ, 0x8, R19 ;  /* 0x00000008ff057819 */ /* 0x000fe20000011613 */
[----:B------:R-:W-:Y:S01]  /*6990*/  @!P6 FADD.FTZ R141, -R141, -RZ ;  /* 0x800000ff8d8de221 */ /* 0x000fe20000010100 */
[----:B------:R-:W-:Y:S01]  /*69a0*/  ISETP.LE.U32.AND P6, PT, R6, UR11, PT ;  /* 0x0000000b06007c0c */ /* 0x000fe2000bfc3070 */
[----:B------:R3:W-:Y:S01]  /*69b0*/  STS [R239+0x13400], R0 ;  /* 0x01340000ef007388 */ /* 0x0007e20000000800 */
[----:B------:R-:W-:Y:S01]  /*69c0*/  LOP3.LUT R5, R5, 0xffff, RZ, 0xc0, !PT ;  /* 0x0000ffff05057812 */ /* 0x000fe200078ec0ff */
[----:B------:R-:W-:Y:S01]  /*69d0*/  @!P3 FADD.FTZ R146, -R146, -RZ ;  /* 0x800000ff9292b221 */ /* 0x000fe20000010100 */
[----:B------:R-:W-:Y:S02]  /*69e0*/  F2FP.RELU.PACK_AB R6, R141, R220 ;  /* 0x000000dc8d06723e */ /* 0x000fe400000008ff */
[----:B-1----:R-:W-:Y:S02]  /*69f0*/  F2FP.RELU.PACK_AB R4, R221, R230 ;  /* 0x000000e6dd04723e */ /* 0x002fe400000008ff */
[----:B------:R-:W-:Y:S02]  /*6a00*/  ISETP.LE.U32.AND P0, PT, R5, UR11, PT ;  /* 0x0000000b05007c0c */ /* 0x000fe4000bf03070 */
[----:B------:R-:W-:Y:S01]  /*6a10*/  F2FP.RELU.PACK_AB R5, R218, R142 ;  /* 0x0000008eda05723e */ /* 0x000fe200000008ff */
[----:B------:R1:W-:Y:S01]  /*6a20*/  STS [R239+0x13000], R4 ;  /* 0x01300004ef007388 */ /* 0x0003e20000000800 */
[----:B------:R-:W-:Y:S01]  /*6a30*/  FSETP.GE.FTZ.AND P2, PT, R222, RZ, PT ;  /* 0x000000ffde00720b */ /* 0x000fe20003f56000 */
[----:B------:R-:W-:Y:S01]  /*6a40*/  @!P6 FADD.FTZ R212, -R212, -RZ ;  /* 0x800000ffd4d4e221 */ /* 0x000fe20000010100 */
[----:B------:R-:W-:Y:S01]  /*6a50*/  FSETP.GE.FTZ.AND P1, PT, R140, RZ, PT ;  /* 0x000000ff8c00720b */ /* 0x000fe20003f36000 */
[----:B------:R4:W-:Y:S01]  /*6a60*/  STS [R240+0x14000], R6 ;  /* 0x01400006f0007388 */ /* 0x0009e20000000800 */
[----:B------:R-:W-:Y:S03]  /*6a70*/  FSETP.GE.FTZ.AND P3, PT, R220, RZ, PT ;  /* 0x000000ffdc00720b */ /* 0x000fe60003f76000 */
[----:B------:R4:W-:Y:S01]  /*6a80*/  STS [R240+0x14400], R5 ;  /* 0x01440005f0007388 */ /* 0x0009e20000000800 */
[----:B--2---:R-:W-:Y:S01]  /*6a90*/  F2FP.RELU.PACK_AB R7, R143, R225 ;  /* 0x000000e18f07723e */ /* 0x004fe200000008ff */
[----:B------:R-:W-:Y:S01]  /*6aa0*/  @!P0 FADD.FTZ R147, -R147, -RZ ;  /* 0x800000ff93938221 */ /* 0x000fe20000010100 */
[----:B------:R-:W-:Y:S03]  /*6ab0*/  FSETP.GE.FTZ.AND P0, PT, R219, RZ, PT ;  /* 0x000000ffdb00720b */ /* 0x000fe60003f16000 */
[----:B------:R2:W-:Y:S01]  /*6ac0*/  STS [R239+0x14000], R7 ;  /* 0x01400007ef007388 */ /* 0x0005e20000000800 */
[----:B---3--:R-:W-:Y:S02]  /*6ad0*/  F2FP.RELU.PACK_AB R0, R228, R235 ;  /* 0x000000ebe400723e */ /* 0x008fe400000008ff */
[----:B-1----:R-:W-:Y:S02]  /*6ae0*/  F2FP.RELU.PACK_AB R4, R231, R226 ;  /* 0x000000e2e704723e */ /* 0x002fe400000008ff */
[----:B----4-:R-:W-:Y:S02]  /*6af0*/  F2FP.RELU.PACK_AB R6, R224, R217 ;  /* 0x000000d9e006723e */ /* 0x010fe400000008ff */
[----:B------:R-:W-:Y:S03]  /*6b00*/  F2FP.RELU.PACK_AB R5, R216, R232 ;  /* 0x000000e8d805723e */ /* 0x000fe600000008ff */
[----:B------:R1:W-:Y:S04]  /*6b10*/  STS [R239+0x14400], R6 ;  /* 0x01440006ef007388 */ /* 0x0003e80000000800 */
[----:B------:R3:W-:Y:S01]  /*6b20*/  STS [R241+0x13000], R5 ;  /* 0x01300005f1007388 */ /* 0x0007e20000000800 */
[----:B--2---:R-:W-:Y:S03]  /*6b30*/  F2FP.RELU.PACK_AB R7, R212, R214 ;  /* 0x000000d6d407723e */ /* 0x004fe600000008ff */
[----:B------:R2:W-:Y:S04]  /*6b40*/  STS [R241+0x13400], R4 ;  /* 0x01340004f1007388 */ /* 0x0005e80000000800 */
[----:B------:R4:W-:Y:S01]  /*6b50*/  STS [R238+0x13000], R0 ;  /* 0x01300000ee007388 */ /* 0x0009e20000000800 */
[----:B-1----:R-:W-:Y:S02]  /*6b60*/  F2FP.RELU.PACK_AB R6, R213, R211 ;  /* 0x000000d3d506723e */ /* 0x002fe400000008ff */
[----:B---3--:R-:W-:Y:S02]  /*6b70*/  F2FP.RELU.PACK_AB R5, R236, R215 ;  /* 0x000000d7ec05723e */ /* 0x008fe400000008ff */
[----:B--2---:R-:W-:Y:S03]  /*6b80*/  F2FP.RELU.PACK_AB R4, R147, R233 ;  /* 0x000000e99304723e */ /* 0x004fe600000008ff */
[----:B------:R-:W-:Y:S01]  /*6b90*/  STS [R238+0x13400], R5 ;  /* 0x01340005ee007388 */ /* 0x000fe20000000800 */
[----:B----4-:R-:W-:Y:S03]  /*6ba0*/  F2FP.RELU.PACK_AB R0, R234, R146 ;  /* 0x00000092ea00723e */ /* 0x010fe600000008ff */
        /* <DEDUP_REMOVED lines=52> */
[-C--:B------:R-:W-:Y:S08]  /*6ef0*/  HMMA.16816.F32 R28, R136, R186.reuse, R28 ;  /* 0x000000ba881c723c */ /* 0x080ff0000000181c */
[----:B------:R-:W-:Y:S01]  /*6f00*/  HMMA.16816.F32 R32, R132, R186, R32 ;  /* 0x000000ba8420723c */ /* 0x000fe20000001820 */
[----:B------:R-:W1:Y:S07]  /*6f10*/  LDSM.16.M88.4 R132, [R200+0x8000] ;  /* 0x00800000c884783b */ /* 0x000e6e0000000200 */
[-C--:B-1----:R-:W-:Y:S11]  /*6f20*/  HMMA.16816.F32 R4, R132, R188.reuse, R4 ;  /* 0x000000bc8404723c */ /* 0x082ff60000001804 */
[----:B------:R-:W-:Y:S11]  /*6f30*/  @!UPT UIADD3 URZ, URZ, URZ, URZ ;  /* 0x0000003f3f3ff290 */ /* 0x000ff6000fffe03f */
[----:B------:R-:W-:Y:S02]  /*6f40*/  @!UPT UIADD3 URZ, URZ, URZ, URZ ;  /* 0x0000003f3f3ff290 */ /* 0x000fe4000fffe03f */
[C---:B-----5:R-:W-:Y:S02]  /*6f50*/  FADD.FTZ R136, -R210.reuse, R4 ;  /* 0x00000004d2887221 */ /* 0x060fe40000010100 */
[----:B------:R-:W-:Y:S02]  /*6f60*/  FADD.FTZ R4, -R210, R5 ;  /* 0x00000005d2047221 */ /* 0x000fe40000010100 */
[C---:B------:R-:W-:Y:S01]  /*6f70*/  FADD.FTZ R0, -R209.reuse, R6 ;  /* 0x00000006d1007221 */ /* 0x040fe20000010100 */
[-C--:B------:R-:W-:Y:S01]  /*6f80*/  FSEL R5, R136, R210.reuse, P2 ;  /* 0x000000d288057208 */ /* 0x080fe20001000000 */
[----:B------:R-:W-:Y:S01]  /*6f90*/  FADD.FTZ R7, -R209, R7 ;  /* 0x00000007d1077221 */ /* 0x000fe20000010100 */
[----:B------:R-:W1:Y:S01]  /*6fa0*/  LDSM.16.M88.4 R136, [R200+0x8800] ;  /* 0x00880000c888783b */ /* 0x000e620000000200 */
[----:B------:R-:W-:Y:S02]  /*6fb0*/  FSETP.GE.FTZ.AND P2, PT, R141, RZ, PT ;  /* 0x000000ff8d00720b */ /* 0x000fe40003f56000 */
[----:B------:R-:W-:Y:S01]  /*6fc0*/  FMUL.FTZ R222, R222, R5 ;  /* 0x00000005dede7220 */ /* 0x000fe20000410000 */
[-C--:B------:R-:W-:Y:S02]  /*6fd0*/  FSEL R0, R0, R209.reuse, P0 ;  /* 0x000000d100007208 */ /* 0x080fe40000000000 */
[----:B------:R-:W-:Y:S02]  /*6fe0*/  FSETP.GE.FTZ.AND P0, PT, R223, RZ, PT ;  /* 0x000000ffdf00720b */ /* 0x000fe40003f16000 */
[----:B------:R-:W-:Y:S01]  /*6ff0*/  FSEL R4, R4, R210, P1 ;  /* 0x000000d204047208 */ /* 0x000fe20000800000 */
[----:B------:R-:W-:Y:S01]  /*7000*/  FMUL.FTZ R219, R219, R0 ;  /* 0x00000000dbdb7220 */ /* 0x000fe20000410000 */
[----:B------:R-:W-:Y:S02]  /*7010*/  FSEL R7, R7, R209, P0 ;  /* 0x000000d107077208 */ /* 0x000fe40000000000 */
[----:B------:R-:W-:Y:S01]  /*7020*/  FSETP.GE.FTZ.AND P0, PT, R218, RZ, PT ;  /* 0x000000ffda00720b */ /* 0x000fe20003f16000 */
[----:B------:R-:W-:Y:S01]  /*7030*/  FMUL.FTZ R140, R140, R4 ;  /* 0x000000048c8c7220 */ /* 0x000fe20000410000 */
[----:B------:R-:W-:Y:S01]  /*7040*/  FSETP.GE.FTZ.AND P1, PT, R142, RZ, PT ;  /* 0x000000ff8e00720b */ /* 0x000fe20003f36000 */
[----:B------:R-:W-:Y:S01]  /*7050*/  FMUL.FTZ R223, R223, R7 ;  /* 0x00000007dfdf7220 */ /* 0x000fe20000410000 */
[C---:B-1----:R-:W-:Y:S08]  /*7060*/  HMMA.16816.F32 R8, R136.reuse, R188, R8 ;  /* 0x000000bc8808723c */ /* 0x042ff00000001808 */
[-C--:B------:R-:W-:Y:S08]  /*7070*/  HMMA.16816.F32 R12, R136, R190.reuse, R12 ;  /* 0x000000be880c723c */ /* 0x080ff0000000180c */
[C---:B------:R-:W-:Y:S08]  /*7080*/  HMMA.16816.F32 R16, R132.reuse, R190, R16 ;  /* 0x000000be8410723c */ /* 0x040ff00000001810 */
[----:B------:R-:W-:Y:S01]  /*7090*/  FADD.FTZ R9, -R145, R9 ;  /* 0x0000000991097221 */ /* 0x000fe20000010100 */
[-C--:B------:R-:W-:Y:S03]  /*70a0*/  HMMA.16816.F32 R20, R132, R192.reuse, R20 ;  /* 0x000000c08414723c */ /* 0x080fe60000001814 */
[C---:B------:R-:W-:Y:S01]  /*70b0*/  FADD.FTZ R10, -R144.reuse, R10 ;  /* 0x0000000a900a7221 */ /* 0x040fe20000010100 */
[-C--:B------:R-:W-:Y:S01]  /*70c0*/  FSEL R9, R9, R145.reuse, P2 ;  /* 0x0000009109097208 */ /* 0x080fe20001000000 */
[----:B------:R-:W-:Y:S01]  /*70d0*/  FADD.FTZ R11, -R144, R11 ;  /* 0x0000000b900b7221 */ /* 0x000fe20000010100 */
[----:B------:R-:W-:Y:S01]  /*70e0*/  FSETP.GE.FTZ.AND P2, PT, R143, RZ, PT ;  /* 0x000000ff8f00720b */ /* 0x000fe20003f56000 */
[----:B------:R-:W-:Y:S01]  /*70f0*/  FADD.FTZ R5, -R145, R13 ;  /* 0x0000000d91057221 */ /* 0x000fe20000010100 */
[-C--:B------:R-:W-:Y:S01]  /*7100*/  FSEL R10, R10, R144.reuse, P1 ;  /* 0x000000900a0a7208 */ /* 0x080fe20000800000 */
[----:B------:R-:W-:Y:S01]  /*7110*/  FADD.FTZ R15, -R144, R15 ;  /* 0x0000000f900f7221 */ /* 0x000fe20000010100 */
[C---:B------:R-:W-:Y:S01]  /*7120*/  HMMA.16816.F32 R24, R136.reuse, R192, R24 ;  /* 0x000000c08818723c */ /* 0x040fe20000001818 */
[----:B------:R-:W-:Y:S01]  /*7130*/  FSETP.GE.FTZ.AND P1, PT, R217, RZ, PT ;  /* 0x000000ffd900720b */ /* 0x000fe20003f36000 */
[----:B------:R-:W-:Y:S01]  /*7140*/  FADD.FTZ R8, -R145, R8 ;  /* 0x0000000891087221 */ /* 0x000fe20000010100 */
[----:B------:R-:W-:Y:S01]  /*7150*/  FSEL R11, R11, R144, P0 ;  /* 0x000000900b0b7208 */ /* 0x000fe20000000000 */
[----:B------:R-:W-:Y:S01]  /*7160*/  FMUL.FTZ R142, R142, R10 ;  /* 0x0000000a8e8e7220 */ /* 0x000fe20000410000 */
[----:B------:R-:W-:Y:S01]  /*7170*/  FSEL R5, R5, R145, P2 ;  /* 0x0000009105057208 */ /* 0x000fe20001000000 */
[----:B------:R-:W-:Y:S01]  /*7180*/  FADD.FTZ R14, -R144, R14 ;  /* 0x0000000e900e7221 */ /* 0x000fe20000010100 */
[----:B------:R-:W-:Y:S01]  /*7190*/  FSETP.GE.FTZ.AND P0, PT, R224, RZ, PT ;  /* 0x000000ffe000720b */ /* 0x000fe20003f16000 */
[----:B------:R-:W-:Y:S01]  /*71a0*/  FMUL.FTZ R13, R218, R11 ;  /* 0x0000000bda0d7220 */ /* 0x000fe20000410000 */
[-C--:B------:R-:W-:Y:S01]  /*71b0*/  HMMA.16816.F32 R28, R136, R194.reuse, R28 ;  /* 0x000000c2881c723c */ /* 0x080fe2000000181c */
[----:B------:R1:W5:Y:S01]  /*71c0*/  LDL R218, [R1+0x10] ;  /* 0x0000100001da7983 */ /* 0x0003620000100800 */
[----:B------:R-:W-:Y:S01]  /*71d0*/  FSETP.GE.FTZ.AND P2, PT, R221, RZ, PT ;  /* 0x000000ffdd00720b */ /* 0x000fe20003f56000 */
[----:B------:R-:W-:Y:S01]  /*71e0*/  FMUL.FTZ R10, R143, R5 ;  /* 0x000000058f0a7220 */ /* 0x000fe20000410000 */
[-C--:B------:R-:W-:Y:S01]  /*71f0*/  FSEL R15, R15, R144.reuse, P0 ;  /* 0x000000900f0f7208 */ /* 0x080fe20000000000 */
[----:B------:R-:W-:Y:S01]  /*7200*/  FADD.FTZ R0, -R209, R19 ;  /* 0x00000013d1007221 */ /* 0x000fe20000010100 */
[----:B------:R1:W5:Y:S01]  /*7210*/  LDL R143, [R1+0xc] ;  /* 0x00000c00018f7983 */ /* 0x0003620000100800 */
[----:B------:R-:W-:Y:S01]  /*7220*/  FADD.FTZ R6, -R145, R12 ;  /* 0x0000000c91067221 */ /* 0x000fe20000010100 */
[----:B------:R-:W-:Y:S01]  /*7230*/  FSETP.GE.FTZ.AND P0, PT, R229, RZ, PT ;  /* 0x000000ffe500720b */ /* 0x000fe20003f16000 */
[C---:B------:R-:W-:Y:S01]  /*7240*/  FADD.FTZ R4, -R209.reuse, R18 ;  /* 0x00000012d1047221 */ /* 0x040fe20000010100 */
[----:B------:R-:W-:Y:S02]  /*7250*/  HMMA.16816.F32 R32, R132, R194, R32 ;  /* 0x000000c28420723c */ /* 0x000fe40000001820 */
[----:B------:R-:W-:Y:S01]  /*7260*/  FADD.FTZ R17, -R210, R17 ;  /* 0x00000011d2117221 */ /* 0x000fe20000010100 */
[----:B------:R-:W-:Y:S01]  /*7270*/  FSEL R8, R8, R145, P3 ;  /* 0x0000009108087208 */ /* 0x000fe20001800000 */
[----:B------:R-:W-:Y:S01]  /*7280*/  FADD.FTZ R23, -R209, R23 ;  /* 0x00000017d1177221 */ /* 0x000fe20000010100 */
[----:B------:R-:W-:Y:S01]  /*7290*/  FSETP.GE.FTZ.AND P3, PT, R225, RZ, PT ;  /* 0x000000ffe100720b */ /* 0x000fe20003f76000 */
[----:B------:R-:W-:Y:S01]  /*72a0*/  FADD.FTZ R16, -R210, R16 ;  /* 0x00000010d2107221 */ /* 0x000fe20000010100 */
[----:B------:R-:W-:Y:S01]  /*72b0*/  FSEL R14, R14, R144, P1 ;  /* 0x000000900e0e7208 */ /* 0x000fe20000800000 */
[----:B------:R-:W-:Y:S01]  /*72c0*/  FADD.FTZ R22, -R209, R22 ;  /* 0x00000016d1167221 */ /* 0x000fe20000010100 */
[----:B------:R-:W-:Y:S03]  /*72d0*/  FSETP.GE.FTZ.AND P1, PT, R227, RZ, PT ;  /* 0x000000ffe300720b */ /* 0x000fe60003f36000 */
[----:B------:R-:W-:Y:S01]  /*72e0*/  FADD.FTZ R21, -R210, R21 ;  /* 0x00000015d2157221 */ /* 0x000fe20000010100 */
[----:B------:R-:W-:Y:S01]  /*72f0*/  FSEL R0, R0, R209, P0 ;  /* 0x000000d100007208 */ /* 0x000fe20000000000 */
[----:B------:R-:W-:Y:S01]  /*7300*/  FADD.FTZ R24, -R145, R24 ;  /* 0x0000001891187221 */ /* 0x000fe20000010100 */
[----:B------:R-:W-:Y:S01]  /*7310*/  FSEL R6, R6, R145, P3 ;  /* 0x0000009106067208 */ /* 0x000fe20001800000 */
[----:B------:R-:W-:Y:S01]  /*7320*/  FADD.FTZ R20, -R210, R20 ;  /* 0x00000014d2147221 */ /* 0x000fe20000010100 */
[-C--:B------:R-:W-:Y:S01]  /*7330*/  FSEL R4, R4, R209.reuse, P1 ;  /* 0x000000d104047208 */ /* 0x080fe20000800000 */
[----:B------:R-:W-:Y:S01]  /*7340*/  FMUL.FTZ R11, R229, R0 ;  /* 0x00000000e50b7220 */ /* 0x000fe20000410000 */
[----:B------:R-:W-:Y:S01]  /*7350*/  FSETP.GE.FTZ.AND P0, PT, R231, RZ, PT ;  /* 0x000000ffe700720b */ /* 0x000fe20003f16000 */
[----:B------:R-:W-:Y:S01]  /*7360*/  FMUL.FTZ R225, R225, R6 ;  /* 0x00000006e1e17220 */ /* 0x000fe20000410000 */
[----:B------:R-:W-:Y:S01]  /*7370*/  FSETP.GE.FTZ.AND P3, PT, R230, RZ, PT ;  /* 0x000000ffe600720b */ /* 0x000fe20003f76000 */
[----:B------:R-:W-:Y:S01]  /*7380*/  FMUL.FTZ R227, R227, R4 ;  /* 0x00000004e3e37220 */ /* 0x000fe20000410000 */
[----:B------:R-:W-:Y:S01]  /*7390*/  FSETP.GE.FTZ.AND P1, PT, R226, RZ, PT ;  /* 0x000000ffe200720b */ /* 0x000fe20003f36000 */
[----:B------:R-:W-:Y:S01]  /*73a0*/  FADD.FTZ R26, -R144, R26 ;  /* 0x0000001a901a7221 */ /* 0x000fe20000010100 */
[----:B------:R-:W-:Y:S01]  /*73b0*/  FSEL R5, R17, R210, P2 ;  /* 0x000000d211057208 */ /* 0x000fe20001000000 */
[----:B------:R-:W-:Y:S01]  /*73c0*/  FADD.FTZ R25, -R145, R25 ;  /* 0x0000001991197221 */ /* 0x000fe20000010100 */
[----:B------:R-:W-:Y:S01]  /*73d0*/  FSETP.GE.FTZ.AND P2, PT, R216, RZ, PT ;  /* 0x000000ffd800720b */ /* 0x000fe20003f56000 */
[----:B------:R-:W-:Y:S01]  /*73e0*/  FMUL.FTZ R220, R220, R8 ;  /* 0x00000008dcdc7220 */ /* 0x000fe20000410000 */
[----:B------:R-:W-:Y:S01]  /*73f0*/  FSEL R0, R23, R209, P0 ;  /* 0x000000d117007208 */ /* 0x000fe20000000000 */
[----:B------:R-:W-:Y:S01]  /*7400*/  FMUL.FTZ R12, R221, R5 ;  /* 0x00000005dd0c7220 */ /* 0x000fe20000410000 */
[----:B------:R-:W-:Y:S01]  /*7410*/  FSEL R6, R16, R210, P3 ;  /* 0x000000d210067208 */ /* 0x000fe20001800000 */
[----:B------:R-:W-:Y:S01]  /*7420*/  FADD.FTZ R27, -R144, R27 ;  /* 0x0000001b901b7221 */ /* 0x000fe20000010100 */
[----:B------:R-:W-:Y:S01]  /*7430*/  FSEL R4, R22, R209, P1 ;  /* 0x000000d116047208 */ /* 0x000fe20000800000 */
[----:B------:R-:W-:Y:S01]  /*7440*/  FMUL.FTZ R231, R231, R0 ;  /* 0x00000000e7e77220 */ /* 0x000fe20000410000 */
[----:B------:R-:W-:Y:S01]  /*7450*/  FSETP.GE.FTZ.AND P1, PT, R214, RZ, PT ;  /* 0x000000ffd600720b */ /* 0x000fe20003f36000 */
[----:B------:R-:W-:Y:S01]  /*7460*/  FMUL.FTZ R230, R230, R6 ;  /* 0x00000006e6e67220 */ /* 0x000fe20000410000 */
[----:B------:R-:W-:Y:S01]  /*7470*/  FSETP.GE.FTZ.AND P3, PT, R232, RZ, PT ;  /* 0x000000ffe800720b */ /* 0x000fe20003f76000 */
[----:B------:R-:W-:Y:S01]  /*7480*/  FADD.FTZ R30, -R144, R30 ;  /* 0x0000001e901e7221 */ /* 0x000fe20000010100 */
[----:B------:R-:W-:Y:S01]  /*7490*/  FSEL R5, R21, R210, P2 ;  /* 0x000000d215057208 */ /* 0x000fe20001000000 */
[----:B------:R-:W-:Y:S01]  /*74a0*/  FMUL.FTZ R226, R226, R4 ;  /* 0x00000004e2e27220 */ /* 0x000fe20000410000 */
[----:B------:R-:W-:Y:S01]  /*74b0*/  FSETP.GE.FTZ.AND P0, PT, R211, RZ, PT ;  /* 0x000000ffd300720b */ /* 0x000fe20003f16000 */
[----:B------:R-:W-:Y:S01]  /*74c0*/  FMUL.FTZ R141, R141, R9 ;  /* 0x000000098d8d7220 */ /* 0x000fe20000410000 */
[----:B------:R-:W-:Y:S01]  /*74d0*/  FSEL R0, R24, R145, P1 ;  /* 0x0000009118007208 */ /* 0x000fe20000800000 */
[----:B------:R-:W-:Y:S01]  /*74e0*/  FMUL.FTZ R8, R216, R5 ;  /* 0x00000005d8087220 */ /* 0x000fe20000410000 */
[----:B------:R-:W-:Y:S01]  /*74f0*/  FSEL R6, R20, R210, P3 ;  /* 0x000000d214067208 */ /* 0x000fe20001800000 */
[----:B------:R-:W-:Y:S01]  /*7500*/  FMUL.FTZ R217, R217, R14 ;  /* 0x0000000ed9d97220 */ /* 0x000fe20000410000 */
[----:B------:R-:W-:Y:S01]  /*7510*/  FSETP.GE.FTZ.AND P3, PT, R212, RZ, PT ;  /* 0x000000ffd400720b */ /* 0x000fe20003f76000 */
[----:B------:R-:W-:Y:S01]  /*7520*/  FMUL.FTZ R214, R214, R0 ;  /* 0x00000000d6d67220 */ /* 0x000fe20000410000 */
[----:B------:R-:W-:Y:S01]  /*7530*/  FSEL R5, R26, R144, P0 ;  /* 0x000000901a057208 */ /* 0x000fe20000000000 */
[----:B------:R-:W-:Y:S01]  /*7540*/  FADD.FTZ R0, -R145, R28 ;  /* 0x0000001c91007221 */ /* 0x000fe20000010100 */
[----:B------:R-:W-:Y:S01]  /*7550*/  FSETP.GE.FTZ.AND P0, PT, R234, RZ, PT ;  /* 0x000000ffea00720b */ /* 0x000fe20003f16000 */
[----:B------:R-:W-:Y:S01]  /*7560*/  FMUL.FTZ R232, R232, R6 ;  /* 0x00000006e8e87220 */ /* 0x000fe20000410000 */
[----:B------:R-:W-:Y:S01]  /*7570*/  FSETP.GE.FTZ.AND P2, PT, R147, RZ, PT ;  /* 0x000000ff9300720b */ /* 0x000fe20003f56000 */
[----:B------:R-:W-:Y:S01]  /*7580*/  FMUL.FTZ R9, R224, R15 ;  /* 0x0000000fe0097220 */ /* 0x000fe20000410000 */
[----:B------:R-:W-:Y:S01]  /*7590*/  FSEL R6, R25, R145, P3 ;  /* 0x0000009119067208 */ /* 0x000fe20001800000 */
[----:B------:R-:W-:Y:S01]  /*75a0*/  FMUL.FTZ R211, R211, R5 ;  /* 0x00000005d3d37220 */ /* 0x000fe20000410000 */
[----:B------:R-:W-:Y:S02]  /*75b0*/  FSETP.GE.FTZ.AND P3, PT, R233, RZ, PT ;  /* 0x000000ffe900720b */ /* 0x000fe40003f76000 */
[----:B------:R-:W-:Y:S01]  /*75c0*/  FSETP.GE.FTZ.AND P1, PT, R213, RZ, PT ;  /* 0x000000ffd500720b */ /* 0x000fe20003f36000 */
[----:B------:R-:W-:Y:S01]  /*75d0*/  FMUL.FTZ R212, R212, R6 ;  /* 0x00000006d4d47220 */ /* 0x000fe20000410000 */
[----:B------:R-:W-:Y:S02]  /*75e0*/  FSEL R0, R0, R145, P3 ;  /* 0x0000009100007208 */ /* 0x000fe40001800000 */
[----:B------:R-:W-:Y:S02]  /*75f0*/  FSEL R4, R27, R144, P1 ;  /* 0x000000901b047208 */ /* 0x000fe40000800000 */
[----:B------:R-:W-:Y:S01]  /*7600*/  FSETP.GE.FTZ.AND P1, PT, R146, RZ, PT ;  /* 0x000000ff9200720b */ /* 0x000fe20003f36000 */
[----:B------:R-:W-:Y:S01]  /*7610*/  FMUL.FTZ R20, R233, R0 ;  /* 0x00000000e9147220 */ /* 0x000fe20000410000 */
[----:B------:R-:W-:Y:S01]  /*7620*/  FSETP.GE.FTZ.AND P3, PT, R228, RZ, PT ;  /* 0x000000ffe400720b */ /* 0x000fe20003f76000 */
[----:B------:R-:W-:Y:S01]  /*7630*/  FADD.FTZ R0, -R209, R34 ;  /* 0x00000022d1007221 */ /* 0x000fe20000010100 */
[----:B------:R-:W-:Y:S01]  /*7640*/  FSEL R30, R30, R144, P1 ;  /* 0x000000901e1e7208 */ /* 0x000fe20000800000 */
[----:B------:R-:W-:Y:S01]  /*7650*/  @P0 FADD.FTZ R144, -R144, R31 ;  /* 0x0000001f90900221 */ /* 0x000fe20000010100 */
[----:B------:R-:W-:Y:S01]  /*7660*/  FSETP.GE.FTZ.AND P0, PT, R215, RZ, PT ;  /* 0x000000ffd700720b */ /* 0x000fe20003f16000 */
[----:B------:R-:W-:Y:S01]  /*7670*/  @P2 FADD.FTZ R145, -R145, R29 ;  /* 0x0000001d91912221 */ /* 0x000fe20000010100 */
[----:B------:R-:W-:Y:S01]  /*7680*/  FSETP.GE.FTZ.AND P2, PT, R236, RZ, PT ;  /* 0x000000ffec00720b */ /* 0x000fe20003f56000 */
[----:B------:R-:W-:Y:S01]  /*7690*/  FMUL.FTZ R213, R213, R4 ;  /* 0x00000004d5d57220 */ /* 0x000fe20000410000 */
[----:B------:R-:W-:Y:S01]  /*76a0*/  FSEL R0, R0, R209, P0 ;  /* 0x000000d100007208 */ /* 0x000fe20000000000 */
[----:B------:R-:W-:Y:S01]  /*76b0*/  FADD.FTZ R4, -R210, R32 ;  /* 0x00000020d2047221 */ /* 0x000fe20000010100 */
[----:B------:R-:W-:Y:S01]  /*76c0*/  PLOP3.LUT P0, PT, PT, PT, UP2, 0x80, 0x0 ;  /* 0x000000000000781c */ /* 0x000fe20003f0f028 */
[----:B------:R-:W-:Y:S01]  /*76d0*/  FMUL.FTZ R30, R146, R30 ;  /* 0x0000001e921e7220 */ /* 0x000fe20000410000 */
[----:B------:R-:W-:Y:S01]  /*76e0*/  FSETP.GE.FTZ.AND P1, PT, R235, RZ, PT ;  /* 0x000000ffeb00720b */ /* 0x000fe20003f36000 */
[----:B------:R-:W-:Y:S02]  /*76f0*/  FMUL.FTZ R215, R215, R0 ;  /* 0x00000000d7d77220 */ /* 0x000fe40000410000 */
[----:B------:R-:W-:Y:S01]  /*7700*/  FMUL.FTZ R18, R147, R145 ;  /* 0x0000009193127220 */ /* 0x000fe20000410000 */
[----:B------:R-:W-:Y:S01]  /*7710*/  FSEL R4, R4, R210, P1 ;  /* 0x000000d204047208 */ /* 0x000fe20000800000 */
[----:B------:R-:W-:Y:S02]  /*7720*/  @P3 FADD.FTZ R210, -R210, R33 ;  /* 0x00000021d2d23221 */ /* 0x000fe40000010100 */
[----:B------:R-:W-:Y:S02]  /*7730*/  @P2 FADD.FTZ R209, -R209, R35 ;  /* 0x00000023d1d12221 */ /* 0x000fe40000010100 */
        /* <DEDUP_REMOVED lines=53> */
.L_x_428:
        /* <DEDUP_REMOVED lines=138> */
.L_x_429:
[----:B------:R2:W3:Y:S01]  /*8330*/  LDL R145, [R1+0x4] ;  /* 0x0000040001917983 */ /* 0x0004e20000100800 */
[----:B-1----:R-:W-:Y:S01]  /*8340*/  @P0 IADD3 R4, R249, -0x40, RZ ;  /* 0xffffffc0f9040810 */ /* 0x002fe20007ffe0ff */
[----:B------:R-:W-:Y:S01]  /*8350*/  IMAD.MOV.U32 R5, RZ, RZ, 0x4 ;  /* 0x00000004ff057424 */ /* 0x000fe200078e00ff */
[----:B------:R-:W-:Y:S01]  /*8360*/  @UP2 UIADD3 UR9, UP0, UR12, -0x100, URZ ;  /* 0xffffff000c092890 */ /* 0x000fe2000ff1e03f */
[----:B------:R2:W4:Y:S01]  /*8370*/  LDL R146, [R1] ;  /* 0x0000000001927983 */ /* 0x0005220000100800 */
[----:B------:R-:W-:Y:S01]  /*8380*/  IMAD.MOV.U32 R142, RZ, RZ, c[0x0][0x22c] ;  /* 0x00008b00ff8e7624 */ /* 0x000fe200078e00ff */
[----:B------:R-:W-:Y:S01]  /*8390*/  UISETP.GT.AND UP1, UPT, UR7, UR18, UPT ;  /* 0x000000120700728c */ /* 0x000fe2000bf24270 */
[----:B------:R-:W-:Y:S01]  /*83a0*/  @P0 IMAD.WIDE R140, R4, R5, UR12 ;  /* 0x0000000c048c0e25 */ /* 0x000fe2000f8e0205 */
[----:B------:R2:W2:Y:S01]  /*83b0*/  LDL R147, [R1+0x8] ;  /* 0x0000080001937983 */ /* 0x0004a20000100800 */
[----:B------:R-:W-:Y:S02]  /*83c0*/  @UP2 UIADD3.X UR8, UR13, -0x1, URZ, UP0, !UPT ;  /* 0xffffffff0d082890 */ /* 0x000fe400087fe43f */
[----:B------:R-:W-:Y:S01]  /*83d0*/  IMAD R142, R142, c[0x0][0x1c0], RZ ;  /* 0x000070008e8e7a24 */ /* 0x000fe200078e02ff */
[----:B------:R-:W-:Y:S01]  /*83e0*/  LDSM.16.M88.4 R24, [R201] ;  /* 0x00000000c918783b */ /* 0x000fe20000000200 */
[----:B------:R-:W-:Y:S01]  /*83f0*/  IMAD.MOV.U32 R209, RZ, RZ, c[0x0][0x22c] ;  /* 0x00008b00ffd17624 */ /* 0x000fe200078e00ff */
[----:B------:R-:W-:Y:S01]  /*8400*/  @UP2 UMOV UR12, UR9 ;  /* 0x00000009000c2c82 */ /* 0x000fe20008000000 */
[----:B------:R-:W-:Y:S01]  /*8410*/  IMAD.U32 R142, R142, -0x40, RZ ;  /* 0xffffffc08e8e7824 */ /* 0x000fe200078e00ff */
[----:B------:R-:W1:Y:S01]  /*8420*/  LDSM.16.MT88.4 R8, [R0+0x9000] ;  /* 0x009000000008783b */ /* 0x000e620000004200 */
[----:B------:R-:W-:Y:S01]  /*8430*/  IMAD R209, R209, c[0x0][0x1c0], RZ ;  /* 0x00007000d1d17a24 */ /* 0x000fe200078e02ff */
[----:B------:R-:W-:Y:S01]  /*8440*/  @UP2 UMOV UR13, UR8 ;  /* 0x00000008000d2c82 */ /* 0x000fe20008000000 */
[----:B------:R-:W-:Y:S01]  /*8450*/  IMAD.MOV.U32 R210, RZ, RZ, c[0x0][0x22c] ;  /* 0x00008b00ffd27624 */ /* 0x000fe200078e00ff */
[----:B------:R-:W1:Y:S01]  /*8460*/  LDSM.16.MT88.4 R16, [R0+0xb000] ;  /* 0x00b000000010783b */ /* 0x000e620000004200 */
[C---:B------:R-:W-:Y:S01]  /*8470*/  LEA R212, P1, R142.reuse, R246, 0x2 ;  /* 0x000000f68ed47211 */ /* 0x040fe200078210ff */
[----:B------:R-:W-:Y:S01]  /*8480*/  IMAD R209, R209, 0x18, RZ ;  /* 0x00000018d1d17824 */ /* 0x000fe200078e02ff */
[----:B------:R-:W-:Y:S01]  /*8490*/  ULOP3.LUT UR8, UR7, 0x1, URZ, 0xc0, !UPT ;  /* 0x0000000107087892 */ /* 0x000fe2000f8ec03f */
[----:B------:R-:W1:Y:S01]  /*84a0*/  LDSM.16.MT88.4 R28, [R0+0xd000] ;  /* 0x00d00000001c783b */ /* 0x000e620000004200 */
[----:B------:R-:W-:Y:S01]  /*84b0*/  LEA.HI.X.SX32 R211, R142, R247, 0x2, P1 ;  /* 0x000000f78ed37211 */ /* 0x000fe200008f16ff */
[----:B------:R-:W-:Y:S01]  /*84c0*/  IMAD.MOV.U32 R142, RZ, RZ, c[0x0][0x22c] ;  /* 0x00008b00ff8e7624 */ /* 0x000fe200078e00ff */
[----:B------:R-:W-:Y:S01]  /*84d0*/  UISETP.NE.U32.AND UP0, UPT, UR8, 0x1, UPT ;  /* 0x000000010800788c */ /* 0x000fe2000bf05070 */
[----:B------:R-:W-:Y:S01]  /*84e0*/  LDSM.16.M88.4 R32, [R202] ;  /* 0x00000000ca20783b */ /* 0x000fe20000000200 */
[----:B------:R-:W-:Y:S01]  /*84f0*/  IMAD R210, R210, c[0x0][0x1c0], RZ ;  /* 0x00007000d2d27a24 */ /* 0x000fe200078e02ff */
[----:B------:R-:W-:Y:S01]  /*8500*/  UIADD3 UR7, UR7, -0x1, URZ ;  /* 0xffffffff07077890 */ /* 0x000fe2000fffe03f */
[----:B------:R-:W-:Y:S01]  /*8510*/  IMAD R142, R142, c[0x0][0x1c0], RZ ;  /* 0x000070008e8e7a24 */ /* 0x000fe200078e02ff */
[----:B------:R-:W1:Y:S01]  /*8520*/  LDSM.16.MT88.4 R132, [R0+0x9400] ;  /* 0x009400000084783b */ /* 0x000e620000004200 */
[----:B------:R-:W-:Y:S02]  /*8530*/  IMAD.SHL.U32 R210, R210, 0x8, RZ ;  /* 0x00000008d2d27824 */ /* 0x000fe400078e00ff */
[----:B------:R-:W-:Y:S01]  /*8540*/  IMAD.SHL.U32 R142, R142, 0x8, RZ ;  /* 0x000000088e8e7824 */ /* 0x000fe200078e00ff */
[----:B------:R-:W1:Y:S04]  /*8550*/  LDSM.16.MT88.4 R136, [R0+0xb400] ;  /* 0x00b400000088783b */ /* 0x000e680000004200 */
[----:B------:R1:W5:Y:S02]  /*8560*/  @P0 LDG.E R252, [R140.64+0x80] ;  /* 0x000080048cfc0981 */ /* 0x000364000c1e1900 */
[C---:B-1----:R-:W-:Y:S08]  /*8570*/  HMMA.16816.F32 R4, R24.reuse, R8, RZ ;  /* 0x000000081804723c */ /* 0x042ff000000018ff */
[C---:B------:R-:W-:Y:S08]  /*8580*/  HMMA.16816.F32 R8, R24.reuse, R10, RZ ;  /* 0x0000000a1808723c */ /* 0x040ff000000018ff */
[C---:B------:R-:W-:Y:S08]  /*8590*/  HMMA.16816.F32 R12, R24.reuse, R16, RZ ;  /* 0x00000010180c723c */ /* 0x040ff000000018ff */
[C---:B------:R-:W-:Y:S08]  /*85a0*/  HMMA.16816.F32 R16, R24.reuse, R18, RZ ;  /* 0x000000121810723c */ /* 0x040ff000000018ff */
[C---:B------:R-:W-:Y:S08]  /*85b0*/  HMMA.16816.F32 R20, R24.reuse, R28, RZ ;  /* 0x0000001c1814723c */ /* 0x040ff000000018ff */
[----:B------:R-:W-:Y:S01]  /*85c0*/  HMMA.16816.F32 R24, R24, R30, RZ ;  /* 0x0000001e1818723c */ /* 0x000fe200000018ff */
[----:B------:R-:W1:Y:S07]  /*85d0*/  LDSM.16.MT88.4 R28, [R0+0xd400] ;  /* 0x00d40000001c783b */ /* 0x000e6e0000004200 */
[C---:B------:R-:W-:Y:S08]  /*85e0*/  HMMA.16816.F32 R4, R32.reuse, R132, R4 ;  /* 0x000000842004723c */ /* 0x040ff00000001804 */
[C---:B------:R-:W-:Y:S01]  /*85f0*/  HMMA.16816.F32 R8, R32.reuse, R134, R8 ;  /* 0x000000862008723c */ /* 0x040fe20000001808 */
[----:B------:R-:W-:Y:S07]  /*8600*/  LDSM.16.M88.4 R132, [R204] ;  /* 0x00000000cc84783b */ /* 0x000fee0000000200 */
[C---:B------:R-:W-:Y:S08]  /*8610*/  HMMA.16816.F32 R12, R32.reuse, R136, R12 ;  /* 0x00000088200c723c */ /* 0x040ff0000000180c */
[C---:B------:R-:W-:Y:S01]  /*8620*/  HMMA.16816.F32 R16, R32.reuse, R138, R16 ;  /* 0x0000008a2010723c */ /* 0x040fe20000001810 */
[----:B------:R-:W1:Y:S07]  /*8630*/  LDSM.16.MT88.4 R136, [R0+0x9800] ;  /* 0x009800000088783b */ /* 0x000e6e0000004200 */
[C---:B-1----:R-:W-:Y:S08]  /*8640*/  HMMA.16816.F32 R20, R32.reuse, R28, R20 ;  /* 0x0000001c2014723c */ /* 0x042ff00000001814 */
[----:B------:R-:W-:Y:S01]  /*8650*/  HMMA.16816.F32 R24, R32, R30, R24 ;  /* 0x0000001e2018723c */ /* 0x000fe20000001818 */
[----:B------:R-:W1:Y:S04]  /*8660*/  LDSM.16.MT88.4 R28, [R0+0xb800] ;  /* 0x00b80000001c783b */ /* 0x000e680000004200 */
[----:B------:R-:W1:Y:S03]  /*8670*/  LDSM.16.MT88.4 R32, [R0+0xd800] ;  /* 0x00d800000020783b */ /* 0x000e660000004200 */
[C---:B------:R-:W-:Y:S08]  /*8680*/  HMMA.16816.F32 R4, R132.reuse, R136, R4 ;  /* 0x000000888404723c */ /* 0x040ff00000001804 */
[C---:B------:R-:W-:Y:S01]  /*8690*/  HMMA.16816.F32 R8, R132.reuse, R138, R8 ;  /* 0x0000008a8408723c */ /* 0x040fe20000001808 */
[----:B------:R-:W-:Y:S07]  /*86a0*/  LDSM.16.MT88.4 R136, [R0+0x9c00] ;  /* 0x009c00000088783b */ /* 0x000fee0000004200 */
[C---:B-1----:R-:W-:Y:S08]  /*86b0*/  HMMA.16816.F32 R12, R132.reuse, R28, R12 ;  /* 0x0000001c840c723c */ /* 0x042ff0000000180c */
[C---:B------:R-:W-:Y:S01]  /*86c0*/  HMMA.16816.F32 R16, R132.reuse, R30, R16 ;  /* 0x0000001e8410723c */ /* 0x040fe20000001810 */
[----:B------:R-:W1:Y:S07]  /*86d0*/  LDSM.16.M88.4 R28, [R203] ;  /* 0x00000000cb1c783b */ /* 0x000e6e0000000200 */
[C---:B------:R-:W-:Y:S08]  /*86e0*/  HMMA.16816.F32 R20, R132.reuse, R32, R20 ;  /* 0x000000208414723c */ /* 0x040ff00000001814 */
[----:B------:R-:W-:Y:S01]  /*86f0*/  HMMA.16816.F32 R24, R132, R34, R24 ;  /* 0x000000228418723c */ /* 0x000fe20000001818 */
[----:B------:R-:W1:Y:S04]  /*8700*/  LDSM.16.MT88.4 R32, [R0+0xbc00] ;  /* 0x00bc00000020783b */ /* 0x000e680000004200 */
[----:B------:R-:W1:Y:S03]  /*8710*/  LDSM.16.MT88.4 R132, [R0+0xdc00] ;  /* 0x00dc00000084783b */ /* 0x000e660000004200 */
[C---:B-1----:R-:W-:Y:S08]  /*8720*/  HMMA.16816.F32 R4, R28.reuse, R136, R4 ;  /* 0x000000881c04723c */ /* 0x042ff00000001804 */
[C---:B------:R-:W-:Y:S01]  /*8730*/  HMMA.16816.F32 R8, R28.reuse, R138, R8 ;  /* 0x0000008a1c08723c */ /* 0x040fe20000001808 */
[----:B------:R-:W-:Y:S07]  /*8740*/  LDSM.16.MT88.4 R136, [R0+0xa000] ;  /* 0x00a000000088783b */ /* 0x000fee0000004200 */
[C---:B------:R-:W-:Y:S08]  /*8750*/  HMMA.16816.F32 R12, R28.reuse, R32, R12 ;  /* 0x000000201c0c723c */ /* 0x040ff0000000180c */
[C---:B------:R-:W-:Y:S01]  /*8760*/  HMMA.16816.F32 R16, R28.reuse, R34, R16 ;  /* 0x000000221c10723c */ /* 0x040fe20000001810 */
[----:B------:R-:W1:Y:S07]  /*8770*/  LDSM.16.M88.4 R32, [R201+0x2000] ;  /* 0x00200000c920783b */ /* 0x000e6e0000000200 */
[C---:B------:R-:W-:Y:S08]  /*8780*/  HMMA.16816.F32 R20, R28.reuse, R132, R20 ;  /* 0x000000841c14723c */ /* 0x040ff00000001814 */
[----:B------:R-:W-:Y:S01]  /*8790*/  HMMA.16816.F32 R24, R28, R134, R24 ;  /* 0x000000861c18723c */ /* 0x000fe20000001818 */
[----:B------:R-:W2:Y:S04]  /*87a0*/  LDSM.16.MT88.4 R28, [R0+0xc000] ;  /* 0x00c00000001c783b */ /* 0x000ea80000004200 */
[----:B------:R-:W2:Y:S03]  /*87b0*/  LDSM.16.MT88.4 R132, [R0+0xe000] ;  /* 0x00e000000084783b */ /* 0x000ea60000004200 */
[C---:B-1----:R-:W-:Y:S01]  /*87c0*/  HMMA.16816.F32 R4, R32.reuse, R136, R4 ;  /* 0x000000882004723c */ /* 0x042fe20000001804 */
[----:B---3--:R-:W3:Y:S04]  /*87d0*/  @P0 LDG.E R145, [R140.64+0x20] ;  /* 0x000020048c910981 */ /* 0x008ee8000c1e1900 */
[----:B----4-:R-:W4:Y:S03]  /*87e0*/  @P0 LDG.E R146, [R140.64+0xa0] ;  /* 0x0000a0048c920981 */ /* 0x010f26000c1e1900 */
[C---:B------:R-:W-:Y:S01]  /*87f0*/  HMMA.16816.F32 R8, R32.reuse, R138, R8 ;  /* 0x0000008a2008723c */ /* 0x040fe20000001808 */
[----:B--2---:R-:W2:Y:S04]  /*8800*/  @P0 LDG.E R147, [R140.64] ;  /* 0x000000048c930981 */ /* 0x004ea8000c1e1900 */
[----:B------:R-:W-:Y:S03]  /*8810*/  LDSM.16.MT88.4 R136, [R0+0xa400] ;  /* 0x00a400000088783b */ /* 0x000fe60000004200 */
[C---:B------:R-:W-:Y:S08]  /*8820*/  HMMA.16816.F32 R12, R32.reuse, R28, R12 ;  /* 0x0000001c200c723c */ /* 0x040ff0000000180c */
[C---:B------:R-:W-:Y:S01]  /*8830*/  HMMA.16816.F32 R16, R32.reuse, R30, R16 ;  /* 0x0000001e2010723c */ /* 0x040fe20000001810 */
[----:B------:R-:W1:Y:S07]  /*8840*/  LDSM.16.M88.4 R28, [R202+0x2000] ;  /* 0x00200000ca1c783b */ /* 0x000e6e0000000200 */
        /* <DEDUP_REMOVED lines=23> */
[----:B------:R1:W1:Y:S03]  /*89c0*/  LDSM.16.MT88.4 R132, [R0+0xec00] ;  /* 0x00ec00000084783b */ /* 0x0002660000004200 */
[C---:B-1----:R-:W-:Y:S01]  /*89d0*/  HMMA.16816.F32 R4, R28.reuse, R136, R4 ;  /* 0x000000881c04723c */ /* 0x042fe20000001804 */
[----:B------:R-:W-:Y:S04]  /*89e0*/  IMAD.MOV.U32 R0, RZ, RZ, c[0x0][0x22c] ;  /* 0x00008b00ff007624 */ /* 0x000fe800078e00ff */
[----:B------:R-:W-:Y:S03]  /*89f0*/  IMAD R0, R0, c[0x0][0x1c0], RZ ;  /* 0x0000700000007a24 */ /* 0x000fe600078e02ff */
[C---:B------:R-:W-:Y:S04]  /*8a00*/  HMMA.16816.F32 R8, R28.reuse, R138, R8 ;  /* 0x0000008a1c08723c */ /* 0x040fe80000001808 */
[----:B------:R-:W-:Y:S04]  /*8a10*/  IMAD R0, R0, 0x30, RZ ;  /* 0x0000003000007824 */ /* 0x000fe800078e02ff */
[C---:B------:R-:W-:Y:S07]  /*8a20*/  HMMA.16816.F32 R12, R28.reuse, R32, R12 ;  /* 0x000000201c0c723c */ /* 0x040fee000000180c */
[----:B------:R-:W-:Y:S01]  /*8a30*/  IMAD.MOV.U32 R32, RZ, RZ, R212 ;  /* 0x000000ffff207224 */ /* 0x000fe200078e00d4 */
[C---:B------:R-:W-:Y:S04]  /*8a40*/  HMMA.16816.F32 R16, R28.reuse, R34, R16 ;  /* 0x000000221c10723c */ /* 0x040fe80000001810 */
[----:B------:R-:W-:Y:S03]  /*8a50*/  IMAD.MOV.U32 R33, RZ, RZ, R211 ;  /* 0x000000ffff217224 */ /* 0x000fe600078e00d3 */
[CC--:B------:R-:W-:Y:S01]  /*8a60*/  LEA R34, P1, R142.reuse, R32.reuse, 0x2 ;  /* 0x000000208e227211 */ /* 0x0c0fe200078210ff */
[C---:B------:R-:W-:Y:S01]  /*8a70*/  HMMA.16816.F32 R20, R28.reuse, R132, R20 ;  /* 0x000000841c14723c */ /* 0x040fe20000001814 */
[----:B------:R1:W-:Y:S03]  /*8a80*/  RED.E.ADD.F32.FTZ.RN.STRONG.GPU [R32.64], R4 ;  /* 0x000000042000798e */ /* 0x0003e6000c10e784 */
[-C--:B------:R-:W-:Y:S03]  /*8a90*/  LEA.HI.X.SX32 R35, R142, R33.reuse, 0x2, P1 ;  /* 0x000000218e237211 */ /* 0x080fe600008f16ff */
[CC--:B------:R-:W-:Y:S01]  /*8aa0*/  LEA R132, P1, R209.reuse, R32.reuse, 0x2 ;  /* 0x00000020d1847211 */ /* 0x0c0fe200078210ff */
[----:B------:R-:W-:Y:S01]  /*8ab0*/  HMMA.16816.F32 R24, R28, R134, R24 ;  /* 0x000000861c18723c */ /* 0x000fe20000001818 */
[----:B------:R1:W-:Y:S03]  /*8ac0*/  RED.E.ADD.F32.FTZ.RN.STRONG.GPU [R34.64], R5 ;  /* 0x000000052200798e */ /* 0x0003e6000c10e784 */
[-C--:B------:R-:W-:Y:S01]  /*8ad0*/  LEA.HI.X.SX32 R133, R209, R33.reuse, 0x2, P1 ;  /* 0x00000021d1857211 */ /* 0x080fe200008f16ff */
[----:B------:R-:W-:Y:S04]  /*8ae0*/  IMAD.MOV.U32 R209, RZ, RZ, c[0x0][0x22c] ;  /* 0x00008b00ffd17624 */ /* 0x000fe800078e00ff */
[----:B------:R-:W-:Y:S04]  /*8af0*/  IMAD R209, R209, c[0x0][0x1c0], RZ ;  /* 0x00007000d1d17a24 */ /* 0x000fe800078e02ff */
[----:B------:R-:W-:Y:S01]  /*8b00*/  IMAD R209, R209, 0x38, RZ ;  /* 0x00000038d1d17824 */ /* 0x000fe200078e02ff */
[CC--:B-1----:R-:W-:Y:S04]  /*8b10*/  LEA R4, P1, R0.reuse, R32.reuse, 0x2 ;  /* 0x0000002000047211 */ /* 0x0c2fe800078210ff */
[-C--:B------:R-:W-:Y:S01]  /*8b20*/  LEA.HI.X.SX32 R5, R0, R33.reuse, 0x2, P1 ;  /* 0x0000002100057211 */ /* 0x080fe200008f16ff */
[----:B---3--:R1:W-:Y:S04]  /*8b30*/  @P0 STL [R1+0x4], R145 ;  /* 0x0000049101000387 */ /* 0x0083e80000100800 */
[----:B------:R-:W3:Y:S04]  /*8b40*/  LDL R139, [R1+0x18] ;  /* 0x00001800018b7983 */ /* 0x000ee80000100800 */
[----:B------:R-:W3:Y:S04]  /*8b50*/  LDL R138, [R1+0x20] ;  /* 0x00002000018a7983 */ /* 0x000ee80000100800 */
[----:B----4-:R4:W-:Y:S04]  /*8b60*/  @P0 STL [R1], R146 ;  /* 0x0000009201000387 */ /* 0x0109e80000100800 */
[----:B--2---:R2:W-:Y:S04]  /*8b70*/  @P0 STL [R1+0x8], R147 ;  /* 0x0000089301000387 */ /* 0x0045e80000100800 */
[----:B------:R-:W3:Y:S01]  /*8b80*/  LDL R0, [R1+0x1c] ;  /* 0x00001c0001007983 */ /* 0x000ee20000100800 */
[----:B-1----:R-:W-:Y:S04]  /*8b90*/  IMAD.MOV.U32 R145, RZ, RZ, c[0x0][0x22c] ;  /* 0x00008b00ff917624 */ /* 0x002fe800078e00ff */
[----:B------:R-:W-:Y:S04]  /*8ba0*/  IMAD R145, R145, c[0x0][0x1c0], RZ ;  /* 0x0000700091917a24 */ /* 0x000fe800078e02ff */
[----:B------:R-:W-:Y:S02]  /*8bb0*/  IMAD.SHL.U32 R145, R145, 0x10, RZ ;  /* 0x0000001091917824 */ /* 0x000fe400078e00ff */
[----:B----4-:R-:W-:Y:S03]  /*8bc0*/  IMAD.MOV.U32 R146, RZ, RZ, c[0x0][0x22c] ;  /* 0x00008b00ff927624 */ /* 0x010fe600078e00ff */
[CC--:B------:R-:W-:Y:S02]  /*8bd0*/  LEA R136, P0, R145.reuse, R32.reuse, 0x2 ;  /* 0x0000002091887211 */ /* 0x0c0fe400078010ff */
[C---:B------:R-:W-:Y:S01]  /*8be0*/  IADD3 R134, R145.reuse, 0x40, RZ ;  /* 0x0000004091867810 */ /* 0x040fe20007ffe0ff */
[----:B--2---:R-:W-:Y:S01]  /*8bf0*/  IMAD.MOV.U32 R147, RZ, RZ, c[0x0][0x22c] ;  /* 0x00008b00ff937624 */ /* 0x004fe200078e00ff */
[-C--:B------:R-:W-:Y:S01]  /*8c00*/  LEA.HI.X.SX32 R137, R145, R33.reuse, 0x2, P0 ;  /* 0x0000002191897211 */ /* 0x080fe200000f16ff */
[----:B------:R-:W-:Y:S02]  /*8c10*/  IMAD R146, R146, c[0x0][0x1c0], RZ ;  /* 0x0000700092927a24 */ /* 0x000fe400078e02ff */
[----:B------:R-:W-:Y:S02]  /*8c20*/  IMAD R147, R147, c[0x0][0x1c0], RZ ;  /* 0x0000700093937a24 */ /* 0x000fe400078e02ff */
[----:B------:R1:W-:Y:S01]  /*8c30*/  RED.E.ADD.F32.FTZ.RN.STRONG.GPU [R136.64], R6 ;  /* 0x000000068800798e */ /* 0x0003e2000c10e784 */
[----:B------:R-:W-:Y:S02]  /*8c40*/  IMAD R146, R146, 0x28, RZ ;  /* 0x0000002892927824 */ /* 0x000fe400078e02ff */
[----:B------:R-:W-:Y:S01]  /*8c50*/  IMAD.SHL.U32 R147, R147, 0x20, RZ ;  /* 0x0000002093937824 */ /* 0x000fe200078e00ff */
[----:B------:R2:W-:Y:S02]  /*8c60*/  RED.E.ADD.F32.FTZ.RN.STRONG.GPU [R132.64], R7 ;  /* 0x000000078400798e */ /* 0x0005e4000c10e784 */
[CC--:B------:R-:W-:Y:S02]  /*8c70*/  LEA R28, P2, R146.reuse, R32.reuse, 0x2 ;  /* 0x00000020921c7211 */ /* 0x0c0fe400078410ff */
[CC--:B------:R-:W-:Y:S02]  /*8c80*/  LEA R30, P0, R147.reuse, R32.reuse, 0x2 ;  /* 0x00000020931e7211 */ /* 0x0c0fe400078010ff */
[-C--:B------:R-:W-:Y:S01]  /*8c90*/  LEA.HI.X.SX32 R29, R146, R33.reuse, 0x2, P2 ;  /* 0x00000021921d7211 */ /* 0x080fe200010f16ff */
[----:B------:R-:W-:Y:S01]  /*8ca0*/  IMAD.MOV.U32 R146, RZ, RZ, c[0x0][0x22c] ;  /* 0x00008b00ff927624 */ /* 0x000fe200078e00ff */
[-C--:B------:R-:W-:Y:S01]  /*8cb0*/  LEA.HI.X.SX32 R31, R147, R33.reuse, 0x2, P0 ;  /* 0x00000021931f7211 */ /* 0x080fe200000f16ff */
[----:B------:R-:W-:Y:S02]  /*8cc0*/  IMAD.MOV.U32 R147, RZ, RZ, c[0x0][0x22c] ;  /* 0x00008b00ff937624 */ /* 0x000fe400078e00ff */
[----:B------:R-:W-:Y:S02]  /*8cd0*/  IMAD R146, R146, c[0x0][0x1c0], RZ ;  /* 0x0000700092927a24 */ /* 0x000fe400078e02ff */
[----:B------:R4:W-:Y:S01]  /*8ce0*/  RED.E.ADD.F32.FTZ.RN.STRONG.GPU [R30.64], R8 ;  /* 0x000000081e00798e */ /* 0x0009e2000c10e784 */
[----:B------:R-:W-:Y:S02]  /*8cf0*/  IMAD R147, R147, c[0x0][0x1c0], RZ ;  /* 0x0000700093937a24 */ /* 0x000fe400078e02ff */
[----:B------:R-:W-:Y:S01]  /*8d00*/  IMAD.SHL.U32 R146, R146, 0x10, RZ ;  /* 0x0000001092927824 */ /* 0x000fe200078e00ff */
[----:B------:R4:W-:Y:S01]  /*8d10*/  RED.E.ADD.F32.FTZ.RN.STRONG.GPU [R28.64], R9 ;  /* 0x000000091c00798e */ /* 0x0009e2000c10e784 */
[----:B------:R-:W-:Y:S03]  /*8d20*/  IMAD.SHL.U32 R147, R147, 0x10, RZ ;  /* 0x0000001093937824 */ /* 0x000fe600078e00ff */
[----:B------:R4:W-:Y:S01]  /*8d30*/  RED.E.ADD.F32.FTZ.RN.STRONG.GPU [R4.64], R10 ;  /* 0x0000000a0400798e */ /* 0x0009e2000c10e784 */
[----:B------:R-:W-:Y:S02]  /*8d40*/  IADD3 R146, R146, 0x20, RZ ;  /* 0x0000002092927810 */ /* 0x000fe40007ffe0ff */
[CC--:B-1----:R-:W-:Y:S01]  /*8d50*/  LEA R6, P0, R209.reuse, R32.reuse, 0x2 ;  /* 0x00000020d1067211 */ /* 0x0c2fe200078010ff */
[----:B--2---:R-:W2:Y:S03]  /*8d60*/  LDL R132, [R1+0x14] ;  /* 0x0000140001847983 */ /* 0x004ea60000100800 */
[-C--:B------:R-:W-:Y:S02]  /*8d70*/  LEA.HI.X.SX32 R7, R209, R33.reuse, 0x2, P0 ;  /* 0x00000021d1077211 */ /* 0x080fe400000f16ff */
[----:B------:R-:W-:Y:S02]  /*8d80*/  IADD3 R209, R147, 0x20, RZ ;  /* 0x0000002093d17810 */ /* 0x000fe40007ffe0ff */
[C---:B------:R-:W-:Y:S01]  /*8d90*/  IADD3 R133, R145.reuse, 0x40, RZ ;  /* 0x0000004091857810 */ /* 0x040fe20007ffe0ff */
[----:B------:R-:W-:Y:S02]  /*8da0*/  RED.E.ADD.F32.FTZ.RN.STRONG.GPU [R6.64], R11 ;  /* 0x0000000b0600798e */ /* 0x000fe4000c10e784 */
[----:B------:R-:W-:Y:S02]  /*8db0*/  IMAD.IADD R209, R210, 0x1, R209 ;  /* 0x00000001d2d17824 */ /* 0x000fe400078e02d1 */
[----:B------:R1:W-:Y:S01]  /*8dc0*/  RED.E.ADD.F32.FTZ.RN.STRONG.GPU [R32.64+0x80], R12 ;  /* 0x0000800c2000798e */ /* 0x0003e2000c10e784 */
[C---:B------:R-:W-:Y:S01]  /*8dd0*/  IMAD.IADD R133, R142.reuse, 0x1, R133 ;  /* 0x000000018e857824 */ /* 0x040fe200078e0285 */
[C---:B----4-:R-:W-:Y:S02]  /*8de0*/  IADD3 R31, R145.reuse, 0x40, RZ ;  /* 0x00000040911f7810 */ /* 0x050fe40007ffe0ff */
[----:B------:R4:W-:Y:S01]  /*8df0*/  RED.E.ADD.F32.FTZ.RN.STRONG.GPU [R34.64+0x80], R13 ;  /* 0x0000800d2200798e */ /* 0x0009e2000c10e784 */
[----:B------:R-:W-:Y:S01]  /*8e00*/  IADD3 R30, R145, 0x40, RZ ;  /* 0x00000040911e7810 */ /* 0x000fe20007ffe0ff */
[C---:B------:R-:W-:Y:S01]  /*8e10*/  IMAD.IADD R133, R142.reuse, 0x1, R133 ;  /* 0x000000018e857824 */ /* 0x040fe200078e0285 */
[CC--:B------:R-:W-:Y:S01]  /*8e20*/  LEA R28, P1, R209.reuse, R32.reuse, 0x2 ;  /* 0x00000020d11c7211 */ /* 0x0c0fe200078210ff */
[C---:B------:R-:W-:Y:S02]  /*8e30*/  IMAD.IADD R31, R142.reuse, 0x1, R31 ;  /* 0x000000018e1f7824 */ /* 0x040fe400078e021f */
[----:B------:R-:W-:Y:S01]  /*8e40*/  IMAD.IADD R30, R142, 0x1, R30 ;  /* 0x000000018e1e7824 */ /* 0x000fe200078e021e */
[-C--:B------:R-:W-:Y:S01]  /*8e50*/  LEA R4, P0, R146, R32.reuse, 0x2 ;  /* 0x0000002092047211 */ /* 0x080fe200078010ff */
[C---:B------:R-:W-:Y:S01]  /*8e60*/  IMAD.IADD R133, R142.reuse, 0x1, R133 ;  /* 0x000000018e857824 */ /* 0x040fe200078e0285 */
[-C--:B------:R-:W-:Y:S01]  /*8e70*/  LEA.HI.X.SX32 R29, R209, R33.reuse, 0x2, P1 ;  /* 0x00000021d11d7211 */ /* 0x080fe200008f16ff */
[----:B------:R-:W-:Y:S01]  /*8e80*/  IMAD.IADD R30, R142, 0x1, R30 ;  /* 0x000000018e1e7824 */ /* 0x000fe200078e021e */
[-C--:B------:R-:W-:Y:S02]  /*8e90*/  LEA.HI.X.SX32 R5, R146, R33.reuse, 0x2, P0 ;  /* 0x0000002192057211 */ /* 0x080fe400000f16ff */
[C---:B------:R-:W-:Y:S02]  /*8ea0*/  IADD3 R146, R147.reuse, 0x20, RZ ;  /* 0x0000002093927810 */ /* 0x040fe40007ffe0ff */
[----:B------:R-:W-:Y:S01]  /*8eb0*/  IADD3 R147, R147, 0x20, RZ ;  /* 0x0000002093937810 */ /* 0x000fe20007ffe0ff */
[----:B------:R4:W-:Y:S02]  /*8ec0*/  RED.E.ADD.F32.FTZ.RN.STRONG.GPU [R4.64], R14 ;  /* 0x0000000e0400798e */ /* 0x0009e4000c10e784 */
[C---:B------:R-:W-:Y:S02]  /*8ed0*/  IMAD.IADD R146, R210.reuse, 0x1, R146 ;  /* 0x00000001d2927824 */ /* 0x040fe400078e0292 */
[C---:B------:R-:W-:Y:S01]  /*8ee0*/  IMAD.IADD R147, R210.reuse, 0x1, R147 ;  /* 0x00000001d2937824 */ /* 0x040fe200078e0293 */
[----:B------:R4:W-:Y:S01]  /*8ef0*/  RED.E.ADD.F32.FTZ.RN.STRONG.GPU [R28.64], R15 ;  /* 0x0000000f1c00798e */ /* 0x0009e2000c10e784 */
[C---:B------:R-:W-:Y:S01]  /*8f00*/  IMAD.IADD R146, R210.reuse, 0x1, R146 ;  /* 0x00000001d2927824 */ /* 0x040fe200078e0292 */
[CC--:B-1----:R-:W-:Y:S01]  /*8f10*/  LEA R12, P4, R31.reuse, R32.reuse, 0x2 ;  /* 0x000000201f0c7211 */ /* 0x0c2fe200078810ff */
[C---:B------:R-:W-:Y:S02]  /*8f20*/  IMAD.IADD R147, R210.reuse, 0x1, R147 ;  /* 0x00000001d2937824 */ /* 0x040fe400078e0293 */
[----:B------:R-:W-:Y:S01]  /*8f30*/  IMAD.IADD R146, R210, 0x1, R146 ;  /* 0x00000001d2927824 */ /* 0x000fe200078e0292 */
[-C--:B----4-:R-:W-:Y:S02]  /*8f40*/  LEA.HI.X.SX32 R13, R31, R33.reuse, 0x2, P4 ;  /* 0x000000211f0d7211 */ /* 0x090fe400020f16ff */
[CC--:B------:R-:W-:Y:S02]  /*8f50*/  LEA R10, P0, R147.reuse, R32.reuse, 0x2 ;  /* 0x00000020930a7211 */ /* 0x0c0fe400078010ff */
[CC--:B------:R-:W-:Y:S02]  /*8f60*/  LEA R8, P2, R146.reuse, R32.reuse, 0x2 ;  /* 0x0000002092087211 */ /* 0x0c0fe400078410ff */
[-C--:B------:R-:W-:Y:S02]  /*8f70*/  LEA.HI.X.SX32 R11, R147, R33.reuse, 0x2, P0 ;  /* 0x00000021930b7211 */ /* 0x080fe400000f16ff */
[-C--:B------:R-:W-:Y:S03]  /*8f80*/  LEA.HI.X.SX32 R9, R146, R33.reuse, 0x2, P2 ;  /* 0x0000002192097211 */ /* 0x080fe600010f16ff */
[----:B------:R1:W-:Y:S04]  /*8f90*/  RED.E.ADD.F32.FTZ.RN.STRONG.GPU [R10.64], R16 ;  /* 0x000000100a00798e */ /* 0x0003e8000c10e784 */
[----:B------:R4:W-:Y:S01]  /*8fa0*/  RED.E.ADD.F32.FTZ.RN.STRONG.GPU [R8.64], R17 ;  /* 0x000000110800798e */ /* 0x0009e2000c10e784 */
[CC--:B------:R-:W-:Y:S04]  /*8fb0*/  LEA R14, P5, R134.reuse, R32.reuse, 0x2 ;  /* 0x00000020860e7211 */ /* 0x0c0fe800078a10ff */
[-C--:B------:R-:W-:Y:S02]  /*8fc0*/  LEA.HI.X.SX32 R15, R134, R33.reuse, 0x2, P5 ;  /* 0x00000021860f7211 */ /* 0x080fe400028f16ff */
[CC--:B-1----:R-:W-:Y:S02]  /*8fd0*/  LEA R10, P3, R30.reuse, R32.reuse, 0x2 ;  /* 0x000000201e0a7211 */ /* 0x0c2fe400078610ff */
[CC--:B----4-:R-:W-:Y:S02]  /*8fe0*/  LEA R8, P2, R133.reuse, R32.reuse, 0x2 ;  /* 0x0000002085087211 */ /* 0x0d0fe400078410ff */
[-C--:B------:R-:W-:Y:S02]  /*8ff0*/  LEA.HI.X.SX32 R11, R30, R33.reuse, 0x2, P3 ;  /* 0x000000211e0b7211 */ /* 0x080fe400018f16ff */
[-C--:B------:R-:W-:Y:S01]  /*9000*/  LEA.HI.X.SX32 R9, R133, R33.reuse, 0x2, P2 ;  /* 0x0000002185097211 */ /* 0x080fe200010f16ff */
[----:B------:R-:W-:Y:S01]  /*9010*/  LDSM.16.MT88.4 R28, [R3+0x2000] ;  /* 0x00200000031c783b */ /* 0x000fe20000004200 */
        /* <DEDUP_REMOVED lines=12> */
[----:B------:R-:W-:Y:S01]  /*90e0*/  RED.E.ADD.F32.FTZ.RN.STRONG.GPU [R8.64], R25 ;  /* 0x000000190800798e */ /* 0x000fe2000c10e784 */
[CC--:B-1----:R-:W-:Y:S03]  /*90f0*/  LEA R4, P0, R0.reuse, R32.reuse, 0x2 ;  /* 0x0000002000047211 */ /* 0x0c2fe600078010ff */
[----:B------:R-:W-:Y:S01]  /*9100*/  LDSM.16.MT88.4 R8, [R3] ;  /* 0x000000000308783b */ /* 0x000fe20000004200 */
[-C--:B------:R-:W-:Y:S03]  /*9110*/  LEA.HI.X.SX32 R5, R0, R33.reuse, 0x2, P0 ;  /* 0x0000002100057211 */ /* 0x080fe600000f16ff */
[----:B------:R-:W-:Y:S01]  /*9120*/  LDSM.16.MT88.4 R12, [R2+0x11000] ;  /* 0x01100000020c783b */ /* 0x000fe20000004200 */
[----:B------:R-:W-:Y:S02]  /*9130*/  PLOP3.LUT P0, PT, PT, PT, UP1, 0x80, 0x0 ;  /* 0x000000000000781c */ /* 0x000fe40003f0f018 */
[C---:B------:R-:W-:Y:S01]  /*9140*/  IADD3 R0, R3.reuse, -0x3000, RZ ;  /* 0xffffd00003007810 */ /* 0x040fe20007ffe0ff */
[----:B------:R-:W-:Y:S04]  /*9150*/  LDSM.16.MT88.4 R16, [R3+0x1000] ;  /* 0x001000000310783b */ /* 0x000fe80000004200 */
[----:B------:R-:W-:Y:S01]  /*9160*/  LDSM.16.MT88.4 R20, [R3+0x400] ;  /* 0x000400000314783b */ /* 0x000fe20000004200 */
        /* <DEDUP_REMOVED lines=81> */
[----:B------:R-:W-:Y:S01]  /*9680*/  FMUL.FTZ R47, R85, c[0x0][0x2e0] ;  /* 0x0000b800552f7a20 */ /* 0x000fe20000410000 */
[----:B------:R-:W-:Y:S01]  /*9690*/  F2FP.PACK_AB R18, R18, R48 ;  /* 0x000000301212723e */ /* 0x000fe200000000ff */
        /* <DEDUP_REMOVED lines=10> */
[----:B------:R-:W-:Y:S01]  /*9740*/  F2FP.PACK_AB R22, R22, R133 ;  /* 0x000000851616723e */ /* 0x000fe200000000ff */
[----:B------:R-:W-:Y:S01]  /*9750*/  FMUL.FTZ R21, R49, c[0x0][0x2dc] ;  /* 0x0000b70031157a20 */ /* 0x000fe20000410000 */
[----:B------:R-:W-:Y:S01]  /*9760*/  @UP0 UIMAD.WIDE.U32 UR8, UR7, UR12, URZ ;  /* 0x0000000c070802a5 */ /* 0x000fe2000f8e003f */
[----:B------:R-:W-:Y:S01]  /*9770*/  FMUL.FTZ R19, R45, c[0x0][0x2dc] ;  /* 0x0000b7002d137a20 */ /* 0x000fe20000410000 */
[----:B------:R-:W-:Y:S01]  /*9780*/  F2FP.PACK_AB R43, R43, R96 ;  /* 0x000000602b2b723e */ /* 0x000fe200000000ff */
[----:B------:R-:W-:Y:S01]  /*9790*/  FMUL.FTZ R98, R98, c[0x0][0x2e0] ;  /* 0x0000b80062627a20 */ /* 0x000fe20000410000 */
[----:B------:R-:W-:Y:S01]  /*97a0*/  F2FP.PACK_AB R21, R21, R132 ;  /* 0x000000841515723e */ /* 0x000fe200000000ff */
[----:B------:R-:W-:Y:S01]  /*97b0*/  FMUL.FTZ R42, R99, c[0x0][0x2e0] ;  /* 0x0000b800632a7a20 */ /* 0x000fe20000410000 */
[----:B------:R-:W-:Y:S01]  /*97c0*/  @UP0 UIMAD UR15, UR7, UR13, UR9 ;  /* 0x0000000d070f02a4 */ /* 0x000fe2000f8e0209 */
        /* <DEDUP_REMOVED lines=186> */
.L_x_431:
        /* <DEDUP_REMOVED lines=19> */
.L_x_432:
        /* <DEDUP_REMOVED lines=55> */
.L_x_434:
[----:B------:R-:W-:Y:S05]  /*a810*/  BSYNC B0 ;  /* 0x0000000000007941 */ /* 0x000fea0003800000 */
.L_x_433:
        /* <DEDUP_REMOVED lines=20> */
.L_x_436:
[----:B------:R-:W-:Y:S05]  /*a960*/  BSYNC B0 ;  /* 0x0000000000007941 */ /* 0x000fea0003800000 */
.L_x_435:
        /* <DEDUP_REMOVED lines=31> */
.L_x_438:
[----:B------:R-:W-:Y:S05]  /*ab60*/  BSYNC B0 ;  /* 0x0000000000007941 */ /* 0x000fea0003800000 */
.L_x_437:
        /* <DEDUP_REMOVED lines=16> */
.L_x_412:
[----:B------:R-:W-:Y:S05]  /*ac70*/  BSYNC B1 ;  /* 0x0000000000017941 */ /* 0x000fea0003800000 */
.L_x_398:
        /* <DEDUP_REMOVED lines=11> */
.L_x_439:
[----:B------:R-:W-:Y:S05]  /*ad30*/  EXIT ;  /* 0x000000000000794d */ /* 0x000fea0003800000 */
.L_x_441:
        /* <DEDUP_REMOVED lines=12> */
.L_x_1286:


//--------------------- .text._ZN5flash44flash_bwd_dq_dk_dv_loop_seqk_parallel_kernelI23Flash_bwd_kernel_traitsILi96ELi64ELi128ELi8ELi2ELi4ELi4ELb1ELb0EN7cutlass6half_tE19Flash_kernel_traitsILi96ELi64ELi128ELi8ES3_EELb0ELb0ELb1ELb0ELb0ELb0ELb1EEEvNS_16Flash_bwd_paramsE --------------------------
	.section	.text._ZN5flash44flash_bwd_dq_dk_dv_loop_seqk_parallel_kernelI23Flash_bwd_kernel_traitsILi96ELi64ELi128ELi8ELi2ELi4ELi4ELb1ELb0EN7cutlass6half_tE19Flash_kernel_traitsILi96ELi64ELi128ELi8ES3_EELb0ELb0ELb1ELb0ELb0ELb0ELb1EEEvNS_16Flash_bwd_paramsE,"ax",@progbits
	.sectioninfo	@"SHI_REGISTERS=255"
	.align	128
        .global         _ZN5flash44flash_bwd_dq_dk_dv_loop_seqk_parallel_kernelI23Flash_bwd_kernel_traitsILi96ELi64ELi128ELi8ELi2ELi4ELi4ELb1ELb0EN7cutlass6half_tE19Flash_kernel_traitsILi96ELi64ELi128ELi8ES3_EELb0ELb0ELb1ELb0ELb0ELb0ELb1EEEvNS_16Flash_bwd_paramsE
        .type           _ZN5flash44flash_bwd_dq_dk_dv_loop_seqk_parallel_kernelI23Flash_bwd_kernel_traitsILi96ELi64ELi128ELi8ELi2ELi4ELi4ELb1ELb0EN7cutlass6half_tE19Flash_kernel_traitsILi96ELi64ELi128ELi8ES3_EELb0ELb0ELb1ELb0ELb0ELb0ELb1EEEvNS_16Flash_bwd_paramsE,@function
        .size           _ZN5flash44flash_bwd_dq_dk_dv_loop_seqk_parallel_kernelI23Flash_bwd_kernel_traitsILi96ELi64ELi128ELi8ELi2ELi4ELi4ELb1ELb0EN7cutlass6half_tE19Flash_kernel_traitsILi96ELi64ELi128ELi8ES3_EELb0ELb0ELb1ELb0ELb0ELb0ELb1EEEvNS_16Flash_bwd_paramsE,(.L_x_1287 - _ZN5flash44flash_bwd_dq_dk_dv_loop_seqk_parallel_kernelI23Flash_bwd_kernel_traitsILi96ELi64ELi128ELi8ELi2ELi4ELi4ELb1ELb0EN7cutlass6half_tE19Flash_kernel_traitsILi96ELi64ELi128ELi8ES3_EELb0ELb0ELb1ELb0ELb0ELb0ELb1EEEvNS_16Flash_bwd_paramsE)
        .other          _ZN5flash44flash_bwd_dq_dk_dv_loop_seqk_parallel_kernelI23Flash_bwd_kernel_traitsILi96ELi64ELi128ELi8ELi2ELi4ELi4ELb1ELb0EN7cutlass6half_tE19Flash_kernel_traitsILi96ELi64ELi128ELi8ES3_EELb0ELb0ELb1ELb0ELb0ELb0ELb1EEEvNS_16Flash_bwd_paramsE,@"STO_CUDA_ENTRY STV_DEFAULT"
_ZN5flash44flash_bwd_dq_dk_dv_loop_seqk_parallel_kernelI23Flash_bwd_kernel_traitsILi96ELi64ELi128ELi8ELi2ELi4ELi4ELb1ELb0EN7cutlass6half_tE19Flash_kernel_traitsILi96ELi64ELi128ELi8ES3_EELb0ELb0ELb1ELb0ELb0ELb0ELb1EEEvNS_16Flash_bwd_paramsE:
.text._ZN5flash44flash_bwd_dq_dk_dv_loop_seqk_parallel_kernelI23Flash_bwd_kernel_traitsILi96ELi64ELi128ELi8ELi2ELi4ELi4ELb1ELb0EN7cutlass6half_tE19Flash_kernel_traitsILi96ELi64ELi128ELi8ES3_EELb0ELb0ELb1ELb0ELb0ELb0ELb1EEEvNS_16Flash_bwd_paramsE:
        /* <DEDUP_REMOVED lines=35> */
[----:B------:R-:W-:Y:S01]  /*0230*/  LEA.HI R12, R20, R21, RZ, 0x4 ;  /* 0x00000015140c7211 */ /* 0x000fe200078f20ff */
[----:B---3--:R-:W-:Y:S01]  /*0240*/  UIMAD UR51, UR40, UR50, URZ ;  /* 0x00000032283372a4 */ /* 0x008fe2000f8e023f */
[--C-:B------:R-:W-:Y:S01]  /*0250*/  SHF.R.S32.HI R6, RZ, 0x2, R5.reuse ;  /* 0x00000002ff067819 */ /* 0x100fe20000011405 */
[----:B------:R-:W-:Y:S01]  /*0260*/  UIMAD UR50, UR50, UR12, URZ ;  /* 0x0000000c323272a4 */ /* 0x000fe2000f8e023f */
[----:B------:R-:W-:Y:S01]  /*0270*/  SHF.R.S32.HI R0, RZ, 0x1f, R5 ;  /* 0x0000001fff007819 */ /* 0x000fe20000011405 */
[----:B------:R-:W-:Y:S01]  /*0280*/  ULDC UR13, c[0x0][0x1c0] ;  /* 0x00007000000d7ab9 */ /* 0x000fe20000000800 */
[----:B------:R-:W-:Y:S01]  /*0290*/  LOP3.LUT R3, R11, 0xffffffe0, RZ, 0xc0, !PT ;  /* 0xffffffe00b037812 */ /* 0x000fe200078ec0ff */
[----:B------:R-:W-:Y:S01]  /*02a0*/  ULDC UR11, c[0x0][0x1c0] ;  /* 0x00007000000b7ab9 */ /* 0x000fe20000000800 */
[----:B------:R-:W-:Y:S01]  /*02b0*/  SHF.R.S32.HI R7, RZ, 0x4, R12 ;  /* 0x00000004ff077819 */ /* 0x000fe2000001140c */
[----:B------:R-:W-:Y:S01]  /*02c0*/  UIMAD UR56, UR7, UR36, URZ ;  /* 0x00000024073872a4 */ /* 0x000fe2000f8e023f */
[-C--:B------:R-:W-:Y:S01]  /*02d0*/  LEA.HI R2, R0, R6.reuse, RZ, 0x3 ;  /* 0x0000000600027211 */ /* 0x080fe200078f18ff */
[----:B------:R-:W-:Y:S01]  /*02e0*/  IMAD.IADD R0, R21, 0x1, -R3 ;  /* 0x0000000115007824 */ /* 0x000fe200078e0a03 */
[----:B------:R-:W-:Y:S01]  /*02f0*/  LEA.HI R4, R12, R7, RZ, 0x1 ;  /* 0x000000070c047211 */ /* 0x000fe200078f08ff */
[----:B------:R-:W-:Y:S01]  /*0300*/  UIMAD UR6, UR36, UR11, UR40 ;  /* 0x0000000b240672a4 */ /* 0x000fe2000f8e0228 */
[----:B------:R-:W-:Y:S01]  /*0310*/  LEA.HI R8, R5, R6, RZ, 0x1 ;  /* 0x0000000605087211 */ /* 0x000fe200078f08ff */
[----:B------:R-:W-:Y:S01]  /*0320*/  @!UP5 UIMAD UR7, UR36, UR13, UR40 ;  /* 0x0000000d2407d2a4 */ /* 0x000fe2000f8e0228 */
[----:B------:R-:W-:Y:S01]  /*0330*/  LOP3.LUT R2, R2, 0xfffffff8, RZ, 0xc0, !PT ;  /* 0xfffffff802027812 */ /* 0x000fe200078ec0ff */
[----:B------:R-:W-:Y:S01]  /*0340*/  USHF.L.U32 UR45, UR50, 0x6, URZ ;  /* 0x00000006322d7899 */ /* 0x000fe2000800063f */
[----:B------:R-:W-:Y:S01]  /*0350*/  SHF.R.S32.HI R10, RZ, 0x1f, R0 ;  /* 0x0000001fff0a7819 */ /* 0x000fe20000011400 */
[----:B------:R-:W-:Y:S01]  /*0360*/  ULDC UR53, c[0x0][0x214] ;  /* 0x0000850000357ab9 */ /* 0x000fe20000000800 */
[----:B------:R-:W-:Y:S01]  /*0370*/  LOP3.LUT R3, R4, 0xfffffffe, RZ, 0xc0, !PT ;  /* 0xfffffffe04037812 */ /* 0x000fe200078ec0ff */
[----:B------:R-:W-:Y:S01]  /*0380*/  ULDC UR60, c[0x0][0x1c8] ;  /* 0x00007200003c7ab9 */ /* 0x000fe20000000800 */
[----:B------:R-:W-:Y:S01]  /*0390*/  LOP3.LUT R4, R8, 0x7fffffe, RZ, 0xc0, !PT ;  /* 0x07fffffe08047812 */ /* 0x000fe200078ec0ff */
[----:B------:R-:W-:Y:S01]  /*03a0*/  IMAD.IADD R8, R6, 0x1, -R2 ;  /* 0x0000000106087824 */ /* 0x000fe200078e0a02 */
[----:B------:R-:W-:Y:S01]  /*03b0*/  LEA.HI R22, R10, R0, RZ, 0x2 ;  /* 0x000000000a167211 */ /* 0x000fe200078f10ff */
[----:B------:R-:W-:Y:S01]  /*03c0*/  IMAD.IADD R15, R7, 0x1, -R3 ;  /* 0x00000001070f7824 */ /* 0x000fe200078e0a03 */
[--C-:B------:R-:W-:Y:S01]  /*03d0*/  SHF.R.S32.HI R0, RZ, 0x5, R11.reuse ;  /* 0x00000005ff007819 */ /* 0x100fe2000001140b */
[----:B------:R-:W-:Y:S01]  /*03e0*/  IMAD.IADD R9, R6, 0x1, -R4 ;  /* 0x0000000106097824 */ /* 0x000fe200078e0a04 */
[-C--:B------:R-:W-:Y:S01]  /*03f0*/  LEA.HI R16, R20, R21.reuse, RZ, 0x3 ;  /* 0x0000001514107211 */ /* 0x080fe200078f18ff */
[----:B------:R-:W-:Y:S01]  /*0400*/  ULDC.U8 UR10, c[0x0][0x3d0] ;  /* 0x0000f400000a7ab9 */ /* 0x000fe20000000000 */
[----:B------:R-:W-:Y:S01]  /*0410*/  SHF.R.S32.HI R2, RZ, 0x1f, R11 ;  /* 0x0000001fff027819 */ /* 0x000fe2000001140b */
[----:B------:R-:W-:Y:S01]  /*0420*/  IMAD R9, R0, 0x8, R9 ;  /* 0x0000000800097824 */ /* 0x000fe200078e0209 */
[----:B------:R-:W-:Y:S01]  /*0430*/  LOP3.LUT R5, R5, 0xfffffffc, RZ, 0xc0, !PT ;  /* 0xfffffffc05057812 */ /* 0x000fe200078ec0ff */
[----:B------:R-:W-:Y:S01]  /*0440*/  ULDC UR54, c[0x0][0x224] ;  /* 0x0000890000367ab9 */ /* 0x000fe20000000800 */
[-C--:B------:R-:W-:Y:S01]  /*0450*/  LEA.HI R4, R11, R0.reuse, RZ, 0x1 ;  /* 0x000000000b047211 */ /* 0x080fe200078f08ff */
[----:B------:R-:W-:Y:S01]  /*0460*/  @UP5 UIMAD UR58, UR36, UR53, URZ ;  /* 0x00000035243a52a4 */ /* 0x000fe2000f8e023f */
[----:B------:R-:W-:Y:S01]  /*0470*/  SHF.R.S32.HI R3, RZ, 0x3, R16 ;  /* 0x00000003ff037819 */ /* 0x000fe20000011410 */
[----:B------:R-:W-:Y:S01]  /*0480*/  IMAD.IADD R17, R21, 0x1, -R5 ;  /* 0x0000000115117824 */ /* 0x000fe200078e0a05 */
[----:B------:R-:W-:Y:S01]  /*0490*/  LEA.HI R2, R2, R0, RZ, 0x2 ;  /* 0x0000000002027211 */ /* 0x000fe200078f10ff */
[----:B------:R-:W-:Y:S01]  /*04a0*/  ULDC.64 UR4, c[0x0][0x118] ;  /* 0x0000460000047ab9 */ /* 0x000fe20000000a00 */
        /* <DEDUP_REMOVED lines=11> */
[----:B------:R-:W-:Y:S01]  /*0560*/  ULDC UR44, c[0x0][0x2e8] ;  /* 0x0000ba00002c7ab9 */ /* 0x000fe20000000800 */
[----:B------:R-:W-:Y:S01]  /*0570*/  SHF.R.U32.HI R2, RZ, 0x3, R2 ;  /* 0x00000003ff027819 */ /* 0x000fe20000011602 */
[----:B------:R-:W-:Y:S01]  /*0580*/  IMAD.IADD R0, R21, 0x1, -R0 ;  /* 0x0000000115007824 */ /* 0x000fe200078e0a00 */
[----:B------:R-:W-:Y:S01]  /*0590*/  SHF.R.S32.HI R10, RZ, 0x6, R10 ;  /* 0x00000006ff0a7819 */ /* 0x000fe2000001140a */
[----:B------:R-:W-:Y:S01]  /*05a0*/  ULOP3.LUT UR60, UR40, UR60, URZ, 0x3c, !UPT ;  /* 0x0000003c283c7292 */ /* 0x000fe2000f8e3c3f */
[----:B------:R-:W-:Y:S01]  /*05b0*/  LOP3.LUT R7, R3, R2, RZ, 0x3c, !PT ;  /* 0x0000000203077212 */ /* 0x000fe200078e3cff */
[----:B------:R-:W-:Y:S01]  /*05c0*/  USHF.R.S32.HI UR61, URZ, 0x1f, UR40 ;  /* 0x0000001f3f3d7899 */ /* 0x000fe20008011428 */
[----:B------:R-:W-:Y:S01]  /*05d0*/  SHF.R.S32.HI R4, RZ, 0x1f, R0 ;  /* 0x0000001fff047819 */ /* 0x000fe20000011400 */
[----:B------:R-:W-:Y:S01]  /*05e0*/  UISETP.NE.AND UP6, UPT, UR10, URZ, UPT ;  /* 0x0000003f0a00728c */ /* 0x000fe2000bfc5270 */
[----:B------:R-:W-:Y:S01]  /*05f0*/  LOP3.LUT R3, R16, 0xfffffff8, RZ, 0xc0, !PT ;  /* 0xfffffff810037812 */ /* 0x000fe200078ec0ff */
[----:B------:R-:W-:Y:S01]  /*0600*/  UIMAD.WIDE.U32 UR46, UR38, UR48, URZ ;  /* 0x00000030262e72a5 */ /* 0x000fe2000f8e003f */
[-C--:B------:R-:W-:Y:S01]  /*0610*/  LEA.HI R2, R0, R0.reuse, RZ, 0x1 ;  /* 0x0000000000027211 */ /* 0x080fe200078f08ff */
[----:B------:R-:W-:Y:S01]  /*0620*/  UIMAD UR55, UR39, UR48, URZ ;  /* 0x00000030273772a4 */ /* 0x000fe2000f8e023f */
[----:B------:R-:W-:Y:S01]  /*0630*/  LEA.HI R12, R4, R0, RZ, 0x3 ;  /* 0x00000000040c7211 */ /* 0x000fe200078f18ff */
[----:B------:R-:W-:Y:S01]  /*0640*/  IMAD.IADD R3, R21, 0x1, -R3 ;  /* 0x0000000115037824 */ /* 0x000fe200078e0a03 */
[----:B------:R-:W-:Y:S01]  /*0650*/  LOP3.LUT R5, R2, 0x7fffffe, RZ, 0xc0, !PT ;  /* 0x07fffffe02057812 */ /* 0x000fe200078ec0ff */
[----:B------:R-:W-:Y:S01]  /*0660*/  USHF.R.S32.HI UR57, URZ, 0x1f, UR51 ;  /* 0x0000001f3f397899 */ /* 0x000fe20008011433 */
        /* <DEDUP_REMOVED lines=9> */
[----:B------:R-:W-:Y:S01]  /*0700*/  @!UP5 UIMAD UR53, UR7, UR53, URZ ;  /* 0x000000350735d2a4 */ /* 0x000fe2000f8e023f */
        /* <DEDUP_REMOVED lines=9> */
[----:B------:R-:W-:Y:S01]  /*07a0*/  IMAD.SHL.U32 R6, R17, 0x2, RZ ;  /* 0x0000000211067824 */ /* 0x000fe200078e00ff */
[----:B------:R-:W-:Y:S01]  /*07b0*/  LEA.HI R5, R2, R7, RZ, 0x2 ;  /* 0x0000000702057211 */ /* 0x000fe200078f10ff */
[----:B------:R-:W-:Y:S01]  /*07c0*/  IMAD.SHL.U32 R2, R3, 0x40, RZ ;  /* 0x0000004003027824 */ /* 0x000fe200078e00ff */
[----:B------:R-:W-:Y:S01]  /*07d0*/  LOP3.LUT P4, RZ, R0, 0x2, RZ, 0xc0, !PT ;  /* 0x0000000200ff7812 */ /* 0x000fe2000788c0ff */
[----:B------:R-:W-:Y:S01]  /*07e0*/  IMAD.SHL.U32 R3, R11, 0x10, RZ ;  /* 0x000000100b037824 */ /* 0x000fe200078e00ff */
[----:B------:R-:W-:Y:S01]  /*07f0*/  LOP3.LUT R5, R5, 0xfffffffc, RZ, 0xc0, !PT ;  /* 0xfffffffc05057812 */ /* 0x000fe200078ec0ff */
[----:B------:R-:W-:Y:S01]  /*0800*/  USHF.R.S32.HI UR52, URZ, 0x1f, UR45 ;  /* 0x0000001f3f347899 */ /* 0x000fe2000801142d */
[----:B------:R-:W-:Y:S01]  /*0810*/  LOP3.LUT P6, RZ, R14, 0x4, RZ, 0xc0, !PT ;  /* 0x000000040eff7812 */ /* 0x000fe200078cc0ff */
[----:B------:R-:W-:Y:S01]  /*0820*/  UMOV UR43, 0xffffd000 ;  /* 0xffffd000002b7882 */ /* 0x000fe20000000000 */
[C---:B------:R-:W-:Y:S01]  /*0830*/  SEL R202, R206.reuse, 0xffffffe0, !P5 ;  /* 0xffffffe0ceca7807 */ /* 0x040fe20006800000 */
[----:B------:R-:W-:Y:S01]  /*0840*/  IMAD.IADD R13, R7, 0x1, -R5 ;  /* 0x00000001070d7824 */ /* 0x000fe200078e0a05 */
        /* <DEDUP_REMOVED lines=14> */
[----:B------:R-:W-:Y:S02]  /*0930*/  LOP3.LUT R198, R5, R4, RZ, 0x3c, !PT ;  /* 0x0000000405c67212 */ /* 0x000fe400078e3cff */
[----:B------:R-:W-:Y:S02]  /*0940*/  SHF.R.U32.HI R0, RZ, 0x3, R0 ;  /* 0x00000003ff007819 */ /* 0x000fe40000011600 */
[----:B------:R-:W-:Y:S01]  /*0950*/  LEA.HI R4, R8, R8, RZ, 0x1 ;  /* 0x0000000808047211 */ /* 0x000fe200078f08ff */
[----:B------:R-:W-:Y:S01]  /*0960*/  IMAD.U32 R198, R18, 0x20, R198 ;  /* 0x0000002012c67824 */ /* 0x000fe200078e00c6 */
[----:B------:R-:W-:Y:S01]  /*0970*/  LOP3.LUT R16, R2, R0, RZ, 0x3c, !PT ;  /* 0x0000000002107212 */ /* 0x000fe200078e3cff */
[----:B------:R-:W-:Y:S01]  /*0980*/  IMAD.SHL.U32 R2, R8, 0x40, RZ ;  /* 0x0000004008027824 */ /* 0x000fe200078e00ff */
[----:B------:R-:W-:Y:S01]  /*0990*/  LOP3.LUT R0, R4, 0x3fffffe, RZ, 0xc0, !PT ;  /* 0x03fffffe04007812 */ /* 0x000fe200078ec0ff */
[C---:B------:R-:W-:Y:S01]  /*09a0*/  IMAD R197, R198.reuse, 0x2, R197 ;  /* 0x00000002c6c57824 */ /* 0x040fe200078e02c5 */
[----:B------:R-:W-:Y:S01]  /*09b0*/  SHF.R.S32.HI R3, RZ, 0x3, R12 ;  /* 0x00000003ff037819 */ /* 0x000fe2000001140c */
[----:B------:R-:W-:Y:S01]  /*09c0*/  IMAD.SHL.U32 R198, R198, 0x2, RZ ;  /* 0x00000002c6c67824 */ /* 0x000fe200078e00ff */
[----:B------:R-:W-:Y:S01]  /*09d0*/  LOP3.LUT R2, R2, 0x1c0, RZ, 0xc0, !PT ;  /* 0x000001c002027812 */ /* 0x000fe200078ec0ff */
[----:B------:R-:W-:-:S02]  /*09e0*/  IMAD.IADD R7, R8, 0x1, -R0 ;  /* 0x0000000108077824 */ /* 0x000fc400078e0a00 */
[----:B------:R-:W-:Y:S02]  /*09f0*/  IMAD.SHL.U32 R0, R10, 0x20, RZ ;  /* 0x000000200a007824 */ /* 0x000fe400078e00ff */
[----:B------:R-:W-:Y:S02]  /*0a00*/  IMAD R12, R3, 0x8, R19 ;  /* 0x00000008030c7824 */ /* 0x000fe400078e0213 */
[C---:B------:R-:W-:Y:S01]  /*0a10*/  IMAD R201, R11.reuse, 0x2, R3 ;  /* 0x000000020bc97824 */ /* 0x040fe200078e0203 */
[----:B------:R-:W-:Y:S02]  /*0a20*/  LOP3.LUT R8, R0, 0x6, R21, 0xf8, !PT ;  /* 0x0000000600087812 */ /* 0x000fe400078ef815 */
[----:B------:R-:W-:Y:S01]  /*0a30*/  LOP3.LUT R5, R2, 0x20, R0, 0xf8, !PT ;  /* 0x0000002002057812 */ /* 0x000fe200078ef800 */
[----:B------:R-:W-:Y:S01]  /*0a40*/  IMAD R0, R11, 0x200, R6 ;  /* 0x000002000b007824 */ /* 0x000fe200078e0206 */
[----:B------:R-:W-:Y:S01]  /*0a50*/  SHF.R.U32.HI R2, RZ, 0x3, R2 ;  /* 0x00000003ff027819 */ /* 0x000fe20000011602 */
[----:B------:R1:W-:Y:S02]  /*0a60*/  STL [R1+0x5c], R8 ;  /* 0x00005c0801007387 */ /* 0x0003e40000100800 */
[----:B------:R-:W-:Y:S01]  /*0a70*/  IMAD R10, R7, 0x20, R0 ;  /* 0x00000020070a7824 */ /* 0x000fe200078e0200 */
[----:B------:R-:W-:Y:S01]  /*0a80*/  SHF.R.S32.HI R0, RZ, 0x1, R4 ;  /* 0x00000001ff007819 */ /* 0x000fe20000011404 */
[----:B------:R-:W-:-:S02]  /*0a90*/  IMAD.U32 R4, RZ, RZ, UR14 ;  /* 0x0000000eff047e24 */ /* 0x000fc4000f8e00ff */
[----:B------:R-:W-:Y:S01]  /*0aa0*/  IMAD.SHL.U32 R4, R15, 0x10, RZ ;  /* 0x000000100f047824 */ /* 0x000fe200078e00ff */
[C---:B------:R-:W-:Y:S01]  /*0ab0*/  LOP3.LUT P1, RZ, R0.reuse, 0x2, RZ, 0xc0, !PT ;  /* 0x0000000200ff7812 */ /* 0x040fe2000782c0ff */
[----:B------:R-:W-:-:S05]  /*0ac0*/  IMAD.SHL.U32 R0, R0, 0x40, RZ ;  /* 0x0000004000007824 */ /* 0x000fca00078e00ff */
[----:B------:R-:W-:Y:S02]  /*0ad0*/  LOP3.LUT R0, R0, 0xc0, RZ, 0xc0, !PT ;  /* 0x000000c000007812 */ /* 0x000fe400078ec0ff */
[----:B-1----:R-:W-:Y:S02]  /*0ae0*/  LOP3.LUT R8, R5, R2, RZ, 0x3c, !PT ;  /* 0x0000000205087212 */ /* 0x002fe400078e3cff */
        /* <DEDUP_REMOVED lines=29> */
[----:B------:R-:W-:Y:S01]  /*0cc0*/  IADD3 R249, R248, 0x20, RZ ;  /* 0x00000020f8f97810 */ /* 0x000fe20007ffe0ff */
[----:B------:R-:W-:Y:S01]  /*0cd0*/  IMAD.IADD R205, R0, 0x1, R2 ;  /* 0x0000000100cd7824 */ /* 0x000fe200078e0202 */
[----:B------:R-:W-:Y:S01]  /*0ce0*/  LEA R201, R201, 0xf000, 0x1 ;  /* 0x0000f000c9c97811 */ /* 0x000fe200078e08ff */
[C---:B------:R-:W-:Y:S01]  /*0cf0*/  IMAD R4, R207.reuse, 0x10, R4 ;  /* 0x00000010cf047824 */ /* 0x040fe200078e0204 */
[----:B------:R-:W-:Y:S01]  /*0d00*/  @P2 IADD3 R249, R248, -0x20, RZ ;  /* 0xffffffe0f8f92810 */ /* 0x000fe20007ffe0ff */
[----:B------:R-:W-:-:S02]  /*0d10*/  IMAD R207, R207, 0x200, R0 ;  /* 0x00000200cfcf7824 */ /* 0x000fc400078e0200 */
        /* <DEDUP_REMOVED lines=25> */
.L_x_485:
        /* <DEDUP_REMOVED lines=53> */
.L_x_442:
        /* <DEDUP_REMOVED lines=67> */
.L_x_444:
        /* <DEDUP_REMOVED lines=18> */
.L_x_445:
        /* <DEDUP_REMOVED lines=71> */
.L_x_446:
[----:B------:R-:W-:Y:S02]  /*1bc0*/  UMOV UR11, UR54 ;  /* 0x00000036000b7c82 */ /* 0x000fe40008000000 */
.L_x_447:
[----:B------:R-:W2:Y:S04]  /*1bd0*/  LDL.64 R4, [R1+0x10] ;  /* 0x0000100001047983 */ /* 0x000ea80000100a00 */
[----:B------:R1:W2:Y:S01]  /*1be0*/  LDL.64 R20, [R1+0x10] ;  /* 0x0000100001147983 */ /* 0x0002a20000100a00 */
[----:B------:R-:W-:Y:S01]  /*1bf0*/  UIADD3 UR8, UP4, UP3, UR8, UR45, UR51 ;  /* 0x0000002d08087290 */ /* 0x000fe2000fb9e033 */
[----:B------:R-:W-:Y:S01]  /*1c00*/  IMAD.U32 R10, RZ, RZ, UR5 ;  /* 0x00000005ff0a7e24 */ /* 0x000fe2000f8e00ff */
[----:B------:R-:W-:Y:S01]  /*1c10*/  BSSY B1, `(.L_x_443) ;  /* 0x0000874000017945 */ /* 0x000fe20003800000 */
[----:B------:R-:W3:Y:S01]  /*1c20*/  S2R R11, SR_TID.X ;  /* 0x00000000000b7919 */ /* 0x000ee20000002100 */
[----:B------:R-:W-:Y:S01]  /*1c30*/  UIADD3 UR30, UP2, UP1, UR15, UR8, UR16 ;  /* 0x000000080f1e7290 */ /* 0x000fe2000f95e010 */
[----:B------:R-:W-:Y:S01]  /*1c40*/  IMAD.U32 R8, RZ, RZ, UR4 ;  /* 0x00000004ff087e24 */ /* 0x000fe2000f8e00ff */
[----:B------:R-:W-:Y:S01]  /*1c50*/  UIADD3.X UR7, UR10, UR52, UR57, UP4, UP3 ;  /* 0x000000340a077290 */ /* 0x000fe2000a7e6439 */
[----:B------:R-:W-:Y:S01]  /*1c60*/  IMAD.U32 R9, RZ, RZ, UR20 ;  /* 0x00000014ff097e24 */ /* 0x000fe2000f8e00ff */
[----:B------:R-:W-:-:S02]  /*1c70*/  ULDC.64 UR8, c[0x0][0x1a8] ;  /* 0x00006a0000087ab9 */ /* 0x000fc40000000a00 */
[----:B------:R-:W-:Y:S02]  /*1c80*/  UIADD3.X UR28, UR13, UR7, UR14, UP2, UP1 ;  /* 0x000000070d1c7290 */ /* 0x000fe400097e240e */
[----:B------:R-:W-:Y:S02]  /*1c90*/  UIMAD UR7, UR61, UR8, URZ ;  /* 0x000000083d0772a4 */ /* 0x000fe4000f8e023f */
[----:B------:R-:W-:Y:S02]  /*1ca0*/  UMOV UR14, 0x4 ;  /* 0x00000004000e7882 */ /* 0x000fe40000000000 */
[----:B------:R-:W-:Y:S02]  /*1cb0*/  UIMAD UR24, UR40, UR9, UR7 ;  /* 0x00000009281872a4 */ /* 0x000fe4000f8e0207 */
[----:B------:R-:W-:Y:S02]  /*1cc0*/  ULDC.64 UR4, c[0x0][0x3c8] ;  /* 0x0000f20000047ab9 */ /* 0x000fe40000000a00 */
[----:B------:R-:W-:-:S02]  /*1cd0*/  ULDC.64 UR8, c[0x0][0x378] ;  /* 0x0000de0000087ab9 */ /* 0x000fc40000000a00 */
[----:B------:R-:W-:-:S04]  /*1ce0*/  UIMAD UR7, UR61, UR8, URZ ;  /* 0x000000083d0772a4 */ /* 0x000fc8000f8e023f */
[----:B------:R-:W-:Y:S01]  /*1cf0*/  UIMAD UR18, UR40, UR9, UR7 ;  /* 0x00000009281272a4 */ /* 0x000fe2000f8e0207 */
[----:B---3--:R-:W-:Y:S02]  /*1d00*/  SHF.R.S32.HI R12, RZ, 0x1f, R11 ;  /* 0x0000001fff0c7819 */ /* 0x008fe4000001140b */
[----:B------:R-:W-:Y:S02]  /*1d10*/  ULDC.64 UR8, c[0x0][0x370] ;  /* 0x0000dc0000087ab9 */ /* 0x000fe40000000a00 */
[----:B------:R-:W-:Y:S01]  /*1d20*/  LEA.HI R3, R12, R11, RZ, 0x2 ;  /* 0x0000000b0c037211 */ /* 0x000fe200078f10ff */
[----:B------:R-:W-:Y:S02]  /*1d30*/  UIMAD UR7, UR32, UR8, URZ ;  /* 0x00000008200772a4 */ /* 0x000fe4000f8e023f */
[----:B------:R-:W-:Y:S01]  /*1d40*/  UIADD3 UR8, UR20, UR11, URZ ;  /* 0x0000000b14087290 */ /* 0x000fe2000fffe03f */
[----:B------:R-:W-:Y:S01]  /*1d50*/  SHF.R.S32.HI R3, RZ, 0x2, R3 ;  /* 0x00000002ff037819 */ /* 0x000fe20000011403 */
[----:B------:R-:W-:-:S02]  /*1d60*/  UIMAD UR10, UR20, UR9, UR7 ;  /* 0x00000009140a72a4 */ /* 0x000fc4000f8e0207 */
[----:B------:R-:W-:Y:S01]  /*1d70*/  UIMAD.WIDE UR8, UR8, UR14, UR4 ;  /* 0x0000000e080872a5 */ /* 0x000fe2000f8e0204 */
[----:B------:R-:W-:Y:S01]  /*1d80*/  SHF.R.S32.HI R17, RZ, 0x1f, R3 ;  /* 0x0000001fff117819 */ /* 0x000fe20000011403 */
[----:B------:R-:W-:Y:S01]  /*1d90*/  UIADD3 UR7, -UR6, UR12, UR23 ;  /* 0x0000000c06077290 */ /* 0x000fe2000fffe117 */
[----:B------:R-:W-:Y:S01]  /*1da0*/  IADD3 R0, P0, R3, UR20, RZ ;  /* 0x0000001403007c10 */ /* 0x000fe2000ff1e0ff */
[----:B------:R-:W-:-:S03]  /*1db0*/  ULDC.64 UR4, c[0x0][0x200] ;  /* 0x0000800000047ab9 */ /* 0x000fc60000000a00 */
[----:B------:R-:W-:Y:S01]  /*1dc0*/  IADD3.X R7, R17, UR32, RZ, P0, !PT ;  /* 0x0000002011077c10 */ /* 0x000fe200087fe4ff */
[----:B------:R-:W-:Y:S02]  /*1dd0*/  UMOV UR16, UR8 ;  /* 0x0000000800107c82 */ /* 0x000fe40008000000 */
[----:B------:R-:W-:Y:S02]  /*1de0*/  UIADD3 UR8, UR20, UR17, URZ ;  /* 0x0000001114087290 */ /* 0x000fe4000fffe03f */
[----:B------:R-:W-:Y:S01]  /*1df0*/  IMAD R7, R7, c[0x0][0x190], RZ ;  /* 0x0000640007077a24 */ /* 0x000fe200078e02ff */
[----:B------:R-:W-:Y:S02]  /*1e00*/  UMOV UR15, UR9 ;  /* 0x00000009000f7c82 */ /* 0x000fe40008000000 */
[----:B------:R-:W-:Y:S01]  /*1e10*/  UIMAD.WIDE UR8, UR8, UR14, UR4 ;  /* 0x0000000e080872a5 */ /* 0x000fe2000f8e0204 */
[----:B------:R3:W4:Y:S01]  /*1e20*/  R2UR UR4, R8 ;  /* 0x00000000080473c2 */ /* 0x00072200000e0000 */
[----:B------:R-:W-:-:S02]  /*1e30*/  ULDC UR32, c[0x0][0x2e8] ;  /* 0x0000ba0000207ab9 */ /* 0x000fc40000000800 */
[----:B------:R-:W-:-:S03]  /*1e40*/  UIADD3 UR7, UR7, -UR32, URZ ;  /* 0x8000002007077290 */ /* 0x000fc6000fffe03f */
[----:B------:R-:W-:Y:S02]  /*1e50*/  UMOV UR14, UR8 ;  /* 0x00000008000e7c82 */ /* 0x000fe40008000000 */
[----:B------:R-:W-:Y:S01]  /*1e60*/  USHF.R.S32.HI UR17, URZ, 0x1f, UR7 ;  /* 0x0000001f3f117899 */ /* 0x000fe20008011407 */
[----:B------:R1:W1:Y:S01]  /*1e70*/  R2UR UR5, R10 ;  /* 0x000000000a0573c2 */ /* 0x00026200000e0000 */
[----:B------:R-:W-:Y:S02]  /*1e80*/  UMOV UR13, UR9 ;  /* 0x00000009000d7c82 */ /* 0x000fe40008000000 */
[----:B------:R-:W-:Y:S02]  /*1e90*/  ULEA.HI UR17, UR17, UR7, URZ, 0x6 ;  /* 0x0000000711117291 */ /* 0x000fe4000f8f303f */
[----:B------:R-:W-:Y:S02]  /*1ea0*/  UIADD3 UR7, UR33, -0x1, URZ ;  /* 0xffffffff21077890 */ /* 0x000fe4000fffe03f */
[----:B------:R-:W-:-:S04]  /*1eb0*/  USHF.R.S32.HI UR17, URZ, 0x6, UR17 ;  /* 0x000000063f117899 */ /* 0x000fc80008011411 */
[----:B------:R-:W-:-:S04]  /*1ec0*/  UISETP.LT.AND UP1, UPT, URZ, UR17, UPT ;  /* 0x000000113f00728c */ /* 0x000fc8000bf21270 */
[----:B------:R-:W-:-:S04]  /*1ed0*/  USEL UR17, URZ, UR17, !UP1 ;  /* 0x000000113f117287 */ /* 0x000fc8000c800000 */
[----:B------:R-:W-:Y:S01]  /*1ee0*/  UISETP.GT.AND UP1, UPT, UR33, UR17, UPT ;  /* 0x000000112100728c */ /* 0x000fe2000bf24270 */
[----:B--2---:R-:W-:-:S05]  /*1ef0*/  IMAD.MOV.U32 R20, RZ, RZ, R4 ;  /* 0x000000ffff147224 */ /* 0x004fca00078e0004 */
[----:B------:R-:W-:-:S05]  /*1f00*/  SHF.R.S32.HI R21, RZ, 0x1f, R20 ;  /* 0x0000001fff157819 */ /* 0x000fca0000011414 */
[C---:B------:R-:W-:Y:S01]  /*1f10*/  IMAD.WIDE.U32 R4, R0.reuse, c[0x0][0x190], R20 ;  /* 0x0000640000047a25 */ /* 0x040fe200078e0014 */
[----:B------:R2:W-:Y:S03]  /*1f20*/  STL [R1+0x14], R21 ;  /* 0x0000141501007387 */ /* 0x0005e60000100800 */
[----:B------:R-:W-:Y:S01]  /*1f30*/  IMAD R0, R0, c[0x0][0x194], R7 ;  /* 0x0000650000007a24 */ /* 0x000fe200078e0207 */
[----:B------:R-:W-:-:S04]  /*1f40*/  IADD3 R6, P0, R4, UR41, RZ ;  /* 0x0000002904067c10 */ /* 0x000fc8000ff1e0ff */
[----:B------:R-:W-:Y:S02]  /*1f50*/  IADD3.X R7, R5, UR37, R0, P0, !PT ;  /* 0x0000002505077c10 */ /* 0x000fe400087fe400 */
[----:B------:R-:W-:Y:S02]  /*1f60*/  LEA.HI R0, R12, R11, RZ, 0x5 ;  /* 0x0000000b0c007211 */ /* 0x000fe400078f28ff */
[----:B------:R-:W-:Y:S02]  /*1f70*/  IADD3 R4, P0, R20, UR29, RZ ;  /* 0x0000001d14047c10 */ /* 0x000fe4000ff1e0ff */
[----:B---3--:R-:W-:Y:S02]  /*1f80*/  LOP3.LUT R8, R0, 0xffffffe0, RZ, 0xc0, !PT ;  /* 0xffffffe000087812 */ /* 0x008fe400078ec0ff */
[----:B------:R-:W-:Y:S02]  /*1f90*/  SHF.R.S32.HI R0, RZ, 0x5, R0 ;  /* 0x00000005ff007819 */ /* 0x000fe40000011400 */
[----:B------:R-:W-:Y:S01]  /*1fa0*/  IADD3.X R5, R21, UR31, RZ, P0, !PT ;  /* 0x0000001f15057c10 */ /* 0x000fe200087fe4ff */
[----:B------:R-:W-:-:S04]  /*1fb0*/  IMAD.IADD R8, R11, 0x1, -R8 ;  /* 0x000000010b087824 */ /* 0x000fc800078e0a08 */
[----:B------:R-:W-:Y:S02]  /*1fc0*/  IMAD R0, R0, UR50, R8 ;  /* 0x0000003200007c24 */ /* 0x000fe4000f8e0208 */
[----:B------:R-:W-:-:S03]  /*1fd0*/  IMAD.WIDE.U32 R4, R9, c[0x0][0x370], R4 ;  /* 0x0000dc0009047a25 */ /* 0x000fc600078e0004 */
[C---:B------:R-:W-:Y:S02]  /*1fe0*/  IADD3 R8, P0, R0.reuse, UR30, RZ ;  /* 0x0000001e00087c10 */ /* 0x040fe4000ff1e0ff */
[----:B------:R-:W-:Y:S02]  /*1ff0*/  IADD3 R5, R5, UR10, RZ ;  /* 0x0000000a05057c10 */ /* 0x000fe4000fffe0ff */
        /* <DEDUP_REMOVED lines=15> */
[----:B------:R-:W-:Y:S02]  /*20f0*/  IMAD.IADD R0, R5, 0x1, R0 ;  /* 0x0000000105007824 */ /* 0x000fe400078e0200 */
[----:B------:R2:W-:Y:S03]  /*2100*/  STL [R1], R18 ;  /* 0x0000001201007387 */ /* 0x0005e60000100800 */
[----:B------:R-:W-:Y:S01]  /*2110*/  LEA.HI.X R251, R4, c[0x0][0x334], R0, 0x1, P3 ;  /* 0x0000cd0004fb7a11 */ /* 0x000fe200018f0c00 */
[----:B-1--4-:R-:W-:Y:S05]  /*2120*/  @P0 BRA `(.L_x_448) ;  /* 0x000008c000000947 */ /* 0x012fea0003800000 */
[----:B------:R-:W-:Y:S02]  /*2130*/  @UP0 UIADD3 UR7, UR21, UR25, URZ ;  /* 0x0000001915070290 */ /* 0x000fe4000fffe03f */
[----:B------:R-:W-:-:S02]  /*2140*/  ULDC.64 UR10, c[0x0][0x3a0] ;  /* 0x0000e800000a7ab9 */ /* 0x000fc40000000a00 */
        /* <DEDUP_REMOVED lines=16> */
.L_x_449:
        /* <DEDUP_REMOVED lines=18> */
.L_x_450:
        /* <DEDUP_REMOVED lines=34> */
.L_x_452:
[----:B-1----:R-:W-:Y:S05]  /*2590*/  BSYNC B0 ;  /* 0x0000000000007941 */ /* 0x002fea0003800000 */
.L_x_451:
        /* <DEDUP_REMOVED lines=19> */
.L_x_454:
[----:B------:R-:W-:Y:S05]  /*26d0*/  BSYNC B0 ;  /* 0x0000000000007941 */ /* 0x000fea0003800000 */
.L_x_453:
        /* <DEDUP_REMOVED lines=30> */
.L_x_456:
[----:B------:R-:W-:Y:S05]  /*28c0*/  BSYNC B0 ;  /* 0x0000000000007941 */ /* 0x000fea0003800000 */
.L_x_455:
        /* <DEDUP_REMOVED lines=18> */
.L_x_448:
[----:B------:R-:W3:Y:S01]  /*29f0*/  LDL R16, [R1+0x40] ;  /* 0x0000400001107983 */ /* 0x000ee20000100800 */
        /* <DEDUP_REMOVED lines=21> */
[----:B---3--:R-:W-:-:S09]  /*2b50*/  SHF.L.U32 R0, R16, 0x1, RZ ;  /* 0x0000000110007819 */ /* 0x008fd200000006ff */
[----:B------:R1:W-:Y:S04]  /*2b60*/  @P1 STS [R0+0xf000], RZ ;  /* 0x00f000ff00001388 */ /* 0x0003e80000000800 */
[----:B------:R1:W-:Y:S04]  /*2b70*/  @P1 STS [R0+0xf004], RZ ;  /* 0x00f004ff00001388 */ /* 0x0003e80000000800 */
[----:B------:R1:W-:Y:S04]  /*2b80*/  @P1 STS.64 [R0+0xf008], RZ ;  /* 0x00f008ff00001388 */ /* 0x0003e80000000a00 */
[----:B------:R1:W-:Y:S04]  /*2b90*/  @P1 STS.128 [R0+0x11000], RZ ;  /* 0x011000ff00001388 */ /* 0x0003e80000000c00 */
[----:B------:R1:W-:Y:S01]  /*2ba0*/  @P1 STS.128 [R0+0x13000], RZ ;  /* 0x013000ff00001388 */ /* 0x0003e20000000c00 */
[----:B------:R-:W-:Y:S05]  /*2bb0*/  @P1 BRA `(.L_x_459) ;  /* 0x0000023000001947 */ /* 0x000fea0003800000 */
[----:B------:R-:W3:Y:S04]  /*2bc0*/  LDL R8, [R1+0x24] ;  /* 0x0000240001087983 */ /* 0x000ee80000100800 */
[----:B------:R-:W4:Y:S01]  /*2bd0*/  LDL R10, [R1+0x28] ;  /* 0x00002800010a7983 */ /* 0x000f220000100800 */
        /* <DEDUP_REMOVED lines=8> */
[----:B---3--:R-:W-:Y:S01]  /*2c60*/  ISETP.GE.AND P4, PT, R8, c[0x0][0x220], PT ;  /* 0x0000880008007a0c */ /* 0x008fe20003f86270 */
[----:B------:R-:W-:Y:S01]  /*2c70*/  IMAD R8, R17, c[0x0][0x1a0], RZ ;  /* 0x0000680011087a24 */ /* 0x000fe200078e02ff */
[----:B----4-:R-:W-:-:S03]  /*2c80*/  ISETP.GE.AND P3, PT, R10, c[0x0][0x220], PT ;  /* 0x000088000a007a0c */ /* 0x010fc60003f66270 */
        /* <DEDUP_REMOVED lines=22> */
.L_x_459:
[----:B------:R-:W-:Y:S05]  /*2df0*/  BSYNC B0 ;  /* 0x0000000000007941 */ /* 0x000fea0003800000 */
.L_x_458:
[----:B------:R-:W-:Y:S01]  /*2e00*/  IADD3 R4, R3, 0x40, RZ ;  /* 0x0000004003047810 */ /* 0x000fe20007ffe0ff */
[----:B------:R-:W-:Y:S03]  /*2e10*/  BSSY B0, `(.L_x_460) ;  /* 0x0000028000007945 */ /* 0x000fe60003800000 */
[----:B------:R-:W-:-:S13]  /*2e20*/  ISETP.GE.AND P5, PT, R4, UR8, PT ;  /* 0x0000000804007c0c */ /* 0x000fda000bfa6270 */
[----:B------:R3:W-:Y:S04]  /*2e30*/  @P5 STS.128 [R0+0x10000], RZ ;  /* 0x010000ff00005388 */ /* 0x0007e80000000c00 */
        /* <DEDUP_REMOVED lines=37> */
.L_x_461:
[----:B------:R-:W-:Y:S05]  /*3090*/  BSYNC B0 ;  /* 0x0000000000007941 */ /* 0x000fea0003800000 */
.L_x_460:
        /* <DEDUP_REMOVED lines=39> */
.L_x_463:
[----:B------:R-:W-:Y:S05]  /*3310*/  BSYNC B0 ;  /* 0x0000000000007941 */ /* 0x000fea0003800000 */
.L_x_462:
        /* <DEDUP_REMOVED lines=19> */
.L_x_465:
        /* <DEDUP_REMOVED lines=36> */
.L_x_466:
[----:B------:R-:W-:Y:S05]  /*3690*/  BSYNC B0 ;  /* 0x0000000000007941 */ /* 0x000fea0003800000 */
.L_x_464:
[----:B--2---:R-:W2:Y:S01]  /*36a0*/  LDL R18, [R1+0x3c] ;  /* 0x00003c0001127983 */ /* 0x004ea20000100800 */
[----:B------:R-:W-:Y:S02]  /*36b0*/  IMAD.MOV.U32 R11, RZ, RZ, 0x7f800000 ;  /* 0x7f800000ff0b7424 */ /* 0x000fe400078e00ff */
        /* <DEDUP_REMOVED lines=17> */
[----:B------:R1:W2:Y:S01]  /*37d0*/  @!P4 LDG.E R11, [R6.64] ;  /* 0x00000004060bc981 */ /* 0x0002a2000c1e1900 */
[----:B------:R-:W-:Y:S01]  /*37e0*/  ISETP.GE.AND P2, PT, R18, UR8, PT ;  /* 0x0000000812007c0c */ /* 0x000fe2000bf46270 */
[----:B------:R-:W-:Y:S02]  /*37f0*/  ULDC.64 UR8, c[0x0][0x198] ;  /* 0x0000660000087ab9 */ /* 0x000fe40000000a00 */
[----:B---3--:R5:W3:Y:S08]  /*3800*/  @!P6 LDG.E R13, [R4.64+0x20] ;  /* 0x00002004040de981 */ /* 0x008af0000c1e1900 */
[----:B----4-:R5:W4:Y:S04]  /*3810*/  @!P3 LDG.E R12, [R4.64+0x80] ;  /* 0x00008004040cb981 */ /* 0x010b28000c1e1900 */
[----:B------:R5:W3:Y:S01]  /*3820*/  @!P2 LDG.E R19, [R4.64] ;  /* 0x000000040413a981 */ /* 0x000ae2000c1e1900 */
[----:B------:R-:W-:-:S03]  /*3830*/  UIMAD UR8, UR19, UR8, URZ ;  /* 0x00000008130872a4 */ /* 0x000fc6000f8e023f */
[----:B------:R1:W-:Y:S01]  /*3840*/  @P1 STS [R0+0x9000], RZ ;  /* 0x009000ff00001388 */ /* 0x0003e20000000800 */
[----:B------:R-:W-:-:S03]  /*3850*/  UIMAD UR8, UR23, UR9, UR8 ;  /* 0x00000009170872a4 */ /* 0x000fc6000f8e0208 */
[----:B------:R1:W-:Y:S04]  /*3860*/  @P1 STS [R0+0x9004], RZ ;  /* 0x009004ff00001388 */ /* 0x0003e80000000800 */
[----:B------:R2:W-:Y:S04]  /*3870*/  @P1 STS.64 [R0+0x9008], RZ ;  /* 0x009008ff00001388 */ /* 0x0005e80000000a00 */
[----:B------:R2:W-:Y:S04]  /*3880*/  @P1 STS.128 [R0+0xb000], RZ ;  /* 0x00b000ff00001388 */ /* 0x0005e80000000c00 */
[----:B------:R2:W-:Y:S01]  /*3890*/  @P1 STS.128 [R0+0xd000], RZ ;  /* 0x00d000ff00001388 */ /* 0x0005e20000000c00 */
[----:B-----5:R-:W-:-:S04]  /*38a0*/  IMAD.U32 R4, RZ, RZ, UR23 ;  /* 0x00000017ff047e24 */ /* 0x020fc8000f8e00ff */
        /* <DEDUP_REMOVED lines=9> */
[----:B--2---:R1:W-:Y:S04]  /*3940*/  STL [R1+0x18], R11 ;  /* 0x0000180b01007387 */ /* 0x0043e80000100800 */
[----:B----4-:R1:W-:Y:S04]  /*3950*/  STL [R1+0x8], R12 ;  /* 0x0000080c01007387 */ /* 0x0103e80000100800 */
[----:B---3--:R1:W-:Y:S04]  /*3960*/  STL [R1+0x20], R13 ;  /* 0x0000200d01007387 */ /* 0x0083e80000100800 */
        /* <DEDUP_REMOVED lines=37> */
.L_x_468:
[----:B------:R-:W-:Y:S05]  /*3bc0*/  BSYNC B0 ;  /* 0x0000000000007941 */ /* 0x000fea0003800000 */
.L_x_467:
        /* <DEDUP_REMOVED lines=39> */
.L_x_470:
[----:B------:R-:W-:Y:S05]  /*3e40*/  BSYNC B0 ;  /* 0x0000000000007941 */ /* 0x000fea0003800000 */
.L_x_469:
[----:B------:R-:W0:Y:S01]  /*3e50*/  LDGDEPBAR ;  /* 0x00000000000079af */ /* 0x000e220000000000 */
[----:B------:R-:W-:Y:S01]  /*3e60*/  IADD3 R3, R207, 0x1800, RZ ;  /* 0x00001800cf037810 */ /* 0x000fe20007ffe0ff */
[----:B-1----:R-:W-:Y:S01]  /*3e70*/  IMAD.SHL.U32 R7, R18, 0x4, RZ ;  /* 0x0000000412077824 */ /* 0x002fe200078e00ff */
[----:B--2---:R-:W-:Y:S01]  /*3e80*/  IADD3 R0, R205, 0x1800, RZ ;  /* 0x00001800cd007810 */ /* 0x004fe20007ffe0ff */
[----:B------:R-:W-:Y:S01]  /*3e90*/  STL [R1+0x4], R210 ;  /* 0x000004d201007387 */ /* 0x000fe20000100800 */
[----:B------:R-:W-:Y:S01]  /*3ea0*/  SEL R3, R3, R207, !P0 ;  /* 0x000000cf03037207 */ /* 0x000fe20004000000 */
[----:B------:R-:W-:Y:S01]  /*3eb0*/  UIADD3 UR18, UR23, UR12, URZ ;  /* 0x0000000c17127290 */ /* 0x000fe2000fffe03f */
[----:B------:R-:W-:Y:S01]  /*3ec0*/  SEL R0, R0, R205, !P0 ;  /* 0x000000cd00007207 */ /* 0x000fe20004000000 */
[----:B------:R-:W-:Y:S01]  /*3ed0*/  CS2R R126, SRZ ;  /* 0x00000000007e7805 */ /* 0x000fe2000001ff00 */
[----:B------:R-:W-:Y:S01]  /*3ee0*/  CS2R R124, SRZ ;  /* 0x00000000007c7805 */ /* 0x000fe2000001ff00 */
[----:B------:R-:W-:Y:S01]  /*3ef0*/  IMAD.SHL.U32 R196, R3, 0x2, RZ ;  /* 0x0000000203c47824 */ /* 0x000fe200078e00ff */
[----:B------:R-:W-:Y:S01]  /*3f00*/  UIADD3 UR19, -UR6, 0x80, UR18 ;  /* 0x0000008006137890 */ /* 0x000fe2000fffe112 */
        /* <DEDUP_REMOVED lines=19> */
[----:B------:R-:W-:Y:S01]  /*4040*/  SHF.L.U64.HI R6, R18, 0x2, R16 ;  /* 0x0000000212067819 */ /* 0x000fe20000010210 */
[----:B------:R-:W-:Y:S01]  /*4050*/  CS2R R106, SRZ ;  /* 0x00000000006a7805 */ /* 0x000fe2000001ff00 */
[C---:B------:R-:W-:Y:S01]  /*4060*/  IADD3 R5, R4.reuse, R5, RZ ;  /* 0x0000000504057210 */ /* 0x040fe20007ffe0ff */
[C---:B------:R-:W-:Y:S01]  /*4070*/  IMAD.IADD R0, R4.reuse, 0x1, R0 ;  /* 0x0000000104007824 */ /* 0x040fe200078e0200 */
[----:B------:R-:W-:Y:S01]  /*4080*/  CS2R R104, SRZ ;  /* 0x0000000000687805 */ /* 0x000fe2000001ff00 */
[----:B------:R1:W-:Y:S01]  /*4090*/  STL [R1+0x50], R6 ;  /* 0x0000500601007387 */ /* 0x0003e20000100800 */
[----:B------:R-:W-:Y:S01]  /*40a0*/  CS2R R102, SRZ ;  /* 0x0000000000667805 */ /* 0x000fe2000001ff00 */
[----:B------:R-:W-:Y:S01]  /*40b0*/  CS2R R100, SRZ ;  /* 0x0000000000647805 */ /* 0x000fe2000001ff00 */
[----:B------:R-:W-:Y:S01]  /*40c0*/  CS2R R94, SRZ ;  /* 0x00000000005e7805 */ /* 0x000fe2000001ff00 */
[----:B------:R-:W-:Y:S01]  /*40d0*/  STL [R1+0x4c], R7 ;  /* 0x00004c0701007387 */ /* 0x000fe20000100800 */
        /* <DEDUP_REMOVED lines=8> */
[----:B------:R-:W2:Y:S01]  /*4160*/  LDSM.16.M88.4 R148, [R198+0xf000] ;  /* 0x00f00000c694783b */ /* 0x000ea20000000200 */
        /* <DEDUP_REMOVED lines=11> */
[C---:B-1----:R-:W-:Y:S01]  /*4220*/  IADD3 R6, R4.reuse, R5, RZ ;  /* 0x0000000504067210 */ /* 0x042fe20007ffe0ff */
[C---:B------:R-:W-:Y:S01]  /*4230*/  IMAD.IADD R5, R4.reuse, 0x1, R0 ;  /* 0x0000000104057824 */ /* 0x040fe200078e0200 */
[----:B------:R-:W1:Y:S01]  /*4240*/  LDSM.16.M88.4 R160, [R197+0xf400] ;  /* 0x00f40000c5a0783b */ /* 0x000e620000000200 */
[----:B------:R-:W-:Y:S01]  /*4250*/  CS2R R66, SRZ ;  /* 0x0000000000427805 */ /* 0x000fe2000001ff00 */
[----:B------:R-:W-:Y:S01]  /*4260*/  CS2R R64, SRZ ;  /* 0x0000000000407805 */ /* 0x000fe2000001ff00 */
[C---:B------:R-:W-:Y:S01]  /*4270*/  IMAD.IADD R6, R4.reuse, 0x1, R6 ;  /* 0x0000000104067824 */ /* 0x040fe200078e0206 */
[----:B------:R-:W1:Y:S01]  /*4280*/  LDSM.16.M88.4 R164, [R198+0x11000] ;  /* 0x01100000c6a4783b */ /* 0x000e620000000200 */
[C---:B------:R-:W-:Y:S01]  /*4290*/  IADD3 R5, R4.reuse, R5, RZ ;  /* 0x0000000504057210 */ /* 0x040fe20007ffe0ff */
[----:B------:R-:W-:Y:S01]  /*42a0*/  CS2R R58, SRZ ;  /* 0x00000000003a7805 */ /* 0x000fe2000001ff00 */
[C---:B------:R-:W-:Y:S01]  /*42b0*/  IMAD.IADD R6, R4.reuse, 0x1, R6 ;  /* 0x0000000104067824 */ /* 0x040fe200078e0206 */
        /* <DEDUP_REMOVED lines=18> */
[----:B------:R-:W-:-:S02]  /*43e0*/  ULDC UR8, c[0x0][0x2e8] ;  /* 0x0000ba0000087ab9 */ /* 0x000fc40000000800 */
[----:B------:R-:W1:Y:S01]  /*43f0*/  LDSM.16.M88.4 R188, [R197+0x13000] ;  /* 0x01300000c5bc783b */ /* 0x000e620000000200 */
[----:B------:R-:W-:Y:S02]  /*4400*/  UIADD3 UR20, UR23, 0x80, URZ ;  /* 0x0000008017147890 */ /* 0x000fe4000fffe03f */
[----:B------:R-:W-:Y:S01]  /*4410*/  UIADD3 UR19, UR19, -UR8, URZ ;  /* 0x8000000813137290 */ /* 0x000fe2000fffe03f */
[----:B------:R-:W1:Y:S01]  /*4420*/  LDSM.16.M88.4 R192, [R197+0x13400] ;  /* 0x01340000c5c0783b */ /* 0x000e620000000200 */
[----:B------:R-:W-:-:S03]  /*4430*/  ULDC UR11, c[0x0][0x2e4] ;  /* 0x0000b900000b7ab9 */ /* 0x000fc60000000800 */
[----:B------:R5:W-:Y:S04]  /*4440*/  STL [R1+0x30], R6 ;  /* 0x0000300601007387 */ /* 0x000be80000100800 */
[----:B------:R1:W-:Y:S01]  /*4450*/  STL [R1+0x2c], R5 ;  /* 0x00002c0501007387 */ /* 0x0003e20000100800 */
[----:B-----5:R-:W-:-:S05]  /*4460*/  IMAD.IADD R6, R4, 0x1, R6 ;  /* 0x0000000104067824 */ /* 0x020fca00078e0206 */
[----:B------:R1:W-:Y:S04]  /*4470*/  STL [R1+0x38], R6 ;  /* 0x0000380601007387 */ /* 0x0003e80000100800 */
[----:B--234-:R1:W-:Y:S02]  /*4480*/  STL [R1+0x34], R0 ;  /* 0x0000340001007387 */ /* 0x01c3e40000100800 */
.L_x_475:
[----:B------:R-:W0:Y:S01]  /*4490*/  LDGDEPBAR ;  /* 0x00000000000079af */ /* 0x000e220000000000 */
[----:B-1----:R-:W-:Y:S01]  /*44a0*/  IADD3 R0, R206, R196, RZ ;  /* 0x000000c4ce007210 */ /* 0x002fe20007ffe0ff */
[----:B------:R-:W-:Y:S01]  /*44b0*/  USHF.L.U32 UR8, UR7, 0x6, URZ ;  /* 0x0000000607087899 */ /* 0x000fe2000800063f */
[----:B------:R-:W-:Y:S01]  /*44c0*/  MOV R245, R243 ;  /* 0x000000f300f57202 */ /* 0x000fe20000000f00 */
[----:B------:R-:W-:Y:S02]  /*44d0*/  ULDC UR9, c[0x0][0x2e4] ;  /* 0x0000b90000097ab9 */ /* 0x000fe40000000800 */
[----:B------:R-:W-:Y:S02]  /*44e0*/  UISETP.GE.AND UP0, UPT, UR8, UR19, UPT ;  /* 0x000000130800728c */ /* 0x000fe4000bf06270 */
[----:B------:R-:W2:Y:S04]  /*44f0*/  LDL R209, [R1+0x4c] ;  /* 0x00004c0001d17983 */ /* 0x000ea80000100800 */
[----:B------:R-:W3:Y:S01]  /*4500*/  LDL R208, [R1+0x50] ;  /* 0x0000500001d07983 */ /* 0x000ee20000100800 */
[----:B------:R-:W-:Y:S04]  /*4510*/  DEPBAR.LE SB0, 0x0 ;  /* 0x000080000000791a */ /* 0x000fe80000000000 */
[----:B------:R-:W-:Y:S08]  /*4520*/  BAR.SYNC.DEFER_BLOCKING 0x0 ;  /* 0x0000000000007b1d */ /* 0x000ff00000010000 */
[----:B------:R-:W-:Y:S08]  /*4530*/  LDSM.16.M88.4 R32, [R196] ;  /* 0x00000000c420783b */ /* 0x000ff00000000200 */
[----:B------:R-:W1:Y:S08]  /*4540*/  LDSM.16.M88.4 R16, [R198+0x9000] ;  /* 0x00900000c610783b */ /* 0x000e700000000200 */
[----:B------:R-:W4:Y:S08]  /*4550*/  LDSM.16.M88.4 R28, [R196+0x800] ;  /* 0x00080000c41c783b */ /* 0x000f300000000200 */
[----:B------:R-:W4:Y:S08]  /*4560*/  LDSM.16.M88.4 R132, [R198+0x9400] ;  /* 0x00940000c684783b */ /* 0x000f300000000200 */
[----:B------:R-:W-:Y:S08]  /*4570*/  LDSM.16.M88.4 R136, [R0] ;  /* 0x000000000088783b */ /* 0x000ff00000000200 */
[----:B------:R-:W4:Y:S01]  /*4580*/  LDSM.16.M88.4 R140, [R197+0x9000] ;  /* 0x00900000c58c783b */ /* 0x000f220000000200 */
[-C--:B-1----:R-:W-:Y:S07]  /*4590*/  HMMA.16816.F32 R4, R32, R16.reuse, RZ ;  /* 0x000000102004723c */ /* 0x082fee00000018ff */
[----:B------:R-:W-:Y:S01]  /*45a0*/  LDSM.16.M88.4 R144, [R197+0xd400] ;  /* 0x00d40000c590783b */ /* 0x000fe20000000200 */
[C---:B----4-:R-:W-:Y:S08]  /*45b0*/  HMMA.16816.F32 R8, R28.reuse, R16, RZ ;  /* 0x000000101c08723c */ /* 0x050ff000000018ff */
        /* <DEDUP_REMOVED lines=18> */
[----:B------:R-:W4:Y:S01]  /*46e0*/  LDSM.16.M88.4 R140, [R196+0x1800] ;  /* 0x00180000c48c783b */ /* 0x000f220000000200 */
        /* <DEDUP_REMOVED lines=37> */
[C---:B----4-:R-:W-:Y:S07]  /*4940*/  HMMA.16816.F32 R8, R136.reuse, R132, R8 ;  /* 0x000000848808723c */ /* 0x050fee0000001808 */
[----:B--2---:R-:W-:Y:S01]  /*4950*/  IADD3 R132, P0, R209, UR16, RZ ;  /* 0x00000010d1847c10 */ /* 0x004fe2000ff1e0ff */
[-C--:B------:R-:W-:Y:S04]  /*4960*/  HMMA.16816.F32 R12, R136, R134.reuse, R12 ;  /* 0x00000086880c723c */ /* 0x080fe8000000180c */
[----:B---3--:R-:W-:Y:S02]  /*4970*/  IADD3.X R133, R208, UR15, RZ, P0, !PT ;  /* 0x0000000fd0857c10 */ /* 0x008fe400087fe4ff */
[----:B------:R-:W-:Y:S02]  /*4980*/  PLOP3.LUT P0, PT, PT, PT, UP0, 0x80, 0x0 ;  /* 0x000000000000781c */ /* 0x000fe40003f0f008 */
[C---:B------:R-:W-:Y:S01]  /*4990*/  HMMA.16816.F32 R16, R140.reuse, R134, R16 ;  /* 0x000000868c10723c */ /* 0x040fe20000001810 */
[----:B------:R1:W5:Y:S03]  /*49a0*/  LDG.E R209, [R132.64] ;  /* 0x0000000484d17981 */ /* 0x000366000c1e1900 */
[----:B------:R-:W-:Y:S01]  /*49b0*/  FMUL.FTZ R4, R4, c[0x0][0x2ec] ;  /* 0x0000bb0004047a20 */ /* 0x000fe20000410000 */
[----:B------:R1:W5:Y:S01]  /*49c0*/  LDG.E R208, [R132.64+0x20] ;  /* 0x0000200484d07981 */ /* 0x000362000c1e1900 */
[----:B------:R-:W-:Y:S02]  /*49d0*/  FMUL.FTZ R5, R5, c[0x0][0x2ec] ;  /* 0x0000bb0005057a20 */ /* 0x000fe40000410000 */
[----:B------:R1:W2:Y:S01]  /*49e0*/  MUFU.TANH R214, R4 ;  /* 0x0000000400d67308 */ /* 0x0002a20000002400 */
[-C--:B------:R-:W-:Y:S03]  /*49f0*/  HMMA.16816.F32 R20, R140, R144.reuse, R20 ;  /* 0x000000908c14723c */ /* 0x080fe60000001814 */
[----:B------:R-:W-:Y:S02]  /*4a00*/  FMUL.FTZ R6, R6, c[0x0][0x2ec] ;  /* 0x0000bb0006067a20 */ /* 0x000fe40000410000 */
[----:B------:R-:W-:Y:S02]  /*4a10*/  FMUL.FTZ R7, R7, c[0x0][0x2ec] ;  /* 0x0000bb0007077a20 */ /* 0x000fe40000410000 */
[----:B------:R-:W-:Y:S01]  /*4a20*/  FMUL.FTZ R8, R8, c[0x0][0x2ec] ;  /* 0x0000bb0008087a20 */ /* 0x000fe20000410000 */
[C---:B------:R-:W-:Y:S01]  /*4a30*/  HMMA.16816.F32 R24, R136.reuse, R144, R24 ;  /* 0x000000908818723c */ /* 0x040fe20000001818 */
[----:B------:R1:W3:Y:S01]  /*4a40*/  MUFU.TANH R213, R5 ;  /* 0x0000000500d57308 */ /* 0x0002e20000002400 */
[----:B------:R1:W5:Y:S02]  /*4a50*/  LDG.E R145, [R132.64+0x80] ;  /* 0x0000800484917981 */ /* 0x000364000c1e1900 */
[----:B------:R-:W-:Y:S02]  /*4a60*/  FMUL.FTZ R9, R9, c[0x0][0x2ec] ;  /* 0x0000bb0009097a20 */ /* 0x000fe40000410000 */
[----:B------:R1:W5:Y:S01]  /*4a70*/  LDG.E R144, [R132.64+0xa0] ;  /* 0x0000a00484907981 */ /* 0x000362000c1e1900 */
[----:B------:R-:W-:Y:S01]  /*4a80*/  FMUL.FTZ R10, R10, c[0x0][0x2ec] ;  /* 0x0000bb000a0a7a20 */ /* 0x000fe20000410000 */
[-C--:B------:R-:W-:Y:S03]  /*4a90*/  HMMA.16816.F32 R28, R136, R146.reuse, R28 ;  /* 0x00000092881c723c */ /* 0x080fe6000000181c */
[----:B------:R1:W4:Y:S01]  /*4aa0*/  MUFU.TANH R212, R6 ;  /* 0x0000000600d47308 */ /* 0x0003220000002400 */
[----:B------:R-:W-:Y:S02]  /*4ab0*/  FMUL.FTZ R11, R11, c[0x0][0x2ec] ;  /* 0x0000bb000b0b7a20 */ /* 0x000fe40000410000 */
[----:B------:R-:W-:Y:S02]  /*4ac0*/  FMUL.FTZ R12, R12, c[0x0][0x2ec] ;  /* 0x0000bb000c0c7a20 */ /* 0x000fe40000410000 */
[----:B------:R-:W-:Y:S04]  /*4ad0*/  HMMA.16816.F32 R32, R140, R146, R32 ;  /* 0x000000928c20723c */ /* 0x000fe80000001820 */
[----:B------:R-:W-:Y:S01]  /*4ae0*/  FMUL.FTZ R13, R13, c[0x0][0x2ec] ;  /* 0x0000bb000d0d7a20 */ /* 0x000fe20000410000 */
[----:B------:R1:W1:Y:S01]  /*4af0*/  MUFU.TANH R211, R7 ;  /* 0x0000000700d37308 */ /* 0x0002620000002400 */
[----:B------:R-:W-:Y:S02]  /*4b00*/  FMUL.FTZ R14, R14, c[0x0][0x2ec] ;  /* 0x0000bb000e0e7a20 */ /* 0x000fe40000410000 */
[----:B------:R-:W-:Y:S04]  /*4b10*/  FMUL.FTZ R15, R15, c[0x0][0x2ec] ;  /* 0x0000bb000f0f7a20 */ /* 0x000fe80000410000 */
[----:B------:R-:W-:Y:S02]  /*4b20*/  FMUL.FTZ R16, R16, c[0x0][0x2ec] ;  /* 0x0000bb0010107a20 */ /* 0x000fe40000410000 */
[----:B------:R-:W-:Y:S01]  /*4b30*/  FMUL.FTZ R17, R17, c[0x0][0x2ec] ;  /* 0x0000bb0011117a20 */ /* 0x000fe20000410000 */
[----:B------:R1:W1:Y:S01]  /*4b40*/  MUFU.TANH R218, R8 ;  /* 0x0000000800da7308 */ /* 0x0002620000002400 */
[----:B------:R-:W-:Y:S02]  /*4b50*/  FMUL.FTZ R18, R18, c[0x0][0x2ec] ;  /* 0x0000bb0012127a20 */ /* 0x000fe40000410000 */
[----:B------:R-:W-:Y:S02]  /*4b60*/  FMUL.FTZ R19, R19, c[0x0][0x2ec] ;  /* 0x0000bb0013137a20 */ /* 0x000fe40000410000 */
[----:B------:R-:W-:Y:S02]  /*4b70*/  FMUL.FTZ R20, R20, c[0x0][0x2ec] ;  /* 0x0000bb0014147a20 */ /* 0x000fe40000410000 */
        /* <DEDUP_REMOVED lines=17> */
[----:B------:R-:W-:Y:S05]  /*4c90*/  FMUL.FTZ R35, R35, c[0x0][0x2ec] ;  /* 0x0000bb0023237a20 */ /* 0x000fea0000410000 */
[----:B------:R1:W1:Y:S10]  /*4ca0*/  MUFU.TANH R222, R12 ;  /* 0x0000000c00de7308 */ /* 0x0002740000002400 */
        /* <DEDUP_REMOVED lines=22> */
[----:B------:R1:W1:Y:S01]  /*4e10*/  MUFU.TANH R235, R35 ;  /* 0x0000002300eb7308 */ /* 0x0002620000002400 */
[----:B------:R-:W-:-:S05]  /*4e20*/  @!P0 BRA `(.L_x_471) ;  /* 0x0000029000008947 */ /* 0x000fca0003800000 */
[----:B-1234-:R-:W-:Y:S01]  /*4e30*/  MOV R13, R231 ;  /* 0x000000e7000d7202 */ /* 0x01efe20000000f00 */
[----:B------:R-:W-:Y:S01]  /*4e40*/  UIADD3 UR10, UR11, UR18, -UR6 ;  /* 0x000000120b0a7290 */ /* 0x000fe2000fffe806 */
[----:B------:R-:W-:Y:S01]  /*4e50*/  MOV R17, R233 ;  /* 0x000000e900117202 */ /* 0x000fe20000000f00 */
[----:B------:R-:W-:Y:S01]  /*4e60*/  IMAD.U32 R0, RZ, RZ, UR20 ;  /* 0x00000014ff007e24 */ /* 0x000fe2000f8e00ff */
[----:B------:R-:W-:Y:S01]  /*4e70*/  MOV R30, R235 ;  /* 0x000000eb001e7202 */ /* 0x000fe20000000f00 */
[----:B------:R-:W-:Y:S01]  /*4e80*/  IMAD.MOV.U32 R12, RZ, RZ, R232 ;  /* 0x000000ffff0c7224 */ /* 0x000fe200078e00e8 */
[----:B------:R-:W-:Y:S01]  /*4e90*/  MOV R134, R237 ;  /* 0x000000ed00867202 */ /* 0x000fe20000000f00 */
[----:B------:R-:W-:Y:S01]  /*4ea0*/  IMAD.MOV.U32 R16, RZ, RZ, R234 ;  /* 0x000000ffff107224 */ /* 0x000fe200078e00ea */
[----:B------:R-:W-:Y:S01]  /*4eb0*/  ISETP.LT.AND P0, PT, R0, UR6, PT ;  /* 0x0000000600007c0c */ /* 0x000fe2000bf01270 */
[----:B------:R-:W-:Y:S01]  /*4ec0*/  IMAD.MOV.U32 R29, RZ, RZ, R236 ;  /* 0x000000ffff1d7224 */ /* 0x000fe200078e00ec */
[----:B------:R-:W-:Y:S01]  /*4ed0*/  MOV R11, R239 ;  /* 0x000000ef000b7202 */ /* 0x000fe20000000f00 */
        /* <DEDUP_REMOVED lines=19> */
[----:B------:R-:W-:Y:S01]  /*5010*/  UIADD3 UR9, UR8, 0x40, URZ ;  /* 0x0000004008097890 */ /* 0x000fe2000fffe03f */
[----:B------:R-:W-:Y:S01]  /*5020*/  MOV R22, R211 ;  /* 0x000000d300167202 */ /* 0x000fe20000000f00 */
[----:B------:R-:W-:Y:S01]  /*5030*/  IMAD.MOV.U32 R25, RZ, RZ, R218 ;  /* 0x000000ffff197224 */ /* 0x000fe200078e00da */
[----:B------:R-:W-:Y:S01]  /*5040*/  MOV R26, R213 ;  /* 0x000000d5001a7202 */ /* 0x000fe20000000f00 */
[----:B------:R-:W-:Y:S01]  /*5050*/  UISETP.GE.AND UP0, UPT, UR9, UR10, UPT ;  /* 0x0000000a0900728c */ /* 0x000fe2000bf06270 */
[----:B------:R-:W-:Y:S02]  /*5060*/  IMAD.MOV.U32 R31, RZ, RZ, R212 ;  /* 0x000000ffff1f7224 */ /* 0x000fe400078e00d4 */
[----:B------:R-:W-:Y:S01]  /*5070*/  UMOV UR9, UR11 ;  /* 0x0000000b00097c82 */ /* 0x000fe20008000000 */
[----:B------:R-:W-:Y:S02]  /*5080*/  IMAD.MOV.U32 R34, RZ, RZ, R214 ;  /* 0x000000ffff227224 */ /* 0x000fe400078e00d6 */
[----:B------:R-:W-:Y:S11]  /*5090*/  PLOP3.LUT P1, PT, PT, PT, UP0, 0x80, 0x0 ;  /* 0x000000000000781c */ /* 0x000ff60003f2f008 */
[----:B------:R-:W-:Y:S02]  /*50a0*/  @!UPT UIADD3 URZ, URZ, URZ, URZ ;  /* 0x0000003f3f3ff290 */ /* 0x000fe4000fffe03f */
[----:B------:R-:W-:-:S05]  /*50b0*/  @!P1 BRA P0, `(.L_x_472) ;  /* 0x0000083000009947 */ /* 0x000fca0000000000 */
.L_x_471:
[----:B--234-:R-:W2:Y:S01]  /*50c0*/  LDL R0, [R1+0x3c] ;  /* 0x00003c0001007983 */ /* 0x01cea20000100800 */
[----:B------:R-:W-:Y:S03]  /*50d0*/  UMOV UR11, UR9 ;  /* 0x00000009000b7c82 */ /* 0x000fe60008000000 */
[----:B------:R-:W3:Y:S01]  /*50e0*/  LDL R135, [R1+0x5c] ;  /* 0x00005c0001877983 */ /* 0x000ee20000100800 */
[----:B-12---:R-:W-:Y:S01]  /*50f0*/  IADD3 R4, R0, UR8, RZ ;  /* 0x0000000800047c10 */ /* 0x006fe2000fffe0ff */
[----:B------:R-:W-:Y:S01]  /*5100*/  UIADD3 UR8, -UR9, UR6, -UR12 ;  /* 0x0000000609087290 */ /* 0x000fe2000fffe90c */
[----:B------:R-:W-:Y:S02]  /*5110*/  IMAD.U32 R0, RZ, RZ, UR22 ;  /* 0x00000016ff007e24 */ /* 0x000fe4000f8e00ff */
[C---:B------:R-:W-:Y:S02]  /*5120*/  IADD3 R6, R4.reuse, 0x8, RZ ;  /* 0x0000000804067810 */ /* 0x040fe40007ffe0ff */
[----:B------:R-:W-:Y:S01]  /*5130*/  IADD3 R14, R4, 0x20, RZ ;  /* 0x00000020040e7810 */ /* 0x000fe20007ffe0ff */
[----:B---3--:R-:W-:Y:S01]  /*5140*/  IMAD R0, R0, 0x80, R135 ;  /* 0x0000008000007824 */ /* 0x008fe200078e0287 */
[C---:B------:R-:W-:Y:S02]  /*5150*/  IADD3 R15, R4.reuse, 0x28, RZ ;  /* 0x00000028040f7810 */ /* 0x040fe40007ffe0ff */
[----:B------:R-:W-:Y:S02]  /*5160*/  IADD3 R5, R4, UR8, RZ ;  /* 0x0000000804057c10 */ /* 0x000fe4000fffe0ff */
[----:B------:R-:W-:Y:S02]  /*5170*/  IADD3 R17, R6, UR8, RZ ;  /* 0x0000000806117c10 */ /* 0x000fe4000fffe0ff */
[----:B------:R-:W-:Y:S02]  /*5180*/  IADD3 R18, R14, UR8, RZ ;  /* 0x000000080e127c10 */ /* 0x000fe4000fffe0ff */
[----:B------:R-:W-:Y:S01]  /*5190*/  IADD3 R19, R15, UR8, RZ ;  /* 0x000000080f137c10 */ /* 0x000fe2000fffe0ff */
[----:B------:R-:W-:Y:S01]  /*51a0*/  UIADD3 UR8, UR6, 0x1, -UR12 ;  /* 0x0000000106087890 */ /* 0x000fe2000fffe80c */
[C---:B------:R-:W-:Y:S02]  /*51b0*/  IADD3 R13, R0.reuse, 0x1, RZ ;  /* 0x00000001000d7810 */ /* 0x040fe40007ffe0ff */
[C---:B------:R-:W-:Y:S01]  /*51c0*/  IADD3 R12, R0.reuse, 0x8, RZ ;  /* 0x00000008000c7810 */ /* 0x040fe20007ffe0ff */
[----:B------:R-:W-:Y:S01]  /*51d0*/  UIADD3 UR8, UR8, UR44, URZ ;  /* 0x0000002c08087290 */ /* 0x000fe2000fffe03f */
[C---:B------:R-:W-:Y:S02]  /*51e0*/  IADD3 R11, R0.reuse, 0x9, RZ ;  /* 0x00000009000b7810 */ /* 0x040fe40007ffe0ff */
[C---:B------:R-:W-:Y:S02]  /*51f0*/  IADD3 R10, R0.reuse, 0x10, RZ ;  /* 0x00000010000a7810 */ /* 0x040fe40007ffe0ff */
[----:B------:R-:W-:Y:S02]  /*5200*/  IADD3 R9, R0, 0x11, RZ ;  /* 0x0000001100097810 */ /* 0x000fe40007ffe0ff */
[----:B------:R-:W-:Y:S02]  /*5210*/  IADD3 R16, R4, UR8, RZ ;  /* 0x0000000804107c10 */ /* 0x000fe4000fffe0ff */
[----:B------:R-:W-:Y:S02]  /*5220*/  IMNMX R4, RZ, R5, !PT ;  /* 0x00000005ff047217 */ /* 0x000fe40007800200 */
[----:B------:R-:W-:Y:S02]  /*5230*/  IMNMX R5, R16, UR6, PT ;  /* 0x0000000610057c17 */ /* 0x000fe4000b800200 */
[CC--:B------:R-:W-:Y:S02]  /*5240*/  ISETP.GE.AND P3, PT, R0.reuse, R4.reuse, PT ;  /* 0x000000040000720c */ /* 0x0c0fe40003f66270 */
[C---:B------:R-:W-:Y:S02]  /*5250*/  IADD3 R8, R0.reuse, 0x18, RZ ;  /* 0x0000001800087810 */ /* 0x040fe40007ffe0ff */
[C---:B------:R-:W-:Y:S02]  /*5260*/  IADD3 R7, R0.reuse, 0x19, RZ ;  /* 0x0000001900077810 */ /* 0x040fe40007ffe0ff */
[-C--:B------:R-:W-:Y:S02]  /*5270*/  ISETP.GE.AND P2, PT, R13, R4.reuse, PT ;  /* 0x000000040d00720c */ /* 0x080fe40003f46270 */
        /* <DEDUP_REMOVED lines=8> */
[----:B------:R-:W-:Y:S02]  /*5300*/  IADD3 R6, R6, UR8, RZ ;  /* 0x0000000806067c10 */ /* 0x000fe4000fffe0ff */
[----:B------:R-:W-:Y:S02]  /*5310*/  IMNMX R4, RZ, R17, !PT ;  /* 0x00000011ff047217 */ /* 0x000fe40007800200 */
[-C--:B------:R-:W-:Y:S02]  /*5320*/  ISETP.GE.OR P2, PT, R13, R5.reuse, !P2 ;  /* 0x000000050d00720c */ /* 0x080fe40005746670 */
[-C--:B------:R-:W-:Y:S02]  /*5330*/  ISETP.GE.OR P1, PT, R12, R5.reuse, !P1 ;  /* 0x000000050c00720c */ /* 0x080fe40004f26670 */
[-C--:B------:R-:W-:Y:S02]  /*5340*/  ISETP.GE.OR P0, PT, R11, R5.reuse, !P0 ;  /* 0x000000050b00720c */ /* 0x080fe40004706670 */
[-C--:B------:R-:W-:Y:S02]  /*5350*/  ISETP.GE.OR P6, PT, R10, R5.reuse, !P6 ;  /* 0x000000050a00720c */ /* 0x080fe400077c6670 */
[-C--:B------:R-:W-:Y:S02]  /*5360*/  ISETP.GE.OR P5, PT, R9, R5.reuse, !P5 ;  /* 0x000000050900720c */ /* 0x080fe40006fa6670 */
[-C--:B------:R-:W-:Y:S02]  /*5370*/  ISETP.GE.OR P4, PT, R8, R5.reuse, !P4 ;  /* 0x000000050800720c */ /* 0x080fe40006786670 */
[----:B------:R-:W-:Y:S02]  /*5380*/  ISETP.GE.OR P3, PT, R7, R5, !P3 ;  /* 0x000000050700720c */ /* 0x000fe40005f66670 */
[----:B------:R-:W-:Y:S02]  /*5390*/  IMNMX R5, R6, UR6, PT ;  /* 0x0000000606057c17 */ /* 0x000fe4000b800200 */
[----:B------:R-:W-:Y:S02]  /*53a0*/  FSEL R26, R213, -INF , !P2 ;  /* 0xff800000d51a7808 */ /* 0x000fe40005000000 */
[-C--:B------:R-:W-:Y:S02]  /*53b0*/  ISETP.GE.AND P2, PT, R0, R4.reuse, PT ;  /* 0x000000040000720c */ /* 0x080fe40003f46270 */
[----:B------:R-:W-:Y:S02]  /*53c0*/  FSEL R32, R226, -INF , !P1 ;  /* 0xff800000e2207808 */ /* 0x000fe40004800000 */
[-C--:B------:R-:W-:Y:S02]  /*53d0*/  ISETP.GE.AND P1, PT, R13, R4.reuse, PT ;  /* 0x000000040d00720c */ /* 0x080fe40003f26270 */
        /* <DEDUP_REMOVED lines=14> */
[----:B------:R-:W-:Y:S02]  /*54c0*/  IMNMX R4, RZ, R18, !PT ;  /* 0x00000012ff047217 */ /* 0x000fe40007800200 */
[-C--:B------:R-:W-:Y:S02]  /*54d0*/  ISETP.GE.OR P1, PT, R13, R5.reuse, !P1 ;  /* 0x000000050d00720c */ /* 0x080fe40004f26670 */
[-C--:B------:R-:W-:Y:S02]  /*54e0*/  ISETP.GE.OR P0, PT, R12, R5.reuse, !P0 ;  /* 0x000000050c00720c */ /* 0x080fe40004706670 */
[----:B------:R-:W-:Y:S02]  /*54f0*/  IMNMX R6, R6, UR6, PT ;  /* 0x0000000606067c17 */ /* 0x000fe4000b800200 */
[----:B------:R-:W-:Y:S02]  /*5500*/  FSEL R22, R211, -INF , !P1 ;  /* 0xff800000d3167808 */ /* 0x000fe40004800000 */
[-C--:B------:R-:W-:Y:S02]  /*5510*/  ISETP.GE.AND P1, PT, R0, R4.reuse, PT ;  /* 0x000000040000720c */ /* 0x080fe40003f26270 */
[-C--:B------:R-:W-:Y:S02]  /*5520*/  ISETP.GE.OR P6, PT, R11, R5.reuse, !P6 ;  /* 0x000000050b00720c */ /* 0x080fe400077c6670 */
[-C--:B------:R-:W-:Y:S02]  /*5530*/  ISETP.GE.OR P5, PT, R10, R5.reuse, !P5 ;  /* 0x000000050a00720c */ /* 0x080fe40006fa6670 */
[-C--:B------:R-:W-:Y:S02]  /*5540*/  ISETP.GE.OR P4, PT, R9, R5.reuse, !P4 ;  /* 0x000000050900720c */ /* 0x080fe40006786670 */
[-C--:B------:R-:W-:Y:S02]  /*5550*/  ISETP.GE.OR P3, PT, R8, R5.reuse, !P3 ;  /* 0x000000050800720c */ /* 0x080fe40005f66670 */
[----:B------:R-:W-:Y:S02]  /*5560*/  ISETP.GE.OR P2, PT, R7, R5, !P2 ;  /* 0x000000050700720c */ /* 0x000fe40005746670 */
[----:B------:R-:W-:Y:S02]  /*5570*/  FSEL R23, R224, -INF , !P0 ;  /* 0xff800000e0177808 */ /* 0x000fe40004000000 */
[----:B------:R-:W-:Y:S02]  /*5580*/  ISETP.GE.AND P0, PT, R13, R4, PT ;  /* 0x000000040d00720c */ /* 0x000fe40003f06270 */
        /* <DEDUP_REMOVED lines=54> */
.L_x_472:
[----:B------:R-:W2:Y:S01]  /*58f0*/  LDL R0, [R1+0x1c] ;  /* 0x00001c0001007983 */ /* 0x000ea20000100800 */
[----:B------:R-:W-:Y:S03]  /*5900*/  UISETP.GT.AND UP3, UPT, UR7, UR17, UPT ;  /* 0x000000110700728c */ /* 0x000fe6000bf64270 */
[----:B------:R-:W3:Y:S04]  /*5910*/  LDL R4, [R1+0x20] ;  /* 0x0000200001047983 */ /* 0x000ee80000100800 */
[----:B------:R-:W4:Y:S04]  /*5920*/  LDL R136, [R1+0x8] ;  /* 0x0000080001887983 */ /* 0x000f280000100800 */
[----:B------:R-:W4:Y:S04]  /*5930*/  LDL R135, [R1+0x18] ;  /* 0x0000180001877983 */ /* 0x000f280000100800 */
[----:B------:R1:W-:Y:S04]  /*5940*/  STL [R1+0xc0], R58 ;  /* 0x0000c03a01007387 */ /* 0x0003e80000100800 */
[----:B------:R-:W-:Y:S04]  /*5950*/  STL [R1+0xbc], R57 ;  /* 0x0000bc3901007387 */ /* 0x000fe80000100800 */
[----:B------:R-:W-:Y:S04]  /*5960*/  STL [R1+0xb8], R56 ;  /* 0x0000b83801007387 */ /* 0x000fe80000100800 */
[----:B------:R-:W-:Y:S04]  /*5970*/  STL [R1+0xb4], R55 ;  /* 0x0000b43701007387 */ /* 0x000fe80000100800 */
[----:B------:R-:W-:Y:S04]  /*5980*/  STL [R1+0xb0], R54 ;  /* 0x0000b03601007387 */ /* 0x000fe80000100800 */
[----:B------:R1:W-:Y:S04]  /*5990*/  STL [R1+0xac], R53 ;  /* 0x0000ac3501007387 */ /* 0x0003e80000100800 */
[----:B------:R1:W-:Y:S04]  /*59a0*/  STL [R1+0xa8], R52 ;  /* 0x0000a83401007387 */ /* 0x0003e80000100800 */
[----:B------:R1:W-:Y:S04]  /*59b0*/  STL [R1+0xa4], R51 ;  /* 0x0000a43301007387 */ /* 0x0003e80000100800 */
[----:B------:R1:W-:Y:S04]  /*59c0*/  STL [R1+0xa0], R50 ;  /* 0x0000a03201007387 */ /* 0x0003e80000100800 */
[----:B------:R1:W-:Y:S04]  /*59d0*/  STL [R1+0x9c], R49 ;  /* 0x00009c3101007387 */ /* 0x0003e80000100800 */
[----:B------:R1:W-:Y:S04]  /*59e0*/  STL [R1+0x98], R48 ;  /* 0x0000983001007387 */ /* 0x0003e80000100800 */
[----:B------:R1:W-:Y:S04]  /*59f0*/  STL [R1+0x94], R47 ;  /* 0x0000942f01007387 */ /* 0x0003e80000100800 */
[----:B------:R1:W-:Y:S04]  /*5a00*/  STL [R1+0x90], R46 ;  /* 0x0000902e01007387 */ /* 0x0003e80000100800 */
        /* <DEDUP_REMOVED lines=9> */
[----:B------:R1:W-:Y:S04]  /*5aa0*/  STL [R1+0x68], R36 ;  /* 0x0000682401007387 */ /* 0x0003e80000100800 */
[----:B------:R1:W-:Y:S04]  /*5ab0*/  STL [R1+0x64], R3 ;  /* 0x0000640301007387 */ /* 0x0003e80000100800 */
[----:B------:R1:W-:Y:S01]  /*5ac0*/  STL [R1+0x60], R2 ;  /* 0x0000600201007387 */ /* 0x0003e20000100800 */
[C---:B--2---:R-:W-:Y:S01]  /*5ad0*/  FMUL.FTZ R6, R0.reuse, 1.4426950216293334961 ;  /* 0x3fb8aa3b00067820 */ /* 0x044fe20000410000 */
[----:B------:R-:W-:Y:S01]  /*5ae0*/  FSETP.NEU.FTZ.AND P0, PT, R0, -INF , PT ;  /* 0xff8000000000780b */ /* 0x000fe20003f1d000 */
[----:B---3--:R-:W-:Y:S03]  /*5af0*/  FMUL.FTZ R5, R4, 1.4426950216293334961 ;  /* 0x3fb8aa3b04057820 */ /* 0x008fe60000410000 */
[----:B------:R-:W-:Y:S02]  /*5b00*/  FSEL R6, R6, RZ, P0 ;  /* 0x000000ff06067208 */ /* 0x000fe40000000000 */
[----:B------:R-:W-:Y:S01]  /*5b10*/  FSETP.NEU.FTZ.AND P0, PT, R4, -INF , PT ;  /* 0xff8000000400780b */ /* 0x000fe20003f1d000 */
[----:B----4-:R-:W-:Y:S02]  /*5b20*/  FMUL.FTZ R4, R136, 1.4426950216293334961 ;  /* 0x3fb8aa3b88047820 */ /* 0x010fe40000410000 */
[--C-:B------:R-:W-:Y:S01]  /*5b30*/  FFMA.FTZ R0, R34, c[0x0][0x23c], -R6.reuse ;  /* 0x00008f0022007a23 */ /* 0x100fe20000010806 */
[----:B------:R-:W-:Y:S02]  /*5b40*/  FSEL R5, R5, RZ, P0 ;  /* 0x000000ff05057208 */ /* 0x000fe40000000000 */
[----:B------:R-:W-:Y:S01]  /*5b50*/  FSETP.NEU.FTZ.AND P0, PT, R136, -INF , PT ;  /* 0xff8000008800780b */ /* 0x000fe20003f1d000 */
[----:B------:R2:W-:Y:S03]  /*5b60*/  MUFU.EX2 R243, R0 ;  /* 0x0000000000f37308 */ /* 0x0005e60000000800 */
[----:B------:R-:W-:Y:S02]  /*5b70*/  FSEL R4, R4, RZ, P0 ;  /* 0x000000ff04047208 */ /* 0x000fe40000000000 */
[----:B------:R-:W-:Y:S01]  /*5b80*/  FSETP.NEU.FTZ.AND P0, PT, R135, -INF , PT ;  /* 0xff8000008700780b */ /* 0x000fe20003f1d000 */
[--C-:B--2---:R-:W-:Y:S04]  /*5b90*/  FFMA.FTZ R0, R26, c[0x0][0x23c], -R6.reuse ;  /* 0x00008f001a007a23 */ /* 0x104fe80000010806 */
[----:B------:R2:W-:Y:S02]  /*5ba0*/  MUFU.EX2 R140, R0 ;  /* 0x00000000008c7308 */ /* 0x0005e40000000800 */
[--C-:B--2---:R-:W-:Y:S08]  /*5bb0*/  FFMA.FTZ R0, R31, c[0x0][0x23c], -R5.reuse ;  /* 0x00008f001f007a23 */ /* 0x104ff00000010805 */
[----:B------:R2:W-:Y:S02]  /*5bc0*/  MUFU.EX2 R141, R0 ;  /* 0x00000000008d7308 */ /* 0x0005e40000000800 */
[--C-:B--2---:R-:W-:Y:S02]  /*5bd0*/  FFMA.FTZ R0, R22, c[0x0][0x23c], -R5.reuse ;  /* 0x00008f0016007a23 */ /* 0x104fe40000010805 */
[----:B------:R-:W-:Y:S06]  /*5be0*/  FMUL.FTZ R22, R135, 1.4426950216293334961 ;  /* 0x3fb8aa3b87167820 */ /* 0x000fec0000410000 */
[----:B-1----:R1:W2:Y:S02]  /*5bf0*/  MUFU.EX2 R58, R0 ;  /* 0x00000000003a7308 */ /* 0x0022a40000000800 */
[--C-:B-1----:R-:W-:Y:S08]  /*5c00*/  FFMA.FTZ R0, R32, c[0x0][0x23c], -R6.reuse ;  /* 0x00008f0020007a23 */ /* 0x102ff00000010806 */
[----:B------:R1:W-:Y:S02]  /*5c10*/  MUFU.EX2 R53, R0 ;  /* 0x0000000000357308 */ /* 0x0003e40000000800 */
[----:B-1----:R-:W-:Y:S08]  /*5c20*/  FFMA.FTZ R0, R33, c[0x0][0x23c], -R6 ;  /* 0x00008f0021007a23 */ /* 0x002ff00000010806 */
[----:B------:R1:W-:Y:S02]  /*5c30*/  MUFU.EX2 R52, R0 ;  /* 0x0000000000347308 */ /* 0x0003e40000000800 */
[--C-:B-1----:R-:W-:Y:S08]  /*5c40*/  FFMA.FTZ R0, R23, c[0x0][0x23c], -R5.reuse ;  /* 0x00008f0017007a23 */ /* 0x102ff00000010805 */
[----:B------:R1:W-:Y:S02]  /*5c50*/  MUFU.EX2 R51, R0 ;  /* 0x0000000000337308 */ /* 0x0003e40000000800 */
[--C-:B-1----:R-:W-:Y:S08]  /*5c60*/  FFMA.FTZ R0, R24, c[0x0][0x23c], -R5.reuse ;  /* 0x00008f0018007a23 */ /* 0x102ff00000010805 */
[----:B------:R1:W-:Y:S02]  /*5c70*/  MUFU.EX2 R50, R0 ;  /* 0x0000000000327308 */ /* 0x0003e40000000800 */
[--C-:B-1----:R-:W-:Y:S08]  /*5c80*/  FFMA.FTZ R0, R25, c[0x0][0x23c], -R4.reuse ;  /* 0x00008f0019007a23 */ /* 0x102ff00000010804 */
[----:B------:R1:W-:Y:S02]  /*5c90*/  MUFU.EX2 R147, R0 ;  /* 0x0000000000937308 */ /* 0x0003e40000000800 */
[----:B-1----:R-:W-:Y:S08]  /*5ca0*/  FFMA.FTZ R0, R18, c[0x0][0x23c], -R4 ;  /* 0x00008f0012007a23 */ /* 0x002ff00000010804 */
[----:B------:R1:W3:Y:S02]  /*5cb0*/  MUFU.EX2 R142, R0 ;  /* 0x00000000008e7308 */ /* 0x0002e40000000800 */
[----:B-1----:R-:W-:Y:S02]  /*5cc0*/  FSEL R0, R22, RZ, P0 ;  /* 0x000000ff16007208 */ /* 0x002fe40000000000 */
[----:B------:R-:W-:Y:S03]  /*5cd0*/  PLOP3.LUT P0, PT, PT, PT, UP3, 0x80, 0x0 ;  /* 0x000000000000781c */ /* 0x000fe60003f0f038 */
[--C-:B------:R-:W-:Y:S02]  /*5ce0*/  FFMA.FTZ R7, R7, c[0x0][0x23c], -R0.reuse ;  /* 0x00008f0007077a23 */ /* 0x100fe40000010800 */
[----:B------:R-:W-:Y:S02]  /*5cf0*/  FFMA.FTZ R14, R14, c[0x0][0x23c], -R0 ;  /* 0x00008f000e0e7a23 */ /* 0x000fe40000010800 */
[----:B------:R1:W-:Y:S10]  /*5d00*/  MUFU.EX2 R143, R7 ;  /* 0x00000007008f7308 */ /* 0x0003f40000000800 */
[----:B------:R-:W-:Y:S01]  /*5d10*/  MUFU.EX2 R146, R14 ;  /* 0x0000000e00927308 */ /* 0x000fe20000000800 */
[--C-:B-1----:R-:W-:Y:S09]  /*5d20*/  FFMA.FTZ R7, R19, c[0x0][0x23c], -R4.reuse ;  /* 0x00008f0013077a23 */ /* 0x102ff20000010804 */
[----:B------:R1:W-:Y:S02]  /*5d30*/  MUFU.EX2 R57, R7 ;  /* 0x0000000700397308 */ /* 0x0003e40000000800 */
[----:B-1----:R-:W-:Y:S08]  /*5d40*/  FFMA.FTZ R7, R20, c[0x0][0x23c], -R4 ;  /* 0x00008f0014077a23 */ /* 0x002ff00000010804 */
[----:B------:R1:W4:Y:S02]  /*5d50*/  MUFU.EX2 R56, R7 ;  /* 0x0000000700387308 */ /* 0x0003240000000800 */
        /* <DEDUP_REMOVED lines=10> */
[--C-:B-1----:R-:W-:Y:S08]  /*5e00*/  FFMA.FTZ R7, R28, c[0x0][0x23c], -R5.reuse ;  /* 0x00008f001c077a23 */ /* 0x102ff00000010805 */
[----:B------:R1:W-:Y:S02]  /*5e10*/  MUFU.EX2 R46, R7 ;  /* 0x00000007002e7308 */ /* 0x0003e40000000800 */
[--C-:B-1----:R-:W-:Y:S02]  /*5e20*/  FFMA.FTZ R7, R133, c[0x0][0x23c], -R6.reuse ;  /* 0x00008f0085077a23 */ /* 0x102fe40000010806 */
[----:B------:R-:W-:Y:S06]  /*5e30*/  FFMA.FTZ R6, R134, c[0x0][0x23c], -R6 ;  /* 0x00008f0086067a23 */ /* 0x000fec0000010806 */
[----:B------:R1:W-:Y:S10]  /*5e40*/  MUFU.EX2 R37, R7 ;  /* 0x0000000700257308 */ /* 0x0003f40000000800 */
[----:B------:R2:W2:Y:S01]  /*5e50*/  MUFU.EX2 R36, R6 ;  /* 0x0000000600247308 */ /* 0x0004a20000000800 */
[--C-:B-1----:R-:W-:Y:S09]  /*5e60*/  FFMA.FTZ R7, R21, c[0x0][0x23c], -R4.reuse ;  /* 0x00008f0015077a23 */ /* 0x102ff20000010804 */
[----:B------:R1:W-:Y:S01]  /*5e70*/  MUFU.EX2 R45, R7 ;  /* 0x00000007002d7308 */ /* 0x0003e20000000800 */
[--C-:B--2---:R-:W-:Y:S02]  /*5e80*/  FFMA.FTZ R6, R29, c[0x0][0x23c], -R5.reuse ;  /* 0x00008f001d067a23 */ /* 0x104fe40000010805 */
[----:B------:R-:W-:Y:S07]  /*5e90*/  FFMA.FTZ R5, R30, c[0x0][0x23c], -R5 ;  /* 0x00008f001e057a23 */ /* 0x000fee0000010805 */
[----:B------:R3:W-:Y:S10]  /*5ea0*/  MUFU.EX2 R3, R6 ;  /* 0x0000000600037308 */ /* 0x0007f40000000800 */
[----:B------:R2:W-:Y:S01]  /*5eb0*/  MUFU.EX2 R2, R5 ;  /* 0x0000000500027308 */ /* 0x0005e20000000800 */
[----:B-1----:R-:W-:Y:S05]  /*5ec0*/  F2FP.PACK_AB R7, R58, R141 ;  /* 0x0000008d3a07723e */ /* 0x002fea00000000ff */
[----:B------:R4:W-:Y:S01]  /*5ed0*/  STS [R248+0x13400], R7 ;  /* 0x01340007f8007388 */ /* 0x0009e20000000800 */
[----:B---3--:R-:W-:Y:S01]  /*5ee0*/  F2FP.PACK_AB R6, R142, R147 ;  /* 0x000000938e06723e */ /* 0x008fe200000000ff */
[----:B--2---:R-:W-:Y:S04]  /*5ef0*/  FFMA.FTZ R5, R15, c[0x0][0x23c], -R4 ;  /* 0x00008f000f057a23 */ /* 0x004fe80000010804 */
[----:B------:R1:W2:Y:S01]  /*5f00*/  MUFU.EX2 R44, R5 ;  /* 0x00000005002c7308 */ /* 0x0002a20000000800 */
[----:B----4-:R-:W-:Y:S01]  /*5f10*/  F2FP.PACK_AB R7, R56, R57 ;  /* 0x000000393807723e */ /* 0x010fe200000000ff */
[--C-:B-1----:R-:W-:Y:S08]  /*5f20*/  FFMA.FTZ R5, R10, c[0x0][0x23c], -R0.reuse ;  /* 0x00008f000a057a23 */ /* 0x102ff00000010800 */
[----:B------:R1:W-:Y:S02]  /*5f30*/  MUFU.EX2 R43, R5 ;  /* 0x00000005002b7308 */ /* 0x0003e40000000800 */
[----:B-1----:R-:W-:Y:S08]  /*5f40*/  FFMA.FTZ R5, R11, c[0x0][0x23c], -R0 ;  /* 0x00008f000b057a23 */ /* 0x002ff00000010800 */
[----:B------:R1:W3:Y:S02]  /*5f50*/  MUFU.EX2 R42, R5 ;  /* 0x00000005002a7308 */ /* 0x0002e40000000800 */
[--C-:B-1----:R-:W-:Y:S02]  /*5f60*/  FFMA.FTZ R5, R16, c[0x0][0x23c], -R4.reuse ;  /* 0x00008f0010057a23 */ /* 0x102fe40000010804 */
[----:B------:R-:W-:Y:S06]  /*5f70*/  FFMA.FTZ R4, R17, c[0x0][0x23c], -R4 ;  /* 0x00008f0011047a23 */ /* 0x000fec0000010804 */
[----:B------:R1:W-:Y:S10]  /*5f80*/  MUFU.EX2 R41, R5 ;  /* 0x0000000500297308 */ /* 0x0003f40000000800 */
[----:B------:R4:W2:Y:S01]  /*5f90*/  MUFU.EX2 R40, R4 ;  /* 0x0000000400287308 */ /* 0x0008a20000000800 */
[----:B-1----:R-:W-:Y:S01]  /*5fa0*/  F2FP.PACK_AB R5, R143, R146 ;  /* 0x000000928f05723e */ /* 0x002fe200000000ff */
[--C-:B----4-:R-:W-:Y:S02]  /*5fb0*/  FFMA.FTZ R4, R12, c[0x0][0x23c], -R0.reuse ;  /* 0x00008f000c047a23 */ /* 0x110fe40000010800 */
[----:B------:R-:W-:Y:S06]  /*5fc0*/  FFMA.FTZ R0, R13, c[0x0][0x23c], -R0 ;  /* 0x00008f000d007a23 */ /* 0x000fec0000010800 */
[----:B------:R1:W-:Y:S10]  /*5fd0*/  MUFU.EX2 R39, R4 ;  /* 0x0000000400277308 */ /* 0x0003f40000000800 */
[----:B------:R4:W2:Y:S01]  /*5fe0*/  MUFU.EX2 R38, R0 ;  /* 0x0000000000267308 */ /* 0x0008a20000000800 */
[----:B-1----:R-:W-:Y:S05]  /*5ff0*/  F2FP.PACK_AB R4, R140, R243 ;  /* 0x000000f38c04723e */ /* 0x002fea00000000ff */
[----:B------:R1:W-:Y:S01]  /*6000*/  STS [R248+0x13000], R4 ;  /* 0x01300004f8007388 */ /* 0x0003e20000000800 */
[----:B----4-:R-:W-:Y:S05]  /*6010*/  F2FP.PACK_AB R0, R50, R51 ;  /* 0x000000333200723e */ /* 0x010fea00000000ff */
[----:B------:R4:W-:Y:S01]  /*6020*/  STS [R247+0x13400], R0 ;  /* 0x01340000f7007388 */ /* 0x0009e20000000800 */
[----:B-1----:R-:W-:Y:S05]  /*6030*/  F2FP.PACK_AB R4, R52, R53 ;  /* 0x000000353404723e */ /* 0x002fea00000000ff */
[----:B------:R1:W-:Y:S04]  /*6040*/  STS [R247+0x13000], R4 ;  /* 0x01300004f7007388 */ /* 0x0003e80000000800 */
[----:B------:R2:W-:Y:S01]  /*6050*/  STS [R248+0x14000], R6 ;  /* 0x01400006f8007388 */ /* 0x0005e20000000800 */
[----:B----4-:R-:W-:Y:S03]  /*6060*/  F2FP.PACK_AB R0, R36, R37 ;  /* 0x000000252400723e */ /* 0x010fe600000000ff */
[----:B------:R4:W-:Y:S04]  /*6070*/  STS [R248+0x14400], R5 ;  /* 0x01440005f8007388 */ /* 0x0009e80000000800 */
[----:B------:R3:W-:Y:S01]  /*6080*/  STS [R247+0x14000], R7 ;  /* 0x01400007f7007388 */ /* 0x0007e20000000800 */
[----:B-1----:R-:W-:Y:S02]  /*6090*/  F2FP.PACK_AB R4, R46, R47 ;  /* 0x0000002f2e04723e */ /* 0x002fe400000000ff */
[----:B--2---:R-:W-:Y:S02]  /*60a0*/  F2FP.PACK_AB R6, R54, R55 ;  /* 0x000000373606723e */ /* 0x004fe400000000ff */
[----:B----4-:R-:W-:Y:S03]  /*60b0*/  F2FP.PACK_AB R5, R48, R49 ;  /* 0x000000313005723e */ /* 0x010fe600000000ff */
        /* <DEDUP_REMOVED lines=13> */
[----:B------:R1:W-:Y:S04]  /*6190*/  STS [R246+0x14400], R0 ;  /* 0x01440000f6007388 */ /* 0x0003e80000000800 */
[----:B------:R-:W2:Y:S08]  /*61a0*/  LDSM.16.M88.4 R32, [R199+0x6000] ;  /* 0x00600000c720783b */ /* 0x000eb00000000200 */
[----:B------:R-:W3:Y:S08]  /*61b0*/  LDSM.16.M88.4 R28, [R199+0x6800] ;  /* 0x00680000c71c783b */ /* 0x000ef00000000200 */
[----:B------:R-:W4:Y:S01]  /*61c0*/  LDSM.16.M88.4 R132, [R200+0x6000] ;  /* 0x00600000c884783b */ /* 0x000f220000000200 */
[----:B-1----:R-:W-:Y:S07]  /*61d0*/  FFMA.FTZ R0, -R214, R214, 1 ;  /* 0x3f800000d6007423 */ /* 0x002fee00000101d6 */
        /* <DEDUP_REMOVED lines=10> */
[C---:B-1----:R-:W-:Y:S08]  /*6280*/  HMMA.16816.F32 R8, R136.reuse, R156, R8 ;  /* 0x0000009c8808723c */ /* 0x042ff00000001808 */
        /* <DEDUP_REMOVED lines=42> */
[C---:B------:R-:W-:Y:S03]  /*6530*/  HMMA.16816.F32 R16, R132.reuse, R190, R16 ;  /* 0x000000be8410723c */ /* 0x040fe60000001810 */
[C---:B------:R-:W-:Y:S02]  /*6540*/  FADD.FTZ R7, -R208.reuse, R7 ;  /* 0x00000007d0077221 */ /* 0x040fe40000010100 */
[----:B------:R-:W-:Y:S02]  /*6550*/  FADD.FTZ R4, -R209, R4 ;  /* 0x00000004d1047221 */ /* 0x000fe40000010100 */
[----:B------:R-:W-:Y:S01]  /*6560*/  FADD.FTZ R6, -R208, R6 ;  /* 0x00000006d0067221 */ /* 0x000fe20000010100 */
[-C--:B------:R-:W-:Y:S01]  /*6570*/  HMMA.16816.F32 R20, R132, R192.reuse, R20 ;  /* 0x000000c08414723c */ /* 0x080fe20000001814 */
[----:B------:R-:W-:Y:S03]  /*6580*/  FMUL.FTZ R140, R140, R5 ;  /* 0x000000058c8c7220 */ /* 0x000fe60000410000 */
[----:B------:R-:W-:Y:S02]  /*6590*/  FMUL.FTZ R7, R58, R7 ;  /* 0x000000073a077220 */ /* 0x000fe40000410000 */
[----:B------:R-:W-:Y:S01]  /*65a0*/  FFMA.FTZ R5, -R213, R213, 1 ;  /* 0x3f800000d5057423 */ /* 0x000fe200000101d5 */
[----:B------:R1:W5:Y:S01]  /*65b0*/  LDL.LU R58, [R1+0xc0] ;  /* 0x0000c000013a7983 */ /* 0x0003620000300800 */
[----:B------:R-:W-:Y:S01]  /*65c0*/  FADD.FTZ R12, -R145, R12 ;  /* 0x0000000c910c7221 */ /* 0x000fe20000010100 */
[C---:B------:R-:W-:Y:S03]  /*65d0*/  HMMA.16816.F32 R24, R136.reuse, R192, R24 ;  /* 0x000000c08818723c */ /* 0x040fe60000001818 */
[----:B------:R-:W-:Y:S02]  /*65e0*/  FMUL.FTZ R243, R243, R4 ;  /* 0x00000004f3f37220 */ /* 0x000fe40000410000 */
[----:B------:R-:W-:Y:S02]  /*65f0*/  FMUL.FTZ R6, R141, R6 ;  /* 0x000000068d067220 */ /* 0x000fe40000410000 */
[----:B------:R-:W-:Y:S01]  /*6600*/  FFMA.FTZ R4, -R212, R212, 1 ;  /* 0x3f800000d4047423 */ /* 0x000fe200000101d4 */
[-C--:B------:R-:W-:Y:S01]  /*6610*/  HMMA.16816.F32 R28, R136, R194.reuse, R28 ;  /* 0x000000c2881c723c */ /* 0x080fe2000000181c */
[----:B------:R-:W-:Y:S03]  /*6620*/  FMUL.FTZ R5, R5, c[0x0][0x2ec] ;  /* 0x0000bb0005057a20 */ /* 0x000fe60000410000 */
[----:B------:R-:W-:Y:S02]  /*6630*/  FADD.FTZ R13, -R145, R13 ;  /* 0x0000000d910d7221 */ /* 0x000fe40000010100 */
[----:B------:R-:W-:Y:S02]  /*6640*/  FMUL.FTZ R141, R57, R12 ;  /* 0x0000000c398d7220 */ /* 0x000fe40000410000 */
[----:B------:R-:W-:Y:S01]  /*6650*/  FADD.FTZ R9, -R145, R9 ;  /* 0x0000000991097221 */ /* 0x000fe20000010100 */
[----:B------:R1:W5:Y:S01]  /*6660*/  LDL.LU R57, [R1+0xbc] ;  /* 0x0000bc0001397983 */ /* 0x0003620000300800 */
[----:B------:R-:W-:Y:S02]  /*6670*/  HMMA.16816.F32 R32, R132, R194, R32 ;  /* 0x000000c28420723c */ /* 0x000fe40000001820 */
[----:B------:R-:W-:Y:S02]  /*6680*/  FADD.FTZ R11, -R144, R11 ;  /* 0x0000000b900b7221 */ /* 0x000fe40000010100 */
[----:B------:R-:W-:Y:S02]  /*6690*/  FMUL.FTZ R4, R4, c[0x0][0x2ec] ;  /* 0x0000bb0004047a20 */ /* 0x000fe40000410000 */
[----:B------:R-:W-:Y:S02]  /*66a0*/  FMUL.FTZ R214, R140, R5 ;  /* 0x000000058cd67220 */ /* 0x000fe40000410000 */
[----:B------:R-:W-:Y:S04]  /*66b0*/  FADD.FTZ R14, -R144, R14 ;  /* 0x0000000e900e7221 */ /* 0x000fe80000010100 */
[----:B------:R-:W-:Y:S02]  /*66c0*/  FMUL.FTZ R140, R56, R13 ;  /* 0x0000000d388c7220 */ /* 0x000fe40000410000 */
[----:B------:R-:W-:Y:S01]  /*66d0*/  FADD.FTZ R10, -R144, R10 ;  /* 0x0000000a900a7221 */ /* 0x000fe20000010100 */
[----:B------:R1:W5:Y:S01]  /*66e0*/  LDL.LU R56, [R1+0xb8] ;  /* 0x0000b80001387983 */ /* 0x0003620000300800 */
[----:B------:R-:W-:Y:S02]  /*66f0*/  FMUL.FTZ R142, R142, R9 ;  /* 0x000000098e8e7220 */ /* 0x000fe40000410000 */
[----:B------:R-:W-:Y:S02]  /*6700*/  FMUL.FTZ R11, R143, R11 ;  /* 0x0000000b8f0b7220 */ /* 0x000fe40000410000 */
[----:B------:R-:W-:Y:S02]  /*6710*/  FMUL.FTZ R9, R0, c[0x0][0x2ec] ;  /* 0x0000bb0000097a20 */ /* 0x000fe40000410000 */
[----:B------:R-:W-:Y:S02]  /*6720*/  FFMA.FTZ R0, -R211, R211, 1 ;  /* 0x3f800000d3007423 */ /* 0x000fe400000101d3 */
[----:B------:R-:W-:Y:S02]  /*6730*/  FMUL.FTZ R213, R6, R4 ;  /* 0x0000000406d57220 */ /* 0x000fe40000410000 */
[----:B------:R-:W-:Y:S02]  /*6740*/  FADD.FTZ R15, -R144, R15 ;  /* 0x0000000f900f7221 */ /* 0x000fe40000010100 */
[----:B------:R-:W-:Y:S02]  /*6750*/  FMUL.FTZ R143, R55, R14 ;  /* 0x0000000e378f7220 */ /* 0x000fe40000410000 */
[----:B------:R-:W-:Y:S01]  /*6760*/  FFMA.FTZ R4, -R216, R216, 1 ;  /* 0x3f800000d8047423 */ /* 0x000fe200000101d8 */
[----:B------:R1:W5:Y:S01]  /*6770*/  LDL.LU R55, [R1+0xb4] ;  /* 0x0000b40001377983 */ /* 0x0003620000300800 */
[----:B------:R-:W-:Y:S02]  /*6780*/  FADD.FTZ R8, -R145, R8 ;  /* 0x0000000891087221 */ /* 0x000fe40000010100 */
[----:B------:R-:W-:Y:S02]  /*6790*/  FMUL.FTZ R10, R146, R10 ;  /* 0x0000000a920a7220 */ /* 0x000fe40000410000 */
[----:B------:R-:W-:Y:S02]  /*67a0*/  FMUL.FTZ R0, R0, c[0x0][0x2ec] ;  /* 0x0000bb0000007a20 */ /* 0x000fe40000410000 */
[----:B------:R-:W-:Y:S02]  /*67b0*/  FMUL.FTZ R15, R54, R15 ;  /* 0x0000000f360f7220 */ /* 0x000fe40000410000 */
[----:B------:R-:W-:Y:S01]  /*67c0*/  FMUL.FTZ R4, R4, c[0x0][0x2ec] ;  /* 0x0000bb0004047a20 */ /* 0x000fe20000410000 */
[----:B------:R1:W5:Y:S01]  /*67d0*/  LDL.LU R54, [R1+0xb0] ;  /* 0x0000b00001367983 */ /* 0x0003620000300800 */
[----:B------:R-:W-:Y:S02]  /*67e0*/  FADD.FTZ R16, -R209, R16 ;  /* 0x00000010d1107221 */ /* 0x000fe40000010100 */
[----:B------:R-:W-:Y:S02]  /*67f0*/  FMUL.FTZ R8, R147, R8 ;  /* 0x0000000893087220 */ /* 0x000fe40000410000 */
[----:B------:R-:W-:Y:S02]  /*6800*/  FMUL.FTZ R212, R7, R0 ;  /* 0x0000000007d47220 */ /* 0x000fe40000410000 */
[----:B------:R-:W-:Y:S02]  /*6810*/  FFMA.FTZ R0, -R218, R218, 1 ;  /* 0x3f800000da007423 */ /* 0x000fe400000101da */
[----:B------:R-:W-:Y:S02]  /*6820*/  FMUL.FTZ R147, R10, R4 ;  /* 0x000000040a937220 */ /* 0x000fe40000410000 */
[----:B------:R-:W-:Y:S02]  /*6830*/  FADD.FTZ R17, -R209, R17 ;  /* 0x00000011d1117221 */ /* 0x000fe40000010100 */
[----:B------:R-:W-:Y:S02]  /*6840*/  FMUL.FTZ R10, R53, R16 ;  /* 0x00000010350a7220 */ /* 0x000fe40000410000 */
[----:B------:R-:W-:Y:S01]  /*6850*/  FMUL.FTZ R211, R0, c[0x0][0x2ec] ;  /* 0x0000bb0000d37a20 */ /* 0x000fe20000410000 */
[----:B------:R1:W5:Y:S01]  /*6860*/  LDL.LU R53, [R1+0xac] ;  /* 0x0000ac0001357983 */ /* 0x0003620000300800 */
[----:B------:R-:W-:Y:S02]  /*6870*/  FFMA.FTZ R0, -R215, R215, 1 ;  /* 0x3f800000d7007423 */ /* 0x000fe400000101d7 */
[----:B------:R-:W-:Y:S02]  /*6880*/  FADD.FTZ R18, -R208, R18 ;  /* 0x00000012d0127221 */ /* 0x000fe40000010100 */
[----:B------:R-:W-:Y:S02]  /*6890*/  FMUL.FTZ R12, R52, R17 ;  /* 0x00000011340c7220 */ /* 0x000fe40000410000 */
[----:B------:R-:W-:Y:S01]  /*68a0*/  FMUL.FTZ R0, R0, c[0x0][0x2ec] ;  /* 0x0000bb0000007a20 */ /* 0x000fe20000410000 */
[----:B------:R1:W5:Y:S01]  /*68b0*/  LDL.LU R52, [R1+0xa8] ;  /* 0x0000a80001347983 */ /* 0x0003620000300800 */
[----:B------:R-:W-:Y:S02]  /*68c0*/  FADD.FTZ R19, -R208, R19 ;  /* 0x00000013d0137221 */ /* 0x000fe40000010100 */
[----:B------:R-:W-:Y:S02]  /*68d0*/  FMUL.FTZ R13, R51, R18 ;  /* 0x00000012330d7220 */ /* 0x000fe40000410000 */
[----:B------:R-:W-:Y:S01]  /*68e0*/  FMUL.FTZ R146, R11, R0 ;  /* 0x000000000b927220 */ /* 0x000fe20000410000 */
[----:B------:R1:W5:Y:S01]  /*68f0*/  LDL.LU R51, [R1+0xa4] ;  /* 0x0000a40001337983 */ /* 0x0003620000300800 */
[----:B------:R-:W-:Y:S02]  /*6900*/  FMUL.FTZ R11, R50, R19 ;  /* 0x00000013320b7220 */ /* 0x000fe40000410000 */
[C---:B------:R-:W-:Y:S01]  /*6910*/  FADD.FTZ R20, -R209.reuse, R20 ;  /* 0x00000014d1147221 */ /* 0x040fe20000010100 */
[----:B------:R1:W5:Y:S01]  /*6920*/  LDL.LU R50, [R1+0xa0] ;  /* 0x0000a00001327983 */ /* 0x0003620000300800 */
[----:B------:R-:W-:Y:S02]  /*6930*/  FADD.FTZ R21, -R209, R21 ;  /* 0x00000015d1157221 */ /* 0x000fe40000010100 */
[----:B------:R-:W-:Y:S02]  /*6940*/  FMUL.FTZ R20, R49, R20 ;  /* 0x0000001431147220 */ /* 0x000fe40000410000 */
[----:B------:R-:W-:Y:S01]  /*6950*/  FFMA.FTZ R5, -R217, R217, 1 ;  /* 0x3f800000d9057423 */ /* 0x000fe200000101d9 */
[----:B------:R1:W5:Y:S01]  /*6960*/  LDL.LU R49, [R1+0x9c] ;  /* 0x00009c0001317983 */ /* 0x0003620000300800 */
[----:B------:R-:W-:Y:S02]  /*6970*/  FADD.FTZ R22, -R208, R22 ;  /* 0x00000016d0167221 */ /* 0x000fe40000010100 */
[----:B------:R-:W-:Y:S02]  /*6980*/  FMUL.FTZ R21, R48, R21 ;  /* 0x0000001530157220 */ /* 0x000fe40000410000 */
[----:B------:R-:W-:Y:S01]  /*6990*/  FMUL.FTZ R5, R5, c[0x0][0x2ec] ;  /* 0x0000bb0005057a20 */ /* 0x000fe20000410000 */
[----:B------:R1:W5:Y:S01]  /*69a0*/  LDL.LU R48, [R1+0x98] ;  /* 0x0000980001307983 */ /* 0x0003620000300800 */
[----:B------:R-:W-:Y:S02]  /*69b0*/  FFMA.FTZ R4, -R219, R219, 1 ;  /* 0x3f800000db047423 */ /* 0x000fe400000101db */
[----:B------:R-:W-:Y:S02]  /*69c0*/  FADD.FTZ R23, -R208, R23 ;  /* 0x00000017d0177221 */ /* 0x000fe40000010100 */
[----:B------:R-:W-:Y:S02]  /*69d0*/  FMUL.FTZ R22, R47, R22 ;  /* 0x000000162f167220 */ /* 0x000fe40000410000 */
[----:B------:R-:W-:Y:S01]  /*69e0*/  FMUL.FTZ R14, R142, R5 ;  /* 0x000000058e0e7220 */ /* 0x000fe20000410000 */
[----:B------:R1:W5:Y:S01]  /*69f0*/  LDL.LU R47, [R1+0x94] ;  /* 0x00009400012f7983 */ /* 0x0003620000300800 */
[----:B------:R-:W-:Y:S02]  /*6a00*/  FFMA.FTZ R5, -R220, R220, 1 ;  /* 0x3f800000dc057423 */ /* 0x000fe400000101dc */
[----:B------:R-:W-:Y:S02]  /*6a10*/  FMUL.FTZ R4, R4, c[0x0][0x2ec] ;  /* 0x0000bb0004047a20 */ /* 0x000fe40000410000 */
[----:B------:R-:W-:Y:S02]  /*6a20*/  FMUL.FTZ R23, R46, R23 ;  /* 0x000000172e177220 */ /* 0x000fe40000410000 */
[----:B------:R-:W-:Y:S01]  /*6a30*/  FADD.FTZ R24, -R145, R24 ;  /* 0x0000001891187221 */ /* 0x000fe20000010100 */
[----:B------:R1:W5:Y:S01]  /*6a40*/  LDL.LU R46, [R1+0x90] ;  /* 0x00009000012e7983 */ /* 0x0003620000300800 */
[----:B------:R-:W-:Y:S02]  /*6a50*/  FMUL.FTZ R211, R8, R211 ;  /* 0x000000d308d37220 */ /* 0x000fe40000410000 */
[----:B------:R-:W-:Y:S02]  /*6a60*/  FMUL.FTZ R5, R5, c[0x0][0x2ec] ;  /* 0x0000bb0005057a20 */ /* 0x000fe40000410000 */
[----:B------:R-:W-:Y:S02]  /*6a70*/  FMUL.FTZ R142, R15, R4 ;  /* 0x000000040f8e7220 */ /* 0x000fe40000410000 */
[----:B------:R-:W-:Y:S02]  /*6a80*/  FFMA.FTZ R4, -R224, R224, 1 ;  /* 0x3f800000e0047423 */ /* 0x000fe400000101e0 */
[----:B------:R-:W-:Y:S02]  /*6a90*/  FADD.FTZ R25, -R145, R25 ;  /* 0x0000001991197221 */ /* 0x000fe40000010100 */
[----:B------:R-:W-:Y:S02]  /*6aa0*/  FMUL.FTZ R8, R45, R24 ;  /* 0x000000182d087220 */ /* 0x000fe40000410000 */
[----:B------:R-:W-:Y:S01]  /*6ab0*/  FFMA.FTZ R0, -R222, R222, 1 ;  /* 0x3f800000de007423 */ /* 0x000fe200000101de */
[----:B------:R1:W5:Y:S01]  /*6ac0*/  LDL.LU R45, [R1+0x8c] ;  /* 0x00008c00012d7983 */ /* 0x0003620000300800 */
[----:B------:R-:W-:Y:S02]  /*6ad0*/  FMUL.FTZ R143, R143, R5 ;  /* 0x000000058f8f7220 */ /* 0x000fe40000410000 */
[----:B------:R-:W-:Y:S02]  /*6ae0*/  FFMA.FTZ R5, -R225, R225, 1 ;  /* 0x3f800000e1057423 */ /* 0x000fe400000101e1 */
[----:B------:R-:W-:Y:S02]  /*6af0*/  FMUL.FTZ R4, R4, c[0x0][0x2ec] ;  /* 0x0000bb0004047a20 */ /* 0x000fe40000410000 */
[----:B------:R-:W-:Y:S02]  /*6b00*/  FADD.FTZ R26, -R144, R26 ;  /* 0x0000001a901a7221 */ /* 0x000fe40000010100 */
[----:B------:R-:W-:Y:S02]  /*6b10*/  FMUL.FTZ R25, R44, R25 ;  /* 0x000000192c197220 */ /* 0x000fe40000410000 */
[----:B------:R-:W-:Y:S01]  /*6b20*/  FMUL.FTZ R0, R0, c[0x0][0x2ec] ;  /* 0x0000bb0000007a20 */ /* 0x000fe20000410000 */
[----:B------:R1:W5:Y:S01]  /*6b30*/  LDL.LU R44, [R1+0x88] ;  /* 0x00008800012c7983 */ /* 0x0003620000300800 */
[----:B------:R-:W-:Y:S02]  /*6b40*/  FMUL.FTZ R5, R5, c[0x0][0x2ec] ;  /* 0x0000bb0005057a20 */ /* 0x000fe40000410000 */
[----:B------:R-:W-:Y:S02]  /*6b50*/  FMUL.FTZ R13, R13, R4 ;  /* 0x000000040d0d7220 */ /* 0x000fe40000410000 */
[----:B------:R-:W-:Y:S02]  /*6b60*/  FADD.FTZ R27, -R144, R27 ;  /* 0x0000001b901b7221 */ /* 0x000fe40000010100 */
[----:B------:R-:W-:Y:S02]  /*6b70*/  FMUL.FTZ R7, R43, R26 ;  /* 0x0000001a2b077220 */ /* 0x000fe40000410000 */
[----:B------:R-:W-:Y:S01]  /*6b80*/  FFMA.FTZ R4, -R228, R228, 1 ;  /* 0x3f800000e4047423 */ /* 0x000fe200000101e4 */
[----:B------:R1:W5:Y:S01]  /*6b90*/  LDL.LU R43, [R1+0x84] ;  /* 0x00008400012b7983 */ /* 0x0003620000300800 */
[----:B------:R-:W-:Y:S02]  /*6ba0*/  FMUL.FTZ R141, R141, R0 ;  /* 0x000000008d8d7220 */ /* 0x000fe40000410000 */
[----:B------:R-:W-:Y:S02]  /*6bb0*/  FFMA.FTZ R0, -R223, R223, 1 ;  /* 0x3f800000df007423 */ /* 0x000fe400000101df */
[----:B------:R-:W-:Y:S02]  /*6bc0*/  FMUL.FTZ R12, R12, R5 ;  /* 0x000000050c0c7220 */ /* 0x000fe40000410000 */
[----:B------:R-:W-:Y:S02]  /*6bd0*/  FADD.FTZ R28, -R145, R28 ;  /* 0x0000001c911c7221 */ /* 0x000fe40000010100 */
[----:B------:R-:W-:Y:S02]  /*6be0*/  FMUL.FTZ R27, R42, R27 ;  /* 0x0000001b2a1b7220 */ /* 0x000fe40000410000 */
[----:B------:R-:W-:Y:S01]  /*6bf0*/  FFMA.FTZ R5, -R229, R229, 1 ;  /* 0x3f800000e5057423 */ /* 0x000fe200000101e5 */
[----:B------:R1:W5:Y:S01]  /*6c00*/  LDL.LU R42, [R1+0x80] ;  /* 0x00008000012a7983 */ /* 0x0003620000300800 */
[----:B------:R-:W-:Y:S02]  /*6c10*/  FMUL.FTZ R4, R4, c[0x0][0x2ec] ;  /* 0x0000bb0004047a20 */ /* 0x000fe40000410000 */
[----:B------:R-:W-:Y:S02]  /*6c20*/  FFMA.FTZ R6, -R221, R221, 1 ;  /* 0x3f800000dd067423 */ /* 0x000fe400000101dd */
[----:B------:R-:W-:Y:S02]  /*6c30*/  FMUL.FTZ R0, R0, c[0x0][0x2ec] ;  /* 0x0000bb0000007a20 */ /* 0x000fe40000410000 */
[----:B------:R-:W-:Y:S02]  /*6c40*/  FADD.FTZ R29, -R145, R29 ;  /* 0x0000001d911d7221 */ /* 0x000fe40000010100 */
[----:B------:R-:W-:Y:S02]  /*6c50*/  FMUL.FTZ R5, R5, c[0x0][0x2ec] ;  /* 0x0000bb0005057a20 */ /* 0x000fe40000410000 */
[----:B------:R-:W-:Y:S02]  /*6c60*/  FMUL.FTZ R135, R22, R4 ;  /* 0x0000000416877220 */ /* 0x000fe40000410000 */
[----:B------:R-:W-:Y:S02]  /*6c70*/  FMUL.FTZ R22, R41, R28 ;  /* 0x0000001c29167220 */ /* 0x000fe40000410000 */
[----:B------:R-:W-:Y:S01]  /*6c80*/  FMUL.FTZ R6, R6, c[0x0][0x2ec] ;  /* 0x0000bb0006067a20 */ /* 0x000fe20000410000 */
[----:B------:R1:W5:Y:S01]  /*6c90*/  LDL.LU R41, [R1+0x7c] ;  /* 0x00007c0001297983 */ /* 0x0003620000300800 */
[----:B------:R-:W-:Y:S02]  /*6ca0*/  FMUL.FTZ R11, R11, R0 ;  /* 0x000000000b0b7220 */ /* 0x000fe40000410000 */
[----:B------:R-:W-:Y:S02]  /*6cb0*/  FADD.FTZ R30, -R144, R30 ;  /* 0x0000001e901e7221 */ /* 0x000fe40000010100 */
[----:B------:R-:W-:Y:S02]  /*6cc0*/  FFMA.FTZ R0, -R227, R227, 1 ;  /* 0x3f800000e3007423 */ /* 0x000fe400000101e3 */
[----:B------:R-:W-:Y:S02]  /*6cd0*/  FMUL.FTZ R132, R21, R5 ;  /* 0x0000000515847220 */ /* 0x000fe40000410000 */
[----:B------:R-:W-:Y:S02]  /*6ce0*/  FMUL.FTZ R21, R40, R29 ;  /* 0x0000001d28157220 */ /* 0x000fe40000410000 */
[----:B------:R-:W-:Y:S01]  /*6cf0*/  FMUL.FTZ R140, R140, R6 ;  /* 0x000000068c8c7220 */ /* 0x000fe20000410000 */
[----:B------:R1:W5:Y:S01]  /*6d00*/  LDL.LU R40, [R1+0x78] ;  /* 0x0000780001287983 */ /* 0x0003620000300800 */
[----:B------:R-:W-:Y:S02]  /*6d10*/  FFMA.FTZ R6, -R226, R226, 1 ;  /* 0x3f800000e2067423 */ /* 0x000fe400000101e2 */
[----:B------:R-:W-:Y:S02]  /*6d20*/  FADD.FTZ R31, -R144, R31 ;  /* 0x0000001f901f7221 */ /* 0x000fe40000010100 */
[----:B------:R-:W-:Y:S02]  /*6d30*/  FMUL.FTZ R0, R0, c[0x0][0x2ec] ;  /* 0x0000bb0000007a20 */ /* 0x000fe40000410000 */
        /* <DEDUP_REMOVED lines=22> */
[----:B------:R-:W-:Y:S01]  /*6ea0*/  FFMA.FTZ R5, -R241, R241, 1 ;  /* 0x3f800000f1057423 */ /* 0x000fe200000101f1 */
[----:B------:R1:W5:Y:S01]  /*6eb0*/  LDL.LU R2, [R1+0x60] ;  /* 0x0000600001027983 */ /* 0x0003620000300800 */
[----:B------:R-:W-:Y:S02]  /*6ec0*/  FFMA.FTZ R4, -R240, R240, 1 ;  /* 0x3f800000f0047423 */ /* 0x000fe400000101f0 */
[----:B------:R-:W-:Y:S01]  /*6ed0*/  FFMA.FTZ R0, -R239, R239, 1 ;  /* 0x3f800000ef007423 */ /* 0x000fe200000101ef */
[----:B------:R1:W5:Y:S01]  /*6ee0*/  LDL.64 R208, [R1+0x10] ;  /* 0x0000100001d07983 */ /* 0x0003620000100a00 */
[----:B------:R-:W-:Y:S02]  /*6ef0*/  FMUL.FTZ R6, R6, c[0x0][0x2ec] ;  /* 0x0000bb0006067a20 */ /* 0x000fe40000410000 */
[----:B------:R-:W-:Y:S02]  /*6f00*/  FMUL.FTZ R5, R5, c[0x0][0x2ec] ;  /* 0x0000bb0005057a20 */ /* 0x000fe40000410000 */
[----:B------:R-:W-:Y:S01]  /*6f10*/  FMUL.FTZ R4, R4, c[0x0][0x2ec] ;  /* 0x0000bb0004047a20 */ /* 0x000fe20000410000 */
[----:B------:R1:W5:Y:S01]  /*6f20*/  LDL R145, [R1+0x24] ;  /* 0x0000240001917983 */ /* 0x0003620000100800 */
[----:B------:R-:W-:Y:S02]  /*6f30*/  FMUL.FTZ R0, R0, c[0x0][0x2ec] ;  /* 0x0000bb0000007a20 */ /* 0x000fe40000410000 */
[----:B------:R-:W-:Y:S01]  /*6f40*/  FMUL.FTZ R26, R8, R6 ;  /* 0x00000006081a7220 */ /* 0x000fe20000410000 */
[----:B------:R1:W5:Y:S01]  /*6f50*/  LDL R144, [R1+0x28] ;  /* 0x0000280001907983 */ /* 0x0003620000100800 */
[----:B------:R-:W-:Y:S02]  /*6f60*/  FMUL.FTZ R25, R25, R5 ;  /* 0x0000000519197220 */ /* 0x000fe40000410000 */
[----:B------:R-:W-:Y:S02]  /*6f70*/  FMUL.FTZ R28, R7, R4 ;  /* 0x00000004071c7220 */ /* 0x000fe40000410000 */
[----:B------:R-:W-:Y:S02]  /*6f80*/  FMUL.FTZ R27, R27, R0 ;  /* 0x000000001b1b7220 */ /* 0x000fe40000410000 */
[----:B------:R-:W-:Y:S02]  /*6f90*/  FFMA.FTZ R6, -R234, R234, 1 ;  /* 0x3f800000ea067423 */ /* 0x000fe400000101ea */
[----:B------:R-:W-:Y:S02]  /*6fa0*/  FFMA.FTZ R5, -R233, R233, 1 ;  /* 0x3f800000e9057423 */ /* 0x000fe400000101e9 */
[----:B------:R-:W-:Y:S02]  /*6fb0*/  FFMA.FTZ R4, -R232, R232, 1 ;  /* 0x3f800000e8047423 */ /* 0x000fe400000101e8 */
[----:B------:R-:W-:Y:S02]  /*6fc0*/  FFMA.FTZ R0, -R231, R231, 1 ;  /* 0x3f800000e7007423 */ /* 0x000fe400000101e7 */
        /* <DEDUP_REMOVED lines=20> */
[----:B------:R-:W-:Y:S01]  /*7110*/  FMUL.FTZ R19, R19, R0 ;  /* 0x0000000013137220 */ /* 0x000fe20000410000 */
[----:B------:R-:W-:-:S05]  /*7120*/  @!P0 BRA `(.L_x_473) ;  /* 0x0000031000008947 */ /* 0x000fca0003800000 */
[----:B-1----:R-:W2:Y:S01]  /*7130*/  LDL.LU R7, [R1+0x4] ;  /* 0x0000040001077983 */ /* 0x002ea20000300800 */
        /* <DEDUP_REMOVED lines=15> */
[----:B------:R-:W-:Y:S02]  /*7230*/  @!P2 IMAD.MOV.U32 R6, RZ, RZ, R252 ;  /* 0x000000ffff06a224 */ /* 0x000fe400078e00fc */
        /* <DEDUP_REMOVED lines=11> */
[----:B------:R-:W-:Y:S03]  /*72f0*/  @!P2 IMAD.MOV.U32 R7, RZ, RZ, R250 ;  /* 0x000000ffff07a224 */ /* 0x000fe600078e00fa */
        /* <DEDUP_REMOVED lines=19> */
[----:B------:R1:W-:Y:S02]  /*7430*/  STL [R1+0x4], R0 ;  /* 0x0000040001007387 */ /* 0x0003e40000100800 */
.L_x_473:
        /* <DEDUP_REMOVED lines=105> */
[----:B------:R-:W2:Y:S01]  /*7ad0*/  LDL.LU R216, [R1] ;  /* 0x0000000001d87983 */ /* 0x000ea20000300800 */
[----:B------:R-:W-:Y:S01]  /*7ae0*/  IMAD.MOV.U32 R5, RZ, RZ, c[0x0][0x370] ;  /* 0x0000dc00ff057624 */ /* 0x000fe200078e00ff */
[----:B------:R-:W-:Y:S01]  /*7af0*/  ISETP.GE.AND P3, PT, R208, c[0x0][0x220], PT ;  /* 0x00008800d0007a0c */ /* 0x000fe20003f66270 */
[----:B------:R-:W-:Y:S01]  /*7b00*/  IMAD.SHL.U32 R4, R215, 0x2, RZ ;  /* 0x00000002d7047824 */ /* 0x000fe200078e00ff */
[----:B------:R-:W-:Y:S01]  /*7b10*/  ISETP.GE.AND P2, PT, R145, c[0x0][0x220], PT ;  /* 0x0000880091007a0c */ /* 0x000fe20003f46270 */
[----:B------:R-:W-:Y:S01]  /*7b20*/  IMAD.U32 R5, R5, -0x40, RZ ;  /* 0xffffffc005057824 */ /* 0x000fe200078e00ff */
[----:B------:R-:W-:Y:S04]  /*7b30*/  ISETP.GE.AND P1, PT, R144, c[0x0][0x220], PT ;  /* 0x0000880090007a0c */ /* 0x000fe80003f26270 */
[----:B------:R-:W-:Y:S05]  /*7b40*/  SHF.R.S32.HI R6, RZ, 0x1f, R5 ;  /* 0x0000001fff067819 */ /* 0x000fea0000011405 */
[----:B------:R1:W-:Y:S04]  /*7b50*/  @P3 STS [R4+0x6000], RZ ;  /* 0x006000ff04003388 */ /* 0x0003e80000000800 */
[----:B------:R1:W-:Y:S04]  /*7b60*/  @P3 STS [R4+0x6004], RZ ;  /* 0x006004ff04003388 */ /* 0x0003e80000000800 */
[----:B------:R1:W-:Y:S01]  /*7b70*/  @P3 STS.64 [R4+0x6008], RZ ;  /* 0x006008ff04003388 */ /* 0x0003e20000000a00 */
[C---:B--2---:R-:W-:Y:S04]  /*7b80*/  LEA R216, P4, R5.reuse, R216, 0x1 ;  /* 0x000000d805d87211 */ /* 0x044fe800078808ff */
[----:B------:R-:W-:Y:S01]  /*7b90*/  LEA.HI.X R251, R5, R251, R6, 0x1, P4 ;  /* 0x000000fb05fb7211 */ /* 0x000fe200020f0c06 */
[----:B------:R1:W-:Y:S01]  /*7ba0*/  STL [R1], R216 ;  /* 0x000000d801007387 */ /* 0x0003e20000100800 */
[----:B------:R-:W-:Y:S01]  /*7bb0*/  @!P3 MOV R10, R216 ;  /* 0x000000d8000ab202 */ /* 0x000fe20000000f00 */
[--C-:B------:R-:W-:Y:S01]  /*7bc0*/  @!P2 IMAD.MOV.U32 R8, RZ, RZ, R216.reuse ;  /* 0x000000ffff08a224 */ /* 0x100fe200078e00d8 */
[-C--:B------:R-:W-:Y:S01]  /*7bd0*/  @!P2 MOV R9, R251.reuse ;  /* 0x000000fb0009a202 */ /* 0x080fe20000000f00 */
[----:B------:R-:W-:Y:S01]  /*7be0*/  @!P3 IMAD.MOV.U32 R11, RZ, RZ, R251 ;  /* 0x000000ffff0bb224 */ /* 0x000fe200078e00fb */
[----:B------:R-:W-:Y:S01]  /*7bf0*/  @!P1 MOV R7, R251 ;  /* 0x000000fb00079202 */ /* 0x000fe20000000f00 */
        /* <DEDUP_REMOVED lines=16> */
.L_x_474:
        /* <DEDUP_REMOVED lines=8> */
[----:B------:R-:W-:Y:S02]  /*7d80*/  UISETP.GT.AND UP2, UPT, UR7, UR17, UPT ;  /* 0x000000110700728c */ /* 0x000fe4000bf44270 */
        /* <DEDUP_REMOVED lines=221> */
[C---:B---3--:R-:W-:Y:S04]  /*8b60*/  LEA R6, P1, R132.reuse, R32, 0x2 ;  /* 0x0000002084067211 */ /* 0x048fe800078210ff */
        /* <DEDUP_REMOVED lines=238> */
.L_x_476:
        /* <DEDUP_REMOVED lines=19> */
.L_x_477:
[----:B------:R-:W-:Y:S01]  /*9b80*/  BAR.SYNC.DEFER_BLOCKING 0x0 ;  /* 0x0000000000007b1d */ /* 0x000fe20000010000 */
[----:B-1----:R-:W-:Y:S01]  /*9b90*/  IMAD.SHL.U32 R3, R215, 0x2, RZ ;  /* 0x00000002d7037824 */ /* 0x002fe200078e00ff */
        /* <DEDUP_REMOVED lines=53> */
.L_x_479:
[----:B------:R-:W-:Y:S05]  /*9ef0*/  BSYNC B0 ;  /* 0x0000000000007941 */ /* 0x000fea0003800000 */
.L_x_478:
        /* <DEDUP_REMOVED lines=20> */
.L_x_481:
[----:B------:R-:W-:Y:S05]  /*a040*/  BSYNC B0 ;  /* 0x0000000000007941 */ /* 0x000fea0003800000 */
.L_x_480:
        /* <DEDUP_REMOVED lines=31> */
.L_x_483:
[----:B------:R-:W-:Y:S05]  /*a240*/  BSYNC B0 ;  /* 0x0000000000007941 */ /* 0x000fea0003800000 */
.L_x_482:
        /* <DEDUP_REMOVED lines=16> */
.L_x_457:
[----:B------:R-:W-:Y:S05]  /*a350*/  BSYNC B1 ;  /* 0x0000000000017941 */ /* 0x000fea0003800000 */
.L_x_443:
        /* <DEDUP_REMOVED lines=11> */
.L_x_484:
[----:B------:R-:W-:Y:S05]  /*a410*/  EXIT ;  /* 0x000000000000794d */ /* 0x000fea0003800000 */
.L_x_486:
        /* <DEDUP_REMOVED lines=14> */
.L_x_1287:


//--------------------- .text._ZN5flash44flash_bwd_dq_dk_dv_loop_seqk_parallel_kernelI23Flash_bwd_kernel_traitsILi96ELi64ELi128ELi8ELi2ELi4ELi4ELb1ELb0EN7cutlass6half_tE19Flash_kernel_traitsILi96ELi64ELi128ELi8ES3_EELb1ELb0ELb0ELb0ELb1ELb1ELb0EEEvNS_16Flash_bwd_paramsE --------------------------
	.section	.text._ZN5flash44flash_bwd_dq_dk_dv_loop_seqk_parallel_kernelI23Flash_bwd_kernel_traitsILi96ELi64ELi128ELi8ELi2ELi4ELi4ELb1ELb0EN7cutlass6half_tE19Flash_kernel_traitsILi96ELi64ELi128ELi8ES3_EELb1ELb0ELb0ELb0ELb1ELb1ELb0EEEvNS_16Flash_bwd_paramsE,"ax",@progbits
	.sectioninfo	@"SHI_REGISTERS=255"
	.align	128
        .global         _ZN5flash44flash_bwd_dq_dk_dv_loop_seqk_parallel_kernelI23Flash_bwd_kernel_traitsILi96ELi64ELi128ELi8ELi2ELi4ELi4ELb1ELb0EN7cutlass6half_tE19Flash_kernel_traitsILi96ELi64ELi128ELi8ES3_EELb1ELb0ELb0ELb0ELb1ELb1ELb0EEEvNS_16Flash_bwd_paramsE
        .type           _ZN5flash44flash_bwd_dq_dk_dv_loop_seqk_parallel_kernelI23Flash_bwd_kernel_traitsILi96ELi64ELi128ELi8ELi2ELi4ELi4ELb1ELb0EN7cutlass6half_tE19Flash_kernel_traitsILi96ELi64ELi128ELi8ES3_EELb1ELb0ELb0ELb0ELb1ELb1ELb0EEEvNS_16Flash_bwd_paramsE,@function
        .size           _ZN5flash44flash_bwd_dq_dk_dv_loop_seqk_parallel_kernelI23Flash_bwd_kernel_traitsILi96ELi64ELi128ELi8ELi2ELi4ELi4ELb1ELb0EN7cutlass6half_tE19Flash_kernel_traitsILi96ELi64ELi128ELi8ES3_EELb1ELb0ELb0ELb0ELb1ELb1ELb0EEEvNS_16Flash_bwd_paramsE,(.L_x_1288 - _ZN5flash44flash_bwd_dq_dk_dv_loop_seqk_parallel_kernelI23Flash_bwd_kernel_traitsILi96ELi64ELi128ELi8ELi2ELi4ELi4ELb1ELb0EN7cutlass6half_tE19Flash_kernel_traitsILi96ELi64ELi128ELi8ES3_EELb1ELb0ELb0ELb0ELb1ELb1ELb0EEEvNS_16Flash_bwd_paramsE)
        .other          _ZN5flash44flash_bwd_dq_dk_dv_loop_seqk_parallel_kernelI23Flash_bwd_kernel_traitsILi96ELi64ELi128ELi8ELi2ELi4ELi4ELb1ELb0EN7cutlass6half_tE19Flash_kernel_traitsILi96ELi64ELi128ELi8ES3_EELb1ELb0ELb0ELb0ELb1ELb1ELb0EEEvNS_16Flash_bwd_paramsE,@"STO_CUDA_ENTRY STV_DEFAULT"
_ZN5flash44flash_bwd_dq_dk_dv_loop_seqk_parallel_kernelI23Flash_bwd_kernel_traitsILi96ELi64ELi128ELi8ELi2ELi4ELi4ELb1ELb0EN7cutlass6half_tE19Flash_kernel_traitsILi96ELi64ELi128ELi8ES3_EELb1ELb0ELb0ELb0ELb1ELb1ELb0EEEvNS_16Flash_bwd_paramsE:
.text._ZN5flash44flash_bwd_dq_dk_dv_loop_seqk_parallel_kernelI23Flash_bwd_kernel_traitsILi96ELi64ELi128ELi8ELi2ELi4ELi4ELb1ELb0EN7cutlass6half_tE19Flash_kernel_traitsILi96ELi64ELi128ELi8ES3_EELb1ELb0ELb0ELb0ELb1ELb1ELb0EEEvNS_16Flash_bwd_paramsE:
        /* <DEDUP_REMOVED lines=16> */
[----:B------:R-:W-:Y:S01]  /*0100*/  IMAD.MOV.U32 R227, RZ, RZ, 0x40 ;  /* 0x00000040ffe37424 */ /* 0x000fe200078e00ff */
        /* <DEDUP_REMOVED lines=24> */
[----:B------:R-:W-:Y:S01]  /*0290*/  SHF.R.S32.HI R0, RZ, 0x4, R4 ;  /* 0x00000004ff007819 */ /* 0x000fe20000011404 */
[----:B------:R-:W-:Y:S01]  /*02a0*/  ULDC UR9, c[0x0][0x22c] ;  /* 0x00008b0000097ab9 */ /* 0x000fe20000000800 */
[C---:B------:R-:W-:Y:S01]  /*02b0*/  LOP3.LUT R5, R4.reuse, 0xfffffff0, RZ, 0xc0, !PT ;  /* 0xfffffff004057812 */ /* 0x040fe200078ec0ff */
[----:B------:R-:W-:Y:S01]  /*02c0*/  ULDC UR8, c[0x0][0x1c0] ;  /* 0x0000700000087ab9 */ /* 0x000fe20000000800 */
[----:B------:R-:W-:Y:S01]  /*02d0*/  LEA.HI R4, R4, R0, RZ, 0x1 ;  /* 0x0000000004047211 */ /* 0x000fe200078f08ff */
[----:B------:R-:W-:Y:S01]  /*02e0*/  UIMAD UR17, UR4, UR17, URZ ;  /* 0x00000011041172a4 */ /* 0x000fe2000f8e023f */
[----:B------:R-:W-:Y:S01]  /*02f0*/  SHF.R.S32.HI R2, RZ, 0x2, R9 ;  /* 0x00000002ff027819 */ /* 0x000fe20000011409 */
[----:B------:R-:W-:Y:S01]  /*0300*/  IMAD.IADD R8, R10, 0x1, -R5 ;  /* 0x000000010a087824 */ /* 0x000fe200078e0a05 */
[----:B------:R-:W-:Y:S01]  /*0310*/  SHF.R.S32.HI R6, RZ, 0x1f, R9 ;  /* 0x0000001fff067819 */ /* 0x000fe20000011409 */
[----:B------:R-:W-:Y:S01]  /*0320*/  USHF.R.S32.HI UR18, URZ, 0x1f, UR19 ;  /* 0x0000001f3f127899 */ /* 0x000fe20008011413 */
[----:B------:R-:W-:Y:S01]  /*0330*/  LOP3.LUT R7, R9, 0xfffffffc, RZ, 0xc0, !PT ;  /* 0xfffffffc09077812 */ /* 0x000fe200078ec0ff */
[----:B------:R-:W-:Y:S01]  /*0340*/  UMOV UR16, 0xffffd000 ;  /* 0xffffd00000107882 */ /* 0x000fe20000000000 */
[----:B------:R-:W-:-:S02]  /*0350*/  LOP3.LUT R5, R4, 0xfffffffe, RZ, 0xc0, !PT ;  /* 0xfffffffe04057812 */ /* 0x000fc400078ec0ff */
[-C--:B------:R-:W-:Y:S01]  /*0360*/  LEA.HI R9, R9, R2.reuse, RZ, 0x1 ;  /* 0x0000000209097211 */ /* 0x080fe200078f08ff */
[----:B------:R-:W-:Y:S01]  /*0370*/  IMAD.IADD R18, R10, 0x1, -R7 ;  /* 0x000000010a127824 */ /* 0x000fe200078e0a07 */
[----:B------:R-:W-:Y:S01]  /*0380*/  LEA.HI R4, R6, R2, RZ, 0x3 ;  /* 0x0000000206047211 */ /* 0x000fe200078f18ff */
[----:B------:R-:W-:Y:S01]  /*0390*/  IMAD.IADD R15, R0, 0x1, -R5 ;  /* 0x00000001000f7824 */ /* 0x000fe200078e0a05 */
[----:B------:R-:W-:Y:S01]  /*03a0*/  LOP3.LUT R12, R3, 0xffffffe0, RZ, 0xc0, !PT ;  /* 0xffffffe0030c7812 */ /* 0x000fe200078ec0ff */
[----:B------:R-:W-:Y:S01]  /*03b0*/  IMAD.SHL.U32 R16, R18, 0x8, RZ ;  /* 0x0000000812107824 */ /* 0x000fe200078e00ff */
[----:B------:R-:W-:Y:S02]  /*03c0*/  LOP3.LUT R6, R9, 0x7fffffe, RZ, 0xc0, !PT ;  /* 0x07fffffe09067812 */ /* 0x000fe400078ec0ff */
[----:B------:R-:W-:Y:S01]  /*03d0*/  LOP3.LUT R4, R4, 0xfffffff8, RZ, 0xc0, !PT ;  /* 0xfffffff804047812 */ /* 0x000fe200078ec0ff */
[----:B------:R-:W-:Y:S01]  /*03e0*/  IMAD.IADD R7, R10, 0x1, -R12 ;  /* 0x000000010a077824 */ /* 0x000fe200078e0a0c */
[----:B------:R-:W-:Y:S01]  /*03f0*/  LOP3.LUT R11, R13, 0xfffffff8, RZ, 0xc0, !PT ;  /* 0xfffffff80d0b7812 */ /* 0x000fe200078ec0ff */
[C---:B------:R-:W-:Y:S01]  /*0400*/  IMAD.IADD R6, R2.reuse, 0x1, -R6 ;  /* 0x0000000102067824 */ /* 0x040fe200078e0a06 */
[--C-:B------:R-:W-:Y:S01]  /*0410*/  SHF.R.S32.HI R0, RZ, 0x5, R3.reuse ;  /* 0x00000005ff007819 */ /* 0x100fe20000011403 */
[----:B------:R-:W-:Y:S01]  /*0420*/  IMAD.IADD R9, R2, 0x1, -R4 ;  /* 0x0000000102097824 */ /* 0x000fe200078e0a04 */
[----:B------:R-:W-:Y:S01]  /*0430*/  SHF.R.S32.HI R5, RZ, 0x1f, R3 ;  /* 0x0000001fff057819 */ /* 0x000fe20000011403 */
[----:B------:R-:W-:Y:S01]  /*0440*/  IMAD.IADD R11, R10, 0x1, -R11 ;  /* 0x000000010a0b7824 */ /* 0x000fe200078e0a0b */
[----:B------:R-:W-:-:S02]  /*0450*/  LEA.HI R3, R3, R0, RZ, 0x1 ;  /* 0x0000000003037211 */ /* 0x000fc400078f08ff */
[----:B------:R-:W-:Y:S02]  /*0460*/  LEA.HI R2, R5, R0, RZ, 0x2 ;  /* 0x0000000005027211 */ /* 0x000fe400078f10ff */
[----:B------:R-:W-:Y:S02]  /*0470*/  SHF.R.S32.HI R5, RZ, 0x1f, R7 ;  /* 0x0000001fff057819 */ /* 0x000fe40000011407 */
[----:B------:R-:W-:Y:S02]  /*0480*/  SHF.R.S32.HI R10, RZ, 0x3, R13 ;  /* 0x00000003ff0a7819 */ /* 0x000fe4000001140d */
[----:B------:R-:W-:Y:S02]  /*0490*/  LOP3.LUT R4, R3, 0xfffffffe, RZ, 0xc0, !PT ;  /* 0xfffffffe03047812 */ /* 0x000fe400078ec0ff */
[----:B------:R-:W-:Y:S01]  /*04a0*/  LOP3.LUT R2, R2, 0xfffffffc, RZ, 0xc0, !PT ;  /* 0xfffffffc02027812 */ /* 0x000fe200078ec0ff */
[----:B------:R-:W-:Y:S01]  /*04b0*/  IMAD.SHL.U32 R3, R10, 0x40, RZ ;  /* 0x000000400a037824 */ /* 0x000fe200078e00ff */
[----:B------:R-:W-:Y:S01]  /*04c0*/  LEA.HI R21, R5, R7, RZ, 0x2 ;  /* 0x0000000705157211 */ /* 0x000fe200078f10ff */
[C---:B------:R-:W-:Y:S01]  /*04d0*/  IMAD R7, R0.reuse, 0x8, R6 ;  /* 0x0000000800077824 */ /* 0x040fe200078e0206 */
[----:B------:R-:W-:Y:S01]  /*04e0*/  LEA.HI R6, R11, R11, RZ, 0x1 ;  /* 0x0000000b0b067211 */ /* 0x000fe200078f08ff */
[C---:B------:R-:W-:Y:S01]  /*04f0*/  IMAD.IADD R22, R0.reuse, 0x1, -R4 ;  /* 0x0000000100167824 */ /* 0x040fe200078e0a04 */
[----:B------:R-:W-:Y:S01]  /*0500*/  SHF.R.S32.HI R14, RZ, 0x6, R14 ;  /* 0x00000006ff0e7819 */ /* 0x000fe2000001140e */
[----:B------:R-:W-:Y:S01]  /*0510*/  IMAD.IADD R10, R0, 0x1, -R2 ;  /* 0x00000001000a7824 */ /* 0x000fe200078e0a02 */
[----:B------:R-:W-:-:S02]  /*0520*/  LOP3.LUT R0, R3, 0xc0, RZ, 0xc0, !PT ;  /* 0x000000c003007812 */ /* 0x000fc400078ec0ff */
[----:B------:R-:W-:Y:S01]  /*0530*/  LOP3.LUT R2, R6, 0x7fffffe, RZ, 0xc0, !PT ;  /* 0x07fffffe06027812 */ /* 0x000fe200078ec0ff */
[----:B------:R-:W-:Y:S01]  /*0540*/  STL [R1+0x40], R22 ;  /* 0x0000401601007387 */ /* 0x000fe20000100800 */
[----:B------:R-:W-:Y:S02]  /*0550*/  SHF.R.S32.HI R12, RZ, 0x1f, R8 ;  /* 0x0000001fff0c7819 */ /* 0x000fe40000011408 */
[----:B------:R-:W-:Y:S01]  /*0560*/  SHF.R.U32.HI R5, RZ, 0x3, R0 ;  /* 0x00000003ff057819 */ /* 0x000fe20000011600 */
[----:B------:R-:W-:Y:S01]  /*0570*/  IMAD.IADD R2, R11, 0x1, -R2 ;  /* 0x000000010b027824 */ /* 0x000fe200078e0a02 */
[----:B------:R-:W-:Y:S01]  /*0580*/  LOP3.LUT R3, R0, 0x18, R16, 0xf8, !PT ;  /* 0x0000001800037812 */ /* 0x000fe200078ef810 */
[----:B------:R-:W-:Y:S01]  /*0590*/  IMAD R0, R14, 0x4, R15 ;  /* 0x000000040e007824 */ /* 0x000fe200078e020f */
[-C--:B------:R-:W-:Y:S01]  /*05a0*/  LEA.HI R12, R12, R8.reuse, RZ, 0x3 ;  /* 0x000000080c0c7211 */ /* 0x080fe200078f18ff */
[----:B------:R1:W-:Y:S01]  /*05b0*/  STL [R1+0x48], R16 ;  /* 0x0000481001007387 */ /* 0x0003e20000100800 */
[----:B------:R-:W-:Y:S01]  /*05c0*/  LEA.HI R4, R8, R8, RZ, 0x1 ;  /* 0x0000000808047211 */ /* 0x000fe200078f08ff */
[----:B------:R-:W-:Y:S01]  /*05d0*/  IMAD R19, R0, 0x8, R2 ;  /* 0x0000000800137824 */ /* 0x000fe200078e0202 */
[----:B------:R-:W-:-:S02]  /*05e0*/  LOP3.LUT R0, R12, 0xfffffff8, RZ, 0xc0, !PT ;  /* 0xfffffff80c007812 */ /* 0x000fc400078ec0ff */
[----:B------:R-:W-:Y:S02]  /*05f0*/  LOP3.LUT R5, R3, R5, RZ, 0x3c, !PT ;  /* 0x0000000503057212 */ /* 0x000fe400078e3cff */
[----:B------:R-:W-:Y:S02]  /*0600*/  LOP3.LUT R2, R9, 0x1, RZ, 0xc0, !PT ;  /* 0x0000000109027812 */ /* 0x000fe400078ec0ff */
[----:B------:R-:W-:Y:S01]  /*0610*/  LOP3.LUT R3, R4, 0x7fffffe, RZ, 0xc0, !PT ;  /* 0x07fffffe04037812 */ /* 0x000fe200078ec0ff */
[----:B------:R-:W-:Y:S01]  /*0620*/  IMAD.U32 R5, R7, 0x20, R5 ;  /* 0x0000002007057824 */ /* 0x000fe200078e0005 */
[----:B------:R-:W-:Y:S01]  /*0630*/  ISETP.NE.U32.AND P5, PT, R2, 0x1, PT ;  /* 0x000000010200780c */ /* 0x000fe20003fa5070 */
[----:B------:R-:W-:Y:S01]  /*0640*/  IMAD.SHL.U32 R2, R11, 0x40, RZ ;  /* 0x000000400b027824 */ /* 0x000fe200078e00ff */
[----:B------:R-:W-:Y:S01]  /*0650*/  LOP3.LUT P4, RZ, R9, 0x2, RZ, 0xc0, !PT ;  /* 0x0000000209ff7812 */ /* 0x000fe2000788c0ff */
[C---:B------:R-:W-:Y:S01]  /*0660*/  IMAD.IADD R17, R8.reuse, 0x1, -R3 ;  /* 0x0000000108117824 */ /* 0x040fe200078e0a03 */
[----:B------:R2:W-:Y:S01]  /*0670*/  STL [R1+0x30], R5 ;  /* 0x0000300501007387 */ /* 0x0005e20000100800 */
[----:B------:R-:W-:Y:S01]  /*0680*/  SEL R241, R241, 0x10, !P5 ;  /* 0x00000010f1f17807 */ /* 0x000fe20006800000 */
[----:B-1----:R-:W-:Y:S01]  /*0690*/  IMAD.IADD R16, R8, 0x1, -R0 ;  /* 0x0000000108107824 */ /* 0x002fe200078e0a00 */
[----:B------:R-:W-:-:S02]  /*06a0*/  SHF.R.S32.HI R0, RZ, 0x1, R6 ;  /* 0x00000001ff007819 */ /* 0x000fc40000011406 */
[--C-:B------:R-:W-:Y:S02]  /*06b0*/  SHF.R.S32.HI R6, RZ, 0x1, R4.reuse ;  /* 0x00000001ff067819 */ /* 0x100fe40000011404 */
[C---:B------:R-:W-:Y:S01]  /*06c0*/  LOP3.LUT P6, RZ, R0.reuse, 0x2, RZ, 0xc0, !PT ;  /* 0x0000000200ff7812 */ /* 0x040fe200078cc0ff */
[----:B------:R-:W-:Y:S01]  /*06d0*/  IMAD.SHL.U32 R3, R0, 0x40, RZ ;  /* 0x0000004000037824 */ /* 0x000fe200078e00ff */
[----:B------:R-:W-:Y:S01]  /*06e0*/  SHF.R.S32.HI R4, RZ, 0x1f, R4 ;  /* 0x0000001fff047819 */ /* 0x000fe20000011404 */
[----:B------:R-:W-:Y:S01]  /*06f0*/  IMAD.SHL.U32 R0, R10, 0x10, RZ ;  /* 0x000000100a007824 */ /* 0x000fe200078e00ff */
[----:B------:R-:W-:Y:S02]  /*0700*/  LEA.HI R8, R9, R9, RZ, 0x1 ;  /* 0x0000000909087211 */ /* 0x000fe400078f08ff */
[----:B------:R-:W-:Y:S02]  /*0710*/  LEA.HI R4, R4, R6, RZ, 0x2 ;  /* 0x0000000604047211 */ /* 0x000fe400078f10ff */
[----:B------:R-:W-:-:S02]  /*0720*/  SEL R222, R230, 0xffffffe0, !P6 ;  /* 0xffffffe0e6de7807 */ /* 0x000fc40007000000 */
[----:B--2---:R-:W-:Y:S02]  /*0730*/  LOP3.LUT R5, R2, 0x1c0, RZ, 0xc0, !PT ;  /* 0x000001c002057812 */ /* 0x004fe400078ec0ff */
[----:B------:R-:W-:Y:S02]  /*0740*/  LOP3.LUT R4, R4, 0xfffffffc, RZ, 0xc0, !PT ;  /* 0xfffffffc04047812 */ /* 0x000fe400078ec0ff */
[----:B------:R-:W-:Y:S02]  /*0750*/  LOP3.LUT R0, R5, 0x30, R0, 0xf8, !PT ;  /* 0x0000003005007812 */ /* 0x000fe400078ef800 */
[----:B------:R-:W-:Y:S01]  /*0760*/  LOP3.LUT R2, R3, 0xc0, RZ, 0xc0, !PT ;  /* 0x000000c003027812 */ /* 0x000fe200078ec0ff */
[----:B------:R-:W-:Y:S01]  /*0770*/  IMAD.IADD R11, R6, 0x1, -R4 ;  /* 0x00000001060b7824 */ /* 0x000fe200078e0a04 */
[----:B------:R-:W-:Y:S01]  /*0780*/  LOP3.LUT R7, R0, 0x8, R13, 0xf8, !PT ;  /* 0x0000000800077812 */ /* 0x000fe200078ef80d */
[----:B------:R-:W-:Y:S01]  /*0790*/  IMAD.SHL.U32 R4, R14, 0x20, RZ ;  /* 0x000000200e047824 */ /* 0x000fe200078e00ff */
[----:B------:R-:W-:-:S02]  /*07a0*/  LOP3.LUT R0, R8, 0x3fffffe, RZ, 0xc0, !PT ;  /* 0x03fffffe08007812 */ /* 0x000fc400078ec0ff */
[----:B------:R-:W-:Y:S02]  /*07b0*/  LOP3.LUT R3, R2, 0x8, R13, 0xf8, !PT ;  /* 0x0000000802037812 */ /* 0x000fe400078ef80d */
[----:B------:R-:W-:Y:S01]  /*07c0*/  SHF.R.U32.HI R2, RZ, 0x3, R2 ;  /* 0x00000003ff027819 */ /* 0x000fe20000011602 */
[C---:B------:R-:W-:Y:S02]  /*07d0*/  IMAD.IADD R6, R9.reuse, 0x1, -R0 ;  /* 0x0000000109067824 */ /* 0x040fe400078e0a00 */
[----:B------:R-:W-:Y:S01]  /*07e0*/  IMAD.SHL.U32 R0, R9, 0x40, RZ ;  /* 0x0000004009007824 */ /* 0x000fe200078e00ff */
[----:B------:R-:W-:Y:S02]  /*07f0*/  LOP3.LUT R221, R3, R2, RZ, 0x3c, !PT ;  /* 0x0000000203dd7212 */ /* 0x000fe400078e3cff */
[----:B------:R-:W-:Y:S01]  /*0800*/  SHF.R.U32.HI R3, RZ, 0x3, R5 ;  /* 0x00000003ff037819 */ /* 0x000fe20000011605 */
[----:B------:R-:W-:Y:S01]  /*0810*/  IMAD.SHL.U32 R5, R18, 0x2, RZ ;  /* 0x0000000212057824 */ /* 0x000fe200078e00ff */
[----:B------:R-:W-:Y:S01]  /*0820*/  LOP3.LUT R0, R0, 0x1c0, RZ, 0xc0, !PT ;  /* 0x000001c000007812 */ /* 0x000fe200078ec0ff */
[----:B------:R-:W-:Y:S01]  /*0830*/  IMAD.U32 R221, R19, 0x20, R221 ;  /* 0x0000002013dd7824 */ /* 0x000fe200078e00dd */
[----:B------:R-:W-:-:S02]  /*0840*/  SHF.R.S32.HI R2, RZ, 0x3, R12 ;  /* 0x00000003ff027819 */ /* 0x000fc4000001140c */
[----:B------:R-:W-:Y:S01]  /*0850*/  LOP3.LUT R9, R7, R3, RZ, 0x3c, !PT ;  /* 0x0000000307097212 */ /* 0x000fe200078e3cff */
[----:B------:R-:W-:Y:S01]  /*0860*/  IMAD.SHL.U32 R221, R221, 0x2, RZ ;  /* 0x00000002dddd7824 */ /* 0x000fe200078e00ff */
[----:B------:R-:W-:Y:S01]  /*0870*/  LOP3.LUT R4, R0, 0x20, R4, 0xf8, !PT ;  /* 0x0000002000047812 */ /* 0x000fe200078ef804 */
[C---:B------:R-:W-:Y:S01]  /*0880*/  IMAD R225, R10.reuse, 0x2, R2 ;  /* 0x000000020ae17824 */ /* 0x040fe200078e0202 */
[----:B------:R-:W-:Y:S01]  /*0890*/  SHF.R.U32.HI R3, RZ, 0x3, R0 ;  /* 0x00000003ff037819 */ /* 0x000fe20000011600 */
[----:B------:R-:W-:Y:S02]  /*08a0*/  IMAD R0, R10, 0x200, R5 ;  /* 0x000002000a007824 */ /* 0x000fe400078e0205 */
[----:B------:R-:W-:Y:S01]  /*08b0*/  IMAD R17, R2, 0x8, R17 ;  /* 0x0000000802117824 */ /* 0x000fe200078e0211 */
[----:B------:R-:W-:Y:S01]  /*08c0*/  SHF.R.S32.HI R2, RZ, 0x7, R20 ;  /* 0x00000007ff027819 */ /* 0x000fe20000011414 */
[----:B------:R-:W-:Y:S01]  /*08d0*/  IMAD R10, R6, 0x20, R0 ;  /* 0x00000020060a7824 */ /* 0x000fe200078e0200 */
[----:B------:R-:W-:Y:S01]  /*08e0*/  SHF.R.S32.HI R0, RZ, 0x1, R8 ;  /* 0x00000001ff007819 */ /* 0x000fe20000011408 */
[----:B------:R-:W-:Y:S01]  /*08f0*/  IMAD.IADD R222, R221, 0x1, R222 ;  /* 0x00000001ddde7824 */ /* 0x000fe200078e02de */
[----:B------:R-:W-:Y:S01]  /*0900*/  LOP3.LUT R7, R4, R3, RZ, 0x3c, !PT ;  /* 0x0000000304077212 */ /* 0x000fe200078e3cff */
[----:B------:R-:W-:Y:S01]  /*0910*/  IMAD R3, R2, 0x1000, R5 ;  /* 0x0000100002037824 */ /* 0x000fe200078e0205 */
[C---:B------:R-:W-:Y:S01]  /*0920*/  LOP3.LUT P3, RZ, R0.reuse, 0x2, RZ, 0xc0, !PT ;  /* 0x0000000200ff7812 */ /* 0x040fe2000786c0ff */
[----:B------:R-:W-:-:S02]  /*0930*/  IMAD.SHL.U32 R0, R0, 0x40, RZ ;  /* 0x0000004000007824 */ /* 0x000fc400078e00ff */
[----:B------:R-:W-:Y:S01]  /*0940*/  IMAD.SHL.U32 R2, R2, 0x8, RZ ;  /* 0x0000000802027824 */ /* 0x000fe200078e00ff */
[----:B------:R-:W-:Y:S01]  /*0950*/  R2P PR, R16, 0x6 ;  /* 0x0000000610007804 */ /* 0x000fe20000000000 */
[----:B------:R-:W-:Y:S01]  /*0960*/  IMAD R5, R22, 0x400, R3 ;  /* 0x0000040016057824 */ /* 0x000fe200078e0203 */
[----:B------:R-:W-:Y:S01]  /*0970*/  LOP3.LUT R0, R0, 0xc0, RZ, 0xc0, !PT ;  /* 0x000000c000007812 */ /* 0x000fe200078ec0ff */
[----:B------:R-:W-:Y:S01]  /*0980*/  IMAD.SHL.U32 R4, R15, 0x10, RZ ;  /* 0x000000100f047824 */ /* 0x000fe200078e00ff */
        /* <DEDUP_REMOVED lines=31> */
[----:B------:R-:W-:Y:S01]  /*0b80*/  IADD3 R243, R244, 0x20, RZ ;  /* 0x00000020f4f37810 */ /* 0x000fe20007ffe0ff */
[----:B------:R-:W-:Y:S01]  /*0b90*/  IMAD R0, R22, 0x10, R0 ;  /* 0x0000001016007824 */ /* 0x000fe200078e0200 */
[----:B------:R-:W-:Y:S01]  /*0ba0*/  @P4 IADD3 R243, R244, -0x20, RZ ;  /* 0xffffffe0f4f34810 */ /* 0x000fe20007ffe0ff */
[----:B------:R-:W-:Y:S01]  /*0bb0*/  IMAD.IADD R226, R225, 0x1, R226 ;  /* 0x00000001e1e27824 */ /* 0x000fe200078e02e2 */
[----:B------:R-:W-:Y:S01]  /*0bc0*/  LOP3.LUT P0, RZ, R11, 0x2, RZ, 0xc0, !PT ;  /* 0x000000020bff7812 */ /* 0x000fe2000780c0ff */
[----:B------:R-:W-:Y:S01]  /*0bd0*/  IMAD.IADD R228, R225, 0x1, R227 ;  /* 0x00000001e1e47824 */ /* 0x000fe200078e02e3 */
[----:B------:R1:W-:Y:S01]  /*0be0*/  STL [R1+0x10], R0 ;  /* 0x0000100001007387 */ /* 0x0003e20000100800 */
[----:B------:R-:W-:Y:S01]  /*0bf0*/  IMAD.IADD R241, R241, 0x1, R243 ;  /* 0x00000001f1f17824 */ /* 0x000fe200078e02f3 */
[----:B------:R-:W-:Y:S01]  /*0c00*/  SEL R230, R230, 0xffffffe0, !P0 ;  /* 0xffffffe0e6e67807 */ /* 0x000fe20004000000 */
[----:B------:R-:W-:Y:S01]  /*0c10*/  IMAD.IADD R227, R226, 0x1, R227 ;  /* 0x00000001e2e37824 */ /* 0x000fe200078e02e3 */
[----:B------:R2:W-:Y:S01]  /*0c20*/  STL [R1+0x28], R4 ;  /* 0x0000280401007387 */ /* 0x0005e20000100800 */
[----:B-1----:R-:W-:-:S02]  /*0c30*/  IADD3 R0, R4, 0x20, RZ ;  /* 0x0000002004007810 */ /* 0x002fc40007ffe0ff */
[----:B------:R-:W-:-:S05]  /*0c40*/  @P3 IADD3 R0, R4, -0x20, RZ ;  /* 0xffffffe004003810 */ /* 0x000fca0007ffe0ff */
[----:B------:R2:W-:Y:S02]  /*0c50*/  STL [R1+0x2c], R0 ;  /* 0x00002c0001007387 */ /* 0x0005e40000100800 */
.L_x_495:
        /* <DEDUP_REMOVED lines=10> */
[----:B--2---:R-:W2:Y:S01]  /*0d00*/  @P0 S2R R0, SR_CTAID.Y ;  /* 0x0000000000000919 */ /* 0x004ea20000002600 */
        /* <DEDUP_REMOVED lines=22> */
[----:B------:R-:W1:Y:S01]  /*0e70*/  S2UR UR37, SR_CTAID.Z ;  /* 0x00000000002579c3 */ /* 0x000e620000002700 */
[----:B------:R-:W-:Y:S01]  /*0e80*/  ULDC UR45, c[0x0][0x1c8] ;  /* 0x00007200002d7ab9 */ /* 0x000fe20000000800 */
[----:B------:R-:W-:Y:S01]  /*0e90*/  ISETP.NE.AND P2, PT, RZ, c[0x0][0x1c8], PT ;  /* 0x00007200ff007a0c */ /* 0x000fe20003f45270 */
[----:B------:R-:W2:Y:S01]  /*0ea0*/  I2F.RP R4, R6 ;  /* 0x0000000600047306 */ /* 0x000ea20000209400 */
[----:B------:R-:W-:Y:S02]  /*0eb0*/  ULDC UR31, c[0x0][0x214] ;  /* 0x00008500001f7ab9 */ /* 0x000fe40000000800 */
[----:B------:R-:W-:Y:S02]  /*0ec0*/  ULDC.U8 UR34, c[0x0][0x328] ;  /* 0x0000ca0000227ab9 */ /* 0x000fe40000000000 */
[----:B------:R-:W3:Y:S01]  /*0ed0*/  S2UR UR30, SR_CTAID.Y ;  /* 0x00000000001e79c3 */ /* 0x000ee20000002600 */
[----:B------:R-:W-:-:S02]  /*0ee0*/  UIADD3 UR33, UR31, 0x3f, URZ ;  /* 0x0000003f1f217890 */ /* 0x000fc4000fffe03f */
[----:B------:R-:W-:Y:S02]  /*0ef0*/  ULDC.64 UR4, c[0x0][0x240] ;  /* 0x0000900000047ab9 */ /* 0x000fe40000000a00 */
[----:B------:R-:W-:Y:S02]  /*0f00*/  UISETP.NE.AND UP0, UPT, UR34, URZ, UPT ;  /* 0x0000003f2200728c */ /* 0x000fe4000bf05270 */
[----:B------:R-:W-:Y:S02]  /*0f10*/  UISETP.NE.U32.AND UP1, UPT, URZ, UR4, UPT ;  /* 0x000000043f00728c */ /* 0x000fe4000bf25070 */
[----:B------:R-:W-:Y:S01]  /*0f20*/  USHF.R.S32.HI UR43, URZ, 0x1f, UR33 ;  /* 0x0000001f3f2b7899 */ /* 0x000fe20008011421 */
[----:B--2---:R-:W2:Y:S01]  /*0f30*/  MUFU.RCP R4, R4 ;  /* 0x0000000400047308 */ /* 0x004ea20000001000 */
[----:B------:R-:W-:Y:S02]  /*0f40*/  UISETP.NE.AND.EX UP1, UPT, URZ, UR5, UPT, UP1 ;  /* 0x000000053f00728c */ /* 0x000fe4000bf25310 */
[----:B------:R-:W-:Y:S01]  /*0f50*/  ULEA.HI UR43, UR43, UR33, URZ, 0x6 ;  /* 0x000000212b2b7291 */ /* 0x000fe2000f8f303f */
[----:B-1----:R-:W-:Y:S01]  /*0f60*/  IABS R3, UR37 ;  /* 0x0000002500037c13 */ /* 0x002fe20008000000 */
[----:B------:R-:W-:-:S02]  /*0f70*/  ULOP3.LUT UR45, UR37, UR45, URZ, 0x3c, !UPT ;  /* 0x0000002d252d7292 */ /* 0x000fc4000f8e3c3f */
[----:B------:R-:W-:Y:S02]  /*0f80*/  ULDC UR5, c[0x0][0x214] ;  /* 0x0000850000057ab9 */ /* 0x000fe40000000800 */
[----:B------:R-:W-:Y:S02]  /*0f90*/  ULDC UR42, c[0x0][0x22c] ;  /* 0x00008b00002a7ab9 */ /* 0x000fe40000000800 */
[----:B------:R-:W-:Y:S01]  /*0fa0*/  ISETP.LE.AND P1, PT, RZ, UR45, PT ;  /* 0x0000002dff007c0c */ /* 0x000fe2000bf23270 */
[----:B---3--:R-:W-:Y:S02]  /*0fb0*/  UIMAD.WIDE UR46, UR30, 0x80, URZ ;  /* 0x000000801e2e78a5 */ /* 0x008fe4000f8e023f */
[----:B------:R-:W-:Y:S01]  /*0fc0*/  ULDC UR7, c[0x0][0x1c0] ;  /* 0x0000700000077ab9 */ /* 0x000fe20000000800 */
[----:B--2---:R-:W-:Y:S01]  /*0fd0*/  IADD3 R4, R4, 0xffffffe, RZ ;  /* 0x0ffffffe04047810 */ /* 0x004fe20007ffe0ff */
[----:B------:R-:W-:Y:S02]  /*0fe0*/  USEL UR33, UR46, URZ, UP1 ;  /* 0x0000003f2e217287 */ /* 0x000fe40008800000 */
[----:B------:R-:W-:Y:S01]  /*0ff0*/  ULOP3.LUT UR46, UR43, 0xffffffc0, URZ, 0xc0, !UPT ;  /* 0xffffffc02b2e7892 */ /* 0x000fe2000f8ec03f */
[----:B------:R-:W1:Y:S01]  /*1000*/  F2I.FTZ.U32.TRUNC.NTZ R5, R4 ;  /* 0x0000000400057305 */ /* 0x000e62000021f000 */
[----:B------:R-:W-:-:S02]  /*1010*/  @UP0 UIMAD UR40, UR30, UR5, URZ ;  /* 0x000000051e2802a4 */ /* 0x000fc4000f8e023f */
[----:B------:R-:W-:Y:S02]  /*1020*/  ULDC.U8 UR32, c[0x0][0x3d0] ;  /* 0x0000f40000207ab9 */ /* 0x000fe40000000000 */
[----:B------:R-:W-:Y:S02]  /*1030*/  UIMAD UR42, UR37, UR42, URZ ;  /* 0x0000002a252a72a4 */ /* 0x000fe4000f8e023f */
[----:B------:R-:W-:Y:S02]  /*1040*/  @!UP0 UIMAD UR7, UR30, UR7, UR37 ;  /* 0x000000071e0782a4 */ /* 0x000fe4000f8e0225 */
[----:B------:R-:W-:Y:S02]  /*1050*/  UIADD3 UR46, UR46, -0x40, URZ ;  /* 0xffffffc02e2e7890 */ /* 0x000fe4000fffe03f */
[----:B------:R-:W-:Y:S02]  /*1060*/  ULDC UR41, c[0x0][0x234] ;  /* 0x00008d0000297ab9 */ /* 0x000fe40000000800 */
[----:B------:R-:W-:-:S02]  /*1070*/  ULDC UR35, c[0x0][0x1c0] ;  /* 0x0000700000237ab9 */ /* 0x000fc40000000800 */
        /* <DEDUP_REMOVED lines=10> */
[----:B------:R-:W-:Y:S02]  /*1120*/  USHF.R.S32.HI UR34, URZ, 0x1f, UR42 ;  /* 0x0000001f3f227899 */ /* 0x000fe4000801142a */
[----:B------:R-:W-:Y:S01]  /*1130*/  @!UP0 UIMAD UR41, UR7, UR5, URZ ;  /* 0x00000005072982a4 */ /* 0x000fe2000f8e023f */
[----:B------:R-:W-:-:S04]  /*1140*/  IMAD.HI.U32 R0, R0, R3, RZ ;  /* 0x0000000300007227 */ /* 0x000fc800078e00ff */
[----:B------:R-:W-:-:S04]  /*1150*/  IMAD.MOV R4, RZ, RZ, -R0 ;  /* 0x000000ffff047224 */ /* 0x000fc800078e0a00 */
[C---:B------:R-:W-:Y:S02]  /*1160*/  IMAD R3, R6.reuse, R4, R3 ;  /* 0x0000000406037224 */ /* 0x040fe400078e0203 */
[----:B------:R-:W1:Y:S03]  /*1170*/  S2R R4, SR_CTAID.X ;  /* 0x0000000000047919 */ /* 0x000e660000002500 */
[----:B------:R-:W-:-:S13]  /*1180*/  ISETP.GT.U32.AND P3, PT, R6, R3, PT ;  /* 0x000000030600720c */ /* 0x000fda0003f64070 */
[----:B------:R-:W-:Y:S01]  /*1190*/  @!P3 IMAD.IADD R3, R3, 0x1, -R6 ;  /* 0x000000010303b824 */ /* 0x000fe200078e0a06 */
[----:B------:R-:W-:Y:S02]  /*11a0*/  @!P3 IADD3 R0, R0, 0x1, RZ ;  /* 0x000000010000b810 */ /* 0x000fe40007ffe0ff */
[----:B------:R-:W-:Y:S01]  /*11b0*/  ISETP.NE.AND P3, PT, RZ, UR32, PT ;  /* 0x00000020ff007c0c */ /* 0x000fe2000bf65270 */
[----:B------:R-:W-:Y:S01]  /*11c0*/  USEL UR32, UR47, URZ, UP1 ;  /* 0x0000003f2f207287 */ /* 0x000fe20008800000 */
[----:B------:R-:W-:Y:S01]  /*11d0*/  ISETP.GE.U32.AND P0, PT, R3, R6, PT ;  /* 0x000000060300720c */ /* 0x000fe20003f06070 */
[----:B------:R-:W-:Y:S01]  /*11e0*/  USHF.R.S32.HI UR47, URZ, 0x1f, UR46 ;  /* 0x0000001f3f2f7899 */ /* 0x000fe2000801142e */
[----:B-1----:R-:W-:-:S04]  /*11f0*/  IMAD.WIDE.U32 R20, R4, c[0x0][0x3d8], RZ ;  /* 0x0000f60004147a25 */ /* 0x002fc800078e00ff */
[----:B------:R-:W-:Y:S01]  /*1200*/  IMAD R3, R4, c[0x0][0x3dc], R21 ;  /* 0x0000f70004037a24 */ /* 0x000fe200078e0215 */
[----:B------:R-:W-:-:S04]  /*1210*/  SEL R20, R20, RZ, P3 ;  /* 0x000000ff14147207 */ /* 0x000fc80001800000 */
[----:B------:R-:W-:Y:S02]  /*1220*/  SEL R19, R3, RZ, P3 ;  /* 0x000000ff03137207 */ /* 0x000fe40001800000 */
        /* <DEDUP_REMOVED lines=9> */
.L_x_488:
[----:B------:R-:W-:-:S04]  /*12c0*/  UIMAD UR40, UR30, UR12, UR37 ;  /* 0x0000000c1e2872a4 */ /* 0x000fc8000f8e0225 */
[----:B------:R-:W-:Y:S02]  /*12d0*/  UIMAD UR40, UR40, UR11, URZ ;  /* 0x0000000b282872a4 */ /* 0x000fe4000f8e023f */
.L_x_489:
[----:B------:R-:W2:Y:S04]  /*12e0*/  LDL.64 R4, [R1+0x48] ;  /* 0x0000480001047983 */ /* 0x000ea80000100a00 */
[----:B------:R1:W2:Y:S01]  /*12f0*/  LDL.64 R24, [R1+0x48] ;  /* 0x0000480001187983 */ /* 0x0002a20000100a00 */
[----:B------:R-:W-:Y:S01]  /*1300*/  UIADD3 UR15, UP0, UR6, UR15, URZ ;  /* 0x0000000f060f7290 */ /* 0x000fe2000ff1e03f */
[----:B------:R-:W-:Y:S01]  /*1310*/  MOV R12, UR30 ;  /* 0x0000001e000c7c02 */ /* 0x000fe20008000f00 */
[----:B------:R-:W-:Y:S01]  /*1320*/  IMAD.U32 R11, RZ, RZ, UR30 ;  /* 0x0000001eff0b7e24 */ /* 0x000fe2000f8e00ff */
[----:B------:R-:W3:Y:S01]  /*1330*/  S2R R21, SR_TID.X ;  /* 0x0000000000157919 */ /* 0x000ee20000002100 */
[----:B------:R-:W-:Y:S01]  /*1340*/  UIADD3.X UR14, UR4, UR14, URZ, UP0, !UPT ;  /* 0x0000000e040e7290 */ /* 0x000fe200087fe43f */
[----:B------:R-:W-:Y:S01]  /*1350*/  IMAD.U32 R8, RZ, RZ, UR30 ;  /* 0x0000001eff087e24 */ /* 0x000fe2000f8e00ff */
[----:B------:R-:W-:Y:S01]  /*1360*/  ULDC.64 UR6, c[0x0][0x368] ;  /* 0x0000da0000067ab9 */ /* 0x000fe20000000a00 */
[----:B------:R-:W-:Y:S01]  /*1370*/  MOV R6, UR15 ;  /* 0x0000000f00067c02 */ /* 0x000fe20008000f00 */
[----:B------:R-:W-:-:S02]  /*1380*/  ULDC.64 UR4, c[0x0][0x1a0] ;  /* 0x0000680000047ab9 */ /* 0x000fc40000000a00 */
[----:B------:R-:W-:Y:S02]  /*1390*/  UIMAD UR4, UR14, UR4, URZ ;  /* 0x000000040e0472a4 */ /* 0x000fe4000f8e023f */
[----:B------:R-:W-:-:S04]  /*13a0*/  UIMAD UR6, UR44, UR6, URZ ;  /* 0x000000062c0672a4 */ /* 0x000fc8000f8e023f */
[----:B------:R-:W-:Y:S02]  /*13b0*/  UIMAD UR7, UR30, UR7, UR6 ;  /* 0x000000071e0772a4 */ /* 0x000fe4000f8e0206 */
[----:B------:R-:W-:-:S03]  /*13c0*/  UIMAD UR6, UR15, UR5, UR4 ;  /* 0x000000050f0672a4 */ /* 0x000fc6000f8e0204 */
[----:B------:R-:W-:Y:S02]  /*13d0*/  ULDC.64 UR4, c[0x0][0x198] ;  /* 0x0000660000047ab9 */ /* 0x000fe40000000a00 */
[----:B------:R-:W-:Y:S01]  /*13e0*/  UIMAD UR4, UR14, UR4, URZ ;  /* 0x000000040e0472a4 */ /* 0x000fe2000f8e023f */
[----:B---3--:R-:W-:-:S03]  /*13f0*/  SHF.R.S32.HI R22, RZ, 0x1f, R21 ;  /* 0x0000001fff167819 */ /* 0x008fc60000011415 */
[----:B------:R-:W-:Y:S01]  /*1400*/  UIMAD UR4, UR15, UR5, UR4 ;  /* 0x000000050f0472a4 */ /* 0x000fe2000f8e0204 */
[----:B------:R-:W-:-:S04]  /*1410*/  LEA.HI R16, R22, R21, RZ, 0x2 ;  /* 0x0000001516107211 */ /* 0x000fc800078f10ff */
[----:B------:R-:W-:-:S04]  /*1420*/  SHF.R.S32.HI R16, RZ, 0x2, R16 ;  /* 0x00000002ff107819 */ /* 0x000fc80000011410 */
[----:B------:R-:W-:Y:S02]  /*1430*/  SHF.R.S32.HI R17, RZ, 0x1f, R16 ;  /* 0x0000001fff117819 */ /* 0x000fe40000011410 */
[----:B------:R-:W-:-:S04]  /*1440*/  IADD3 R3, P0, R16, UR46, RZ ;  /* 0x0000002e10037c10 */ /* 0x000fc8000ff1e0ff */
[----:B------:R-:W-:-:S05]  /*1450*/  IADD3.X R10, R17, UR47, RZ, P0, !PT ;  /* 0x0000002f110a7c10 */ /* 0x000fca00087fe4ff */
[----:B------:R-:W-:Y:S01]  /*1460*/  IMAD R13, R10, c[0x0][0x190], RZ ;  /* 0x000064000a0d7a24 */ /* 0x000fe200078e02ff */
[----:B------:R-:W-:Y:S01]  /*1470*/  ULEA.HI.SX32 UR43, UR43, 0xffffffff, 0x1a ;  /* 0xffffffff2b2b7891 */ /* 0x000fe2000f8fd23f */
[----:B------:R-:W-:Y:S01]  /*1480*/  IMAD.U32 R18, RZ, RZ, UR37 ;  /* 0x00000025ff127e24 */ /* 0x000fe2000f8e00ff */
[----:B------:R-:W-:Y:S01]  /*1490*/  UIADD3 UR41, UR46, UR41, URZ ;  /* 0x000000292e297290 */ /* 0x000fe2000fffe03f */
[----:B------:R-:W-:Y:S01]  /*14a0*/  @P3 BAR.SYNC.DEFER_BLOCKING 0x0 ;  /* 0x0000000000003b1d */ /* 0x000fe20000010000 */
[----:B--2---:R-:W-:Y:S02]  /*14b0*/  IMAD.MOV.U32 R24, RZ, RZ, R4 ;  /* 0x000000ffff187224 */ /* 0x004fe400078e0004 */
[----:B------:R-:W-:-:S03]  /*14c0*/  IMAD.U32 R4, RZ, RZ, UR15 ;  /* 0x0000000fff047e24 */ /* 0x000fc6000f8e00ff */
[----:B------:R-:W-:-:S05]  /*14d0*/  SHF.R.S32.HI R25, RZ, 0x1f, R24 ;  /* 0x0000001fff197819 */ /* 0x000fca0000011418 */
[--C-:B------:R-:W-:Y:S01]  /*14e0*/  IMAD.WIDE.U32 R4, R4, c[0x0][0x198], R24.reuse ;  /* 0x0000660004047a25 */ /* 0x100fe200078e0018 */
[----:B------:R1:W-:Y:S03]  /*14f0*/  STL [R1+0x4c], R25 ;  /* 0x00004c1901007387 */ /* 0x0003e60000100800 */
[--C-:B------:R-:W-:Y:S01]  /*1500*/  IMAD.WIDE.U32 R6, R6, c[0x0][0x1a0], R24.reuse ;  /* 0x0000680006067a25 */ /* 0x100fe200078e0018 */
[----:B------:R-:W-:Y:S01]  /*1510*/  IADD3 R5, R5, UR4, RZ ;  /* 0x0000000405057c10 */ /* 0x000fe2000fffe0ff */
[----:B------:R-:W2:Y:S01]  /*1520*/  LDL R23, [R1+0x10] ;  /* 0x0000100001177983 */ /* 0x000ea20000100800 */
[----:B------:R-:W-:Y:S01]  /*1530*/  ULDC.64 UR4, c[0x0][0x180] ;  /* 0x0000600000047ab9 */ /* 0x000fe20000000a00 */
[----:B------:R-:W-:Y:S01]  /*1540*/  IMAD.WIDE.U32 R8, R8, c[0x0][0x368], R24 ;  /* 0x0000da0008087a25 */ /* 0x000fe200078e0018 */
[----:B------:R-:W-:Y:S01]  /*1550*/  IADD3 R7, R7, UR6, RZ ;  /* 0x0000000607077c10 */ /* 0x000fe2000fffe0ff */
[----:B------:R-:W-:-:S02]  /*1560*/  UIMAD UR4, UR44, UR4, URZ ;  /* 0x000000042c0472a4 */ /* 0x000fc4000f8e023f */
[----:B------:R-:W-:Y:S01]  /*1570*/  IMAD.WIDE.U32 R4, R12, c[0x0][0x180], R4 ;  /* 0x000060000c047a25 */ /* 0x000fe200078e0004 */
[----:B------:R-:W-:Y:S01]  /*1580*/  IADD3 R9, R9, UR7, RZ ;  /* 0x0000000709097c10 */ /* 0x000fe2000fffe0ff */
[----:B------:R-:W-:Y:S02]  /*1590*/  UIMAD UR4, UR30, UR5, UR4 ;  /* 0x000000051e0472a4 */ /* 0x000fe4000f8e0204 */
[----:B------:R-:W-:Y:S01]  /*15a0*/  IMAD.WIDE.U32 R6, R11, c[0x0][0x188], R6 ;  /* 0x000062000b067a25 */ /* 0x000fe200078e0006 */
[----:B------:R-:W-:Y:S02]  /*15b0*/  ULDC.64 UR6, c[0x0][0x188] ;  /* 0x0000620000067ab9 */ /* 0x000fe40000000a00 */
[----:B------:R-:W-:Y:S01]  /*15c0*/  UIMAD UR6, UR44, UR6, URZ ;  /* 0x000000062c0672a4 */ /* 0x000fe2000f8e023f */
[----:B------:R-:W-:Y:S02]  /*15d0*/  IMAD R12, R10, c[0x0][0x370], RZ ;  /* 0x0000dc000a0c7a24 */ /* 0x000fe400078e02ff */
[----:B------:R-:W-:Y:S01]  /*15e0*/  IMAD.WIDE.U32 R10, R3, c[0x0][0x190], R24 ;  /* 0x00006400030a7a25 */ /* 0x000fe200078e0018 */
[----:B------:R-:W-:Y:S01]  /*15f0*/  IADD3 R5, R5, UR4, RZ ;  /* 0x0000000405057c10 */ /* 0x000fe2000fffe0ff */
[----:B------:R-:W3:Y:S01]  /*1600*/  LDL R24, [R1+0x30] ;  /* 0x0000300001187983 */ /* 0x000ee20000100800 */
[----:B------:R-:W-:-:S02]  /*1610*/  ULDC.64 UR4, c[0x0][0x378] ;  /* 0x0000de0000047ab9 */ /* 0x000fc40000000a00 */
[----:B------:R-:W-:Y:S02]  /*1620*/  UIMAD UR6, UR30, UR7, UR6 ;  /* 0x000000071e0672a4 */ /* 0x000fe4000f8e0206 */
[----:B------:R-:W-:Y:S01]  /*1630*/  UIMAD UR4, UR36, UR4, URZ ;  /* 0x00000004240472a4 */ /* 0x000fe2000f8e023f */
[C---:B------:R-:W-:Y:S02]  /*1640*/  IMAD R13, R3.reuse, c[0x0][0x194], R13 ;  /* 0x00006500030d7a24 */ /* 0x040fe400078e020d */
[----:B------:R-:W-:Y:S01]  /*1650*/  IMAD.WIDE.U32 R8, R3, c[0x0][0x370], R8 ;  /* 0x0000dc0003087a25 */ /* 0x000fe200078e0008 */
[----:B------:R-:W-:-:S03]  /*1660*/  IADD3 R7, R7, UR6, RZ ;  /* 0x0000000607077c10 */ /* 0x000fc6000fffe0ff */
[----:B------:R-:W-:Y:S01]  /*1670*/  IMAD R12, R3, c[0x0][0x374], R12 ;  /* 0x0000dd00030c7a24 */ /* 0x000fe200078e020c */
[----:B------:R-:W-:Y:S01]  /*1680*/  UIMAD UR6, UR37, UR5, UR4 ;  /* 0x00000005250672a4 */ /* 0x000fe2000f8e0204 */
[----:B------:R-:W-:Y:S02]  /*1690*/  IMAD.IADD R11, R11, 0x1, R13 ;  /* 0x000000010b0b7824 */ /* 0x000fe400078e020d */
[----:B------:R-:W-:Y:S01]  /*16a0*/  IMAD.IADD R9, R9, 0x1, R12 ;  /* 0x0000000109097824 */ /* 0x000fe200078e020c */
[----:B------:R-:W-:Y:S01]  /*16b0*/  ULDC.64 UR4, c[0x0][0x178] ;  /* 0x00005e0000047ab9 */ /* 0x000fe20000000a00 */
[----:B------:R-:W-:Y:S01]  /*16c0*/  IMAD.U32 R13, RZ, RZ, UR37 ;  /* 0x00000025ff0d7e24 */ /* 0x000fe2000f8e00ff */
[----:B------:R-:W-:Y:S01]  /*16d0*/  UIMAD UR4, UR44, UR4, URZ ;  /* 0x000000042c0472a4 */ /* 0x000fe2000f8e023f */
[C---:B------:R-:W-:Y:S02]  /*16e0*/  IMAD R12, R14.reuse, c[0x0][0x1b8], RZ ;  /* 0x00006e000e0c7a24 */ /* 0x040fe400078e02ff */
[----:B------:R-:W-:Y:S01]  /*16f0*/  IMAD R3, R14, c[0x0][0x1b0], RZ ;  /* 0x00006c000e037a24 */ /* 0x000fe200078e02ff */
[----:B------:R-:W-:Y:S01]  /*1700*/  MOV R14, UR30 ;  /* 0x0000001e000e7c02 */ /* 0x000fe20008000f00 */
[----:B------:R-:W-:Y:S01]  /*1710*/  IMAD.WIDE.U32 R8, R13, c[0x0][0x378], R8 ;  /* 0x0000de000d087a25 */ /* 0x000fe200078e0008 */
[----:B------:R-:W-:-:S03]  /*1720*/  UIMAD UR4, UR30, UR5, UR4 ;  /* 0x000000051e0472a4 */ /* 0x000fc6000f8e0204 */
[C---:B------:R-:W-:Y:S02]  /*1730*/  IMAD R3, R0.reuse, c[0x0][0x1b4], R3 ;  /* 0x00006d0000037a24 */ /* 0x040fe400078e0203 */
[----:B------:R-:W-:Y:S01]  /*1740*/  IMAD.WIDE.U32 R4, R0, c[0x0][0x1b0], R4 ;  /* 0x00006c0000047a25 */ /* 0x000fe200078e0004 */
[----:B------:R-:W-:-:S03]  /*1750*/  LEA R248, P0, R8, c[0x0][0x330], 0x1 ;  /* 0x0000cc0008f87a11 */ /* 0x000fc600078008ff */
[----:B------:R-:W-:Y:S01]  /*1760*/  IMAD.WIDE.U32 R14, R14, c[0x0][0x178], R10 ;  /* 0x00005e000e0e7a25 */ /* 0x000fe200078e000a */
[----:B------:R-:W-:-:S03]  /*1770*/  IADD3 R5, R5, R3, RZ ;  /* 0x0000000305057210 */ /* 0x000fc60007ffe0ff */
[C---:B------:R-:W-:Y:S02]  /*1780*/  IMAD R12, R0.reuse, c[0x0][0x1bc], R12 ;  /* 0x00006f00000c7a24 */ /* 0x040fe400078e020c */
[----:B------:R-:W-:Y:S01]  /*1790*/  IMAD.WIDE.U32 R6, R0, c[0x0][0x1b8], R6 ;  /* 0x00006e0000067a25 */ /* 0x000fe200078e0006 */
[----:B------:R-:W-:Y:S02]  /*17a0*/  IADD3 R0, R9, UR6, RZ ;  /* 0x0000000609007c10 */ /* 0x000fe4000fffe0ff */
[----:B------:R-:W-:Y:S01]  /*17b0*/  IADD3 R9, R15, UR4, RZ ;  /* 0x000000040f097c10 */ /* 0x000fe2000fffe0ff */
[----:B------:R-:W-:Y:S01]  /*17c0*/  IMAD.IADD R7, R7, 0x1, R12 ;  /* 0x0000000107077824 */ /* 0x000fe200078e020c */
[----:B------:R-:W-:Y:S01]  /*17d0*/  LEA.HI.X R249, R8, c[0x0][0x334], R0, 0x1, P0 ;  /* 0x0000cd0008f97a11 */ /* 0x000fe200000f0c00 */
[C---:B------:R-:W-:Y:S01]  /*17e0*/  IMAD R3, R17.reuse, c[0x0][0x1a0], RZ ;  /* 0x0000680011037a24 */ /* 0x040fe200078e02ff */
[----:B------:R-:W-:Y:S01]  /*17f0*/  ULDC.64 UR4, c[0x0][0x1a8] ;  /* 0x00006a0000047ab9 */ /* 0x000fe20000000a00 */
[----:B------:R-:W-:Y:S01]  /*1800*/  IMAD R0, R17, c[0x0][0x198], RZ ;  /* 0x0000660011007a24 */ /* 0x000fe200078e02ff */
[----:B------:R-:W-:Y:S01]  /*1810*/  UIMAD UR4, UR36, UR4, URZ ;  /* 0x00000004240472a4 */ /* 0x000fe2000f8e023f */
[----:B------:R-:W-:-:S02]  /*1820*/  IMAD R3, R16, c[0x0][0x1a4], R3 ;  /* 0x0000690010037a24 */ /* 0x000fc400078e0203 */
[----:B------:R-:W-:Y:S01]  /*1830*/  IMAD.WIDE.U32 R12, R16, c[0x0][0x1a0], R6 ;  /* 0x00006800100c7a25 */ /* 0x000fe200078e0006 */
[----:B------:R-:W-:-:S03]  /*1840*/  UIMAD UR4, UR37, UR5, UR4 ;  /* 0x00000005250472a4 */ /* 0x000fc6000f8e0204 */
[C---:B------:R-:W-:Y:S02]  /*1850*/  IMAD R17, R16.reuse, c[0x0][0x19c], R0 ;  /* 0x0000670010117a24 */ /* 0x040fe400078e0200 */
[----:B------:R-:W-:Y:S01]  /*1860*/  IMAD.WIDE.U32 R10, R16, c[0x0][0x198], R4 ;  /* 0x00006600100a7a25 */ /* 0x000fe200078e0004 */
[----:B------:R-:W-:Y:S01]  /*1870*/  ULEA.HI UR5, UR43, UR43, URZ, 0x1 ;  /* 0x0000002b2b057291 */ /* 0x000fe2000f8f083f */
[----:B------:R-:W-:Y:S02]  /*1880*/  IADD3 R0, R13, R3, RZ ;  /* 0x000000030d007210 */ /* 0x000fe40007ffe0ff */
[----:B------:R-:W-:Y:S01]  /*1890*/  IMAD.IADD R3, R11, 0x1, R17 ;  /* 0x000000010b037824 */ /* 0x000fe200078e0211 */
[----:B------:R-:W-:Y:S01]  /*18a0*/  LEA R4, P0, R10, c[0x0][0x168], 0x1 ;  /* 0x00005a000a047a11 */ /* 0x000fe200078008ff */
[----:B------:R-:W-:Y:S01]  /*18b0*/  IMAD.MOV.U32 R8, RZ, RZ, R14 ;  /* 0x000000ffff087224 */ /* 0x000fe200078e000e */
[----:B------:R-:W-:Y:S01]  /*18c0*/  ULOP3.LUT UR5, UR5, 0xfffffffe, URZ, 0xc0, !UPT ;  /* 0xfffffffe05057892 */ /* 0x000fe2000f8ec03f */
[----:B------:R-:W-:-:S02]  /*18d0*/  LEA R6, P1, R12, c[0x0][0x170], 0x1 ;  /* 0x00005c000c067a11 */ /* 0x000fc400078208ff */
[----:B------:R-:W-:Y:S01]  /*18e0*/  IMAD.WIDE.U32 R14, R18, c[0x0][0x1a8], R8 ;  /* 0x00006a00120e7a25 */ /* 0x000fe200078e0008 */
[----:B------:R-:W-:Y:S01]  /*18f0*/  LEA.HI.X R5, R10, c[0x0][0x16c], R3, 0x1, P0 ;  /* 0x00005b000a057a11 */ /* 0x000fe200000f0c03 */
[----:B------:R-:W-:Y:S02]  /*1900*/  UIADD3 UR5, UR43, -UR5, URZ ;  /* 0x800000052b057290 */ /* 0x000fe4000fffe03f */
[----:B------:R-:W-:Y:S01]  /*1910*/  IMAD.MOV.U32 R3, RZ, RZ, c[0x0][0x198] ;  /* 0x00006600ff037624 */ /* 0x000fe200078e00ff */
[----:B------:R-:W-:Y:S01]  /*1920*/  LEA.HI.X R7, R12, c[0x0][0x174], R0, 0x1, P1 ;  /* 0x00005d000c077a11 */ /* 0x000fe200008f0c00 */
[----:B------:R-:W-:Y:S01]  /*1930*/  IMAD.MOV.U32 R9, RZ, RZ, c[0x0][0x1a0] ;  /* 0x00006800ff097624 */ /* 0x000fe200078e00ff */
[----:B------:R-:W-:Y:S01]  /*1940*/  IADD3 R0, R15, UR4, RZ ;  /* 0x000000040f007c10 */ /* 0x000fe2000fffe0ff */
[----:B------:R-:W-:Y:S01]  /*1950*/  IMAD.MOV.U32 R11, RZ, RZ, c[0x0][0x19c] ;  /* 0x00006700ff0b7624 */ /* 0x000fe200078e00ff */
[----:B------:R-:W-:Y:S01]  /*1960*/  LEA R246, P2, R14, c[0x0][0x160], 0x1 ;  /* 0x000058000ef67a11 */ /* 0x000fe200078408ff */
[----:B------:R-:W-:Y:S01]  /*1970*/  UISETP.NE.AND UP0, UPT, UR5, 0x1, UPT ;  /* 0x000000010500788c */ /* 0x000fe2000bf05270 */
[----:B------:R-:W-:-:S02]  /*1980*/  LEA R10, P0, R3, R4, 0x7 ;  /* 0x00000004030a7211 */ /* 0x000fc400078038ff */
[----:B------:R-:W-:Y:S02]  /*1990*/  MOV R12, c[0x0][0x1a4] ;  /* 0x00006900000c7a02 */ /* 0x000fe40000000f00 */
[----:B------:R-:W-:Y:S02]  /*19a0*/  LEA R8, P1, R9, R6, 0x7 ;  /* 0x0000000609087211 */ /* 0x000fe400078238ff */
[----:B------:R-:W-:Y:S02]  /*19b0*/  LEA.HI.X R247, R14, c[0x0][0x164], R0, 0x1, P2 ;  /* 0x000059000ef77a11 */ /* 0x000fe400010f0c00 */
[----:B------:R-:W-:Y:S02]  /*19c0*/  LEA.HI.X R11, R3, R5, R11, 0x7, P0 ;  /* 0x00000005030b7211 */ /* 0x000fe400000f3c0b */
[----:B------:R-:W-:Y:S02]  /*19d0*/  PLOP3.LUT P0, PT, PT, PT, UP0, 0x80, 0x0 ;  /* 0x000000000000781c */ /* 0x000fe40003f0f008 */
[----:B------:R-:W-:Y:S01]  /*19e0*/  LEA.HI.X R9, R9, R7, R12, 0x7, P1 ;  /* 0x0000000709097211 */ /* 0x000fe200008f3c0c */
[----:B------:R-:W-:-:S02]  /*19f0*/  UIMAD.WIDE UR4, UR41, UR13, UR26 ;  /* 0x0000000d290472a5 */ /* 0x000fc4000f8e021a */
[----:B------:R-:W-:Y:S02]  /*1a00*/  UIMAD.WIDE UR6, UR30, UR10, UR46 ;  /* 0x0000000a1e0672a5 */ /* 0x000fe4000f8e022e */
[----:B------:R-:W-:Y:S02]  /*1a10*/  UIMAD UR35, UR35, UR9, UR17 ;  /* 0x00000009232372a4 */ /* 0x000fe4000f8e0211 */
[----:B------:R-:W-:Y:S02]  /*1a20*/  UIADD3 UR33, UP0, UR6, UR33, URZ ;  /* 0x0000002106217290 */ /* 0x000fe4000ff1e03f */
[----:B------:R-:W-:Y:S02]  /*1a30*/  UIADD3 UR35, UR29, UR35, URZ ;  /* 0x000000231d237290 */ /* 0x000fe4000fffe03f */
[----:B------:R-:W-:Y:S02]  /*1a40*/  UIADD3.X UR32, UR7, UR32, URZ, UP0, !UPT ;  /* 0x0000002007207290 */ /* 0x000fe400087fe43f */
[----:B------:R-:W-:-:S04]  /*1a50*/  UIMAD UR35, UR35, UR33, URZ ;  /* 0x00000021232372a4 */ /* 0x000fc8000f8e023f */
[----:B------:R-:W-:Y:S02]  /*1a60*/  UIMAD UR32, UR32, UR28, UR35 ;  /* 0x0000001c202072a4 */ /* 0x000fe4000f8e0223 */
[----:B------:R-:W-:Y:S01]  /*1a70*/  UISETP.GE.AND UP0, UPT, UR31, 0x1, UPT ;  /* 0x000000011f00788c */ /* 0x000fe2000bf06270 */
        /* <DEDUP_REMOVED lines=48> */
[----:B---3--:R-:W-:-:S02]  /*1d80*/  SHF.L.U32 R0, R24, 0x1, RZ ;  /* 0x0000000118007819 */ /* 0x008fc400000006ff */
[----:B------:R-:W-:-:S03]  /*1d90*/  IADD3 R3, R24, 0x1800, RZ ;  /* 0x0000180018037810 */ /* 0x000fc60007ffe0ff */
[----:B------:R-:W-:Y:S01]  /*1da0*/  @!PT LDS RZ, [RZ] ;  /* 0x00000000fffff984 */ /* 0x000fe20000000800 */
[----:B------:R-:W-:Y:S01]  /*1db0*/  @!PT LDS RZ, [RZ] ;  /* 0x00000000fffff984 */ /* 0x000fe20000000800 */
[----:B------:R-:W-:Y:S01]  /*1dc0*/  @!PT LDS RZ, [RZ] ;  /* 0x00000000fffff984 */ /* 0x000fe20000000800 */
[----:B------:R3:W-:Y:S01]  /*1dd0*/  LDGSTS.E.BYPASS.LTC128B.128 [R0+0xf000], [R6.64] ;  /* 0x0f00000006007fae */ /* 0x0007e2000b901d66 */
[----:B------:R-:W-:-:S03]  /*1de0*/  SEL R3, R3, R24, !P0 ;  /* 0x0000001803037207 */ /* 0x000fc60004000000 */
[----:B------:R3:W-:Y:S04]  /*1df0*/  LDGSTS.E.BYPASS.LTC128B.128 [R0+0x11000], [R6.64+0x40] ;  /* 0x1100004006007fae */ /* 0x0007e8000b901d66 */
[----:B------:R3:W-:Y:S01]  /*1e00*/  LDGSTS.E.BYPASS.LTC128B.128 [R0+0x13000], [R6.64+0x80] ;  /* 0x1300008006007fae */ /* 0x0007e2000b901d66 */
[----:B------:R-:W-:-:S03]  /*1e10*/  IMAD.SHL.U32 R245, R3, 0x2, RZ ;  /* 0x0000000203f57824 */ /* 0x000fc600078e00ff */
        /* <DEDUP_REMOVED lines=16> */
[----:B------:R-:W0:Y:S01]  /*1f20*/  LDGDEPBAR ;  /* 0x00000000000079af */ /* 0x000e220000000000 */
[----:B---3--:R-:W-:Y:S01]  /*1f30*/  IMAD.MOV.U32 R6, RZ, RZ, 0x4 ;  /* 0x00000004ff067424 */ /* 0x008fe200078e00ff */
[----:B----4-:R-:W-:Y:S01]  /*1f40*/  LEA.HI R0, R22, R21, RZ, 0x5 ;  /* 0x0000001516007211 */ /* 0x010fe200078f28ff */
[----:B------:R-:W-:Y:S01]  /*1f50*/  IMAD.U32 R4, RZ, RZ, UR42 ;  /* 0x0000002aff047e24 */ /* 0x000fe2000f8e00ff */
[----:B------:R-:W-:-:S04]  /*1f60*/  DEPBAR.LE SB0, 0x1 ;  /* 0x000080400000791a */ /* 0x000fc80000000000 */
[----:B------:R-:W-:Y:S02]  /*1f70*/  LOP3.LUT R3, R0, 0xffffffe0, RZ, 0xc0, !PT ;  /* 0xffffffe000037812 */ /* 0x000fe400078ec0ff */
[----:B------:R-:W-:Y:S02]  /*1f80*/  SHF.R.S32.HI R0, RZ, 0x5, R0 ;  /* 0x00000005ff007819 */ /* 0x000fe40000011400 */
[----:B------:R-:W-:-:S05]  /*1f90*/  IADD3 R8, -R3, R21, RZ ;  /* 0x0000001503087210 */ /* 0x000fca0007ffe1ff */
[----:B------:R-:W-:Y:S02]  /*1fa0*/  IMAD R0, R0, UR20, R8 ;  /* 0x0000001400007c24 */ /* 0x000fe4000f8e0208 */
[----:B------:R-:W-:-:S03]  /*1fb0*/  IMAD.U32 R3, RZ, RZ, UR34 ;  /* 0x00000022ff037e24 */ /* 0x000fc6000f8e00ff */
[----:B------:R-:W-:Y:S02]  /*1fc0*/  IADD3 R4, P2, P1, R0, UR19, R4 ;  /* 0x0000001300047c10 */ /* 0x000fe4000f95e004 */
[----:B------:R-:W-:Y:S01]  /*1fd0*/  SHF.R.S32.HI R0, RZ, 0x1f, R0 ;  /* 0x0000001fff007819 */ /* 0x000fe20000011400 */
[----:B--2---:R-:W-:-:S03]  /*1fe0*/  IMAD.WIDE R6, R23, R6, UR4 ;  /* 0x0000000417067e25 */ /* 0x004fc6000f8e0206 */
[----:B------:R-:W-:Y:S02]  /*1ff0*/  IADD3.X R0, R0, UR18, R3, P2, P1 ;  /* 0x0000001200007c10 */ /* 0x000fe400097e2403 */
[----:B------:R-:W-:Y:S01]  /*2000*/  IADD3 R4, P1, R4, R20, RZ ;  /* 0x0000001404047210 */ /* 0x000fe20007f3e0ff */
[----:B------:R2:W5:Y:S03]  /*2010*/  LDG.E R9, [R6.64] ;  /* 0x0000002606097981 */ /* 0x000566000c1e1900 */
[----:B------:R-:W-:Y:S01]  /*2020*/  IADD3.X R5, R0, R19, RZ, P1, !PT ;  /* 0x0000001300057210 */ /* 0x000fe20000ffe4ff */
[----:B------:R2:W5:Y:S04]  /*2030*/  LDG.E R252, [R6.64+0x20] ;  /* 0x0000202606fc7981 */ /* 0x000568000c1e1900 */
[----:B------:R2:W5:Y:S04]  /*2040*/  LDG.E R251, [R6.64+0x80] ;  /* 0x0000802606fb7981 */ /* 0x000568000c1e1900 */
[----:B------:R2:W5:Y:S04]  /*2050*/  LDG.E R250, [R6.64+0xa0] ;  /* 0x0000a02606fa7981 */ /* 0x000568000c1e1900 */
[----:B------:R-:W-:Y:S01]  /*2060*/  BAR.SYNC.DEFER_BLOCKING 0x0 ;  /* 0x0000000000007b1d */ /* 0x000fe20000010000 */
[----:B--2---:R-:W-:Y:S01]  /*2070*/  IMAD.U32 R6, RZ, RZ, UR28 ;  /* 0x0000001cff067e24 */ /* 0x004fe2000f8e00ff */
[----:B------:R-:W-:-:S04]  /*2080*/  MOV R7, UR29 ;  /* 0x0000001d00077c02 */ /* 0x000fc80008000f00 */
[----:B------:R1:W2:Y:S01]  /*2090*/  LDSM.16.M88.4 R172, [R221+0xf000] ;  /* 0x00f00000ddac783b */ /* 0x0002a20000000200 */
[----:B------:R-:W-:-:S03]  /*20a0*/  IMAD.WIDE.U32 R4, R6, UR33, R4 ;  /* 0x0000002106047c25 */ /* 0x000fc6000f8e0004 */
[----:B------:R1:W3:Y:S02]  /*20b0*/  LDSM.16.M88.4 R176, [R221+0xf400] ;  /* 0x00f40000ddb0783b */ /* 0x0002e40000000200 */
[----:B------:R-:W-:Y:S02]  /*20c0*/  IADD3 R0, R5, UR32, RZ ;  /* 0x0000002005007c10 */ /* 0x000fe4000fffe0ff */
[C---:B------:R-:W-:Y:S01]  /*20d0*/  LEA R232, P1, R4.reuse, c[0x0][0x350], 0x2 ;  /* 0x0000d40004e87a11 */ /* 0x040fe200078210ff */
[----:B------:R1:W4:Y:S03]  /*20e0*/  LDSM.16.M88.4 R180, [R222+0xf000] ;  /* 0x00f00000deb4783b */ /* 0x0003260000000200 */
[----:B------:R-:W-:Y:S01]  /*20f0*/  LEA.HI.X R233, R4, c[0x0][0x354], R0, 0x2, P1 ;  /* 0x0000d50004e97a11 */ /* 0x000fe200008f1400 */
[----:B------:R1:W1:Y:S01]  /*2100*/  LDSM.16.M88.4 R184, [R222+0xf400] ;  /* 0x00f40000deb8783b */ /* 0x0002620000000200 */
[----:B------:R-:W-:Y:S01]  /*2110*/  PLOP3.LUT P1, PT, PT, PT, UP0, 0x80, 0x0 ;  /* 0x000000000000781c */ /* 0x000fe20003f2f008 */
[----:B------:R-:W-:-:S02]  /*2120*/  UIADD3 UR32, UR46, UR40, URZ ;  /* 0x000000282e207290 */ /* 0x000fc4000fffe03f */
[----:B------:R1:W1:Y:S02]  /*2130*/  LDSM.16.M88.4 R188, [R221+0x11000] ;  /* 0x01100000ddbc783b */ /* 0x0002640000000200 */
[----:B------:R-:W-:Y:S02]  /*2140*/  UIMAD.WIDE UR32, UR32, UR13, UR24 ;  /* 0x0000000d202072a5 */ /* 0x000fe4000f8e0218 */
        /* <DEDUP_REMOVED lines=8> */
[----:B--23--:R-:W-:Y:S02]  /*21d0*/  IMAD.MOV.U32 R4, RZ, RZ, c[0x0][0x308] ;  /* 0x0000c200ff047624 */ /* 0x00cfe400078e00ff */
[----:B------:R-:W-:-:S05]  /*21e0*/  IMAD.MOV.U32 R5, RZ, RZ, c[0x0][0x30c] ;  /* 0x0000c300ff057624 */ /* 0x000fca00078e00ff */
[----:B------:R2:W3:Y:S04]  /*21f0*/  LDG.E.64 R6, [R4.64] ;  /* 0x0000002604067981 */ /* 0x0004e8000c1e1b00 */
[----:B--2---:R-:W2:Y:S01]  /*2200*/  LDG.E.64 R4, [R4.64+0x8] ;  /* 0x0000082604047981 */ /* 0x004ea2000c1e1b00 */
[----:B------:R-:W-:Y:S01]  /*2210*/  UIMAD UR7, UR30, UR8, UR37 ;  /* 0x000000081e0772a4 */ /* 0x000fe2000f8e0225 */
[----:B------:R-:W-:Y:S01]  /*2220*/  LEA.HI R3, R22, R21, RZ, 0x6 ;  /* 0x0000001516037211 */ /* 0x000fe200078f30ff */
[----:B------:R-:W-:Y:S01]  /*2230*/  IMAD.U32 R0, RZ, RZ, UR23 ;  /* 0x00000017ff007e24 */ /* 0x000fe2000f8e00ff */
[----:B-----5:R4:W-:Y:S01]  /*2240*/  STL [R1], R9 ;  /* 0x0000000901007387 */ /* 0x0209e20000100800 */
[----:B------:R-:W-:Y:S01]  /*2250*/  USHF.L.U32 UR7, UR7, 0x5, URZ ;  /* 0x0000000507077899 */ /* 0x000fe2000800063f */
[----:B------:R-:W-:Y:S01]  /*2260*/  SHF.R.S32.HI R3, RZ, 0x6, R3 ;  /* 0x00000006ff037819 */ /* 0x000fe20000011403 */
[----:B------:R-:W-:-:S02]  /*2270*/  IMAD.MOV.U32 R127, RZ, RZ, RZ ;  /* 0x000000ffff7f7224 */ /* 0x000fc400078e00ff */
[----:B------:R-:W-:Y:S01]  /*2280*/  USHF.R.S32.HI UR6, URZ, 0x1f, UR7 ;  /* 0x0000001f3f067899 */ /* 0x000fe20008011407 */
[----:B---3--:R3:W1:Y:S08]  /*2290*/  R2UR UR35, R6 ;  /* 0x00000000062373c2 */ /* 0x00867000000e0000 */
[----:B------:R1:W1:Y:S01]  /*22a0*/  R2UR UR34, R7 ;  /* 0x00000000072273c2 */ /* 0x00026200000e0000 */
[----:B---3--:R-:W-:Y:S01]  /*22b0*/  IMAD R6, R0, 0x4, R3 ;  /* 0x0000000400067824 */ /* 0x008fe200078e0203 */
[----:B------:R-:W-:-:S02]  /*22c0*/  IADD3 R0, R229, 0x1800, RZ ;  /* 0x00001800e5007810 */ /* 0x000fc40007ffe0ff */
[----:B------:R-:W-:Y:S02]  /*22d0*/  IADD3 R3, R231, 0x1800, RZ ;  /* 0x00001800e7037810 */ /* 0x000fe40007ffe0ff */
[----:B------:R-:W-:Y:S02]  /*22e0*/  SEL R0, R0, R229, !P0 ;  /* 0x000000e500007207 */ /* 0x000fe40004000000 */
[----:B------:R-:W-:Y:S02]  /*22f0*/  SEL R220, R3, R231, !P0 ;  /* 0x000000e703dc7207 */ /* 0x000fe40004000000 */
[--C-:B-1----:R-:W-:Y:S01]  /*2300*/  SHF.R.S32.HI R7, RZ, 0x1f, R8.reuse ;  /* 0x0000001fff077819 */ /* 0x102fe20000011408 */
[----:B------:R-:W-:Y:S01]  /*2310*/  IMAD.SHL.U32 R3, R0, 0x2, RZ ;  /* 0x0000000200037824 */ /* 0x000fe200078e00ff */
[----:B--2---:R-:W-:Y:S01]  /*2320*/  IADD3 R8, P2, P1, R4, UR7, R8 ;  /* 0x0000000704087c10 */ /* 0x004fe2000f95e008 */
[----:B------:R-:W-:Y:S01]  /*2330*/  IMAD.SHL.U32 R220, R220, 0x2, RZ ;  /* 0x00000002dcdc7824 */ /* 0x000fe200078e00ff */
[----:B------:R-:W-:Y:S01]  /*2340*/  LOP3.LUT R0, R6, UR34, RZ, 0x3c, !PT ;  /* 0x0000002206007c12 */ /* 0x000fe2000f8e3cff */
[----:B------:R-:W-:Y:S01]  /*2350*/  UMOV UR7, UR33 ;  /* 0x0000002100077c82 */ /* 0x000fe20008000000 */
[----:B------:R-:W-:Y:S01]  /*2360*/  IADD3.X R4, R5, UR6, R7, P2, P1 ;  /* 0x0000000605047c10 */ /* 0x000fe200097e2407 */
[----:B------:R-:W-:-:S03]  /*2370*/  UMOV UR6, UR32 ;  /* 0x0000002000067c82 */ /* 0x000fc60008000000 */
[----:B------:R-:W-:-:S05]  /*2380*/  LOP3.LUT R4, R4, UR35, RZ, 0x3c, !PT ;  /* 0x0000002304047c12 */ /* 0x000fca000f8e3cff */
[----:B------:R4:W-:Y:S02]  /*2390*/  STL [R1+0x24], R4 ;  /* 0x0000240401007387 */ /* 0x0009e40000100800 */
[----:B----4-:R-:W-:Y:S01]  /*23a0*/  MOV R4, c[0x0][0x1c0] ;  /* 0x0000700000047a02 */ /* 0x010fe20000000f00 */
[----:B------:R-:W-:-:S04]  /*23b0*/  IMAD.WIDE.U32 R8, R8, -0x2daee0ad, RZ ;  /* 0xd2511f5308087825 */ /* 0x000fc800078e00ff */
[----:B------:R-:W-:Y:S01]  /*23c0*/  IMAD R4, R4, c[0x0][0x22c], RZ ;  /* 0x00008b0004047a24 */ /* 0x000fe200078e02ff */
[----:B------:R-:W-:Y:S01]  /*23d0*/  LOP3.LUT R0, R9, R0, RZ, 0x3c, !PT ;  /* 0x0000000009007212 */ /* 0x000fe200078e3cff */
[----:B------:R1:W-:Y:S01]  /*23e0*/  STL.64 [R1+0x38], R8 ;  /* 0x0000380801007387 */ /* 0x0003e20000100a00 */
[----:B------:R-:W-:Y:S02]  /*23f0*/  IMAD.SHL.U32 R223, R231, 0x2, RZ ;  /* 0x00000002e7df7824 */ /* 0x000fe400078e00ff */
[C---:B------:R-:W-:Y:S02]  /*2400*/  SHF.L.U32 R7, R4.reuse, 0x4, RZ ;  /* 0x0000000404077819 */ /* 0x040fe400000006ff */
[----:B------:R-:W-:Y:S01]  /*2410*/  SHF.L.U32 R5, R4, 0x3, RZ ;  /* 0x0000000304057819 */ /* 0x000fe200000006ff */
[----:B------:R-:W-:Y:S01]  /*2420*/  IMAD.IADD R224, R223, 0x1, R230 ;  /* 0x00000001dfe07824 */ /* 0x000fe200078e02e6 */
[C---:B------:R-:W-:Y:S02]  /*2430*/  IADD3 R6, R7.reuse, 0x20, RZ ;  /* 0x0000002007067810 */ /* 0x040fe40007ffe0ff */
[----:B------:R-:W-:-:S03]  /*2440*/  IADD3 R4, R7, 0x40, RZ ;  /* 0x0000004007047810 */ /* 0x000fc60007ffe0ff */
[C---:B------:R-:W-:Y:S01]  /*2450*/  IMAD.IADD R7, R5.reuse, 0x1, R6 ;  /* 0x0000000105077824 */ /* 0x040fe200078e0206 */
[----:B------:R-:W-:-:S04]  /*2460*/  IADD3 R6, R5, R4, RZ ;  /* 0x0000000405067210 */ /* 0x000fc80007ffe0ff */
[C---:B------:R-:W-:Y:S01]  /*2470*/  IADD3 R7, R5.reuse, R7, RZ ;  /* 0x0000000705077210 */ /* 0x040fe20007ffe0ff */
[----:B------:R-:W-:-:S03]  /*2480*/  IMAD.IADD R6, R5, 0x1, R6 ;  /* 0x0000000105067824 */ /* 0x000fc600078e0206 */
[C---:B------:R-:W-:Y:S01]  /*2490*/  IADD3 R7, R5.reuse, R7, RZ ;  /* 0x0000000705077210 */ /* 0x040fe20007ffe0ff */
[----:B------:R-:W-:-:S03]  /*24a0*/  IMAD.IADD R6, R5, 0x1, R6 ;  /* 0x0000000105067824 */ /* 0x000fc600078e0206 */
[C---:B------:R-:W-:Y:S01]  /*24b0*/  IADD3 R7, R5.reuse, R7, RZ ;  /* 0x0000000705077210 */ /* 0x040fe20007ffe0ff */
[C---:B------:R-:W-:Y:S02]  /*24c0*/  IMAD.IADD R6, R5.reuse, 0x1, R6 ;  /* 0x0000000105067824 */ /* 0x040fe400078e0206 */
[----:B-1----:R-:W-:Y:S01]  /*24d0*/  IMAD.WIDE.U32 R8, R0, -0x326172a9, RZ ;  /* 0xcd9e8d5700087825 */ /* 0x002fe200078e00ff */
[C---:B------:R-:W-:Y:S01]  /*24e0*/  IADD3 R4, R5.reuse, R7, RZ ;  /* 0x0000000705047210 */ /* 0x040fe20007ffe0ff */
[----:B------:R1:W-:Y:S02]  /*24f0*/  STL [R1+0x18], R7 ;  /* 0x0000180701007387 */ /* 0x0003e40000100800 */
[----:B------:R-:W-:Y:S02]  /*2500*/  IMAD.IADD R0, R5, 0x1, R6 ;  /* 0x0000000105007824 */ /* 0x000fe400078e0206 */
[----:B------:R1:W-:Y:S04]  /*2510*/  STL.64 [R1+0x8], R8 ;  /* 0x0000080801007387 */ /* 0x0003e80000100a00 */
[----:B------:R1:W-:Y:S04]  /*2520*/  STL [R1+0x14], R6 ;  /* 0x0000140601007387 */ /* 0x0003e80000100800 */
[----:B------:R1:W-:Y:S04]  /*2530*/  STL [R1+0x20], R4 ;  /* 0x0000200401007387 */ /* 0x0003e80000100800 */
[----:B------:R1:W-:Y:S02]  /*2540*/  STL [R1+0x1c], R0 ;  /* 0x00001c0001007387 */ /* 0x0003e40000100800 */
.L_x_493:
[----:B------:R-:W0:Y:S01]  /*2550*/  LDGDEPBAR ;  /* 0x00000000000079af */ /* 0x000e220000000000 */
[----:B-1----:R-:W-:Y:S01]  /*2560*/  IMAD.IADD R0, R230, 0x1, R220 ;  /* 0x00000001e6007824 */ /* 0x002fe200078e02dc */
[----:B------:R-:W-:Y:S02]  /*2570*/  UIADD3 UR30, UR35, -0x61c88647, URZ ;  /* 0x9e3779b9231e7890 */ /* 0x000fe4000fffe03f */
[----:B------:R-:W-:Y:S02]  /*2580*/  UIADD3 UR31, UR34, -0x4498517b, URZ ;  /* 0xbb67ae85221f7890 */ /* 0x000fe4000fffe03f */
[----:B------:R-:W-:Y:S02]  /*2590*/  UIADD3 UR32, UR34, -0x56f99767, URZ ;  /* 0xa906689922207890 */ /* 0x000fe4000fffe03f */
[----:B------:R-:W2:Y:S01]  /*25a0*/  LDL R234, [R1] ;  /* 0x0000000001ea7983 */ /* 0x000ea20000100800 */
[----:B------:R-:W-:Y:S02]  /*25b0*/  UIADD3 UR33, UR34, 0x646e171e, URZ ;  /* 0x646e171e22217890 */ /* 0x000fe4000fffe03f */
[----:B------:R-:W-:Y:S01]  /*25c0*/  UISETP.GE.AND UP2, UPT, UR43, 0x1, UPT ;  /* 0x000000012b00788c */ /* 0x000fe2000bf46270 */
[----:B--2---:R-:W-:Y:S01]  /*25d0*/  FSETP.NEU.FTZ.AND P0, PT, R234, -INF , PT ;  /* 0xff800000ea00780b */ /* 0x004fe20003f1d000 */
[----:B------:R-:W-:Y:S04]  /*25e0*/  DEPBAR.LE SB0, 0x0 ;  /* 0x000080000000791a */ /* 0x000fe80000000000 */
[----:B------:R-:W-:Y:S08]  /*25f0*/  BAR.SYNC.DEFER_BLOCKING 0x0 ;  /* 0x0000000000007b1d */ /* 0x000ff00000010000 */
[----:B------:R-:W-:Y:S08]  /*2600*/  LDSM.16.M88.4 R32, [R220] ;  /* 0x00000000dc20783b */ /* 0x000ff00000000200 */
[----:B------:R-:W1:Y:S08]  /*2610*/  LDSM.16.M88.4 R16, [R221+0x9000] ;  /* 0x00900000dd10783b */ /* 0x000e700000000200 */
[----:B------:R-:W2:Y:S08]  /*2620*/  LDSM.16.M88.4 R28, [R220+0x800] ;  /* 0x00080000dc1c783b */ /* 0x000eb00000000200 */
[----:B------:R-:W3:Y:S08]  /*2630*/  LDSM.16.M88.4 R132, [R221+0x9400] ;  /* 0x00940000dd84783b */ /* 0x000ef00000000200 */
[----:B------:R-:W-:Y:S08]  /*2640*/  LDSM.16.M88.4 R136, [R0] ;  /* 0x000000000088783b */ /* 0x000ff00000000200 */
[----:B------:R-:W4:Y:S01]  /*2650*/  LDSM.16.M88.4 R140, [R222+0x9000] ;  /* 0x00900000de8c783b */ /* 0x000f220000000200 */
[-C--:B-1----:R-:W-:Y:S07]  /*2660*/  HMMA.16816.F32 R4, R32, R16.reuse, RZ ;  /* 0x000000102004723c */ /* 0x082fee00000018ff */
[----:B------:R-:W1:Y:S01]  /*2670*/  LDSM.16.M88.4 R144, [R0+0x800] ;  /* 0x000800000090783b */ /* 0x000e620000000200 */
[C---:B--2---:R-:W-:Y:S07]  /*2680*/  HMMA.16816.F32 R8, R28.reuse, R16, RZ ;  /* 0x000000101c08723c */ /* 0x044fee00000018ff */
[----:B------:R-:W2:Y:S01]  /*2690*/  LDSM.16.M88.4 R148, [R222+0x9400] ;  /* 0x00940000de94783b */ /* 0x000ea20000000200 */
[-C--:B------:R-:W-:Y:S07]  /*26a0*/  HMMA.16816.F32 R12, R28, R18.reuse, RZ ;  /* 0x000000121c0c723c */ /* 0x080fee00000018ff */
[----:B------:R-:W-:Y:S01]  /*26b0*/  LDSM.16.M88.4 R152, [R220+0x1000] ;  /* 0x00100000dc98783b */ /* 0x000fe20000000200 */
[C---:B------:R-:W-:Y:S07]  /*26c0*/  HMMA.16816.F32 R16, R32.reuse, R18, RZ ;  /* 0x000000122010723c */ /* 0x040fee00000018ff */
[----:B-----5:R-:W5:Y:S01]  /*26d0*/  LDSM.16.M88.4 R156, [R221+0xb000] ;  /* 0x00b00000dd9c783b */ /* 0x020f620000000200 */
[-C--:B---3--:R-:W-:Y:S07]  /*26e0*/  HMMA.16816.F32 R20, R32, R132.reuse, RZ ;  /* 0x000000842014723c */ /* 0x088fee00000018ff */
[----:B------:R-:W3:Y:S01]  /*26f0*/  LDSM.16.M88.4 R160, [R220+0x1800] ;  /* 0x00180000dca0783b */ /* 0x000ee20000000200 */
[C---:B------:R-:W-:Y:S07]  /*2700*/  HMMA.16816.F32 R24, R28.reuse, R132, RZ ;  /* 0x000000841c18723c */ /* 0x040fee00000018ff */
[----:B------:R-:W-:Y:S01]  /*2710*/  LDSM.16.M88.4 R164, [R0+0x1000] ;  /* 0x0010000000a4783b */ /* 0x000fe20000000200 */
[-C--:B------:R-:W-:Y:S07]  /*2720*/  HMMA.16816.F32 R28, R28, R134.reuse, RZ ;  /* 0x000000861c1c723c */ /* 0x080fee00000018ff */
[----:B------:R-:W-:Y:S01]  /*2730*/  LDSM.16.M88.4 R168, [R222+0xb000] ;  /* 0x00b00000dea8783b */ /* 0x000fe20000000200 */
[----:B------:R-:W-:Y:S07]  /*2740*/  HMMA.16816.F32 R32, R32, R134, RZ ;  /* 0x000000862020723c */ /* 0x000fee00000018ff */
[----:B------:R-:W3:Y:S01]  /*2750*/  LDSM.16.M88.4 R132, [R221+0xb400] ;  /* 0x00b40000dd84783b */ /* 0x000ee20000000200 */
[-C--:B----4-:R-:W-:Y:S08]  /*2760*/  HMMA.16816.F32 R4, R136, R140.reuse, R4 ;  /* 0x0000008c8804723c */ /* 0x090ff00000001804 */
[C---:B-1----:R-:W-:Y:S08]  /*2770*/  HMMA.16816.F32 R8, R144.reuse, R140, R8 ;  /* 0x0000008c9008723c */ /* 0x042ff00000001808 */
[-C--:B------:R-:W-:Y:S08]  /*2780*/  HMMA.16816.F32 R12, R144, R142.reuse, R12 ;  /* 0x0000008e900c723c */ /* 0x080ff0000000180c */
[C---:B------:R-:W-:Y:S01]  /*2790*/  HMMA.16816.F32 R16, R136.reuse, R142, R16 ;  /* 0x0000008e8810723c */ /* 0x040fe20000001810 */
[----:B------:R-:W1:Y:S07]  /*27a0*/  LDSM.16.M88.4 R140, [R0+0x1800] ;  /* 0x00180000008c783b */ /* 0x000e6e0000000200 */
[-C--:B--2---:R-:W-:Y:S08]  /*27b0*/  HMMA.16816.F32 R20, R136, R148.reuse, R20 ;  /* 0x000000948814723c */ /* 0x084ff00000001814 */
[C---:B------:R-:W-:Y:S08]  /*27c0*/  HMMA.16816.F32 R24, R144.reuse, R148, R24 ;  /* 0x000000949018723c */ /* 0x040ff00000001818 */
[-C--:B------:R-:W-:Y:S01]  /*27d0*/  HMMA.16816.F32 R28, R144, R150.reuse, R28 ;  /* 0x00000096901c723c */ /* 0x080fe2000000181c */
[----:B------:R-:W-:Y:S07]  /*27e0*/  LDSM.16.M88.4 R144, [R221+0xd000] ;  /* 0x00d00000dd90783b */ /* 0x000fee0000000200 */
[----:B------:R-:W-:Y:S01]  /*27f0*/  HMMA.16816.F32 R32, R136, R150, R32 ;  /* 0x000000968820723c */ /* 0x000fe20000001820 */
[----:B------:R-:W2:Y:S07]  /*2800*/  LDSM.16.M88.4 R136, [R222+0xb400] ;  /* 0x00b40000de88783b */ /* 0x000eae0000000200 */
[-C--:B-----5:R-:W-:Y:S01]  /*2810*/  HMMA.16816.F32 R4, R152, R156.reuse, R4 ;  /* 0x0000009c9804723c */ /* 0x0a0fe20000001804 */
[----:B------:R-:W-:Y:S07]  /*2820*/  LDSM.16.M88.4 R148, [R220+0x2800] ;  /* 0x00280000dc94783b */ /* 0x000fee0000000200 */
[C---:B---3--:R-:W-:Y:S08]  /*2830*/  HMMA.16816.F32 R8, R160.reuse, R156, R8 ;  /* 0x0000009ca008723c */ /* 0x048ff00000001808 */
[-C--:B------:R-:W-:Y:S08]  /*2840*/  HMMA.16816.F32 R12, R160, R158.reuse, R12 ;  /* 0x0000009ea00c723c */ /* 0x080ff0000000180c */
[C---:B------:R-:W-:Y:S01]  /*2850*/  HMMA.16816.F32 R16, R152.reuse, R158, R16 ;  /* 0x0000009e9810723c */ /* 0x040fe20000001810 */
[----:B------:R-:W-:Y:S07]  /*2860*/  LDSM.16.M88.4 R156, [R222+0xd000] ;  /* 0x00d00000de9c783b */ /* 0x000fee0000000200 */
[-C--:B------:R-:W-:Y:S08]  /*2870*/  HMMA.16816.F32 R20, R152, R132.reuse, R20 ;  /* 0x000000849814723c */ /* 0x080ff00000001814 */
[C---:B------:R-:W-:Y:S08]  /*2880*/  HMMA.16816.F32 R24, R160.reuse, R132, R24 ;  /* 0x00000084a018723c */ /* 0x040ff00000001818 */
[-C--:B------:R-:W-:Y:S08]  /*2890*/  HMMA.16816.F32 R28, R160, R134.reuse, R28 ;  /* 0x00000086a01c723c */ /* 0x080ff0000000181c */
[----:B------:R-:W-:Y:S01]  /*28a0*/  HMMA.16816.F32 R32, R152, R134, R32 ;  /* 0x000000869820723c */ /* 0x000fe20000001820 */
[----:B------:R-:W3:Y:S07]  /*28b0*/  LDSM.16.M88.4 R132, [R220+0x2000] ;  /* 0x00200000dc84783b */ /* 0x000eee0000000200 */
[-C--:B------:R-:W-:Y:S01]  /*28c0*/  HMMA.16816.F32 R4, R164, R168.reuse, R4 ;  /* 0x000000a8a404723c */ /* 0x080fe20000001804 */
[----:B------:R-:W4:Y:S07]  /*28d0*/  LDSM.16.M88.4 R152, [R221+0xd400] ;  /* 0x00d40000dd98783b */ /* 0x000f2e0000000200 */
[C---:B-1----:R-:W-:Y:S08]  /*28e0*/  HMMA.16816.F32 R8, R140.reuse, R168, R8 ;  /* 0x000000a88c08723c */ /* 0x042ff00000001808 */
[-C--:B------:R-:W-:Y:S08]  /*28f0*/  HMMA.16816.F32 R12, R140, R170.reuse, R12 ;  /* 0x000000aa8c0c723c */ /* 0x080ff0000000180c */
[C---:B------:R-:W-:Y:S08]  /*2900*/  HMMA.16816.F32 R16, R164.reuse, R170, R16 ;  /* 0x000000aaa410723c */ /* 0x040ff00000001810 */
[-C--:B--2---:R-:W-:Y:S08]  /*2910*/  HMMA.16816.F32 R20, R164, R136.reuse, R20 ;  /* 0x00000088a414723c */ /* 0x084ff00000001814 */
[C---:B------:R-:W-:Y:S07]  /*2920*/  HMMA.16816.F32 R24, R140.reuse, R136, R24 ;  /* 0x000000888c18723c */ /* 0x040fee0000001818 */
[----:B------:R-:W-:Y:S01]  /*2930*/  FMUL.FTZ R137, R252, 1.4426950216293334961 ;  /* 0x3fb8aa3bfc897820 */ /* 0x000fe20000410000 */
[-C--:B------:R-:W-:Y:S01]  /*2940*/  HMMA.16816.F32 R28, R140, R138.reuse, R28 ;  /* 0x0000008a8c1c723c */ /* 0x080fe2000000181c */
[----:B------:R-:W1:Y:S03]  /*2950*/  LDSM.16.M88.4 R140, [R0+0x2000] ;  /* 0x00200000008c783b */ /* 0x000e660000000200 */
[----:B------:R-:W-:Y:S04]  /*2960*/  FMUL.FTZ R136, R251, 1.4426950216293334961 ;  /* 0x3fb8aa3bfb887820 */ /* 0x000fe80000410000 */
[----:B------:R-:W-:Y:S01]  /*2970*/  HMMA.16816.F32 R32, R164, R138, R32 ;  /* 0x0000008aa420723c */ /* 0x000fe20000001820 */
[----:B------:R-:W2:Y:S06]  /*2980*/  LDL R139, [R1+0x24] ;  /* 0x00002400018b7983 */ /* 0x000eac0000100800 */
[----:B------:R-:W-:Y:S01]  /*2990*/  FMUL.FTZ R138, R234, 1.4426950216293334961 ;  /* 0x3fb8aa3bea8a7820 */ /* 0x000fe20000410000 */
[-C--:B---3--:R-:W-:Y:S05]  /*29a0*/  HMMA.16816.F32 R4, R132, R144.reuse, R4 ;  /* 0x000000908404723c */ /* 0x088fea0000001804 */
[----:B------:R-:W-:Y:S02]  /*29b0*/  FSEL R138, R138, RZ, P0 ;  /* 0x000000ff8a8a7208 */ /* 0x000fe40000000000 */
[----:B------:R-:W-:Y:S01]  /*29c0*/  FSETP.NEU.FTZ.AND P0, PT, R252, -INF , PT ;  /* 0xff800000fc00780b */ /* 0x000fe20003f1d000 */
[C---:B------:R-:W-:Y:S01]  /*29d0*/  HMMA.16816.F32 R8, R148.reuse, R144, R8 ;  /* 0x000000909408723c */ /* 0x040fe20000001808 */
[----:B------:R-:W3:Y:S03]  /*29e0*/  LDL.64 R144, [R1+0x38] ;  /* 0x0000380001907983 */ /* 0x000ee60000100a00 */
[----:B------:R-:W-:Y:S02]  /*29f0*/  FSEL R137, R137, RZ, P0 ;  /* 0x000000ff89897208 */ /* 0x000fe40000000000 */
[----:B------:R-:W-:Y:S02]  /*2a00*/  FSETP.NEU.FTZ.AND P0, PT, R251, -INF , PT ;  /* 0xff800000fb00780b */ /* 0x000fe40003f1d000 */
[-C--:B------:R-:W-:Y:S04]  /*2a10*/  HMMA.16816.F32 R12, R148, R146.reuse, R12 ;  /* 0x00000092940c723c */ /* 0x080fe8000000180c */
[----:B------:R-:W-:Y:S02]  /*2a20*/  FSEL R136, R136, RZ, P0 ;  /* 0x000000ff88887208 */ /* 0x000fe40000000000 */
[C---:B------:R-:W-:Y:S02]  /*2a30*/  FSETP.NEU.FTZ.AND P0, PT, R250.reuse, -INF , PT ;  /* 0xff800000fa00780b */ /* 0x040fe40003f1d000 */
[C---:B------:R-:W-:Y:S01]  /*2a40*/  HMMA.16816.F32 R16, R132.reuse, R146, R16 ;  /* 0x000000928410723c */ /* 0x040fe20000001810 */
[----:B------:R-:W5:Y:S07]  /*2a50*/  LDL.64 R146, [R1+0x8] ;  /* 0x0000080001927983 */ /* 0x000f6e0000100a00 */
[-C--:B----4-:R-:W-:Y:S08]  /*2a60*/  HMMA.16816.F32 R20, R132, R152.reuse, R20 ;  /* 0x000000988414723c */ /* 0x090ff00000001814 */
[C---:B------:R-:W-:Y:S08]  /*2a70*/  HMMA.16816.F32 R24, R148.reuse, R152, R24 ;  /* 0x000000989418723c */ /* 0x040ff00000001818 */
[-C--:B------:R-:W-:Y:S01]  /*2a80*/  HMMA.16816.F32 R28, R148, R154.reuse, R28 ;  /* 0x0000009a941c723c */ /* 0x080fe2000000181c */
[----:B------:R-:W4:Y:S07]  /*2a90*/  LDL R148, [R1+0x40] ;  /* 0x0000400001947983 */ /* 0x000f2e0000100800 */
[----:B------:R-:W-:Y:S01]  /*2aa0*/  HMMA.16816.F32 R32, R132, R154, R32 ;  /* 0x0000009a8420723c */ /* 0x000fe20000001820 */
[----:B------:R1:W1:Y:S07]  /*2ab0*/  LDSM.16.M88.4 R132, [R0+0x2800] ;  /* 0x002800000084783b */ /* 0x00026e0000000200 */
[-C--:B-1----:R-:W-:Y:S05]  /*2ac0*/  HMMA.16816.F32 R4, R140, R156.reuse, R4 ;  /* 0x0000009c8c04723c */ /* 0x082fea0000001804 */
[----:B------:R-:W-:Y:S07]  /*2ad0*/  FMUL.FTZ R0, R250, 1.4426950216293334961 ;  /* 0x3fb8aa3bfa007820 */ /* 0x000fee0000410000 */
[----:B------:R-:W-:Y:S11]  /*2ae0*/  FSEL R0, R0, RZ, P0 ;  /* 0x000000ff00007208 */ /* 0x000ff60000000000 */
[----:B------:R-:W-:Y:S01]  /*2af0*/  @!UPT UIADD3 URZ, URZ, URZ, URZ ;  /* 0x0000003f3f3ff290 */ /* 0x000fe2000fffe03f */
[--C-:B------:R-:W-:Y:S02]  /*2b00*/  FFMA.FTZ R6, R6, c[0x0][0x23c], -R137.reuse ;  /* 0x00008f0006067a23 */ /* 0x100fe40000010889 */
[--C-:B------:R-:W-:Y:S02]  /*2b10*/  FFMA.FTZ R4, R4, c[0x0][0x23c], -R138.reuse ;  /* 0x00008f0004047a23 */ /* 0x100fe4000001088a */
[----:B------:R-:W-:Y:S01]  /*2b20*/  FFMA.FTZ R5, R5, c[0x0][0x23c], -R138 ;  /* 0x00008f0005057a23 */ /* 0x000fe2000001088a */
[----:B------:R1:W-:Y:S01]  /*2b30*/  MUFU.EX2 R164, R6 ;  /* 0x0000000600a47308 */ /* 0x0003e20000000800 */
[--C-:B------:R-:W-:Y:S01]  /*2b40*/  FFMA.FTZ R7, R7, c[0x0][0x23c], -R137.reuse ;  /* 0x00008f0007077a23 */ /* 0x100fe20000010889 */
[C---:B------:R-:W-:Y:S08]  /*2b50*/  HMMA.16816.F32 R8, R132.reuse, R156, R8 ;  /* 0x0000009c8408723c */ /* 0x040ff00000001808 */
[----:B------:R-:W-:Y:S01]  /*2b60*/  MUFU.EX2 R166, R4 ;  /* 0x0000000400a67308 */ /* 0x000fe20000000800 */
[-C--:B------:R-:W-:Y:S08]  /*2b70*/  HMMA.16816.F32 R12, R132, R158.reuse, R12 ;  /* 0x0000009e840c723c */ /* 0x080ff0000000180c */
[C---:B------:R-:W-:Y:S01]  /*2b80*/  HMMA.16816.F32 R16, R140.reuse, R158, R16 ;  /* 0x0000009e8c10723c */ /* 0x040fe20000001810 */
[----:B------:R-:W-:Y:S03]  /*2b90*/  MUFU.EX2 R165, R5 ;  /* 0x0000000500a57308 */ /* 0x000fe60000000800 */
[----:B-1----:R-:W-:Y:S03]  /*2ba0*/  IMAD.U32 R6, RZ, RZ, UR43 ;  /* 0x0000002bff067e24 */ /* 0x002fe6000f8e00ff */
[--C-:B------:R-:W-:Y:S04]  /*2bb0*/  FFMA.FTZ R8, R8, c[0x0][0x23c], -R136.reuse ;  /* 0x00008f0008087a23 */ /* 0x100fe80000010888 */
[----:B------:R-:W-:Y:S01]  /*2bc0*/  MUFU.EX2 R171, R7 ;  /* 0x0000000700ab7308 */ /* 0x000fe20000000800 */
[----:B------:R-:W-:Y:S02]  /*2bd0*/  FFMA.FTZ R9, R9, c[0x0][0x23c], -R136 ;  /* 0x00008f0009097a23 */ /* 0x000fe40000010888 */
[--C-:B------:R-:W-:Y:S02]  /*2be0*/  FFMA.FTZ R10, R10, c[0x0][0x23c], -R0.reuse ;  /* 0x00008f000a0a7a23 */ /* 0x100fe40000010800 */
[----:B------:R-:W-:Y:S02]  /*2bf0*/  FFMA.FTZ R11, R11, c[0x0][0x23c], -R0 ;  /* 0x00008f000b0b7a23 */ /* 0x000fe40000010800 */
[--C-:B------:R-:W-:Y:S02]  /*2c00*/  FFMA.FTZ R12, R12, c[0x0][0x23c], -R136.reuse ;  /* 0x00008f000c0c7a23 */ /* 0x100fe40000010888 */
[----:B------:R-:W-:Y:S01]  /*2c10*/  FFMA.FTZ R13, R13, c[0x0][0x23c], -R136 ;  /* 0x00008f000d0d7a23 */ /* 0x000fe20000010888 */
[----:B------:R-:W-:Y:S01]  /*2c20*/  MUFU.EX2 R235, R8 ;  /* 0x0000000800eb7308 */ /* 0x000fe20000000800 */
[----:B------:R-:W-:Y:S02]  /*2c30*/  FFMA.FTZ R14, R14, c[0x0][0x23c], -R0 ;  /* 0x00008f000e0e7a23 */ /* 0x000fe40000010800 */
[--C-:B------:R-:W-:Y:S02]  /*2c40*/  FFMA.FTZ R16, R16, c[0x0][0x23c], -R138.reuse ;  /* 0x00008f0010107a23 */ /* 0x100fe4000001088a */
[----:B------:R-:W-:Y:S02]  /*2c50*/  FFMA.FTZ R17, R17, c[0x0][0x23c], -R138 ;  /* 0x00008f0011117a23 */ /* 0x000fe4000001088a */
[--C-:B------:R-:W-:Y:S02]  /*2c60*/  FFMA.FTZ R18, R18, c[0x0][0x23c], -R137.reuse ;  /* 0x00008f0012127a23 */ /* 0x100fe40000010889 */
[--C-:B------:R-:W-:Y:S01]  /*2c70*/  FFMA.FTZ R19, R19, c[0x0][0x23c], -R137.reuse ;  /* 0x00008f0013137a23 */ /* 0x100fe20000010889 */
[----:B------:R-:W-:Y:S10]  /*2c80*/  MUFU.EX2 R234, R9 ;  /* 0x0000000900ea7308 */ /* 0x000ff40000000800 */
[----:B------:R-:W-:Y:S10]  /*2c90*/  MUFU.EX2 R237, R10 ;  /* 0x0000000a00ed7308 */ /* 0x000ff40000000800 */
[----:B------:R-:W-:Y:S10]  /*2ca0*/  MUFU.EX2 R236, R11 ;  /* 0x0000000b00ec7308 */ /* 0x000ff40000000800 */
[----:B------:R3:W-:Y:S10]  /*2cb0*/  MUFU.EX2 R170, R12 ;  /* 0x0000000c00aa7308 */ /* 0x0007f40000000800 */
[----:B------:R-:W-:Y:S10]  /*2cc0*/  MUFU.EX2 R167, R13 ;  /* 0x0000000d00a77308 */ /* 0x000ff40000000800 */
[----:B------:R5:W-:Y:S10]  /*2cd0*/  MUFU.EX2 R169, R14 ;  /* 0x0000000e00a97308 */ /* 0x000bf40000000800 */
[----:B------:R1:W-:Y:S10]  /*2ce0*/  MUFU.EX2 R163, R16 ;  /* 0x0000001000a37308 */ /* 0x0003f40000000800 */
[----:B------:R1:W-:Y:S10]  /*2cf0*/  MUFU.EX2 R162, R17 ;  /* 0x0000001100a27308 */ /* 0x0003f40000000800 */
[----:B------:R-:W-:Y:S10]  /*2d00*/  MUFU.EX2 R161, R18 ;  /* 0x0000001200a17308 */ /* 0x000ff40000000800 */
[----:B------:R-:W-:Y:S01]  /*2d10*/  MUFU.EX2 R160, R19 ;  /* 0x0000001300a07308 */ /* 0x000fe20000000800 */
[----:B---3--:R-:W-:Y:S01]  /*2d20*/  LOP3.LUT R12, R144, UR31, RZ, 0x3c, !PT ;  /* 0x0000001f900c7c12 */ /* 0x008fe2000f8e3cff */
[----:B------:R-:W-:Y:S06]  /*2d30*/  UIADD3 UR31, UR35, 0x3c6ef372, URZ ;  /* 0x3c6ef372231f7890 */ /* 0x000fec000fffe03f */
[----:B-----5:R-:W-:Y:S01]  /*2d40*/  LOP3.LUT R14, R146, UR31, RZ, 0x3c, !PT ;  /* 0x0000001f920e7c12 */ /* 0x020fe2000f8e3cff */
[----:B------:R-:W-:Y:S01]  /*2d50*/  UIADD3 UR31, UR34, -0x126145ec, URZ ;  /* 0xed9eba14221f7890 */ /* 0x000fe2000fffe03f */
[----:B----4-:R-:W-:Y:S05]  /*2d60*/  IMAD R6, R6, 0x4, R148 ;  /* 0x0000000406067824 */ /* 0x010fea00078e0294 */
[C---:B------:R-:W-:Y:S01]  /*2d70*/  IADD3 R4, R6.reuse, 0x2, RZ ;  /* 0x0000000206047810 */ /* 0x040fe20007ffe0ff */
[----:B------:R-:W-:Y:S04]  /*2d80*/  IMAD.WIDE.U32 R6, R6, -0x326172a9, RZ ;  /* 0xcd9e8d5706067825 */ /* 0x000fe800078e00ff */
[----:B------:R-:W-:Y:S01]  /*2d90*/  IMAD.WIDE.U32 R4, R4, -0x326172a9, RZ ;  /* 0xcd9e8d5704047825 */ /* 0x000fe200078e00ff */
[-C--:B--2---:R-:W-:Y:S02]  /*2da0*/  LOP3.LUT R10, R7, R139.reuse, RZ, 0x3c, !PT ;  /* 0x0000008b070a7212 */ /* 0x084fe400078e3cff */
[----:B------:R-:W-:Y:S02]  /*2db0*/  LOP3.LUT R9, R147, UR30, R6, 0x96, !PT ;  /* 0x0000001e93097c12 */ /* 0x000fe4000f8e9606 */
[----:B------:R-:W-:Y:S01]  /*2dc0*/  LOP3.LUT R8, R5, R139, RZ, 0x3c, !PT ;  /* 0x0000008b05087212 */ /* 0x000fe200078e3cff */
[----:B------:R-:W-:Y:S01]  /*2dd0*/  IMAD.WIDE.U32 R10, R10, -0x2daee0ad, RZ ;  /* 0xd2511f530a0a7825 */ /* 0x000fe200078e00ff */
[----:B------:R-:W-:Y:S01]  /*2de0*/  LOP3.LUT R139, R147, UR30, R4, 0x96, !PT ;  /* 0x0000001e938b7c12 */ /* 0x000fe2000f8e9604 */
[----:B------:R-:W-:Y:S01]  /*2df0*/  UIADD3 UR30, UR34, 0x76cf5d0a, URZ ;  /* 0x76cf5d0a221e7890 */ /* 0x000fe2000fffe03f */
[----:B------:R-:W2:Y:S01]  /*2e00*/  LDSM.16.M88.4 R4, [R222+0xd400] ;  /* 0x00d40000de04783b */ /* 0x000ea20000000200 */
[----:B------:R-:W-:Y:S01]  /*2e10*/  IMAD.WIDE.U32 R144, R9, -0x2daee0ad, RZ ;  /* 0xd2511f5309907825 */ /* 0x000fe200078e00ff */
[----:B------:R-:W-:Y:S03]  /*2e20*/  LOP3.LUT R11, R12, R11, RZ, 0x3c, !PT ;  /* 0x0000000b0c0b7212 */ /* 0x000fe600078e3cff */
[----:B------:R-:W-:Y:S01]  /*2e30*/  IMAD.WIDE.U32 R150, R139, -0x2daee0ad, RZ ;  /* 0xd2511f538b967825 */ /* 0x000fe200078e00ff */
[----:B------:R-:W-:Y:S03]  /*2e40*/  LOP3.LUT R13, R145, UR30, R10, 0x96, !PT ;  /* 0x0000001e910d7c12 */ /* 0x000fe6000f8e960a */
[----:B------:R-:W-:Y:S04]  /*2e50*/  IMAD.WIDE.U32 R8, R8, -0x2daee0ad, RZ ;  /* 0xd2511f5308087825 */ /* 0x000fe800078e00ff */
[----:B------:R-:W-:Y:S01]  /*2e60*/  FFMA.FTZ R139, R15, c[0x0][0x23c], -R0 ;  /* 0x00008f000f8b7a23 */ /* 0x000fe20000010800 */
[----:B------:R-:W-:Y:S01]  /*2e70*/  LOP3.LUT R148, R151, UR30, R8, 0x96, !PT ;  /* 0x0000001e97947c12 */ /* 0x000fe2000f8e9608 */
[----:B------:R-:W-:Y:S01]  /*2e80*/  UIADD3 UR30, UR35, -0x255992d5, URZ ;  /* 0xdaa66d2b231e7890 */ /* 0x000fe2000fffe03f */
[----:B------:R-:W-:Y:S01]  /*2e90*/  LOP3.LUT R9, R12, R9, RZ, 0x3c, !PT ;  /* 0x000000090c097212 */ /* 0x000fe200078e3cff */
[----:B------:R-:W-:Y:S01]  /*2ea0*/  IMAD.WIDE.U32 R12, R13, -0x326172a9, RZ ;  /* 0xcd9e8d570d0c7825 */ /* 0x000fe200078e00ff */
[----:B------:R3:W-:Y:S03]  /*2eb0*/  MUFU.EX2 R168, R139 ;  /* 0x0000008b00a87308 */ /* 0x0007e60000000800 */
[----:B------:R-:W-:Y:S04]  /*2ec0*/  IMAD.WIDE.U32 R148, R148, -0x326172a9, RZ ;  /* 0xcd9e8d5794947825 */ /* 0x000fe800078e00ff */
[----:B------:R-:W-:Y:S04]  /*2ed0*/  IMAD.WIDE.U32 R8, R9, -0x326172a9, RZ ;  /* 0xcd9e8d5709087825 */ /* 0x000fe800078e00ff */
[----:B------:R-:W-:Y:S01]  /*2ee0*/  IMAD.WIDE.U32 R10, R11, -0x326172a9, RZ ;  /* 0xcd9e8d570b0a7825 */ /* 0x000fe200078e00ff */
[----:B------:R-:W-:Y:S02]  /*2ef0*/  LOP3.LUT R146, R149, UR30, R8, 0x96, !PT ;  /* 0x0000001e95927c12 */ /* 0x000fe4000f8e9608 */
[----:B------:R-:W-:Y:S02]  /*2f00*/  LOP3.LUT R9, R14, R9, RZ, 0x3c, !PT ;  /* 0x000000090e097212 */ /* 0x000fe400078e3cff */
[----:B------:R-:W-:Y:S01]  /*2f10*/  LOP3.LUT R15, R13, UR30, R10, 0x96, !PT ;  /* 0x0000001e0d0f7c12 */ /* 0x000fe2000f8e960a */
[----:B------:R-:W-:Y:S01]  /*2f20*/  UIADD3 UR30, UR34, 0x32370b8f, URZ ;  /* 0x32370b8f221e7890 */ /* 0x000fe2000fffe03f */
[----:B------:R-:W-:Y:S01]  /*2f30*/  IMAD.WIDE.U32 R146, R146, -0x2daee0ad, RZ ;  /* 0xd2511f5392927825 */ /* 0x000fe200078e00ff */
[----:B------:R-:W-:Y:S01]  /*2f40*/  LOP3.LUT R11, R14, R11, RZ, 0x3c, !PT ;  /* 0x0000000b0e0b7212 */ /* 0x000fe200078e3cff */
[-C--:B--2---:R-:W-:Y:S04]  /*2f50*/  HMMA.16816.F32 R20, R140, R4.reuse, R20 ;  /* 0x000000048c14723c */ /* 0x084fe80000001814 */
[----:B------:R-:W-:Y:S04]  /*2f60*/  IMAD.WIDE.U32 R10, R11, -0x2daee0ad, RZ ;  /* 0xd2511f530b0a7825 */ /* 0x000fe800078e00ff */
[----:B------:R-:W-:Y:S01]  /*2f70*/  IMAD.WIDE.U32 R8, R9, -0x2daee0ad, RZ ;  /* 0xd2511f5309087825 */ /* 0x000fe200078e00ff */
[C---:B------:R-:W-:Y:S04]  /*2f80*/  HMMA.16816.F32 R24, R132.reuse, R4, R24 ;  /* 0x000000048418723c */ /* 0x040fe80000001818 */
[----:B------:R-:W-:Y:S01]  /*2f90*/  IMAD.WIDE.U32 R14, R15, -0x2daee0ad, RZ ;  /* 0xd2511f530f0e7825 */ /* 0x000fe200078e00ff */
[----:B------:R-:W-:Y:S02]  /*2fa0*/  LOP3.LUT R11, R11, UR30, R144, 0x96, !PT ;  /* 0x0000001e0b0b7c12 */ /* 0x000fe4000f8e9690 */
[----:B------:R-:W-:Y:S01]  /*2fb0*/  LOP3.LUT R13, R9, UR30, R150, 0x96, !PT ;  /* 0x0000001e090d7c12 */ /* 0x000fe2000f8e9696 */
[-C--:B------:R-:W-:Y:S01]  /*2fc0*/  HMMA.16816.F32 R28, R132, R6.reuse, R28 ;  /* 0x00000006841c723c */ /* 0x080fe2000000181c */
[----:B------:R-:W-:Y:S03]  /*2fd0*/  UIADD3 UR30, UR35, 0x78dde6e4, URZ ;  /* 0x78dde6e4231e7890 */ /* 0x000fe6000fffe03f */
[----:B------:R-:W-:Y:S01]  /*2fe0*/  LOP3.LUT R144, R15, UR31, R10, 0x96, !PT ;  /* 0x0000001f0f907c12 */ /* 0x000fe2000f8e960a */
[----:B------:R-:W-:Y:S01]  /*2ff0*/  IMAD.WIDE.U32 R10, R11, -0x326172a9, RZ ;  /* 0xcd9e8d570b0a7825 */ /* 0x000fe200078e00ff */
[----:B-1----:R-:W-:Y:S01]  /*3000*/  LOP3.LUT R16, R147, UR31, R8, 0x96, !PT ;  /* 0x0000001f93107c12 */ /* 0x002fe2000f8e9608 */
[----:B------:R-:W-:Y:S01]  /*3010*/  UIADD3 UR31, UR35, 0x1715609d, URZ ;  /* 0x1715609d231f7890 */ /* 0x000fe2000fffe03f */
[----:B------:R-:W-:Y:S04]  /*3020*/  HMMA.16816.F32 R32, R140, R6, R32 ;  /* 0x000000068c20723c */ /* 0x000fe80000001820 */
[----:B------:R-:W-:Y:S01]  /*3030*/  FFMA.FTZ R20, R20, c[0x0][0x23c], -R138 ;  /* 0x00008f0014147a23 */ /* 0x000fe2000001088a */
[----:B------:R-:W-:Y:S01]  /*3040*/  LOP3.LUT R8, R11, UR30, R12, 0x96, !PT ;  /* 0x0000001e0b087c12 */ /* 0x000fe2000f8e960c */
[----:B------:R-:W-:Y:S02]  /*3050*/  IMAD.WIDE.U32 R144, R144, -0x326172a9, RZ ;  /* 0xcd9e8d5790907825 */ /* 0x000fe400078e00ff */
[----:B------:R1:W2:Y:S04]  /*3060*/  MUFU.EX2 R159, R20 ;  /* 0x00000014009f7308 */ /* 0x0002a80000000800 */
[----:B------:R-:W-:Y:S01]  /*3070*/  IMAD.WIDE.U32 R12, R13, -0x326172a9, RZ ;  /* 0xcd9e8d570d0c7825 */ /* 0x000fe200078e00ff */
[----:B------:R-:W-:Y:S03]  /*3080*/  LOP3.LUT R10, R145, UR31, R10, 0x96, !PT ;  /* 0x0000001f910a7c12 */ /* 0x000fe6000f8e960a */
[----:B------:R-:W-:Y:S01]  /*3090*/  IMAD.WIDE.U32 R8, R8, -0x2daee0ad, RZ ;  /* 0xd2511f5308087825 */ /* 0x000fe200078e00ff */
[----:B------:R-:W-:Y:S01]  /*30a0*/  LOP3.LUT R15, R13, UR30, R148, 0x96, !PT ;  /* 0x0000001e0d0f7c12 */ /* 0x000fe2000f8e9694 */
[----:B------:R-:W-:Y:S02]  /*30b0*/  ULDC.U8 UR30, c[0x0][0x2d8] ;  /* 0x0000b600001e7ab9 */ /* 0x000fe40000000000 */
[----:B------:R-:W-:Y:S01]  /*30c0*/  IMAD.WIDE.U32 R16, R16, -0x326172a9, RZ ;  /* 0xcd9e8d5710107825 */ /* 0x000fe200078e00ff */
[----:B---3--:R-:W-:Y:S03]  /*30d0*/  LOP3.LUT R139, R9, UR32, R14, 0x96, !PT ;  /* 0x00000020098b7c12 */ /* 0x008fe6000f8e960e */
[----:B------:R-:W-:Y:S01]  /*30e0*/  IMAD.WIDE.U32 R10, R10, -0x2daee0ad, RZ ;  /* 0xd2511f530a0a7825 */ /* 0x000fe200078e00ff */
[----:B------:R-:W-:Y:S01]  /*30f0*/  LOP3.LUT R12, R17, UR31, R12, 0x96, !PT ;  /* 0x0000001f110c7c12 */ /* 0x000fe2000f8e960c */
[----:B------:R-:W-:Y:S02]  /*3100*/  UIADD3 UR31, UR35, -0x4ab325aa, URZ ;  /* 0xb54cda56231f7890 */ /* 0x000fe4000fffe03f */
[----:B------:R-:W-:Y:S01]  /*3110*/  IMAD.WIDE.U32 R14, R15, -0x2daee0ad, RZ ;  /* 0xd2511f530f0e7825 */ /* 0x000fe200078e00ff */
[----:B------:R-:W-:Y:S02]  /*3120*/  SHF.R.U32.HI R240, RZ, 0x10, R10 ;  /* 0x00000010fff07819 */ /* 0x000fe4000001160a */
[----:B------:R-:W-:Y:S01]  /*3130*/  LOP3.LUT R147, R10, 0xffff, RZ, 0xc0, !PT ;  /* 0x0000ffff0a937812 */ /* 0x000fe200078ec0ff */
[----:B------:R-:W-:Y:S01]  /*3140*/  FFMA.FTZ R21, R21, c[0x0][0x23c], -R138 ;  /* 0x00008f0015157a23 */ /* 0x000fe2000001088a */
[----:B------:R-:W-:Y:S01]  /*3150*/  LOP3.LUT R13, R11, UR33, R8, 0x96, !PT ;  /* 0x000000210b0d7c12 */ /* 0x000fe2000f8e9608 */
[----:B------:R-:W-:Y:S01]  /*3160*/  IMAD.WIDE.U32 R8, R12, -0x2daee0ad, RZ ;  /* 0xd2511f530c087825 */ /* 0x000fe200078e00ff */
[----:B------:R-:W-:Y:S01]  /*3170*/  LOP3.LUT R18, R10, 0xff, RZ, 0xc0, !PT ;  /* 0x000000ff0a127812 */ /* 0x000fe200078ec0ff */
[----:B------:R-:W-:Y:S01]  /*3180*/  MUFU.EX2 R158, R21 ;  /* 0x00000015009e7308 */ /* 0x000fe20000000800 */
[----:B------:R-:W-:Y:S01]  /*3190*/  SHF.R.U32.HI R17, RZ, 0x18, R10 ;  /* 0x00000018ff117819 */ /* 0x000fe2000001160a */
[----:B------:R-:W-:Y:S01]  /*31a0*/  IMAD.WIDE.U32 R10, R139, -0x326172a9, RZ ;  /* 0xcd9e8d578b0a7825 */ /* 0x000fe200078e00ff */
[----:B------:R-:W-:Y:S02]  /*31b0*/  LOP3.LUT R146, R15, UR32, R146, 0x96, !PT ;  /* 0x000000200f927c12 */ /* 0x000fe4000f8e9692 */
[----:B------:R-:W-:Y:S01]  /*31c0*/  LOP3.LUT R145, R8, 0xffff, RZ, 0xc0, !PT ;  /* 0x0000ffff08917812 */ /* 0x000fe200078ec0ff */
[--C-:B------:R-:W-:Y:S01]  /*31d0*/  FFMA.FTZ R22, R22, c[0x0][0x23c], -R137.reuse ;  /* 0x00008f0016167a23 */ /* 0x100fe20000010889 */
[----:B------:R-:W-:Y:S01]  /*31e0*/  LOP3.LUT R12, R9, UR33, R14, 0x96, !PT ;  /* 0x00000021090c7c12 */ /* 0x000fe2000f8e960e */
[----:B------:R-:W-:Y:S01]  /*31f0*/  IMAD.WIDE.U32 R4, R146, -0x326172a9, RZ ;  /* 0xcd9e8d5792047825 */ /* 0x000fe200078e00ff */
[----:B------:R-:W-:Y:S01]  /*3200*/  LOP3.LUT R9, R11, UR31, R144, 0x96, !PT ;  /* 0x0000001f0b097c12 */ /* 0x000fe2000f8e9690 */
[----:B------:R-:W-:Y:S01]  /*3210*/  MUFU.EX2 R157, R22 ;  /* 0x00000016009d7308 */ /* 0x000fe20000000800 */
[----:B------:R-:W-:Y:S01]  /*3220*/  LOP3.LUT R139, R8, 0xff, RZ, 0xc0, !PT ;  /* 0x000000ff088b7812 */ /* 0x000fe200078ec0ff */
[----:B------:R-:W-:Y:S01]  /*3230*/  FFMA.FTZ R24, R24, c[0x0][0x23c], -R136 ;  /* 0x00008f0018187a23 */ /* 0x000fe20000010888 */
[----:B------:R-:W-:Y:S01]  /*3240*/  SHF.R.U32.HI R238, RZ, 0x18, R8 ;  /* 0x00000018ffee7819 */ /* 0x000fe20000011608 */
[----:B------:R-:W-:Y:S01]  /*3250*/  FFMA.FTZ R32, R32, c[0x0][0x23c], -R138 ;  /* 0x00008f0020207a23 */ /* 0x000fe2000001088a */
[----:B------:R-:W-:Y:S01]  /*3260*/  SHF.R.U32.HI R239, RZ, 0x10, R8 ;  /* 0x00000010ffef7819 */ /* 0x000fe20000011608 */
[----:B------:R-:W-:Y:S01]  /*3270*/  FFMA.FTZ R138, R33, c[0x0][0x23c], -R138 ;  /* 0x00008f00218a7a23 */ /* 0x000fe2000001088a */
[----:B------:R-:W-:Y:S01]  /*3280*/  ISETP.LE.U32.AND P5, PT, R17, UR30, PT ;  /* 0x0000001e11007c0c */ /* 0x000fe2000bfa3070 */
[--C-:B------:R-:W-:Y:S01]  /*3290*/  FFMA.FTZ R30, R30, c[0x0][0x23c], -R0.reuse ;  /* 0x00008f001e1e7a23 */ /* 0x100fe20000010800 */
[----:B------:R-:W-:Y:S01]  /*32a0*/  LOP3.LUT R17, R10, 0xffff, RZ, 0xc0, !PT ;  /* 0x0000ffff0a117812 */ /* 0x000fe200078ec0ff */
[----:B------:R-:W-:Y:S01]  /*32b0*/  MUFU.EX2 R155, R24 ;  /* 0x00000018009b7308 */ /* 0x000fe20000000800 */
[----:B------:R-:W-:Y:S01]  /*32c0*/  LOP3.LUT R8, R13, 0xff, RZ, 0xc0, !PT ;  /* 0x000000ff0d087812 */ /* 0x000fe200078ec0ff */
[--C-:B------:R-:W-:Y:S01]  /*32d0*/  FFMA.FTZ R26, R26, c[0x0][0x23c], -R0.reuse ;  /* 0x00008f001a1a7a23 */ /* 0x100fe20000010800 */
[----:B------:R-:W-:Y:S01]  /*32e0*/  LOP3.LUT R11, R9, 0xffff, RZ, 0xc0, !PT ;  /* 0x0000ffff090b7812 */ /* 0x000fe200078ec0ff */
[--C-:B------:R-:W-:Y:S01]  /*32f0*/  FFMA.FTZ R27, R27, c[0x0][0x23c], -R0.reuse ;  /* 0x00008f001b1b7a23 */ /* 0x100fe20000010800 */
[----:B------:R-:W-:Y:S01]  /*3300*/  ISETP.LE.U32.AND P1, PT, R18, UR30, PT ;  /* 0x0000001e12007c0c */ /* 0x000fe2000bf23070 */
[----:B------:R-:W-:Y:S01]  /*3310*/  FFMA.FTZ R0, R31, c[0x0][0x23c], -R0 ;  /* 0x00008f001f007a23 */ /* 0x000fe20000010800 */
[----:B------:R-:W-:Y:S01]  /*3320*/  LOP3.LUT R19, R10, 0xff, RZ, 0xc0, !PT ;  /* 0x000000ff0a137812 */ /* 0x000fe200078ec0ff */
[--C-:B------:R-:W-:Y:S01]  /*3330*/  FFMA.FTZ R23, R23, c[0x0][0x23c], -R137.reuse ;  /* 0x00008f0017177a23 */ /* 0x100fe20000010889 */
[--C-:B------:R-:W-:Y:S01]  /*3340*/  SHF.R.U32.HI R18, RZ, 0x10, R10.reuse ;  /* 0x00000010ff127819 */ /* 0x100fe2000001160a */
[----:B------:R-:W-:Y:S01]  /*3350*/  MUFU.EX2 R148, R138 ;  /* 0x0000008a00947308 */ /* 0x000fe20000000800 */
[----:B-1----:R-:W-:Y:S01]  /*3360*/  SHF.R.U32.HI R20, RZ, 0x18, R10 ;  /* 0x00000018ff147819 */ /* 0x002fe2000001160a */
[--C-:B------:R-:W-:Y:S01]  /*3370*/  FFMA.FTZ R25, R25, c[0x0][0x23c], -R136.reuse ;  /* 0x00008f0019197a23 */ /* 0x100fe20000010888 */
[----:B------:R-:W-:Y:S01]  /*3380*/  LOP3.LUT R10, R9, 0xff, RZ, 0xc0, !PT ;  /* 0x000000ff090a7812 */ /* 0x000fe200078ec0ff */
[--C-:B------:R-:W-:Y:S01]  /*3390*/  FFMA.FTZ R34, R34, c[0x0][0x23c], -R137.reuse ;  /* 0x00008f0022227a23 */ /* 0x100fe20000010889 */
[----:B------:R-:W-:Y:S01]  /*33a0*/  ISETP.LE.U32.AND P4, PT, R8, UR30, PT ;  /* 0x0000001e08007c0c */ /* 0x000fe2000bf83070 */
[----:B------:R-:W-:Y:S01]  /*33b0*/  FFMA.FTZ R137, R35, c[0x0][0x23c], -R137 ;  /* 0x00008f0023897a23 */ /* 0x000fe20000010889 */
[----:B------:R-:W-:Y:S01]  /*33c0*/  LOP3.LUT R14, R4, 0xffff, RZ, 0xc0, !PT ;  /* 0x0000ffff040e7812 */ /* 0x000fe200078ec0ff */
[----:B------:R-:W-:Y:S01]  /*33d0*/  FFMA.FTZ R28, R28, c[0x0][0x23c], -R136 ;  /* 0x00008f001c1c7a23 */ /* 0x000fe20000010888 */
[----:B------:R-:W-:Y:S01]  /*33e0*/  LOP3.LUT R8, R5, UR31, R16, 0x96, !PT ;  /* 0x0000001f05087c12 */ /* 0x000fe2000f8e9610 */
[----:B------:R-:W1:Y:S01]  /*33f0*/  MUFU.EX2 R149, R32 ;  /* 0x0000002000957308 */ /* 0x000e620000000800 */
[----:B------:R-:W-:Y:S01]  /*3400*/  SHF.R.U32.HI R5, RZ, 0x8, R11 ;  /* 0x00000008ff057819 */ /* 0x000fe2000001160b */
[----:B------:R-:W-:Y:S01]  /*3410*/  FFMA.FTZ R136, R29, c[0x0][0x23c], -R136 ;  /* 0x00008f001d887a23 */ /* 0x000fe20000010888 */
[----:B------:R-:W-:Y:S01]  /*3420*/  ISETP.LE.U32.AND P2, PT, R10, UR30, PT ;  /* 0x0000001e0a007c0c */ /* 0x000fe2000bf43070 */
[----:B------:R-:W-:Y:S01]  /*3430*/  IMAD.U32 R140, RZ, RZ, UR6 ;  /* 0x00000006ff8c7e24 */ /* 0x000fe2000f8e00ff */
[--C-:B------:R-:W-:Y:S01]  /*3440*/  SHF.R.U32.HI R10, RZ, 0x10, R9.reuse ;  /* 0x00000010ff0a7819 */ /* 0x100fe20000011609 */
[----:B------:R-:W-:Y:S01]  /*3450*/  IMAD.U32 R141, RZ, RZ, UR7 ;  /* 0x00000007ff8d7e24 */ /* 0x000fe2000f8e00ff */
[----:B------:R-:W-:Y:S01]  /*3460*/  LOP3.LUT R5, R5, 0xffff, RZ, 0xc0, !PT ;  /* 0x0000ffff05057812 */ /* 0x000fe200078ec0ff */
[----:B--2---:R-:W-:Y:S01]  /*3470*/  @!P4 FADD.FTZ R159, -R159, -RZ ;  /* 0x800000ff9f9fc221 */ /* 0x004fe20000010100 */
[----:B------:R-:W-:Y:S01]  /*3480*/  LOP3.LUT R10, R10, 0xff, RZ, 0xc0, !PT ;  /* 0x000000ff0a0a7812 */ /* 0x000fe200078ec0ff */
[----:B------:R-:W-:Y:S01]  /*3490*/  MUFU.EX2 R144, R0 ;  /* 0x0000000000907308 */ /* 0x000fe20000000800 */
[----:B------:R-:W-:Y:S02]  /*34a0*/  ISETP.LE.U32.AND P0, PT, R5, UR30, PT ;  /* 0x0000001e05007c0c */ /* 0x000fe4000bf03070 */
[----:B------:R-:W-:Y:S02]  /*34b0*/  LOP3.LUT R15, R4, 0xff, RZ, 0xc0, !PT ;  /* 0x000000ff040f7812 */ /* 0x000fe400078ec0ff */
[----:B------:R-:W-:Y:S01]  /*34c0*/  ISETP.LE.U32.AND P6, PT, R10, UR30, PT ;  /* 0x0000001e0a007c0c */ /* 0x000fe2000bfc3070 */
[----:B------:R-:W-:Y:S01]  /*34d0*/  @!P2 FADD.FTZ R166, -R166, -RZ ;  /* 0x800000ffa6a6a221 */ /* 0x000fe20000010100 */
[--C-:B------:R-:W-:Y:S02]  /*34e0*/  SHF.R.U32.HI R11, RZ, 0x10, R4.reuse ;  /* 0x00000010ff0b7819 */ /* 0x100fe40000011604 */
[----:B------:R-:W-:Y:S01]  /*34f0*/  SHF.R.U32.HI R16, RZ, 0x18, R4 ;  /* 0x00000018ff107819 */ /* 0x000fe20000011604 */
[----:B------:R-:W-:Y:S01]  /*3500*/  MUFU.EX2 R156, R23 ;  /* 0x00000017009c7308 */ /* 0x000fe20000000800 */
[C---:B------:R-:W-:Y:S02]  /*3510*/  LOP3.LUT R4, R8.reuse, 0xffff, RZ, 0xc0, !PT ;  /* 0x0000ffff08047812 */ /* 0x040fe400078ec0ff */
[----:B------:R-:W-:Y:S01]  /*3520*/  LOP3.LUT R5, R8, 0xff, RZ, 0xc0, !PT ;  /* 0x000000ff08057812 */ /* 0x000fe200078ec0ff */
[----:B------:R-:W-:Y:S01]  /*3530*/  @!P0 FADD.FTZ R165, -R165, -RZ ;  /* 0x800000ffa5a58221 */ /* 0x000fe20000010100 */
[----:B------:R-:W-:Y:S01]  /*3540*/  SHF.R.U32.HI R4, RZ, 0x8, R4 ;  /* 0x00000008ff047819 */ /* 0x000fe20000011604 */
[----:B-1----:R-:W-:Y:S01]  /*3550*/  @!P1 FADD.FTZ R149, -R149, -RZ ;  /* 0x800000ff95959221 */ /* 0x002fe20000010100 */
[----:B------:R-:W-:Y:S01]  /*3560*/  ISETP.LE.U32.AND P2, PT, R5, UR30, PT ;  /* 0x0000001e05007c0c */ /* 0x000fe2000bf43070 */
[----:B------:R-:W-:Y:S01]  /*3570*/  @!P6 FADD.FTZ R164, -R164, -RZ ;  /* 0x800000ffa4a4e221 */ /* 0x000fe20000010100 */
[----:B------:R-:W-:Y:S01]  /*3580*/  SHF.R.U32.HI R5, RZ, 0x10, R8 ;  /* 0x00000010ff057819 */ /* 0x000fe20000011608 */
[----:B------:R-:W-:Y:S01]  /*3590*/  MUFU.EX2 R153, R26 ;  /* 0x0000001a00997308 */ /* 0x000fe20000000800 */
[----:B------:R-:W-:Y:S02]  /*35a0*/  LOP3.LUT R4, R4, 0xffff, RZ, 0xc0, !PT ;  /* 0x0000ffff04047812 */ /* 0x000fe400078ec0ff */
[----:B------:R-:W-:Y:S02]  /*35b0*/  LOP3.LUT R5, R5, 0xff, RZ, 0xc0, !PT ;  /* 0x000000ff05057812 */ /* 0x000fe400078ec0ff */
[----:B------:R-:W-:Y:S02]  /*35c0*/  ISETP.LE.U32.AND P0, PT, R4, UR30, PT ;  /* 0x0000001e04007c0c */ /* 0x000fe4000bf03070 */
[----:B------:R-:W-:Y:S02]  /*35d0*/  ISETP.LE.U32.AND P6, PT, R5, UR30, PT ;  /* 0x0000001e05007c0c */ /* 0x000fe4000bfc3070 */
[----:B------:R-:W-:Y:S01]  /*35e0*/  SHF.R.U32.HI R4, RZ, 0x8, R14 ;  /* 0x00000008ff047819 */ /* 0x000fe2000001160e */
[----:B------:R-:W-:Y:S01]  /*35f0*/  @!P2 FADD.FTZ R235, -R235, -RZ ;  /* 0x800000ffebeba221 */ /* 0x000fe20000010100 */
[----:B------:R-:W-:Y:S01]  /*3600*/  SHF.R.U32.HI R9, RZ, 0x18, R9 ;  /* 0x00000018ff097819 */ /* 0x000fe20000011609 */
[----:B------:R-:W1:Y:S01]  /*3610*/  MUFU.EX2 R154, R25 ;  /* 0x00000019009a7308 */ /* 0x000e620000000800 */
[----:B------:R-:W-:Y:S02]  /*3620*/  LOP3.LUT R5, R4, 0xffff, RZ, 0xc0, !PT ;  /* 0x0000ffff04057812 */ /* 0x000fe400078ec0ff */
[----:B------:R-:W-:Y:S02]  /*3630*/  LOP3.LUT R4, R11, 0xff, RZ, 0xc0, !PT ;  /* 0x000000ff0b047812 */ /* 0x000fe400078ec0ff */
[----:B------:R-:W-:Y:S01]  /*3640*/  ISETP.LE.U32.AND P3, PT, R9, UR30, PT ;  /* 0x0000001e09007c0c */ /* 0x000fe2000bf63070 */
[----:B------:R-:W-:Y:S01]  /*3650*/  @!P0 FADD.FTZ R234, -R234, -RZ ;  /* 0x800000ffeaea8221 */ /* 0x000fe20000010100 */
[----:B------:R-:W-:Y:S01]  /*3660*/  ISETP.LE.U32.AND P0, PT, R5, UR30, PT ;  /* 0x0000001e05007c0c */ /* 0x000fe2000bf03070 */
[----:B------:R-:W-:Y:S01]  /*3670*/  @!P6 FADD.FTZ R237, -R237, -RZ ;  /* 0x800000ffedede221 */ /* 0x000fe20000010100 */
[----:B------:R-:W-:Y:S01]  /*3680*/  ISETP.LE.U32.AND P6, PT, R4, UR30, PT ;  /* 0x0000001e04007c0c */ /* 0x000fe2000bfc3070 */
[----:B------:R-:W2:Y:S01]  /*3690*/  MUFU.EX2 R146, R34 ;  /* 0x0000002200927308 */ /* 0x000ea20000000800 */
[----:B------:R-:W-:Y:S02]  /*36a0*/  ISETP.LE.U32.AND P2, PT, R15, UR30, PT ;  /* 0x0000001e0f007c0c */ /* 0x000fe4000bf43070 */
[----:B------:R-:W-:Y:S02]  /*36b0*/  SHF.R.U32.HI R4, RZ, 0x8, R17 ;  /* 0x00000008ff047819 */ /* 0x000fe40000011611 */
[----:B------:R-:W-:Y:S02]  /*36c0*/  SHF.R.U32.HI R8, RZ, 0x18, R8 ;  /* 0x00000018ff087819 */ /* 0x000fe40000011608 */
[----:B------:R-:W-:Y:S01]  /*36d0*/  LOP3.LUT R5, R18, 0xff, RZ, 0xc0, !PT ;  /* 0x000000ff12057812 */ /* 0x000fe200078ec0ff */
[----:B------:R-:W-:Y:S01]  /*36e0*/  @!P3 FADD.FTZ R171, -R171, -RZ ;  /* 0x800000ffababb221 */ /* 0x000fe20000010100 */
[----:B------:R-:W-:Y:S01]  /*36f0*/  LOP3.LUT R4, R4, 0xffff, RZ, 0xc0, !PT ;  /* 0x0000ffff04047812 */ /* 0x000fe200078ec0ff */
[----:B------:R-:W-:Y:S01]  /*3700*/  @!P0 FADD.FTZ R167, -R167, -RZ ;  /* 0x800000ffa7a78221 */ /* 0x000fe20000010100 */
        /* <DEDUP_REMOVED lines=8> */
[----:B------:R-:W-:Y:S02]  /*3790*/  SHF.R.U32.HI R4, RZ, 0x8, R4 ;  /* 0x00000008ff047819 */ /* 0x000fe40000011604 */
[--C-:B------:R-:W-:Y:S01]  /*37a0*/  SHF.R.U32.HI R5, RZ, 0x18, R13.reuse ;  /* 0x00000018ff057819 */ /* 0x100fe2000001160d */
[----:B------:R-:W-:Y:S01]  /*37b0*/  @!P3 FADD.FTZ R236, -R236, -RZ ;  /* 0x800000ffececb221 */ /* 0x000fe20000010100 */
[----:B------:R-:W-:Y:S01]  /*37c0*/  LOP3.LUT R4, R4, 0xffff, RZ, 0xc0, !PT ;  /* 0x0000ffff04047812 */ /* 0x000fe200078ec0ff */
[----:B------:R-:W-:Y:S01]  /*37d0*/  @!P0 FADD.FTZ R161, -R161, -RZ ;  /* 0x800000ffa1a18221 */ /* 0x000fe20000010100 */
[----:B------:R-:W-:Y:S01]  /*37e0*/  ISETP.LE.U32.AND P3, PT, R16, UR30, PT ;  /* 0x0000001e10007c0c */ /* 0x000fe2000bf63070 */
[----:B------:R-:W-:Y:S01]  /*37f0*/  @!P6 FADD.FTZ R162, -R162, -RZ ;  /* 0x800000ffa2a2e221 */ /* 0x000fe20000010100 */
[----:B------:R-:W-:Y:S01]  /*3800*/  ISETP.LE.U32.AND P0, PT, R4, UR30, PT ;  /* 0x0000001e04007c0c */ /* 0x000fe2000bf03070 */
[----:B------:R-:W-:Y:S01]  /*3810*/  MUFU.EX2 R151, R28 ;  /* 0x0000001c00977308 */ /* 0x000fe20000000800 */
[----:B------:R-:W-:Y:S01]  /*3820*/  LOP3.LUT R4, R12, 0xffff, RZ, 0xc0, !PT ;  /* 0x0000ffff0c047812 */ /* 0x000fe200078ec0ff */
[----:B------:R-:W-:Y:S01]  /*3830*/  @!P2 FADD.FTZ R163, -R163, -RZ ;  /* 0x800000ffa3a3a221 */ /* 0x000fe20000010100 */
        /* <DEDUP_REMOVED lines=8> */
[----:B------:R-:W-:Y:S01]  /*38c0*/  MUFU.EX2 R150, R136 ;  /* 0x0000008800967308 */ /* 0x000fe20000000800 */
[----:B------:R-:W-:Y:S01]  /*38d0*/  LOP3.LUT R6, R12, 0xff, RZ, 0xc0, !PT ;  /* 0x000000ff0c067812 */ /* 0x000fe200078ec0ff */
[----:B------:R-:W-:Y:S01]  /*38e0*/  @!P2 FADD.FTZ R160, -R160, -RZ ;  /* 0x800000ffa0a0a221 */ /* 0x000fe20000010100 */
[----:B------:R-:W-:Y:S02]  /*38f0*/  ISETP.LE.U32.AND P0, PT, R4, UR30, PT ;  /* 0x0000001e04007c0c */ /* 0x000fe4000bf03070 */
[----:B------:R-:W-:Y:S02]  /*3900*/  LOP3.LUT R4, R240, 0xff, RZ, 0xc0, !PT ;  /* 0x000000fff0047812 */ /* 0x000fe400078ec0ff */
[----:B------:R-:W-:Y:S01]  /*3910*/  ISETP.LE.U32.AND P3, PT, R5, UR30, PT ;  /* 0x0000001e05007c0c */ /* 0x000fe2000bf63070 */
[----:B------:R-:W3:Y:S01]  /*3920*/  LDL R240, [R1+0x10] ;  /* 0x0000100001f07983 */ /* 0x000ee20000100800 */
[--C-:B------:R-:W-:Y:S02]  /*3930*/  SHF.R.U32.HI R5, RZ, 0x10, R12.reuse ;  /* 0x00000010ff057819 */ /* 0x100fe4000001160c */
[----:B------:R-:W-:Y:S01]  /*3940*/  ISETP.LE.U32.AND P2, PT, R6, UR30, PT ;  /* 0x0000001e06007c0c */ /* 0x000fe2000bf43070 */
[----:B------:R-:W-:Y:S01]  /*3950*/  @!P6 FADD.FTZ R157, -R157, -RZ ;  /* 0x800000ff9d9de221 */ /* 0x000fe20000010100 */
[----:B------:R-:W-:Y:S02]  /*3960*/  LOP3.LUT R5, R5, 0xff, RZ, 0xc0, !PT ;  /* 0x000000ff05057812 */ /* 0x000fe400078ec0ff */
[----:B------:R-:W-:Y:S01]  /*3970*/  ISETP.LE.U32.AND P6, PT, R4, UR30, PT ;  /* 0x0000001e04007c0c */ /* 0x000fe2000bfc3070 */
[----:B-1----:R-:W-:Y:S01]  /*3980*/  @!P0 FADD.FTZ R154, -R154, -RZ ;  /* 0x800000ff9a9a8221 */ /* 0x002fe20000010100 */
[----:B------:R-:W-:Y:S02]  /*3990*/  ISETP.LE.U32.AND P4, PT, R5, UR30, PT ;  /* 0x0000001e05007c0c */ /* 0x000fe4000bf83070 */
[----:B------:R-:W-:Y:S01]  /*39a0*/  SHF.R.U32.HI R5, RZ, 0x8, R147 ;  /* 0x00000008ff057819 */ /* 0x000fe20000011693 */
[----:B------:R-:W-:Y:S01]  /*39b0*/  @!P3 FADD.FTZ R156, -R156, -RZ ;  /* 0x800000ff9c9cb221 */ /* 0x000fe20000010100 */
[----:B------:R-:W-:Y:S01]  /*39c0*/  F2FP.RELU.PACK_AB R7, R171, R164 ;  /* 0x000000a4ab07723e */ /* 0x000fe200000008ff */
[----:B------:R-:W1:Y:S01]  /*39d0*/  MUFU.EX2 R147, R30 ;  /* 0x0000001e00937308 */ /* 0x000e620000000800 */
[----:B------:R-:W-:Y:S01]  /*39e0*/  LOP3.LUT R4, R5, 0xffff, RZ, 0xc0, !PT ;  /* 0x0000ffff05047812 */ /* 0x000fe200078ec0ff */
[----:B------:R-:W-:Y:S01]  /*39f0*/  @!P2 FADD.FTZ R155, -R155, -RZ ;  /* 0x800000ff9b9ba221 */ /* 0x000fe20000010100 */
[----:B------:R-:W-:Y:S01]  /*3a00*/  SHF.R.U32.HI R5, RZ, 0x8, R145 ;  /* 0x00000008ff057819 */ /* 0x000fe20000011691 */
[----:B------:R4:W-:Y:S01]  /*3a10*/  STS [R244+0x13400], R7 ;  /* 0x01340007f4007388 */ /* 0x0009e20000000800 */
[----:B------:R-:W-:Y:S01]  /*3a20*/  ISETP.LE.U32.AND P2, PT, R4, UR30, PT ;  /* 0x0000001e04007c0c */ /* 0x000fe2000bf43070 */
[----:B--2---:R-:W-:Y:S01]  /*3a30*/  @!P6 FADD.FTZ R146, -R146, -RZ ;  /* 0x800000ff9292e221 */ /* 0x004fe20000010100 */
[----:B------:R-:W-:Y:S01]  /*3a40*/  F2FP.RELU.PACK_AB R4, R165, R166 ;  /* 0x000000a6a504723e */ /* 0x000fe200000008ff */
[----:B------:R-:W-:Y:S01]  /*3a50*/  @!P4 FADD.FTZ R153, -R153, -RZ ;  /* 0x800000ff9999c221 */ /* 0x000fe20000010100 */
[----:B------:R-:W-:Y:S01]  /*3a60*/  LOP3.LUT R5, R5, 0xffff, RZ, 0xc0, !PT ;  /* 0x0000ffff05057812 */ /* 0x000fe200078ec0ff */
[----:B------:R-:W2:Y:S01]  /*3a70*/  MUFU.EX2 R145, R137 ;  /* 0x0000008900917308 */ /* 0x000ea20000000800 */
[----:B------:R-:W-:Y:S01]  /*3a80*/  LOP3.LUT R6, R239, 0xff, RZ, 0xc0, !PT ;  /* 0x000000ffef067812 */ /* 0x000fe200078ec0ff */
[----:B------:R5:W-:Y:S01]  /*3a90*/  STS [R244+0x13000], R4 ;  /* 0x01300004f4007388 */ /* 0x000be20000000800 */
[----:B------:R-:W-:Y:S02]  /*3aa0*/  F2FP.RELU.PACK_AB R0, R236, R237 ;  /* 0x000000edec00723e */ /* 0x000fe400000008ff */
[----:B------:R-:W-:Y:S02]  /*3ab0*/  ISETP.LE.U32.AND P1, PT, R6, UR30, PT ;  /* 0x0000001e06007c0c */ /* 0x000fe4000bf23070 */
[----:B------:R-:W-:Y:S01]  /*3ac0*/  F2FP.RELU.PACK_AB R6, R234, R235 ;  /* 0x000000ebea06723e */ /* 0x000fe200000008ff */
[----:B------:R-:W-:Y:S01]  /*3ad0*/  @!P2 FADD.FTZ R148, -R148, -RZ ;  /* 0x800000ff9494a221 */ /* 0x000fe20000010100 */
[----:B------:R-:W-:Y:S02]  /*3ae0*/  ISETP.LE.U32.AND P2, PT, R5, UR30, PT ;  /* 0x0000001e05007c0c */ /* 0x000fe4000bf43070 */
[----:B------:R-:W-:Y:S02]  /*3af0*/  F2FP.RELU.PACK_AB R5, R162, R163 ;  /* 0x000000a3a205723e */ /* 0x000fe400000008ff */
[----:B------:R-:W-:Y:S02]  /*3b00*/  SHF.R.U32.HI R12, RZ, 0x18, R12 ;  /* 0x00000018ff0c7819 */ /* 0x000fe4000001160c */
[----:B------:R-:W-:Y:S01]  /*3b10*/  ISETP.LE.U32.AND P3, PT, R139, UR30, PT ;  /* 0x0000001e8b007c0c */ /* 0x000fe2000bf63070 */
[----:B------:R5:W-:Y:S01]  /*3b20*/  STS [R242+0x13000], R5 ;  /* 0x01300005f2007388 */ /* 0x000be20000000800 */
[----:B------:R-:W-:Y:S01]  /*3b30*/  ISETP.LE.U32.AND P4, PT, R12, UR30, PT ;  /* 0x0000001e0c007c0c */ /* 0x000fe2000bf83070 */
[----:B-1----:R-:W-:Y:S01]  /*3b40*/  @!P1 FADD.FTZ R147, -R147, -RZ ;  /* 0x800000ff93939221 */ /* 0x002fe20000010100 */
[----:B----4-:R-:W-:Y:S02]  /*3b50*/  F2FP.RELU.PACK_AB R7, R167, R170 ;  /* 0x000000aaa707723e */ /* 0x010fe400000008ff */
[----:B------:R-:W-:Y:S01]  /*3b60*/  ISETP.LE.U32.AND P0, PT, R238, UR30, PT ;  /* 0x0000001eee007c0c */ /* 0x000fe2000bf03070 */
[----:B------:R-:W-:Y:S01]  /*3b70*/  @!P2 FADD.FTZ R150, -R150, -RZ ;  /* 0x800000ff9696a221 */ /* 0x000fe20000010100 */
[----:B------:R-:W-:Y:S01]  /*3b80*/  FSETP.GE.FTZ.AND P2, PT, R166, RZ, PT ;  /* 0x000000ffa600720b */ /* 0x000fe20003f56000 */
[----:B--2---:R-:W-:Y:S01]  /*3b90*/  @!P5 FADD.FTZ R145, -R145, -RZ ;  /* 0x800000ff9191d221 */ /* 0x004fe20000010100 */
[----:B------:R-:W-:Y:S01]  /*3ba0*/  FSETP.GE.FTZ.AND P1, PT, R165, RZ, PT ;  /* 0x000000ffa500720b */ /* 0x000fe20003f36000 */
[----:B------:R-:W-:Y:S01]  /*3bb0*/  IMAD.MOV.U32 R238, RZ, RZ, c[0x0][0x1c0] ;  /* 0x00007000ffee7624 */ /* 0x000fe200078e00ff */
[----:B-----5:R-:W-:Y:S01]  /*3bc0*/  F2FP.RELU.PACK_AB R4, R160, R161 ;  /* 0x000000a1a004723e */ /* 0x020fe200000008ff */
[----:B------:R-:W-:Y:S01]  /*3bd0*/  @!P3 FADD.FTZ R151, -R151, -RZ ;  /* 0x800000ff9797b221 */ /* 0x000fe20000010100 */
[----:B------:R-:W-:Y:S01]  /*3be0*/  FSETP.GE.FTZ.AND P5, PT, R163, RZ, PT ;  /* 0x000000ffa300720b */ /* 0x000fe20003fb6000 */
[----:B------:R-:W-:Y:S01]  /*3bf0*/  @!P4 FADD.FTZ R152, -R152, -RZ ;  /* 0x800000ff9898c221 */ /* 0x000fe20000010100 */
[----:B------:R-:W-:Y:S01]  /*3c00*/  FSETP.GE.FTZ.AND P4, PT, R162, RZ, PT ;  /* 0x000000ffa200720b */ /* 0x000fe20003f96000 */
[----:B------:R1:W-:Y:S01]  /*3c10*/  STS [R242+0x13400], R4 ;  /* 0x01340004f2007388 */ /* 0x0003e20000000800 */
[----:B------:R-:W-:Y:S01]  /*3c20*/  IMAD R238, R238, c[0x0][0x22c], RZ ;  /* 0x00008b00eeee7a24 */ /* 0x000fe200078e02ff */
[----:B------:R-:W-:Y:S01]  /*3c30*/  FSETP.GE.FTZ.AND P3, PT, R159, RZ, PT ;  /* 0x000000ff9f00720b */ /* 0x000fe20003f76000 */
[----:B------:R-:W-:Y:S01]  /*3c40*/  @!P0 FADD.FTZ R144, -R144, -RZ ;  /* 0x800000ff90908221 */ /* 0x000fe20000010100 */
[----:B------:R2:W-:Y:S01]  /*3c50*/  STS [R244+0x14000], R6 ;  /* 0x01400006f4007388 */ /* 0x0005e20000000800 */
[----:B------:R-:W-:Y:S03]  /*3c60*/  IMAD.U32 R238, R238, -0x40, RZ ;  /* 0xffffffc0eeee7824 */ /* 0x000fe600078e00ff */
[----:B------:R4:W-:Y:S01]  /*3c70*/  STS [R244+0x14400], R0 ;  /* 0x01440000f4007388 */ /* 0x0009e20000000800 */
[----:B------:R-:W-:Y:S03]  /*3c80*/  F2FP.RELU.PACK_AB R5, R158, R159 ;  /* 0x0000009f9e05723e */ /* 0x000fe600000008ff */
[----:B------:R5:W-:Y:S01]  /*3c90*/  STS [R242+0x14000], R7 ;  /* 0x01400007f2007388 */ /* 0x000be20000000800 */
[----:B-1----:R-:W-:Y:S02]  /*3ca0*/  F2FP.RELU.PACK_AB R4, R156, R157 ;  /* 0x0000009d9c04723e */ /* 0x002fe400000008ff */
[----:B--2---:R-:W-:Y:S02]  /*3cb0*/  F2FP.RELU.PACK_AB R6, R168, R169 ;  /* 0x000000a9a806723e */ /* 0x004fe400000008ff */
[----:B----4-:R-:W-:Y:S03]  /*3cc0*/  F2FP.RELU.PACK_AB R0, R148, R149 ;  /* 0x000000959400723e */ /* 0x010fe600000008ff */
[----:B------:R1:W-:Y:S01]  /*3cd0*/  STS [R242+0x14400], R6 ;  /* 0x01440006f2007388 */ /* 0x0003e20000000800 */
[----:B-----5:R-:W-:Y:S03]  /*3ce0*/  F2FP.RELU.PACK_AB R7, R154, R155 ;  /* 0x0000009b9a07723e */ /* 0x020fe600000008ff */
[----:B------:R2:W-:Y:S04]  /*3cf0*/  STS [R243+0x13000], R5 ;  /* 0x01300005f3007388 */ /* 0x0005e80000000800 */
[----:B------:R4:W-:Y:S04]  /*3d00*/  STS [R243+0x13400], R4 ;  /* 0x01340004f3007388 */ /* 0x0009e80000000800 */
[----:B------:R5:W-:Y:S01]  /*3d10*/  STS [R241+0x13000], R0 ;  /* 0x01300000f1007388 */ /* 0x000be20000000800 */
[----:B-1----:R-:W-:Y:S02]  /*3d20*/  F2FP.RELU.PACK_AB R6, R152, R153 ;  /* 0x000000999806723e */ /* 0x002fe400000008ff */
[----:B--2---:R-:W-:Y:S02]  /*3d30*/  F2FP.RELU.PACK_AB R5, R145, R146 ;  /* 0x000000929105723e */ /* 0x004fe400000008ff */
[----:B----4-:R-:W-:Y:S03]  /*3d40*/  F2FP.RELU.PACK_AB R4, R150, R151 ;  /* 0x000000979604723e */ /* 0x010fe600000008ff */
[----:B------:R-:W-:Y:S01]  /*3d50*/  STS [R241+0x13400], R5 ;  /* 0x01340005f1007388 */ /* 0x000fe20000000800 */
[----:B-----5:R-:W-:Y:S03]  /*3d60*/  F2FP.RELU.PACK_AB R0, R144, R147 ;  /* 0x000000939000723e */ /* 0x020fe600000008ff */
[----:B------:R-:W-:Y:S04]  /*3d70*/  STS [R243+0x14000], R7 ;  /* 0x01400007f3007388 */ /* 0x000fe80000000800 */
[----:B------:R-:W-:Y:S04]  /*3d80*/  STS [R243+0x14400], R6 ;  /* 0x01440006f3007388 */ /* 0x000fe80000000800 */
[----:B------:R-:W-:Y:S04]  /*3d90*/  STS [R241+0x14000], R4 ;  /* 0x01400004f1007388 */ /* 0x000fe80000000800 */
        /* <DEDUP_REMOVED lines=13> */
[-C--:B----4-:R-:W-:Y:S08]  /*3e70*/  HMMA.16816.F32 R4, R132, R180.reuse, R4 ;  /* 0x000000b48404723c */ /* 0x090ff00000001804 */
[C---:B-----5:R-:W-:Y:S08]  /*3e80*/  HMMA.16816.F32 R8, R136.reuse, R180, R8 ;  /* 0x000000b48808723c */ /* 0x060ff00000001808 */
[-C--:B------:R-:W-:Y:S08]  /*3e90*/  HMMA.16816.F32 R12, R136, R182.reuse, R12 ;  /* 0x000000b6880c723c */ /* 0x080ff0000000180c */
[C---:B------:R-:W-:Y:S08]  /*3ea0*/  HMMA.16816.F32 R16, R132.reuse, R182, R16 ;  /* 0x000000b68410723c */ /* 0x040ff00000001810 */
[-C--:B------:R-:W-:Y:S08]  /*3eb0*/  HMMA.16816.F32 R20, R132, R184.reuse, R20 ;  /* 0x000000b88414723c */ /* 0x080ff00000001814 */
[C---:B------:R-:W-:Y:S08]  /*3ec0*/  HMMA.16816.F32 R24, R136.reuse, R184, R24 ;  /* 0x000000b88818723c */ /* 0x040ff00000001818 */
[-C--:B------:R-:W-:Y:S01]  /*3ed0*/  HMMA.16816.F32 R28, R136, R186.reuse, R28 ;  /* 0x000000ba881c723c */ /* 0x080fe2000000181c */
[----:B------:R-:W1:Y:S03]  /*3ee0*/  LDSM.16.M88.4 R136, [R223+0x7000] ;  /* 0x00700000df88783b */ /* 0x000e660000000200 */
[C---:B---3--:R-:W-:Y:S04]  /*3ef0*/  LEA R142, P0, R240.reuse, R140, 0x2 ;  /* 0x0000008cf08e7211 */ /* 0x048fe800078010ff */
[----:B------:R-:W-:Y:S01]  /*3f00*/  HMMA.16816.F32 R32, R132, R186, R32 ;  /* 0x000000ba8420723c */ /* 0x000fe20000001820 */
[----:B------:R-:W2:Y:S03]  /*3f10*/  LDSM.16.M88.4 R132, [R223+0x7800] ;  /* 0x00780000df84783b */ /* 0x000ea60000000200 */
[----:B------:R-:W-:Y:S02]  /*3f20*/  LEA.HI.X.SX32 R143, R240, R141, 0x2, P0 ;  /* 0x0000008df08f7211 */ /* 0x000fe400000f16ff */
[----:B------:R-:W-:Y:S03]  /*3f30*/  FSETP.GE.FTZ.AND P0, PT, R164, RZ, PT ;  /* 0x000000ffa400720b */ /* 0x000fe60003f16000 */
[----:B------:R-:W3:Y:S04]  /*3f40*/  LDG.E R141, [R142.64] ;  /* 0x000000268e8d7981 */ /* 0x000ee8000c1e1900 */
[----:B------:R-:W4:Y:S01]  /*3f50*/  LDG.E R140, [R142.64+0x20] ;  /* 0x000020268e8c7981 */ /* 0x000f22000c1e1900 */
        /* <DEDUP_REMOVED lines=32> */
[C---:B---3--:R-:W-:Y:S02]  /*4160*/  FADD.FTZ R136, -R141.reuse, R4 ;  /* 0x000000048d887221 */ /* 0x048fe40000010100 */
        /* <DEDUP_REMOVED lines=8> */
[----:B------:R-:W-:Y:S01]  /*41f0*/  LEA R232, P0, R238, R232, 0x2 ;  /* 0x000000e8eee87211 */ /* 0x000fe200078010ff */
[----:B------:R-:W-:Y:S01]  /*4200*/  FMUL.FTZ R165, R165, R4 ;  /* 0x00000004a5a57220 */ /* 0x000fe20000410000 */
[----:B------:R-:W-:Y:S01]  /*4210*/  FSETP.GE.FTZ.AND P1, PT, R149, RZ, PT ;  /* 0x000000ff9500720b */ /* 0x000fe20003f36000 */
[----:B------:R-:W-:Y:S01]  /*4220*/  FMUL.FTZ R164, R164, R0 ;  /* 0x00000000a4a47220 */ /* 0x000fe20000410000 */
[----:B------:R-:W-:Y:S01]  /*4230*/  LEA.HI.X.SX32 R233, R238, R233, 0x2, P0 ;  /* 0x000000e9eee97211 */ /* 0x000fe200000f16ff */
[----:B------:R-:W2:Y:S01]  /*4240*/  LDG.E R4, [R142.64+0x80] ;  /* 0x000080268e047981 */ /* 0x000ea2000c1e1900 */
[----:B------:R-:W-:Y:S02]  /*4250*/  FSETP.GE.FTZ.AND P0, PT, R148, RZ, PT ;  /* 0x000000ff9400720b */ /* 0x000fe40003f16000 */
[----:B------:R-:W-:Y:S01]  /*4260*/  FSETP.GE.FTZ.AND P2, PT, R158, RZ, PT ;  /* 0x000000ff9e00720b */ /* 0x000fe20003f56000 */
        /* <DEDUP_REMOVED lines=11> */
[----:B------:R-:W-:Y:S04]  /*4320*/  HMMA.16816.F32 R32, R132, R218, R32 ;  /* 0x000000da8420723c */ /* 0x000fe80000001820 */
[----:B------:R-:W-:Y:S01]  /*4330*/  FADD.FTZ R6, -R141, R21 ;  /* 0x000000158d067221 */ /* 0x000fe20000010100 */
[-C--:B------:R-:W-:Y:S01]  /*4340*/  FSEL R20, R5, R141.reuse, P5 ;  /* 0x0000008d05147208 */ /* 0x080fe20002800000 */
[----:B------:R-:W-:Y:S01]  /*4350*/  FADD.FTZ R23, -R140, R23 ;  /* 0x000000178c177221 */ /* 0x000fe20000010100 */
[-C--:B------:R-:W-:Y:S02]  /*4360*/  FSEL R17, R17, R141.reuse, P4 ;  /* 0x0000008d11117208 */ /* 0x080fe40002000000 */
[-C--:B------:R-:W-:Y:S02]  /*4370*/  FSEL R6, R6, R141.reuse, P2 ;  /* 0x0000008d06067208 */ /* 0x080fe40001000000 */
[----:B------:R-:W-:Y:S01]  /*4380*/  FSETP.GE.FTZ.AND P2, PT, R161, RZ, PT ;  /* 0x000000ffa100720b */ /* 0x000fe20003f56000 */
[----:B------:R-:W-:Y:S01]  /*4390*/  FMUL.FTZ R20, R163, R20 ;  /* 0x00000014a3147220 */ /* 0x000fe20000410000 */
[----:B------:R-:W-:Y:S01]  /*43a0*/  FSEL R16, R16, R141, P3 ;  /* 0x0000008d10107208 */ /* 0x000fe20001800000 */
[----:B------:R-:W-:Y:S01]  /*43b0*/  FMUL.FTZ R158, R158, R6 ;  /* 0x000000069e9e7220 */ /* 0x000fe20000410000 */
[----:B------:R-:W-:Y:S01]  /*43c0*/  FSETP.GE.FTZ.AND P4, PT, R156, RZ, PT ;  /* 0x000000ff9c00720b */ /* 0x000fe20003f96000 */
[----:B------:R-:W-:Y:S01]  /*43d0*/  FADD.FTZ R6, -R140, R19 ;  /* 0x000000138c067221 */ /* 0x000fe20000010100 */
        /* <DEDUP_REMOVED lines=110> */
.L_x_491:
        /* <DEDUP_REMOVED lines=119> */
.L_x_492:
[----:B------:R-:W-:Y:S01]  /*5230*/  LDSM.16.M88.4 R24, [R225] ;  /* 0x00000000e118783b */ /* 0x000fe20000000200 */
[----:B------:R-:W-:Y:S01]  /*5240*/  IMAD.MOV.U32 R146, RZ, RZ, 0x4 ;  /* 0x00000004ff927424 */ /* 0x000fe200078e00ff */
[----:B------:R-:W-:Y:S01]  /*5250*/  ULOP3.LUT UR30, UR43, 0x1, URZ, 0xc0, !UPT ;  /* 0x000000012b1e7892 */ /* 0x000fe2000f8ec03f */
[----:B------:R-:W-:Y:S01]  /*5260*/  IMAD.MOV.U32 R144, RZ, RZ, c[0x0][0x1c0] ;  /* 0x00007000ff907624 */ /* 0x000fe200078e00ff */
[----:B------:R-:W2:Y:S01]  /*5270*/  LDSM.16.MT88.4 R8, [R0+0x9000] ;  /* 0x009000000008783b */ /* 0x000ea20000004200 */
[----:B------:R-:W-:Y:S01]  /*5280*/  IMAD.MOV.U32 R148, RZ, RZ, c[0x0][0x1c0] ;  /* 0x00007000ff947624 */ /* 0x000fe200078e00ff */
[----:B------:R-:W-:Y:S01]  /*5290*/  UISETP.NE.U32.AND UP0, UPT, UR30, 0x1, UPT ;  /* 0x000000011e00788c */ /* 0x000fe2000bf05070 */
[----:B------:R-:W-:Y:S01]  /*52a0*/  IMAD R144, R144, c[0x0][0x22c], RZ ;  /* 0x00008b0090907a24 */ /* 0x000fe200078e02ff */
[----:B------:R-:W3:Y:S01]  /*52b0*/  LDSM.16.MT88.4 R16, [R0+0xb000] ;  /* 0x00b000000010783b */ /* 0x000ee20000004200 */
[----:B------:R-:W-:Y:S01]  /*52c0*/  IMAD R148, R148, c[0x0][0x22c], RZ ;  /* 0x00008b0094947a24 */ /* 0x000fe200078e02ff */
[----:B------:R-:W-:Y:S01]  /*52d0*/  @UP2 UIADD3 UR31, UP1, UR4, -0x100, URZ ;  /* 0xffffff00041f2890 */ /* 0x000fe2000ff3e03f */
[----:B------:R-:W-:Y:S01]  /*52e0*/  IMAD.SHL.U32 R144, R144, 0x8, RZ ;  /* 0x0000000890907824 */ /* 0x000fe200078e00ff */
[----:B------:R-:W3:Y:S01]  /*52f0*/  LDSM.16.MT88.4 R28, [R0+0xd000] ;  /* 0x00d00000001c783b */ /* 0x000ee20000004200 */
[----:B------:R-:W-:Y:S01]  /*5300*/  IMAD R148, R148, 0x18, RZ ;  /* 0x0000001894947824 */ /* 0x000fe200078e02ff */
[----:B------:R-:W-:Y:S01]  /*5310*/  UIADD3 UR32, UR43, -0x1, URZ ;  /* 0xffffffff2b207890 */ /* 0x000fe2000fffe03f */
[----:B------:R-:W-:Y:S01]  /*5320*/  IMAD.MOV.U32 R147, RZ, RZ, c[0x0][0x1c0] ;  /* 0x00007000ff937624 */ /* 0x000fe200078e00ff */
[----:B------:R1:W4:Y:S01]  /*5330*/  LDL R145, [R1] ;  /* 0x0000000001917983 */ /* 0x0003220000100800 */
[----:B------:R-:W-:Y:S02]  /*5340*/  @UP2 UIADD3.X UR30, UR5, -0x1, URZ, UP1, !UPT ;  /* 0xffffffff051e2890 */ /* 0x000fe40008ffe43f */
[----:B------:R-:W-:Y:S01]  /*5350*/  IMAD R147, R147, c[0x0][0x22c], RZ ;  /* 0x00008b0093937a24 */ /* 0x000fe200078e02ff */
[----:B------:R-:W-:Y:S03]  /*5360*/  LDSM.16.M88.4 R32, [R226] ;  /* 0x00000000e220783b */ /* 0x000fe60000000200 */
[----:B------:R-:W-:Y:S01]  /*5370*/  IMAD.SHL.U32 R147, R147, 0x20, RZ ;  /* 0x0000002093937824 */ /* 0x000fe200078e00ff */
[----:B------:R-:W1:Y:S04]  /*5380*/  LDSM.16.MT88.4 R132, [R0+0x9400] ;  /* 0x009400000084783b */ /* 0x000e680000004200 */
[----:B------:R-:W1:Y:S04]  /*5390*/  LDSM.16.MT88.4 R136, [R0+0xb400] ;  /* 0x00b400000088783b */ /* 0x000e680000004200 */
[----:B------:R-:W1:Y:S02]  /*53a0*/  LDSM.16.MT88.4 R140, [R0+0xd400] ;  /* 0x00d40000008c783b */ /* 0x000e640000004200 */
        /* <DEDUP_REMOVED lines=62> */
[----:B------:R-:W2:Y:S07]  /*5790*/  LDSM.16.MT88.4 R140, [R0+0xcc00] ;  /* 0x00cc0000008c783b */ /* 0x000eae0000004200 */
[C---:B--2---:R-:W-:Y:S08]  /*57a0*/  HMMA.16816.F32 R20, R32.reuse, R28, R20 ;  /* 0x0000001c2014723c */ /* 0x044ff00000001814 */
[----:B------:R-:W-:Y:S01]  /*57b0*/  HMMA.16816.F32 R24, R32, R30, R24 ;  /* 0x0000001e2018723c */ /* 0x000fe20000001818 */
[----:B------:R2:W2:Y:S06]  /*57c0*/  LDSM.16.MT88.4 R28, [R0+0xec00] ;  /* 0x00ec0000001c783b */ /* 0x0004ac0000004200 */
[----:B------:R-:W-:Y:S01]  /*57d0*/  @P0 IADD3 R32, R240, -0x40, RZ ;  /* 0xffffffc0f0200810 */ /* 0x000fe20007ffe0ff */
[C---:B-1----:R-:W-:Y:S01]  /*57e0*/  HMMA.16816.F32 R4, R132.reuse, R136, R4 ;  /* 0x000000888404723c */ /* 0x042fe20000001804 */
[----:B------:R-:W3:Y:S04]  /*57f0*/  LDL R137, [R1+0x18] ;  /* 0x0000180001897983 */ /* 0x000ee80000100800 */
[----:B------:R-:W-:Y:S01]  /*5800*/  @P0 IMAD.WIDE R32, R32, R146, UR4 ;  /* 0x0000000420200e25 */ /* 0x000fe2000f8e0292 */
[----:B------:R-:W3:Y:S01]  /*5810*/  LDL R136, [R1+0x20] ;  /* 0x0000200001887983 */ /* 0x000ee20000100800 */
[----:B------:R-:W-:Y:S01]  /*5820*/  @UP2 UMOV UR4, UR31 ;  /* 0x0000001f00042c82 */ /* 0x000fe20008000000 */
[C---:B------:R-:W-:Y:S01]  /*5830*/  HMMA.16816.F32 R8, R132.reuse, R138, R8 ;  /* 0x0000008a8408723c */ /* 0x040fe20000001808 */
[----:B------:R-:W-:Y:S01]  /*5840*/  IMAD.MOV.U32 R146, RZ, RZ, c[0x0][0x1c0] ;  /* 0x00007000ff927624 */ /* 0x000fe200078e00ff */
[----:B----4-:R-:W4:Y:S01]  /*5850*/  @P0 LDG.E R145, [R32.64] ;  /* 0x0000002620910981 */ /* 0x010f22000c1e1900 */
[----:B------:R-:W-:Y:S02]  /*5860*/  @UP2 UMOV UR5, UR30 ;  /* 0x0000001e00052c82 */ /* 0x000fe40008000000 */
[----:B------:R-:W-:Y:S01]  /*5870*/  IMAD R146, R146, c[0x0][0x22c], RZ ;  /* 0x00008b0092927a24 */ /* 0x000fe200078e02ff */
[----:B------:R1:W5:Y:S01]  /*5880*/  @P0 LDG.E R252, [R32.64+0x20] ;  /* 0x0000202620fc0981 */ /* 0x000362000c1e1900 */
[----:B--2---:R-:W-:Y:S01]  /*5890*/  IMAD.MOV.U32 R0, RZ, RZ, c[0x0][0x1c0] ;  /* 0x00007000ff007624 */ /* 0x004fe200078e00ff */
[C---:B------:R-:W-:Y:S01]  /*58a0*/  HMMA.16816.F32 R12, R132.reuse, R140, R12 ;  /* 0x0000008c840c723c */ /* 0x040fe2000000180c */
[----:B------:R-:W-:Y:S01]  /*58b0*/  IMAD.MOV.U32 R138, RZ, RZ, c[0x0][0x1c0] ;  /* 0x00007000ff8a7624 */ /* 0x000fe200078e00ff */
[----:B------:R1:W5:Y:S02]  /*58c0*/  @P0 LDG.E R251, [R32.64+0x80] ;  /* 0x0000802620fb0981 */ /* 0x000364000c1e1900 */
[----:B------:R-:W-:Y:S02]  /*58d0*/  IMAD R0, R0, c[0x0][0x22c], RZ ;  /* 0x00008b0000007a24 */ /* 0x000fe400078e02ff */
[----:B------:R1:W5:Y:S01]  /*58e0*/  @P0 LDG.E R250, [R32.64+0xa0] ;  /* 0x0000a02620fa0981 */ /* 0x000362000c1e1900 */
[----:B------:R-:W-:Y:S01]  /*58f0*/  IMAD R146, R146, 0x28, RZ ;  /* 0x0000002892927824 */ /* 0x000fe200078e02ff */
[C---:B------:R-:W-:Y:S02]  /*5900*/  HMMA.16816.F32 R16, R132.reuse, R142, R16 ;  /* 0x0000008e8410723c */ /* 0x040fe40000001810 */
[----:B------:R2:W-:Y:S02]  /*5910*/  RED.E.ADD.F32.FTZ.RN.STRONG.GPU [R232.64], R4 ;  /* 0x00000004e800798e */ /* 0x0005e4000c10e7a6 */
[----:B------:R-:W-:Y:S02]  /*5920*/  IMAD R0, R0, 0x38, RZ ;  /* 0x0000003800007824 */ /* 0x000fe400078e02ff */
[----:B------:R-:W-:Y:S02]  /*5930*/  IMAD R138, R138, c[0x0][0x22c], RZ ;  /* 0x00008b008a8a7a24 */ /* 0x000fe400078e02ff */
[C---:B------:R-:W-:Y:S04]  /*5940*/  HMMA.16816.F32 R20, R132.reuse, R28, R20 ;  /* 0x0000001c8414723c */ /* 0x040fe80000001814 */
[----:B------:R-:W-:Y:S03]  /*5950*/  IMAD R138, R138, 0x30, RZ ;  /* 0x000000308a8a7824 */ /* 0x000fe600078e02ff */
[CC--:B------:R-:W-:Y:S01]  /*5960*/  LEA R28, P1, R144.reuse, R232.reuse, 0x2 ;  /* 0x000000e8901c7211 */ /* 0x0c0fe200078210ff */
[----:B------:R-:W-:Y:S04]  /*5970*/  HMMA.16816.F32 R24, R132, R30, R24 ;  /* 0x0000001e8418723c */ /* 0x000fe80000001818 */
[-C--:B------:R-:W-:Y:S03]  /*5980*/  LEA.HI.X.SX32 R29, R144, R233.reuse, 0x2, P1 ;  /* 0x000000e9901d7211 */ /* 0x080fe600008f16ff */
[CC--:B------:R-:W-:Y:S02]  /*5990*/  LEA R30, P2, R146.reuse, R232.reuse, 0x2 ;  /* 0x000000e8921e7211 */ /* 0x0c0fe400078410ff */
[----:B------:R1:W-:Y:S03]  /*59a0*/  RED.E.ADD.F32.FTZ.RN.STRONG.GPU [R28.64], R5 ;  /* 0x000000051c00798e */ /* 0x0003e6000c10e7a6 */
[-C--:B------:R-:W-:Y:S01]  /*59b0*/  LEA.HI.X.SX32 R31, R146, R233.reuse, 0x2, P2 ;  /* 0x000000e9921f7211 */ /* 0x080fe200010f16ff */
[----:B------:R-:W-:Y:S01]  /*59c0*/  IMAD.MOV.U32 R146, RZ, RZ, c[0x0][0x1c0] ;  /* 0x00007000ff927624 */ /* 0x000fe200078e00ff */
[-C--:B--2---:R-:W-:Y:S03]  /*59d0*/  LEA R4, P1, R148, R232.reuse, 0x2 ;  /* 0x000000e894047211 */ /* 0x084fe600078210ff */
[----:B------:R-:W-:Y:S04]  /*59e0*/  IMAD R146, R146, c[0x0][0x22c], RZ ;  /* 0x00008b0092927a24 */ /* 0x000fe800078e02ff */
[----:B------:R-:W-:Y:S01]  /*59f0*/  IMAD.SHL.U32 R146, R146, 0x10, RZ ;  /* 0x0000001092927824 */ /* 0x000fe200078e00ff */
[-C--:B-1----:R-:W-:Y:S01]  /*5a00*/  LEA.HI.X.SX32 R5, R148, R233.reuse, 0x2, P1 ;  /* 0x000000e994057211 */ /* 0x082fe200008f16ff */
[----:B------:R-:W-:Y:S04]  /*5a10*/  IMAD.MOV.U32 R148, RZ, RZ, c[0x0][0x1c0] ;  /* 0x00007000ff947624 */ /* 0x000fe800078e00ff */
[----:B------:R-:W-:Y:S04]  /*5a20*/  IMAD R148, R148, c[0x0][0x22c], RZ ;  /* 0x00008b0094947a24 */ /* 0x000fe800078e02ff */
[----:B------:R-:W-:Y:S05]  /*5a30*/  IMAD.SHL.U32 R148, R148, 0x10, RZ ;  /* 0x0000001094947824 */ /* 0x000fea00078e00ff */
[C---:B------:R-:W-:Y:S02]  /*5a40*/  IADD3 R140, R148.reuse, 0x20, RZ ;  /* 0x00000020948c7810 */ /* 0x040fe40007ffe0ff */
[----:B------:R-:W-:Y:S01]  /*5a50*/  IADD3 R139, R148, 0x20, RZ ;  /* 0x00000020948b7810 */ /* 0x000fe20007ffe0ff */
[----:B----4-:R1:W-:Y:S02]  /*5a60*/  @P0 STL [R1], R145 ;  /* 0x0000009101000387 */ /* 0x0103e40000100800 */
[----:B-1----:R-:W-:Y:S04]  /*5a70*/  IMAD.MOV.U32 R145, RZ, RZ, c[0x0][0x1c0] ;  /* 0x00007000ff917624 */ /* 0x002fe800078e00ff */
[----:B------:R-:W-:Y:S04]  /*5a80*/  IMAD R145, R145, c[0x0][0x22c], RZ ;  /* 0x00008b0091917a24 */ /* 0x000fe800078e02ff */
[----:B------:R-:W-:Y:S05]  /*5a90*/  IMAD.SHL.U32 R145, R145, 0x10, RZ ;  /* 0x0000001091917824 */ /* 0x000fea00078e00ff */
[CC--:B------:R-:W-:Y:S04]  /*5aa0*/  LEA R34, P0, R145.reuse, R232.reuse, 0x2 ;  /* 0x000000e891227211 */ /* 0x0c0fe800078010ff */
        /* <DEDUP_REMOVED lines=11> */
[C---:B------:R-:W-:Y:S04]  /*5b60*/  IMAD.IADD R139, R147.reuse, 0x1, R139 ;  /* 0x00000001938b7824 */ /* 0x040fe800078e028b */
[----:B------:R-:W-:Y:S01]  /*5b70*/  IMAD.IADD R139, R147, 0x1, R139 ;  /* 0x00000001938b7824 */ /* 0x000fe200078e028b */
[-C--:B-1----:R-:W-:Y:S02]  /*5b80*/  LEA R6, P1, R138, R232.reuse, 0x2 ;  /* 0x000000e88a067211 */ /* 0x082fe400078210ff */
[C---:B------:R-:W-:Y:S02]  /*5b90*/  IADD3 R35, R145.reuse, 0x40, RZ ;  /* 0x0000004091237810 */ /* 0x040fe40007ffe0ff */
[-C--:B--2---:R-:W-:Y:S02]  /*5ba0*/  LEA R4, P0, R0, R232.reuse, 0x2 ;  /* 0x000000e800047211 */ /* 0x084fe400078010ff */
[-C--:B------:R-:W-:Y:S01]  /*5bb0*/  LEA.HI.X.SX32 R7, R138, R233.reuse, 0x2, P1 ;  /* 0x000000e98a077211 */ /* 0x080fe200008f16ff */
[----:B------:R-:W-:Y:S01]  /*5bc0*/  IMAD.IADD R35, R144, 0x1, R35 ;  /* 0x0000000190237824 */ /* 0x000fe200078e0223 */
[----:B----4-:R-:W2:Y:S01]  /*5bd0*/  LDL R32, [R1+0x14] ;  /* 0x0000140001207983 */ /* 0x010ea20000100800 */
[-C--:B------:R-:W-:Y:S02]  /*5be0*/  LEA.HI.X.SX32 R5, R0, R233.reuse, 0x2, P0 ;  /* 0x000000e900057211 */ /* 0x080fe400000f16ff */
[----:B------:R-:W-:Y:S01]  /*5bf0*/  IADD3 R138, R146, 0x20, RZ ;  /* 0x00000020928a7810 */ /* 0x000fe20007ffe0ff */
[----:B------:R-:W4:Y:S01]  /*5c00*/  LDL R0, [R1+0x1c] ;  /* 0x00001c0001007983 */ /* 0x000f220000100800 */
[----:B------:R-:W-:Y:S01]  /*5c10*/  IMAD.MOV.U32 R146, RZ, RZ, c[0x0][0x1c0] ;  /* 0x00007000ff927624 */ /* 0x000fe200078e00ff */
[C---:B------:R-:W-:Y:S02]  /*5c20*/  IADD3 R34, R145.reuse, 0x40, RZ ;  /* 0x0000004091227810 */ /* 0x040fe40007ffe0ff */
[----:B------:R1:W-:Y:S01]  /*5c30*/  RED.E.ADD.F32.FTZ.RN.STRONG.GPU [R6.64], R10 ;  /* 0x0000000a0600798e */ /* 0x0003e2000c10e7a6 */
[-C--:B------:R-:W-:Y:S01]  /*5c40*/  LEA R8, P0, R138, R232.reuse, 0x2 ;  /* 0x000000e88a087211 */ /* 0x080fe200078010ff */
[----:B------:R-:W-:Y:S01]  /*5c50*/  IMAD R146, R146, c[0x0][0x22c], RZ ;  /* 0x00008b0092927a24 */ /* 0x000fe200078e02ff */
[----:B------:R-:W-:Y:S01]  /*5c60*/  IADD3 R33, R145, 0x40, RZ ;  /* 0x0000004091217810 */ /* 0x000fe20007ffe0ff */
[----:B------:R1:W-:Y:S01]  /*5c70*/  RED.E.ADD.F32.FTZ.RN.STRONG.GPU [R4.64], R11 ;  /* 0x0000000b0400798e */ /* 0x0003e2000c10e7a6 */
[-C--:B---3--:R-:W-:Y:S01]  /*5c80*/  LEA.HI.X.SX32 R9, R138, R233.reuse, 0x2, P0 ;  /* 0x000000e98a097211 */ /* 0x088fe200000f16ff */
[----:B------:R-:W-:Y:S02]  /*5c90*/  IMAD.SHL.U32 R146, R146, 0x10, RZ ;  /* 0x0000001092927824 */ /* 0x000fe400078e00ff */
[----:B------:R-:W-:Y:S01]  /*5ca0*/  RED.E.ADD.F32.FTZ.RN.STRONG.GPU [R232.64+0x80], R12 ;  /* 0x0000800ce800798e */ /* 0x000fe2000c10e7a6 */
[----:B------:R-:W-:Y:S02]  /*5cb0*/  IMAD.IADD R34, R144, 0x1, R34 ;  /* 0x0000000190227824 */ /* 0x000fe400078e0222 */
[C---:B------:R-:W-:Y:S01]  /*5cc0*/  IADD3 R138, R146.reuse, 0x20, RZ ;  /* 0x00000020928a7810 */ /* 0x040fe20007ffe0ff */
[----:B------:R-:W-:Y:S01]  /*5cd0*/  RED.E.ADD.F32.FTZ.RN.STRONG.GPU [R28.64+0x80], R13 ;  /* 0x0000800d1c00798e */ /* 0x000fe2000c10e7a6 */
[----:B------:R-:W-:Y:S01]  /*5ce0*/  IADD3 R132, R146, 0x40, RZ ;  /* 0x0000004092847810 */ /* 0x000fe20007ffe0ff */
[C---:B------:R-:W-:Y:S02]  /*5cf0*/  IMAD.IADD R33, R144.reuse, 0x1, R33 ;  /* 0x0000000190217824 */ /* 0x040fe400078e0221 */
[----:B------:R3:W-:Y:S01]  /*5d00*/  RED.E.ADD.F32.FTZ.RN.STRONG.GPU [R8.64], R14 ;  /* 0x0000000e0800798e */ /* 0x0007e2000c10e7a6 */
[C---:B------:R-:W-:Y:S02]  /*5d10*/  IMAD.IADD R138, R147.reuse, 0x1, R138 ;  /* 0x00000001938a7824 */ /* 0x040fe400078e028a */
[C---:B------:R-:W-:Y:S02]  /*5d20*/  IMAD.IADD R34, R144.reuse, 0x1, R34 ;  /* 0x0000000190227824 */ /* 0x040fe400078e0222 */
[C---:B------:R-:W-:Y:S02]  /*5d30*/  IMAD.IADD R138, R147.reuse, 0x1, R138 ;  /* 0x00000001938a7824 */ /* 0x040fe400078e028a */
[----:B------:R-:W-:Y:S02]  /*5d40*/  IMAD.IADD R33, R144, 0x1, R33 ;  /* 0x0000000190217824 */ /* 0x000fe400078e0221 */
[----:B------:R-:W-:Y:S01]  /*5d50*/  IMAD.IADD R138, R147, 0x1, R138 ;  /* 0x00000001938a7824 */ /* 0x000fe200078e028a */
[-C--:B-1----:R-:W-:Y:S01]  /*5d60*/  LEA R6, P1, R140, R232.reuse, 0x2 ;  /* 0x000000e88c067211 */ /* 0x082fe200078210ff */
[----:B------:R-:W-:Y:S03]  /*5d70*/  IMAD.IADD R33, R144, 0x1, R33 ;  /* 0x0000000190217824 */ /* 0x000fe600078e0221 */
[-C--:B------:R-:W-:Y:S02]  /*5d80*/  LEA R10, P2, R138, R232.reuse, 0x2 ;  /* 0x000000e88a0a7211 */ /* 0x080fe400078410ff */
[-C--:B------:R-:W-:Y:S02]  /*5d90*/  LEA.HI.X.SX32 R7, R140, R233.reuse, 0x2, P1 ;  /* 0x000000e98c077211 */ /* 0x080fe400008f16ff */
[CC--:B------:R-:W-:Y:S01]  /*5da0*/  LEA R4, P0, R139.reuse, R232.reuse, 0x2 ;  /* 0x000000e88b047211 */ /* 0x0c0fe200078010ff */
[----:B------:R-:W-:Y:S01]  /*5db0*/  LDSM.16.MT88.4 R140, [R3+0x1c00] ;  /* 0x001c0000038c783b */ /* 0x000fe20000004200 */
[-C--:B------:R-:W-:Y:S02]  /*5dc0*/  LEA.HI.X.SX32 R11, R138, R233.reuse, 0x2, P2 ;  /* 0x000000e98a0b7211 */ /* 0x080fe400010f16ff */
[-C--:B------:R-:W-:Y:S01]  /*5dd0*/  LEA.HI.X.SX32 R5, R139, R233.reuse, 0x2, P0 ;  /* 0x000000e98b057211 */ /* 0x080fe200000f16ff */
[----:B------:R1:W-:Y:S04]  /*5de0*/  RED.E.ADD.F32.FTZ.RN.STRONG.GPU [R6.64], R15 ;  /* 0x0000000f0600798e */ /* 0x0003e8000c10e7a6 */
[----:B------:R1:W-:Y:S01]  /*5df0*/  RED.E.ADD.F32.FTZ.RN.STRONG.GPU [R4.64], R16 ;  /* 0x000000100400798e */ /* 0x0003e2000c10e7a6 */
[CC--:B---3--:R-:W-:Y:S03]  /*5e00*/  LEA R8, P1, R137.reuse, R232.reuse, 0x2 ;  /* 0x000000e889087211 */ /* 0x0c8fe600078210ff */
[----:B------:R3:W-:Y:S01]  /*5e10*/  RED.E.ADD.F32.FTZ.RN.STRONG.GPU [R10.64], R17 ;  /* 0x000000110a00798e */ /* 0x0007e2000c10e7a6 */
[-C--:B------:R-:W-:Y:S05]  /*5e20*/  LEA.HI.X.SX32 R9, R137, R233.reuse, 0x2, P1 ;  /* 0x000000e989097211 */ /* 0x080fea00008f16ff */
[----:B------:R3:W-:Y:S01]  /*5e30*/  RED.E.ADD.F32.FTZ.RN.STRONG.GPU [R8.64], R18 ;  /* 0x000000120800798e */ /* 0x0007e2000c10e7a6 */
[CC--:B-1----:R-:W-:Y:S04]  /*5e40*/  LEA R6, P0, R136.reuse, R232.reuse, 0x2 ;  /* 0x000000e888067211 */ /* 0x0c2fe800078010ff */
[-C--:B------:R-:W-:Y:S02]  /*5e50*/  LEA.HI.X.SX32 R7, R136, R233.reuse, 0x2, P0 ;  /* 0x000000e988077211 */ /* 0x080fe400000f16ff */
[CC--:B------:R-:W-:Y:S01]  /*5e60*/  LEA R4, P1, R132.reuse, R232.reuse, 0x2 ;  /* 0x000000e884047211 */ /* 0x0c0fe200078210ff */
[----:B------:R-:W-:Y:S01]  /*5e70*/  LDSM.16.MT88.4 R136, [R2+0x12800] ;  /* 0x012800000288783b */ /* 0x000fe20000004200 */
[CC--:B------:R-:W-:Y:S02]  /*5e80*/  LEA R12, P0, R35.reuse, R232.reuse, 0x2 ;  /* 0x000000e8230c7211 */ /* 0x0c0fe400078010ff */
[-C--:B------:R-:W-:Y:S01]  /*5e90*/  LEA.HI.X.SX32 R5, R132, R233.reuse, 0x2, P1 ;  /* 0x000000e984057211 */ /* 0x080fe200008f16ff */
[----:B------:R2:W-:Y:S01]  /*5ea0*/  RED.E.ADD.F32.FTZ.RN.STRONG.GPU [R6.64], R19 ;  /* 0x000000130600798e */ /* 0x0005e2000c10e7a6 */
[CC--:B---3--:R-:W-:Y:S02]  /*5eb0*/  LEA R10, P3, R34.reuse, R232.reuse, 0x2 ;  /* 0x000000e8220a7211 */ /* 0x0c8fe400078610ff */
[-C--:B------:R-:W-:Y:S01]  /*5ec0*/  LEA.HI.X.SX32 R13, R35, R233.reuse, 0x2, P0 ;  /* 0x000000e9230d7211 */ /* 0x080fe200000f16ff */
[----:B------:R-:W-:Y:S01]  /*5ed0*/  RED.E.ADD.F32.FTZ.RN.STRONG.GPU [R232.64+0x100], R20 ;  /* 0x00010014e800798e */ /* 0x000fe2000c10e7a6 */
[CC--:B------:R-:W-:Y:S02]  /*5ee0*/  LEA R8, P2, R33.reuse, R232.reuse, 0x2 ;  /* 0x000000e821087211 */ /* 0x0c0fe400078410ff */
[-C--:B------:R-:W-:Y:S01]  /*5ef0*/  LEA.HI.X.SX32 R11, R34, R233.reuse, 0x2, P3 ;  /* 0x000000e9220b7211 */ /* 0x080fe200018f16ff */
[----:B------:R-:W-:Y:S01]  /*5f00*/  RED.E.ADD.F32.FTZ.RN.STRONG.GPU [R28.64+0x100], R21 ;  /* 0x000100151c00798e */ /* 0x000fe2000c10e7a6 */
[-C--:B------:R-:W-:Y:S03]  /*5f10*/  LEA.HI.X.SX32 R9, R33, R233.reuse, 0x2, P2 ;  /* 0x000000e921097211 */ /* 0x080fe600010f16ff */
[----:B------:R4:W-:Y:S04]  /*5f20*/  RED.E.ADD.F32.FTZ.RN.STRONG.GPU [R4.64], R22 ;  /* 0x000000160400798e */ /* 0x0009e8000c10e7a6 */
[----:B------:R-:W-:Y:S04]  /*5f30*/  RED.E.ADD.F32.FTZ.RN.STRONG.GPU [R12.64], R23 ;  /* 0x000000170c00798e */ /* 0x000fe8000c10e7a6 */
[----:B------:R-:W-:Y:S04]  /*5f40*/  RED.E.ADD.F32.FTZ.RN.STRONG.GPU [R10.64], R24 ;  /* 0x000000180a00798e */ /* 0x000fe8000c10e7a6 */
[----:B------:R-:W-:Y:S04]  /*5f50*/  RED.E.ADD.F32.FTZ.RN.STRONG.GPU [R8.64], R25 ;  /* 0x000000190800798e */ /* 0x000fe8000c10e7a6 */
[----:B------:R-:W-:Y:S04]  /*5f60*/  LDSM.16.MT88.4 R8, [R3] ;  /* 0x000000000308783b */ /* 0x000fe80000004200 */
[----:B------:R-:W-:Y:S04]  /*5f70*/  LDSM.16.MT88.4 R12, [R2+0x11000] ;  /* 0x01100000020c783b */ /* 0x000fe80000004200 */
[----:B------:R-:W-:Y:S04]  /*5f80*/  LDSM.16.MT88.4 R16, [R3+0x1000] ;  /* 0x001000000310783b */ /* 0x000fe80000004200 */
[----:B------:R-:W-:Y:S04]  /*5f90*/  LDSM.16.MT88.4 R20, [R3+0x2000] ;  /* 0x002000000314783b */ /* 0x000fe80000004200 */
[----:B------:R-:W-:Y:S04]  /*5fa0*/  LDSM.16.MT88.4 R28, [R2+0xf800] ;  /* 0x00f80000021c783b */ /* 0x000fe80000004200 */
[----:B------:R-:W-:Y:S01]  /*5fb0*/  LDSM.16.MT88.4 R132, [R3+0x1400] ;  /* 0x001400000384783b */ /* 0x000fe20000004200 */
[-C--:B--2---:R-:W-:Y:S02]  /*5fc0*/  LEA R6, P1, R32, R232.reuse, 0x2 ;  /* 0x000000e820067211 */ /* 0x084fe400078210ff */
[----:B----4-:R-:W-:Y:S02]  /*5fd0*/  LEA R4, P0, R0, R232, 0x2 ;  /* 0x000000e800047211 */ /* 0x010fe400078010ff */
[-C--:B------:R-:W-:Y:S02]  /*5fe0*/  LEA.HI.X.SX32 R7, R32, R233.reuse, 0x2, P1 ;  /* 0x000000e920077211 */ /* 0x080fe400008f16ff */
[----:B------:R-:W-:Y:S01]  /*5ff0*/  LEA.HI.X.SX32 R5, R0, R233, 0x2, P0 ;  /* 0x000000e900057211 */ /* 0x000fe200000f16ff */
[----:B------:R-:W-:Y:S01]  /*6000*/  LDSM.16.MT88.4 R32, [R2+0x11800] ;  /* 0x011800000220783b */ /* 0x000fe20000004200 */
[----:B------:R-:W-:Y:S01]  /*6010*/  PLOP3.LUT P0, PT, PT, PT, UP0, 0x80, 0x0 ;  /* 0x000000000000781c */ /* 0x000fe20003f0f008 */
[----:B------:R-:W-:Y:S01]  /*6020*/  @UP2 UIADD3 UR6, UP0, UR6, -0x100, URZ ;  /* 0xffffff0006062890 */ /* 0x000fe2000ff1e03f */
[----:B------:R-:W-:Y:S01]  /*6030*/  ISETP.LT.AND P1, PT, RZ, UR43, PT ;  /* 0x0000002bff007c0c */ /* 0x000fe2000bf21270 */
[----:B------:R-:W-:Y:S01]  /*6040*/  RED.E.ADD.F32.FTZ.RN.STRONG.GPU [R6.64], R26 ;  /* 0x0000001a0600798e */ /* 0x000fe2000c10e7a6 */
[C---:B------:R-:W-:Y:S01]  /*6050*/  IADD3 R0, R3.reuse, -0x3000, RZ ;  /* 0xffffd00003007810 */ /* 0x040fe20007ffe0ff */
[----:B------:R-:W-:Y:S02]  /*6060*/  @UP2 UIADD3.X UR7, UR7, -0x1, URZ, UP0, !UPT ;  /* 0xffffffff07072890 */ /* 0x000fe400087fe43f */
[----:B------:R-:W-:Y:S01]  /*6070*/  RED.E.ADD.F32.FTZ.RN.STRONG.GPU [R4.64], R27 ;  /* 0x0000001b0400798e */ /* 0x000fe2000c10e7a6 */
[----:B------:R-:W-:Y:S03]  /*6080*/  UMOV UR43, UR32 ;  /* 0x00000020002b7c82 */ /* 0x000fe60008000000 */
        /* <DEDUP_REMOVED lines=62> */
.L_x_490:
[----:B--23--:R-:W2:Y:S04]  /*6470*/  LDL R134, [R1+0x28] ;  /* 0x0000280001867983 */ /* 0x00cea80000100800 */
[----:B------:R-:W3:Y:S04]  /*6480*/  LDL R132, [R1+0x2c] ;  /* 0x00002c0001847983 */ /* 0x000ee80000100800 */
[----:B----4-:R-:W4:Y:S04]  /*6490*/  LDL.64 R136, [R1+0x48] ;  /* 0x0000480001887983 */ /* 0x010f280000100a00 */
[----:B------:R-:W4:Y:S01]  /*64a0*/  LDL R7, [R1+0x30] ;  /* 0x0000300001077983 */ /* 0x000f220000100800 */
[----:B------:R-:W-:Y:S01]  /*64b0*/  FMUL.FTZ R84, R84, c[0x0][0x2e0] ;  /* 0x0000b80054547a20 */ /* 0x000fe20000410000 */
[----:B------:R-:W-:Y:S01]  /*64c0*/  ULDC.64 UR6, c[0x0][0x3a0] ;  /* 0x0000e80000067ab9 */ /* 0x000fe20000000a00 */
[----:B------:R-:W-:Y:S01]  /*64d0*/  FMUL.FTZ R3, R85, c[0x0][0x2e0] ;  /* 0x0000b80055037a20 */ /* 0x000fe20000410000 */
[----:B------:R-:W-:Y:S01]  /*64e0*/  ULDC.64 UR4, c[0x0][0x3a8] ;  /* 0x0000ea0000047ab9 */ /* 0x000fe20000000a00 */
[----:B------:R-:W-:-:S02]  /*64f0*/  FMUL.FTZ R86, R86, c[0x0][0x2e0] ;  /* 0x0000b80056567a20 */ /* 0x000fc40000410000 */
[----:B------:R-:W-:Y:S02]  /*6500*/  FMUL.FTZ R0, R87, c[0x0][0x2e0] ;  /* 0x0000b80057007a20 */ /* 0x000fe40000410000 */
[----:B------:R-:W-:Y:S02]  /*6510*/  FMUL.FTZ R96, R96, c[0x0][0x2e0] ;  /* 0x0000b80060607a20 */ /* 0x000fe40000410000 */
[----:B-----5:R-:W-:Y:S02]  /*6520*/  FMUL.FTZ R9, R97, c[0x0][0x2e0] ;  /* 0x0000b80061097a20 */ /* 0x020fe40000410000 */
[----:B------:R-:W-:Y:S02]  /*6530*/  FMUL.FTZ R98, R98, c[0x0][0x2e0] ;  /* 0x0000b80062627a20 */ /* 0x000fe40000410000 */
[----:B------:R-:W-:Y:S01]  /*6540*/  FMUL.FTZ R8, R99, c[0x0][0x2e0] ;  /* 0x0000b80063087a20 */ /* 0x000fe20000410000 */
[----:B------:R-:W-:Y:S01]  /*6550*/  F2FP.PACK_AB R3, R3, R84 ;  /* 0x000000540303723e */ /* 0x000fe200000000ff */
[----:B------:R-:W-:Y:S01]  /*6560*/  BAR.SYNC.DEFER_BLOCKING 0x0 ;  /* 0x0000000000007b1d */ /* 0x000fe20000010000 */
        /* <DEDUP_REMOVED lines=13> */
[----:B------:R-:W-:Y:S02]  /*6640*/  FMUL.FTZ R34, R39, c[0x0][0x2dc] ;  /* 0x0000b70027227a20 */ /* 0x000fe40000410000 */
        /* <DEDUP_REMOVED lines=62> */
[----:B------:R-:W-:Y:S01]  /*6a30*/  FMUL.FTZ R32, R43, c[0x0][0x2dc] ;  /* 0x0000b7002b207a20 */ /* 0x000fe20000410000 */
[----:B------:R-:W-:Y:S01]  /*6a40*/  F2FP.PACK_AB R31, R31, R48 ;  /* 0x000000301f1f723e */ /* 0x000fe200000000ff */
[----:B------:R-:W-:Y:S02]  /*6a50*/  FMUL.FTZ R44, R44, c[0x0][0x2dc] ;  /* 0x0000b7002c2c7a20 */ /* 0x000fe40000410000 */
[----:B------:R-:W-:Y:S01]  /*6a60*/  FMUL.FTZ R29, R45, c[0x0][0x2dc] ;  /* 0x0000b7002d1d7a20 */ /* 0x000fe20000410000 */
[----:B------:R-:W-:Y:S01]  /*6a70*/  F2FP.PACK_AB R30, R30, R50 ;  /* 0x000000321e1e723e */ /* 0x000fe200000000ff */
[----:B------:R-:W-:Y:S01]  /*6a80*/  FMUL.FTZ R46, R46, c[0x0][0x2dc] ;  /* 0x0000b7002e2e7a20 */ /* 0x000fe20000410000 */
[----:B------:R-:W1:Y:S01]  /*6a90*/  S2R R43, SR_CTAID.Y ;  /* 0x00000000002b7919 */ /* 0x000e620000002600 */
        /* <DEDUP_REMOVED lines=15> */
[----:B-1----:R-:W-:Y:S01]  /*6b90*/  FMUL.FTZ R25, R57, c[0x0][0x2dc] ;  /* 0x0000b70039197a20 */ /* 0x002fe20000410000 */
        /* <DEDUP_REMOVED lines=14> */
[----:B------:R-:W1:Y:S01]  /*6c80*/  S2R R44, SR_CTAID.Z ;  /* 0x00000000002c7919 */ /* 0x000e620000002700 */
        /* <DEDUP_REMOVED lines=16> */
[----:B------:R-:W1:Y:S01]  /*6d90*/  S2R R45, SR_TID.X ;  /* 0x00000000002d7919 */ /* 0x000e620000002100 */
[----:B------:R-:W-:Y:S01]  /*6da0*/  FMUL.FTZ R78, R78, c[0x0][0x2dc] ;  /* 0x0000b7004e4e7a20 */ /* 0x000fe20000410000 */
[----:B------:R-:W-:Y:S01]  /*6db0*/  F2FP.PACK_AB R14, R14, R82 ;  /* 0x000000520e0e723e */ /* 0x000fe200000000ff */
[----:B------:R-:W-:Y:S01]  /*6dc0*/  FMUL.FTZ R36, R79, c[0x0][0x2dc] ;  /* 0x0000b7004f247a20 */ /* 0x000fe20000410000 */
[----:B------:R-:W-:Y:S01]  /*6dd0*/  F2FP.PACK_AB R17, R17, R72 ;  /* 0x000000481111723e */ /* 0x000fe200000000ff */
[----:B------:R-:W-:Y:S01]  /*6de0*/  UIMAD UR6, UR14, UR6, URZ ;  /* 0x000000060e0672a4 */ /* 0x000fe2000f8e023f */
[----:B------:R-:W-:-:S02]  /*6df0*/  MOV R6, UR15 ;  /* 0x0000000f00067c02 */ /* 0x000fc40008000f00 */
[----:B------:R-:W-:Y:S02]  /*6e00*/  F2FP.PACK_AB R16, R16, R74 ;  /* 0x0000004a1010723e */ /* 0x000fe400000000ff */
[----:B------:R-:W-:Y:S02]  /*6e10*/  F2FP.PACK_AB R37, R37, R76 ;  /* 0x0000004c2525723e */ /* 0x000fe400000000ff */
[----:B------:R-:W-:Y:S01]  /*6e20*/  F2FP.PACK_AB R36, R36, R78 ;  /* 0x0000004e2424723e */ /* 0x000fe200000000ff */
[----:B------:R-:W-:Y:S02]  /*6e30*/  UIMAD UR6, UR15, UR7, UR6 ;  /* 0x000000070f0672a4 */ /* 0x000fe4000f8e0206 */
[----:B------:R-:W-:-:S04]  /*6e40*/  UIMAD UR4, UR14, UR4, URZ ;  /* 0x000000040e0472a4 */ /* 0x000fc8000f8e023f */
[----:B------:R-:W-:Y:S01]  /*6e50*/  UIMAD UR4, UR15, UR5, UR4 ;  /* 0x000000050f0472a4 */ /* 0x000fe2000f8e0204 */
[----:B-1----:R-:W-:-:S04]  /*6e60*/  SHF.R.S32.HI R42, RZ, 0x1f, R45 ;  /* 0x0000001fff2a7819 */ /* 0x002fc8000001142d */
[----:B------:R-:W-:Y:S01]  /*6e70*/  LEA.HI R42, R42, R45, RZ, 0x2 ;  /* 0x0000002d2a2a7211 */ /* 0x000fe200078f10ff */
[----:B--2---:R-:W-:Y:S04]  /*6e80*/  STS [R134], R3 ;  /* 0x0000000386007388 */ /* 0x004fe80000000800 */
[----:B------:R1:W-:Y:S04]  /*6e90*/  STS [R134+0x200], R0 ;  /* 0x0002000086007388 */ /* 0x0003e80000000800 */
[----:B---3--:R-:W-:Y:S04]  /*6ea0*/  STS [R132], R9 ;  /* 0x0000000984007388 */ /* 0x008fe80000000800 */
[----:B------:R2:W-:Y:S04]  /*6eb0*/  STS [R132+0x200], R8 ;  /* 0x0002000884007388 */ /* 0x0005e80000000800 */
[----:B------:R-:W-:Y:S04]  /*6ec0*/  STS [R134+0x1000], R13 ;  /* 0x0010000d86007388 */ /* 0x000fe80000000800 */
[----:B------:R3:W-:Y:S04]  /*6ed0*/  STS [R134+0x1200], R12 ;  /* 0x0012000c86007388 */ /* 0x0007e80000000800 */
[----:B------:R-:W-:Y:S04]  /*6ee0*/  STS [R132+0x1000], R11 ;  /* 0x0010000b84007388 */ /* 0x000fe80000000800 */
[----:B------:R1:W-:Y:S04]  /*6ef0*/  STS [R132+0x1200], R10 ;  /* 0x0012000a84007388 */ /* 0x0003e80000000800 */
        /* <DEDUP_REMOVED lines=28> */
[----:B----4-:R-:W-:-:S03]  /*70c0*/  SHF.R.S32.HI R5, RZ, 0x1f, R136 ;  /* 0x0000001fff057819 */ /* 0x010fc60000011488 */
[----:B------:R-:W-:Y:S01]  /*70d0*/  STS [R134+0x9000], R25 ;  /* 0x0090001986007388 */ /* 0x000fe20000000800 */
[----:B------:R-:W-:-:S03]  /*70e0*/  MOV R4, R136 ;  /* 0x0000008800047202 */ /* 0x000fc60000000f00 */
[----:B------:R-:W-:Y:S01]  /*70f0*/  STS [R134+0x9200], R24 ;  /* 0x0092001886007388 */ /* 0x000fe20000000800 */
[----:B-1----:R-:W-:-:S03]  /*7100*/  MOV R0, UR15 ;  /* 0x0000000f00007c02 */ /* 0x002fc60008000f00 */
[----:B------:R-:W-:Y:S04]  /*7110*/  STS [R132+0x9000], R21 ;  /* 0x0090001584007388 */ /* 0x000fe80000000800 */
[----:B------:R-:W-:Y:S01]  /*7120*/  STS [R132+0x9200], R20 ;  /* 0x0092001484007388 */ /* 0x000fe20000000800 */
[----:B------:R-:W-:-:S03]  /*7130*/  MOV R133, R7 ;  /* 0x0000000700857202 */ /* 0x000fc60000000f00 */
[----:B------:R-:W-:Y:S01]  /*7140*/  STS [R134+0xa000], R19 ;  /* 0x00a0001386007388 */ /* 0x000fe20000000800 */
[----:B------:R-:W-:-:S03]  /*7150*/  IMAD.WIDE.U32 R6, R6, c[0x0][0x3a0], R4 ;  /* 0x0000e80006067a25 */ /* 0x000fc600078e0004 */
[----:B------:R-:W-:Y:S01]  /*7160*/  STS [R134+0xa200], R18 ;  /* 0x00a2001286007388 */ /* 0x000fe20000000800 */
[----:B------:R-:W-:-:S03]  /*7170*/  IMAD.WIDE.U32 R4, R0, c[0x0][0x3a8], R4 ;  /* 0x0000ea0000047a25 */ /* 0x000fc600078e0004 */
[----:B------:R-:W-:Y:S01]  /*7180*/  STS [R132+0xa000], R15 ;  /* 0x00a0000f84007388 */ /* 0x000fe20000000800 */
[----:B------:R-:W-:-:S03]  /*7190*/  SHF.R.S32.HI R0, RZ, 0x1f, R43 ;  /* 0x0000001fff007819 */ /* 0x000fc6000001142b */
[----:B------:R-:W-:Y:S04]  /*71a0*/  STS [R132+0xa200], R14 ;  /* 0x00a2000e84007388 */ /* 0x000fe80000000800 */
[----:B------:R-:W-:Y:S04]  /*71b0*/  STS [R134+0xb000], R17 ;  /* 0x00b0001186007388 */ /* 0x000fe80000000800 */
[----:B------:R-:W-:Y:S04]  /*71c0*/  STS [R134+0xb200], R16 ;  /* 0x00b2001086007388 */ /* 0x000fe80000000800 */
[----:B------:R-:W-:Y:S01]  /*71d0*/  STS [R132+0xb000], R37 ;  /* 0x00b0002584007388 */ /* 0x000fe20000000800 */
[----:B------:R-:W-:-:S03]  /*71e0*/  IADD3 R7, R7, UR6, RZ ;  /* 0x0000000607077c10 */ /* 0x000fc6000fffe0ff */
[----:B------:R-:W-:Y:S01]  /*71f0*/  STS [R132+0xb200], R36 ;  /* 0x00b2002484007388 */ /* 0x000fe20000000800 */
[C---:B--2---:R-:W-:Y:S02]  /*7200*/  IMAD R8, R0.reuse, c[0x0][0x388], RZ ;  /* 0x0000e20000087a24 */ /* 0x044fe400078e02ff */
[----:B------:R-:W-:Y:S02]  /*7210*/  IMAD R3, R0, c[0x0][0x390], RZ ;  /* 0x0000e40000037a24 */ /* 0x000fe400078e02ff */
[C---:B------:R-:W-:Y:S01]  /*7220*/  IMAD R0, R43.reuse, c[0x0][0x38c], R8 ;  /* 0x0000e3002b007a24 */ /* 0x040fe200078e0208 */
[----:B------:R-:W-:Y:S01]  /*7230*/  SHF.R.S32.HI R8, RZ, 0x1f, R44 ;  /* 0x0000001fff087819 */ /* 0x000fe2000001142c */
[----:B------:R-:W-:Y:S01]  /*7240*/  IMAD.WIDE.U32 R6, R43, c[0x0][0x388], R6 ;  /* 0x0000e2002b067a25 */ /* 0x000fe200078e0006 */
[----:B------:R-:W-:-:S04]  /*7250*/  IADD3 R5, R5, UR4, RZ ;  /* 0x0000000405057c10 */ /* 0x000fc8000fffe0ff */
[----:B------:R-:W-:Y:S01]  /*7260*/  IADD3 R7, R7, R0, RZ ;  /* 0x0000000007077210 */ /* 0x000fe20007ffe0ff */
[----:B------:R-:W-:Y:S02]  /*7270*/  IMAD R0, R8, c[0x0][0x3b8], RZ ;  /* 0x0000ee0008007a24 */ /* 0x000fe400078e02ff */
[C---:B------:R-:W-:Y:S02]  /*7280*/  IMAD R3, R43.reuse, c[0x0][0x394], R3 ;  /* 0x0000e5002b037a24 */ /* 0x040fe400078e0203 */
[----:B------:R-:W-:Y:S01]  /*7290*/  IMAD.WIDE.U32 R4, R43, c[0x0][0x390], R4 ;  /* 0x0000e4002b047a25 */ /* 0x000fe200078e0004 */
[----:B---3--:R-:W-:Y:S01]  /*72a0*/  SHF.L.U32 R12, R133, 0x1, RZ ;  /* 0x00000001850c7819 */ /* 0x008fe200000006ff */
[----:B------:R-:W-:Y:S02]  /*72b0*/  BAR.SYNC.DEFER_BLOCKING 0x0 ;  /* 0x0000000000007b1d */ /* 0x000fe40000010000 */
[C---:B------:R-:W-:Y:S02]  /*72c0*/  IMAD R0, R44.reuse, c[0x0][0x3bc], R0 ;  /* 0x0000ef002c007a24 */ /* 0x040fe400078e0200 */
[----:B------:R-:W-:Y:S01]  /*72d0*/  IMAD.WIDE.U32 R6, R44, c[0x0][0x3b8], R6 ;  /* 0x0000ee002c067a25 */ /* 0x000fe200078e0006 */
[----:B------:R-:W-:-:S03]  /*72e0*/  IADD3 R5, R5, R3, RZ ;  /* 0x0000000305057210 */ /* 0x000fc60007ffe0ff */
[----:B------:R-:W-:Y:S01]  /*72f0*/  IMAD R3, R8, c[0x0][0x3c0], RZ ;  /* 0x0000f00008037a24 */ /* 0x000fe200078e02ff */
[----:B------:R-:W-:Y:S01]  /*7300*/  IADD3 R7, R7, R0, RZ ;  /* 0x0000000007077210 */ /* 0x000fe20007ffe0ff */
[----:B------:R-:W-:Y:S01]  /*7310*/  IMAD.WIDE.U32 R4, R44, c[0x0][0x3c0], R4 ;  /* 0x0000f0002c047a25 */ /* 0x000fe200078e0004 */
[----:B------:R-:W-:-:S03]  /*7320*/  SHF.R.S32.HI R0, RZ, 0x2, R42 ;  /* 0x00000002ff007819 */ /* 0x000fc6000001142a */
[----:B------:R-:W-:Y:S01]  /*7330*/  IMAD R3, R44, c[0x0][0x3c4], R3 ;  /* 0x0000f1002c037a24 */ /* 0x000fe200078e0203 */
[----:B------:R-:W-:Y:S01]  /*7340*/  SHF.R.S32.HI R8, RZ, 0x1f, R0 ;  /* 0x0000001fff087819 */ /* 0x000fe20000011400 */
[----:B------:R-:W1:Y:S04]  /*7350*/  LDS.128 R56, [R12+0x9000] ;  /* 0x009000000c387984 */ /* 0x000e680000000c00 */
[----:B------:R-:W2:Y:S04]  /*7360*/  LDS.128 R48, [R12+0xb000] ;  /* 0x00b000000c307984 */ /* 0x000ea80000000c00 */
[----:B------:R-:W3:Y:S04]  /*7370*/  LDS.128 R40, [R12+0xd000] ;  /* 0x00d000000c287984 */ /* 0x000ee80000000c00 */
        /* <DEDUP_REMOVED lines=8> */
[----:B------:R-:W1:Y:S01]  /*7400*/  LDS.128 R12, [R12+0x14000] ;  /* 0x014000000c0c7984 */ /* 0x000e620000000c00 */
[----:B------:R-:W-:Y:S01]  /*7410*/  IADD3 R5, R5, R3, RZ ;  /* 0x0000000305057210 */ /* 0x000fe20007ffe0ff */
[----:B------:R-:W-:-:S02]  /*7420*/  IMAD R3, R8, c[0x0][0x3a0], RZ ;  /* 0x0000e80008037a24 */ /* 0x000fc400078e02ff */
[----:B------:R-:W-:Y:S02]  /*7430*/  IMAD R8, R8, c[0x0][0x3a8], RZ ;  /* 0x0000ea0008087a24 */ /* 0x000fe400078e02ff */
[C---:B------:R-:W-:Y:S02]  /*7440*/  IMAD R60, R0.reuse, c[0x0][0x3a4], R3 ;  /* 0x0000e900003c7a24 */ /* 0x040fe400078e0203 */
[C---:B------:R-:W-:Y:S02]  /*7450*/  IMAD R3, R0.reuse, c[0x0][0x3ac], R8 ;  /* 0x0000eb0000037a24 */ /* 0x040fe400078e0208 */
[----:B------:R-:W-:-:S04]  /*7460*/  IMAD.WIDE.U32 R10, R0, c[0x0][0x3a0], R6 ;  /* 0x0000e800000a7a25 */ /* 0x000fc800078e0006 */
[----:B------:R-:W-:Y:S01]  /*7470*/  IMAD.WIDE.U32 R8, R0, c[0x0][0x3a8], R4 ;  /* 0x0000ea0000087a25 */ /* 0x000fe200078e0004 */
[----:B------:R-:W-:Y:S02]  /*7480*/  IADD3 R5, R11, R60, RZ ;  /* 0x0000003c0b057210 */ /* 0x000fe40007ffe0ff */
[----:B------:R-:W-:Y:S02]  /*7490*/  LEA R6, P1, R10, c[0x0][0x340], 0x1 ;  /* 0x0000d0000a067a11 */ /* 0x000fe400078208ff */
[----:B------:R-:W-:Y:S02]  /*74a0*/  IADD3 R0, R9, R3, RZ ;  /* 0x0000000309007210 */ /* 0x000fe40007ffe0ff */
[----:B------:R-:W-:Y:S02]  /*74b0*/  LEA R4, P0, R8, c[0x0][0x348], 0x1 ;  /* 0x0000d20008047a11 */ /* 0x000fe400078008ff */
[----:B------:R-:W-:Y:S02]  /*74c0*/  LEA.HI.X R7, R10, c[0x0][0x344], R5, 0x1, P1 ;  /* 0x0000d1000a077a11 */ /* 0x000fe400008f0c05 */
[----:B------:R-:W-:-:S02]  /*74d0*/  MOV R3, c[0x0][0x3a0] ;  /* 0x0000e80000037a02 */ /* 0x000fc40000000f00 */
[----:B------:R-:W-:Y:S02]  /*74e0*/  LEA.HI.X R5, R8, c[0x0][0x34c], R0, 0x1, P0 ;  /* 0x0000d30008057a11 */ /* 0x000fe400000f0c00 */
[----:B------:R-:W-:Y:S02]  /*74f0*/  MOV R0, c[0x0][0x3a8] ;  /* 0x0000ea0000007a02 */ /* 0x000fe40000000f00 */
[----:B------:R-:W-:Y:S02]  /*7500*/  MOV R11, c[0x0][0x3a4] ;  /* 0x0000e900000b7a02 */ /* 0x000fe40000000f00 */
[----:B------:R-:W-:Y:S02]  /*7510*/  LEA R10, P1, R3, R6, 0x7 ;  /* 0x00000006030a7211 */ /* 0x000fe400078238ff */
[----:B------:R-:W-:Y:S02]  /*7520*/  MOV R9, c[0x0][0x3ac] ;  /* 0x0000eb0000097a02 */ /* 0x000fe40000000f00 */
[----:B------:R-:W-:-:S02]  /*7530*/  LEA R8, P0, R0, R4, 0x7 ;  /* 0x0000000400087211 */ /* 0x000fc400078038ff */
[----:B------:R-:W-:Y:S02]  /*7540*/  LEA.HI.X R11, R3, R7, R11, 0x7, P1 ;  /* 0x00000007030b7211 */ /* 0x000fe400008f3c0b */
[----:B------:R-:W-:Y:S01]  /*7550*/  LEA.HI.X R9, R0, R5, R9, 0x7, P0 ;  /* 0x0000000500097211 */ /* 0x000fe200000f3c09 */
[----:B-1----:R1:W-:Y:S04]  /*7560*/  STG.E.128 [R6.64], R56 ;  /* 0x0000003806007986 */ /* 0x0023e8000c101d26 */
[----:B--2---:R1:W-:Y:S04]  /*7570*/  STG.E.128 [R6.64+0x40], R48 ;  /* 0x0000403006007986 */ /* 0x0043e8000c101d26 */
[----:B---3--:R1:W-:Y:S04]  /*7580*/  STG.E.128 [R6.64+0x80], R40 ;  /* 0x0000802806007986 */ /* 0x0083e8000c101d26 */
[----:B----4-:R1:W-:Y:S04]  /*7590*/  STG.E.128 [R10.64], R52 ;  /* 0x000000340a007986 */ /* 0x0103e8000c101d26 */
        /* <DEDUP_REMOVED lines=8> */
.L_x_487:
        /* <DEDUP_REMOVED lines=11> */
.L_x_494:
[----:B------:R-:W-:Y:S05]  /*76d0*/  EXIT ;  /* 0x000000000000794d */ /* 0x000fea0003800000 */
.L_x_496:
        /* <DEDUP_REMOVED lines=10> */
.L_x_1288:


//--------------------- .text._ZN5flash44flash_bwd_dq_dk_dv_loop_seqk_parallel_kernelI23Flash_bwd_kernel_traitsILi96ELi64ELi128ELi8ELi2ELi4ELi4ELb1ELb0EN7cutlass6half_tE19Flash_kernel_traitsILi96ELi64ELi128ELi8ES3_EELb0ELb0ELb0ELb0ELb1ELb1ELb1EEEvNS_16Flash_bwd_paramsE --------------------------
	.section	.text._ZN5flash44flash_bwd_dq_dk_dv_loop_seqk_parallel_kernelI23Flash_bwd_kernel_traitsILi96ELi64ELi128ELi8ELi2ELi4ELi4ELb1ELb0EN7cutlass6half_tE19Flash_kernel_traitsILi96ELi64ELi128ELi8ES3_EELb0ELb0ELb0ELb0ELb1ELb1ELb1EEEvNS_16Flash_bwd_paramsE,"ax",@progbits
	.sectioninfo	@"SHI_REGISTERS=255"
	.align	128
        .global         _ZN5flash44flash_bwd_dq_dk_dv_loop_seqk_parallel_kernelI23Flash_bwd_kernel_traitsILi96ELi64ELi128ELi8ELi2ELi4ELi4ELb1ELb0EN7cutlass6half_tE19Flash_kernel_traitsILi96ELi64ELi128ELi8ES3_EELb0ELb0ELb0ELb0ELb1ELb1ELb1EEEvNS_16Flash_bwd_paramsE
        .type           _ZN5flash44flash_bwd_dq_dk_dv_loop_seqk_parallel_kernelI23Flash_bwd_kernel_traitsILi96ELi64ELi128ELi8ELi2ELi4ELi4ELb1ELb0EN7cutlass6half_tE19Flash_kernel_traitsILi96ELi64ELi128ELi8ES3_EELb0ELb0ELb0ELb0ELb1ELb1ELb1EEEvNS_16Flash_bwd_paramsE,@function
        .size           _ZN5flash44flash_bwd_dq_dk_dv_loop_seqk_parallel_kernelI23Flash_bwd_kernel_traitsILi96ELi64ELi128ELi8ELi2ELi4ELi4ELb1ELb0EN7cutlass6half_tE19Flash_kernel_traitsILi96ELi64ELi128ELi8ES3_EELb0ELb0ELb0ELb0ELb1ELb1ELb1EEEvNS_16Flash_bwd_paramsE,(.L_x_1289 - _ZN5flash44flash_bwd_dq_dk_dv_loop_seqk_parallel_kernelI23Flash_bwd_kernel_traitsILi96ELi64ELi128ELi8ELi2ELi4ELi4ELb1ELb0EN7cutlass6half_tE19Flash_kernel_traitsILi96ELi64ELi128ELi8ES3_EELb0ELb0ELb0ELb0ELb1ELb1ELb1EEEvNS_16Flash_bwd_paramsE)
        .other          _ZN5flash44flash_bwd_dq_dk_dv_loop_seqk_parallel_kernelI23Flash_bwd_kernel_traitsILi96ELi64ELi128ELi8ELi2ELi4ELi4ELb1ELb0EN7cutlass6half_tE19Flash_kernel_traitsILi96ELi64ELi128ELi8ES3_EELb0ELb0ELb0ELb0ELb1ELb1ELb1EEEvNS_16Flash_bwd_paramsE,@"STO_CUDA_ENTRY STV_DEFAULT"
_ZN5flash44flash_bwd_dq_dk_dv_loop_seqk_parallel_kernelI23Flash_bwd_kernel_traitsILi96ELi64ELi128ELi8ELi2ELi4ELi4ELb1ELb0EN7cutlass6half_tE19Flash_kernel_traitsILi96ELi64ELi128ELi8ES3_EELb0ELb0ELb0ELb0ELb1ELb1ELb1EEEvNS_16Flash_bwd_paramsE:
.text._ZN5flash44flash_bwd_dq_dk_dv_loop_seqk_parallel_kernelI23Flash_bwd_kernel_traitsILi96ELi64ELi128ELi8ELi2ELi4ELi4ELb1ELb0EN7cutlass6half_tE19Flash_kernel_traitsILi96ELi64ELi128ELi8ES3_EELb0ELb0ELb0ELb0ELb1ELb1ELb1EEEvNS_16Flash_bwd_paramsE:
        /* <DEDUP_REMOVED lines=44> */
[----:B------:R-:W-:Y:S01]  /*02c0*/  UIMAD UR15, UR4, UR15, URZ ;  /* 0x0000000f040f72a4 */ /* 0x000fe2000f8e023f */
[----:B------:R-:W-:Y:S01]  /*02d0*/  LEA.HI R4, R4, R0, RZ, 0x1 ;  /* 0x0000000004047211 */ /* 0x000fe200078f08ff */
[----:B------:R-:W-:Y:S01]  /*02e0*/  USHF.R.S32.HI UR16, URZ, 0x1f, UR17 ;  /* 0x0000001f3f107899 */ /* 0x000fe20008011411 */
[----:B------:R-:W-:Y:S01]  /*02f0*/  SHF.R.S32.HI R2, RZ, 0x2, R9 ;  /* 0x00000002ff027819 */ /* 0x000fe20000011409 */
[----:B------:R-:W-:Y:S01]  /*0300*/  IMAD.IADD R8, R10, 0x1, -R5 ;  /* 0x000000010a087824 */ /* 0x000fe200078e0a05 */
[----:B------:R-:W-:Y:S01]  /*0310*/  SHF.R.S32.HI R6, RZ, 0x1f, R9 ;  /* 0x0000001fff067819 */ /* 0x000fe20000011409 */
[----:B------:R-:W-:Y:S01]  /*0320*/  UMOV UR14, 0xffffd000 ;  /* 0xffffd000000e7882 */ /* 0x000fe20000000000 */
[----:B------:R-:W-:-:S02]  /*0330*/  LOP3.LUT R7, R9, 0xfffffffc, RZ, 0xc0, !PT ;  /* 0xfffffffc09077812 */ /* 0x000fc400078ec0ff */
[----:B------:R-:W-:Y:S02]  /*0340*/  LOP3.LUT R5, R4, 0xfffffffe, RZ, 0xc0, !PT ;  /* 0xfffffffe04057812 */ /* 0x000fe400078ec0ff */
        /* <DEDUP_REMOVED lines=15> */
[-C--:B------:R-:W-:Y:S01]  /*0440*/  LEA.HI R3, R3, R0.reuse, RZ, 0x1 ;  /* 0x0000000003037211 */ /* 0x080fe200078f08ff */
[----:B------:R1:W-:Y:S01]  /*0450*/  STL [R1+0x40], R16 ;  /* 0x0000401001007387 */ /* 0x0003e20000100800 */
[----:B------:R-:W-:-:S02]  /*0460*/  LEA.HI R2, R5, R0, RZ, 0x2 ;  /* 0x0000000005027211 */ /* 0x000fc400078f10ff */
        /* <DEDUP_REMOVED lines=12> */
[----:B------:R-:W-:Y:S02]  /*0530*/  LOP3.LUT R2, R6, 0x3fffffe, RZ, 0xc0, !PT ;  /* 0x03fffffe06027812 */ /* 0x000fe400078ec0ff */
[----:B------:R-:W-:Y:S02]  /*0540*/  SHF.R.S32.HI R12, RZ, 0x1f, R8 ;  /* 0x0000001fff0c7819 */ /* 0x000fe40000011408 */
[----:B------:R-:W-:Y:S01]  /*0550*/  SHF.R.U32.HI R5, RZ, 0x3, R0 ;  /* 0x00000003ff057819 */ /* 0x000fe20000011600 */
[----:B------:R-:W-:Y:S01]  /*0560*/  IMAD.IADD R2, R11, 0x1, -R2 ;  /* 0x000000010b027824 */ /* 0x000fe200078e0a02 */
[----:B------:R-:W-:Y:S01]  /*0570*/  LOP3.LUT R3, R0, 0x18, R16, 0xf8, !PT ;  /* 0x0000001800037812 */ /* 0x000fe200078ef810 */
[----:B------:R-:W-:Y:S01]  /*0580*/  IMAD R0, R14, 0x4, R15 ;  /* 0x000000040e007824 */ /* 0x000fe200078e020f */
[-C--:B------:R-:W-:Y:S02]  /*0590*/  LEA.HI R12, R12, R8.reuse, RZ, 0x3 ;  /* 0x000000080c0c7211 */ /* 0x080fe400078f18ff */
[----:B------:R-:W-:Y:S01]  /*05a0*/  LEA.HI R4, R8, R8, RZ, 0x1 ;  /* 0x0000000808047211 */ /* 0x000fe200078f08ff */
[----:B------:R-:W-:Y:S01]  /*05b0*/  IMAD R19, R0, 0x8, R2 ;  /* 0x0000000800137824 */ /* 0x000fe200078e0202 */
[----:B------:R-:W-:-:S02]  /*05c0*/  LOP3.LUT R0, R12, 0xfffffff8, RZ, 0xc0, !PT ;  /* 0xfffffff80c007812 */ /* 0x000fc400078ec0ff */
[----:B------:R-:W-:Y:S02]  /*05d0*/  LOP3.LUT R5, R3, R5, RZ, 0x3c, !PT ;  /* 0x0000000503057212 */ /* 0x000fe400078e3cff */
[----:B------:R-:W-:Y:S01]  /*05e0*/  LOP3.LUT R2, R9, 0x1, RZ, 0xc0, !PT ;  /* 0x0000000109027812 */ /* 0x000fe200078ec0ff */
[----:B-1----:R-:W-:Y:S01]  /*05f0*/  IMAD.IADD R16, R8, 0x1, -R0 ;  /* 0x0000000108107824 */ /* 0x002fe200078e0a00 */
[----:B------:R-:W-:Y:S01]  /*0600*/  LOP3.LUT R3, R4, 0x7fffffe, RZ, 0xc0, !PT ;  /* 0x07fffffe04037812 */ /* 0x000fe200078ec0ff */
[----:B------:R-:W-:Y:S01]  /*0610*/  IMAD.U32 R5, R7, 0x20, R5 ;  /* 0x0000002007057824 */ /* 0x000fe200078e0005 */
[----:B------:R-:W-:Y:S02]  /*0620*/  SHF.R.S32.HI R0, RZ, 0x1, R6 ;  /* 0x00000001ff007819 */ /* 0x000fe40000011406 */
[----:B------:R-:W-:Y:S01]  /*0630*/  ISETP.NE.U32.AND P5, PT, R2, 0x1, PT ;  /* 0x000000010200780c */ /* 0x000fe20003fa5070 */
[----:B------:R-:W-:Y:S01]  /*0640*/  IMAD.SHL.U32 R2, R11, 0x40, RZ ;  /* 0x000000400b027824 */ /* 0x000fe200078e00ff */
[----:B------:R-:W-:Y:S01]  /*0650*/  LOP3.LUT P6, RZ, R0, 0x2, RZ, 0xc0, !PT ;  /* 0x0000000200ff7812 */ /* 0x000fe200078cc0ff */
[----:B------:R-:W-:Y:S01]  /*0660*/  IMAD.IADD R17, R8, 0x1, -R3 ;  /* 0x0000000108117824 */ /* 0x000fe200078e0a03 */
[----:B------:R1:W-:Y:S01]  /*0670*/  STL [R1+0x28], R5 ;  /* 0x0000280501007387 */ /* 0x0003e20000100800 */
[----:B------:R-:W-:Y:S01]  /*0680*/  IMAD.SHL.U32 R3, R0, 0x40, RZ ;  /* 0x0000004000037824 */ /* 0x000fe200078e00ff */
[--C-:B------:R-:W-:Y:S01]  /*0690*/  SHF.R.S32.HI R6, RZ, 0x1, R4.reuse ;  /* 0x00000001ff067819 */ /* 0x100fe20000011404 */
[----:B------:R-:W-:Y:S01]  /*06a0*/  IMAD.SHL.U32 R0, R10, 0x10, RZ ;  /* 0x000000100a007824 */ /* 0x000fe200078e00ff */
[----:B------:R-:W-:-:S02]  /*06b0*/  SHF.R.S32.HI R4, RZ, 0x1f, R4 ;  /* 0x0000001fff047819 */ /* 0x000fc40000011404 */
[C---:B------:R-:W-:Y:S02]  /*06c0*/  LEA.HI R8, R9.reuse, R9, RZ, 0x1 ;  /* 0x0000000909087211 */ /* 0x040fe400078f08ff */
[----:B------:R-:W-:Y:S02]  /*06d0*/  LEA.HI R4, R4, R6, RZ, 0x2 ;  /* 0x0000000604047211 */ /* 0x000fe400078f10ff */
[----:B------:R-:W-:Y:S02]  /*06e0*/  LOP3.LUT P4, RZ, R9, 0x2, RZ, 0xc0, !PT ;  /* 0x0000000209ff7812 */ /* 0x000fe4000788c0ff */
[----:B------:R-:W-:Y:S02]  /*06f0*/  LOP3.LUT R4, R4, 0xfffffffc, RZ, 0xc0, !PT ;  /* 0xfffffffc04047812 */ /* 0x000fe400078ec0ff */
[----:B------:R-:W-:Y:S02]  /*0700*/  SEL R221, R230, 0xffffffe0, !P6 ;  /* 0xffffffe0e6dd7807 */ /* 0x000fe40007000000 */
[----:B------:R-:W-:Y:S01]  /*0710*/  SEL R240, R240, 0x10, !P5 ;  /* 0x00000010f0f07807 */ /* 0x000fe20006800000 */
[----:B------:R-:W-:-:S02]  /*0720*/  IMAD.IADD R11, R6, 0x1, -R4 ;  /* 0x00000001060b7824 */ /* 0x000fc400078e0a04 */
[----:B------:R-:W-:Y:S01]  /*0730*/  IMAD.SHL.U32 R4, R14, 0x20, RZ ;  /* 0x000000200e047824 */ /* 0x000fe200078e00ff */
[----:B-1----:R-:W-:Y:S02]  /*0740*/  LOP3.LUT R5, R2, 0x1c0, RZ, 0xc0, !PT ;  /* 0x000001c002057812 */ /* 0x002fe400078ec0ff */
[----:B------:R-:W-:Y:S02]  /*0750*/  LOP3.LUT R2, R3, 0xc0, RZ, 0xc0, !PT ;  /* 0x000000c003027812 */ /* 0x000fe400078ec0ff */
[----:B------:R-:W-:Y:S02]  /*0760*/  LOP3.LUT R0, R5, 0x30, R0, 0xf8, !PT ;  /* 0x0000003005007812 */ /* 0x000fe400078ef800 */
[--C-:B------:R-:W-:Y:S02]  /*0770*/  LOP3.LUT R3, R2, 0x8, R13.reuse, 0xf8, !PT ;  /* 0x0000000802037812 */ /* 0x100fe400078ef80d */
[----:B------:R-:W-:Y:S02]  /*0780*/  LOP3.LUT R7, R0, 0x8, R13, 0xf8, !PT ;  /* 0x0000000800077812 */ /* 0x000fe400078ef80d */
[----:B------:R-:W-:-:S02]  /*0790*/  LOP3.LUT R0, R8, 0x3fffffe, RZ, 0xc0, !PT ;  /* 0x03fffffe08007812 */ /* 0x000fc400078ec0ff */
[----:B------:R-:W-:-:S03]  /*07a0*/  SHF.R.U32.HI R2, RZ, 0x3, R2 ;  /* 0x00000003ff027819 */ /* 0x000fc60000011602 */
[----:B------:R-:W-:Y:S01]  /*07b0*/  IMAD.IADD R6, R9, 0x1, -R0 ;  /* 0x0000000109067824 */ /* 0x000fe200078e0a00 */
[----:B------:R-:W-:Y:S01]  /*07c0*/  LOP3.LUT R222, R3, R2, RZ, 0x3c, !PT ;  /* 0x0000000203de7212 */ /* 0x000fe200078e3cff */
[----:B------:R-:W-:Y:S01]  /*07d0*/  IMAD.SHL.U32 R0, R9, 0x40, RZ ;  /* 0x0000004009007824 */ /* 0x000fe200078e00ff */
[----:B------:R-:W-:Y:S01]  /*07e0*/  SHF.R.U32.HI R3, RZ, 0x3, R5 ;  /* 0x00000003ff037819 */ /* 0x000fe20000011605 */
[----:B------:R-:W-:Y:S01]  /*07f0*/  IMAD.SHL.U32 R5, R18, 0x2, RZ ;  /* 0x0000000212057824 */ /* 0x000fe200078e00ff */
[----:B------:R-:W-:Y:S01]  /*0800*/  SHF.R.S32.HI R2, RZ, 0x3, R12 ;  /* 0x00000003ff027819 */ /* 0x000fe2000001140c */
[----:B------:R-:W-:Y:S01]  /*0810*/  IMAD.U32 R222, R19, 0x20, R222 ;  /* 0x0000002013de7824 */ /* 0x000fe200078e00de */
[----:B------:R-:W-:Y:S02]  /*0820*/  LOP3.LUT R0, R0, 0x1c0, RZ, 0xc0, !PT ;  /* 0x000001c000007812 */ /* 0x000fe400078ec0ff */
[----:B------:R-:W-:Y:S01]  /*0830*/  LOP3.LUT R9, R7, R3, RZ, 0x3c, !PT ;  /* 0x0000000307097212 */ /* 0x000fe200078e3cff */
[----:B------:R-:W-:Y:S01]  /*0840*/  IMAD R225, R10, 0x2, R2 ;  /* 0x000000020ae17824 */ /* 0x000fe200078e0202 */
[----:B------:R-:W-:Y:S01]  /*0850*/  LOP3.LUT R4, R0, 0x20, R4, 0xf8, !PT ;  /* 0x0000002000047812 */ /* 0x000fe200078ef804 */
[----:B------:R-:W-:Y:S01]  /*0860*/  IMAD R17, R2, 0x8, R17 ;  /* 0x0000000802117824 */ /* 0x000fe200078e0211 */
        /* <DEDUP_REMOVED lines=13> */
[----:B------:R-:W-:Y:S01]  /*0940*/  IMAD.SHL.U32 R4, R15, 0x10, RZ ;  /* 0x000000100f047824 */ /* 0x000fe200078e00ff */
        /* <DEDUP_REMOVED lines=53> */
.L_x_505:
        /* <DEDUP_REMOVED lines=42> */
[----:B------:R-:W-:-:S02]  /*0f40*/  UISETP.NE.AND UP0, UPT, UR33, URZ, UPT ;  /* 0x0000003f2100728c */ /* 0x000fc4000bf05270 */
[----:B------:R-:W-:Y:S02]  /*0f50*/  USHF.R.S32.HI UR42, URZ, 0x1f, UR32 ;  /* 0x0000001f3f2a7899 */ /* 0x000fe40008011420 */
[----:B------:R-:W-:Y:S02]  /*0f60*/  ULDC.64 UR4, c[0x0][0x240] ;  /* 0x0000900000047ab9 */ /* 0x000fe40000000a00 */
[----:B------:R-:W-:Y:S02]  /*0f70*/  ULEA.HI UR42, UR42, UR32, URZ, 0x6 ;  /* 0x000000202a2a7291 */ /* 0x000fe4000f8f303f */
[----:B------:R-:W-:Y:S01]  /*0f80*/  UISETP.NE.U32.AND UP1, UPT, URZ, UR4, UPT ;  /* 0x000000043f00728c */ /* 0x000fe2000bf25070 */
[----:B---3--:R-:W3:Y:S01]  /*0f90*/  MUFU.RCP R4, R4 ;  /* 0x0000000400047308 */ /* 0x008ee20000001000 */
[----:B------:R-:W-:Y:S02]  /*0fa0*/  ULDC UR41, c[0x0][0x22c] ;  /* 0x00008b0000297ab9 */ /* 0x000fe40000000800 */
[----:B------:R-:W-:Y:S01]  /*0fb0*/  UISETP.NE.AND.EX UP1, UPT, URZ, UR5, UPT, UP1 ;  /* 0x000000053f00728c */ /* 0x000fe2000bf25310 */
[----:B-1----:R-:W-:Y:S01]  /*0fc0*/  IABS R3, R3 ;  /* 0x0000000300037213 */ /* 0x002fe20000000000 */
[----:B--2---:R-:W-:-:S02]  /*0fd0*/  ULOP3.LUT UR44, UR38, UR44, URZ, 0x3c, !UPT ;  /* 0x0000002c262c7292 */ /* 0x004fc4000f8e3c3f */
[----:B------:R-:W-:Y:S02]  /*0fe0*/  ULDC UR4, c[0x0][0x214] ;  /* 0x0000850000047ab9 */ /* 0x000fe40000000800 */
[----:B------:R-:W-:Y:S02]  /*0ff0*/  ULDC UR5, c[0x0][0x1c0] ;  /* 0x0000700000057ab9 */ /* 0x000fe40000000800 */
[----:B------:R-:W-:Y:S01]  /*1000*/  ISETP.LE.AND P1, PT, RZ, UR44, PT ;  /* 0x0000002cff007c0c */ /* 0x000fe2000bf23270 */
[----:B------:R-:W-:Y:S02]  /*1010*/  ULOP3.LUT UR44, UR42, 0xffffffc0, URZ, 0xc0, !UPT ;  /* 0xffffffc02a2c7892 */ /* 0x000fe4000f8ec03f */
[----:B----4-:R-:W-:Y:S01]  /*1020*/  @UP0 UIMAD UR39, UR27, UR4, URZ ;  /* 0x000000041b2702a4 */ /* 0x010fe2000f8e023f */
[----:B---3--:R-:W-:Y:S01]  /*1030*/  IADD3 R4, R4, 0xffffffe, RZ ;  /* 0x0ffffffe04047810 */ /* 0x008fe20007ffe0ff */
[----:B------:R-:W-:Y:S02]  /*1040*/  UIMAD UR41, UR38, UR41, URZ ;  /* 0x00000029262972a4 */ /* 0x000fe4000f8e023f */
[----:B------:R-:W-:Y:S01]  /*1050*/  UIMAD.WIDE UR46, UR27, 0x80, URZ ;  /* 0x000000801b2e78a5 */ /* 0x000fe2000f8e023f */
[----:B------:R-:W1:Y:S01]  /*1060*/  F2I.FTZ.U32.TRUNC.NTZ R5, R4 ;  /* 0x0000000400057305 */ /* 0x000e62000021f000 */
[----:B------:R-:W-:-:S02]  /*1070*/  @!UP0 UIMAD UR5, UR27, UR5, UR38 ;  /* 0x000000051b0582a4 */ /* 0x000fc4000f8e0226 */
[----:B------:R-:W-:Y:S02]  /*1080*/  UIADD3 UR44, UR44, -0x40, URZ ;  /* 0xffffffc02c2c7890 */ /* 0x000fe4000fffe03f */
[----:B------:R-:W-:Y:S02]  /*1090*/  ULDC.U8 UR31, c[0x0][0x3d0] ;  /* 0x0000f400001f7ab9 */ /* 0x000fe40000000000 */
[----:B------:R-:W-:Y:S01]  /*10a0*/  ULDC UR40, c[0x0][0x234] ;  /* 0x00008d0000287ab9 */ /* 0x000fe20000000800 */
[----:B------:R-:W-:Y:S01]  /*10b0*/  ISETP.NE.AND P4, PT, RZ, UR31, PT ;  /* 0x0000001fff007c0c */ /* 0x000fe2000bf85270 */
[----:B------:R-:W-:Y:S02]  /*10c0*/  ULDC UR34, c[0x0][0x1c0] ;  /* 0x0000700000227ab9 */ /* 0x000fe40000000800 */
[----:B------:R-:W-:Y:S02]  /*10d0*/  @UP0 UIMAD UR40, UR38, UR40, UR39 ;  /* 0x00000028262802a4 */ /* 0x000fe4000f8e0227 */
[----:B------:R-:W-:-:S02]  /*10e0*/  USHF.R.S32.HI UR7, URZ, 0x1f, UR13 ;  /* 0x0000001f3f077899 */ /* 0x000fc4000801140d */
[----:B------:R-:W-:Y:S01]  /*10f0*/  USHF.R.S32.HI UR26, URZ, 0x1f, UR6 ;  /* 0x0000001f3f1a7899 */ /* 0x000fe20008011406 */
        /* <DEDUP_REMOVED lines=8> */
[----:B------:R-:W-:-:S02]  /*1180*/  USEL UR32, UR46, URZ, UP1 ;  /* 0x0000003f2e207287 */ /* 0x000fc40008800000 */
[----:B------:R-:W-:Y:S01]  /*1190*/  USEL UR31, UR47, URZ, UP1 ;  /* 0x0000003f2f1f7287 */ /* 0x000fe20008800000 */
        /* <DEDUP_REMOVED lines=24> */
.L_x_498:
[----:B------:R-:W-:-:S04]  /*1320*/  UIMAD UR39, UR27, UR11, UR38 ;  /* 0x0000000b1b2772a4 */ /* 0x000fc8000f8e0226 */
[----:B------:R-:W-:Y:S02]  /*1330*/  UIMAD UR39, UR39, UR10, URZ ;  /* 0x0000000a272772a4 */ /* 0x000fe4000f8e023f */
.L_x_499:
[----:B------:R-:W2:Y:S01]  /*1340*/  LDL.64 R4, [R1+0x40] ;  /* 0x0000400001047983 */ /* 0x000ea20000100a00 */
[----:B------:R-:W-:-:S03]  /*1350*/  ULDC.64 UR4, c[0x0][0x368] ;  /* 0x0000da0000047ab9 */ /* 0x000fc60000000a00 */
[----:B------:R1:W2:Y:S01]  /*1360*/  LDL.64 R10, [R1+0x40] ;  /* 0x00004000010a7983 */ /* 0x0002a20000100a00 */
[----:B------:R-:W-:Y:S02]  /*1370*/  UIMAD UR4, UR43, UR4, URZ ;  /* 0x000000042b0472a4 */ /* 0x000fe4000f8e023f */
[----:B------:R-:W-:Y:S01]  /*1380*/  UIADD3 UR13, UP0, UR6, UR13, URZ ;  /* 0x0000000d060d7290 */ /* 0x000fe2000ff1e03f */
[----:B------:R-:W3:Y:S01]  /*1390*/  S2R R21, SR_TID.X ;  /* 0x0000000000157919 */ /* 0x000ee20000002100 */
[----:B------:R-:W-:Y:S02]  /*13a0*/  UIMAD UR6, UR27, UR5, UR4 ;  /* 0x000000051b0672a4 */ /* 0x000fe4000f8e0204 */
[----:B------:R-:W-:Y:S01]  /*13b0*/  UIADD3.X UR26, UR7, UR26, URZ, UP0, !UPT ;  /* 0x0000001a071a7290 */ /* 0x000fe200087fe43f */
[----:B------:R-:W4:Y:S01]  /*13c0*/  S2R R23, SR_CTAID.Y ;  /* 0x0000000000177919 */ /* 0x000f220000002600 */
[----:B------:R-:W-:Y:S01]  /*13d0*/  ULDC.64 UR4, c[0x0][0x1a0] ;  /* 0x0000680000047ab9 */ /* 0x000fe20000000a00 */
[----:B------:R-:W-:Y:S01]  /*13e0*/  IMAD.U32 R6, RZ, RZ, UR13 ;  /* 0x0000000dff067e24 */ /* 0x000fe2000f8e00ff */
[----:B------:R-:W-:-:S04]  /*13f0*/  UIMAD UR4, UR26, UR4, URZ ;  /* 0x000000041a0472a4 */ /* 0x000fc8000f8e023f */
[----:B------:R-:W-:-:S03]  /*1400*/  UIMAD UR46, UR13, UR5, UR4 ;  /* 0x000000050d2e72a4 */ /* 0x000fc6000f8e0204 */
[----:B------:R-:W-:Y:S02]  /*1410*/  ULDC.64 UR4, c[0x0][0x198] ;  /* 0x0000660000047ab9 */ /* 0x000fe40000000a00 */
[----:B------:R-:W-:-:S04]  /*1420*/  UIMAD UR4, UR26, UR4, URZ ;  /* 0x000000041a0472a4 */ /* 0x000fc8000f8e023f */
[----:B------:R-:W-:-:S03]  /*1430*/  UIMAD UR47, UR13, UR5, UR4 ;  /* 0x000000050d2f72a4 */ /* 0x000fc6000f8e0204 */
[----:B------:R-:W-:Y:S01]  /*1440*/  ULDC.64 UR4, c[0x0][0x180] ;  /* 0x0000600000047ab9 */ /* 0x000fe20000000a00 */
[----:B---3--:R-:W-:Y:S01]  /*1450*/  SHF.R.S32.HI R22, RZ, 0x1f, R21 ;  /* 0x0000001fff167819 */ /* 0x008fe20000011415 */
[----:B------:R-:W-:-:S03]  /*1460*/  UIMAD UR4, UR43, UR4, URZ ;  /* 0x000000042b0472a4 */ /* 0x000fc6000f8e023f */
[----:B------:R-:W-:Y:S01]  /*1470*/  LEA.HI R3, R22, R21, RZ, 0x2 ;  /* 0x0000001516037211 */ /* 0x000fe200078f10ff */
[----:B------:R-:W-:-:S03]  /*1480*/  UIMAD UR4, UR27, UR5, UR4 ;  /* 0x000000051b0472a4 */ /* 0x000fc6000f8e0204 */
[----:B------:R-:W-:-:S04]  /*1490*/  SHF.R.S32.HI R3, RZ, 0x2, R3 ;  /* 0x00000002ff037819 */ /* 0x000fc80000011403 */
[----:B------:R-:W-:Y:S02]  /*14a0*/  SHF.R.S32.HI R18, RZ, 0x1f, R3 ;  /* 0x0000001fff127819 */ /* 0x000fe40000011403 */
[----:B------:R-:W-:-:S04]  /*14b0*/  IADD3 R14, P0, R3, UR44, RZ ;  /* 0x0000002c030e7c10 */ /* 0x000fc8000ff1e0ff */
[----:B------:R-:W-:-:S05]  /*14c0*/  IADD3.X R12, R18, UR45, RZ, P0, !PT ;  /* 0x0000002d120c7c10 */ /* 0x000fca00087fe4ff */
[----:B------:R-:W-:Y:S01]  /*14d0*/  IMAD R13, R12, c[0x0][0x190], RZ ;  /* 0x000064000c0d7a24 */ /* 0x000fe200078e02ff */
[----:B------:R-:W-:Y:S02]  /*14e0*/  ULEA.HI.SX32 UR42, UR42, 0xffffffff, 0x1a ;  /* 0xffffffff2a2a7891 */ /* 0x000fe4000f8fd23f */
[----:B------:R-:W-:Y:S01]  /*14f0*/  UIADD3 UR40, UR44, UR40, URZ ;  /* 0x000000282c287290 */ /* 0x000fe2000fffe03f */
[----:B------:R-:W-:Y:S01]  /*1500*/  @P4 BAR.SYNC.DEFER_BLOCKING 0x0 ;  /* 0x0000000000004b1d */ /* 0x000fe20000010000 */
[----:B--2---:R-:W-:-:S05]  /*1510*/  IMAD.MOV.U32 R10, RZ, RZ, R4 ;  /* 0x000000ffff0a7224 */ /* 0x004fca00078e0004 */
[----:B------:R-:W-:-:S05]  /*1520*/  SHF.R.S32.HI R11, RZ, 0x1f, R10 ;  /* 0x0000001fff0b7819 */ /* 0x000fca000001140a */
[----:B------:R2:W-:Y:S01]  /*1530*/  STL [R1+0x44], R11 ;  /* 0x0000440b01007387 */ /* 0x0005e20000100800 */
[----:B----4-:R-:W-:-:S03]  /*1540*/  IMAD.WIDE.U32 R4, R23, c[0x0][0x368], R10 ;  /* 0x0000da0017047a25 */ /* 0x010fc600078e000a */
[----:B------:R-:W3:Y:S01]  /*1550*/  LDL R25, [R1+0x28] ;  /* 0x0000280001197983 */ /* 0x000ee20000100800 */
[----:B------:R-:W-:Y:S01]  /*1560*/  IMAD.MOV.U32 R8, RZ, RZ, R4 ;  /* 0x000000ffff087224 */ /* 0x000fe200078e0004 */
[----:B------:R-:W-:Y:S01]  /*1570*/  IADD3 R9, R5, UR6, RZ ;  /* 0x0000000605097c10 */ /* 0x000fe2000fffe0ff */
[----:B------:R-:W-:Y:S01]  /*1580*/  IMAD.U32 R4, RZ, RZ, UR13 ;  /* 0x0000000dff047e24 */ /* 0x000fe2000f8e00ff */
[----:B------:R-:W4:Y:S01]  /*1590*/  LDL R24, [R1+0x48] ;  /* 0x0000480001187983 */ /* 0x000f220000100800 */
[--C-:B------:R-:W-:Y:S01]  /*15a0*/  IMAD.WIDE.U32 R6, R6, c[0x0][0x1a0], R10.reuse ;  /* 0x0000680006067a25 */ /* 0x100fe200078e000a */
[----:B------:R-:W-:Y:S02]  /*15b0*/  ULDC.64 UR6, c[0x0][0x188] ;  /* 0x0000620000067ab9 */ /* 0x000fe40000000a00 */
[----:B------:R-:W-:Y:S01]  /*15c0*/  UIMAD UR6, UR43, UR6, URZ ;  /* 0x000000062b0672a4 */ /* 0x000fe2000f8e023f */
[----:B------:R-:W-:Y:S01]  /*15d0*/  IMAD.WIDE.U32 R4, R4, c[0x0][0x198], R10 ;  /* 0x0000660004047a25 */ /* 0x000fe200078e000a */
[----:B------:R-:W-:-:S02]  /*15e0*/  IADD3 R7, R7, UR46, RZ ;  /* 0x0000002e07077c10 */ /* 0x000fc4000fffe0ff */
[----:B------:R-:W-:Y:S01]  /*15f0*/  UIMAD UR6, UR27, UR7, UR6 ;  /* 0x000000071b0672a4 */ /* 0x000fe2000f8e0206 */
[----:B------:R-:W-:Y:S01]  /*1600*/  IMAD R16, R14, c[0x0][0x194], R13 ;  /* 0x000065000e107a24 */ /* 0x000fe200078e020d */
[----:B------:R-:W-:Y:S01]  /*1610*/  IADD3 R5, R5, UR47, RZ ;  /* 0x0000002f05057c10 */ /* 0x000fe2000fffe0ff */
[----:B------:R-:W-:Y:S02]  /*1620*/  IMAD R17, R12, c[0x0][0x370], RZ ;  /* 0x0000dc000c117a24 */ /* 0x000fe400078e02ff */
[----:B------:R-:W-:-:S04]  /*1630*/  IMAD.WIDE.U32 R12, R14, c[0x0][0x370], R8 ;  /* 0x0000dc000e0c7a25 */ /* 0x000fc800078e0008 */
[----:B--2---:R-:W-:-:S04]  /*1640*/  IMAD.WIDE.U32 R10, R14, c[0x0][0x190], R10 ;  /* 0x000064000e0a7a25 */ /* 0x004fc800078e000a */
[----:B------:R-:W-:Y:S02]  /*1650*/  IMAD.IADD R9, R11, 0x1, R16 ;  /* 0x000000010b097824 */ /* 0x000fe400078e0210 */
[----:B------:R-:W-:Y:S02]  /*1660*/  IMAD R16, R14, c[0x0][0x374], R17 ;  /* 0x0000dd000e107a24 */ /* 0x000fe400078e0211 */
[----:B------:R-:W2:Y:S01]  /*1670*/  S2R R17, SR_CTAID.Z ;  /* 0x0000000000117919 */ /* 0x000ea20000002700 */
[----:B------:R-:W-:-:S04]  /*1680*/  IMAD.WIDE.U32 R6, R23, c[0x0][0x188], R6 ;  /* 0x0000620017067a25 */ /* 0x000fc800078e0006 */
[----:B------:R-:W-:Y:S01]  /*1690*/  IMAD.WIDE.U32 R4, R23, c[0x0][0x180], R4 ;  /* 0x0000600017047a25 */ /* 0x000fe200078e0004 */
[----:B------:R-:W-:Y:S01]  /*16a0*/  IADD3 R7, R7, UR6, RZ ;  /* 0x0000000607077c10 */ /* 0x000fe2000fffe0ff */
[----:B------:R-:W-:Y:S01]  /*16b0*/  ULDC.64 UR6, c[0x0][0x178] ;  /* 0x00005e0000067ab9 */ /* 0x000fe20000000a00 */
[----:B------:R-:W-:Y:S02]  /*16c0*/  MOV R8, R10 ;  /* 0x0000000a00087202 */ /* 0x000fe40000000f00 */
[----:B------:R-:W-:Y:S01]  /*16d0*/  IADD3 R5, R5, UR4, RZ ;  /* 0x0000000405057c10 */ /* 0x000fe2000fffe0ff */
[----:B------:R-:W-:Y:S01]  /*16e0*/  ULDC.64 UR4, c[0x0][0x378] ;  /* 0x0000de0000047ab9 */ /* 0x000fe20000000a00 */
[C---:B------:R-:W-:Y:S01]  /*16f0*/  IMAD R11, R15.reuse, c[0x0][0x1b8], RZ ;  /* 0x00006e000f0b7a24 */ /* 0x040fe200078e02ff */
[----:B------:R-:W-:Y:S02]  /*1700*/  UIMAD UR6, UR43, UR6, URZ ;  /* 0x000000062b0672a4 */ /* 0x000fe4000f8e023f */
[----:B------:R-:W-:Y:S01]  /*1710*/  UIMAD UR4, UR35, UR4, URZ ;  /* 0x00000004230472a4 */ /* 0x000fe2000f8e023f */
[----:B------:R-:W-:Y:S01]  /*1720*/  IMAD R10, R15, c[0x0][0x1b0], RZ ;  /* 0x00006c000f0a7a24 */ /* 0x000fe200078e02ff */
[----:B------:R-:W-:Y:S01]  /*1730*/  UIMAD UR7, UR27, UR7, UR6 ;  /* 0x000000071b0772a4 */ /* 0x000fe2000f8e0206 */
[----:B------:R-:W-:-:S02]  /*1740*/  IMAD R14, R0, c[0x0][0x1bc], R11 ;  /* 0x00006f00000e7a24 */ /* 0x000fc400078e020b */
[----:B------:R-:W-:Y:S01]  /*1750*/  IMAD.WIDE.U32 R8, R23, c[0x0][0x178], R8 ;  /* 0x00005e0017087a25 */ /* 0x000fe200078e0008 */
[----:B------:R-:W-:-:S03]  /*1760*/  UIMAD UR6, UR38, UR5, UR4 ;  /* 0x00000005260672a4 */ /* 0x000fc6000f8e0204 */
[----:B------:R-:W-:Y:S01]  /*1770*/  IMAD.IADD R11, R13, 0x1, R16 ;  /* 0x000000010d0b7824 */ /* 0x000fe200078e0210 */
[----:B------:R-:W-:Y:S01]  /*1780*/  ULDC.64 UR4, c[0x0][0x1a8] ;  /* 0x00006a0000047ab9 */ /* 0x000fe20000000a00 */
[C---:B------:R-:W-:Y:S02]  /*1790*/  IMAD R13, R0.reuse, c[0x0][0x1b4], R10 ;  /* 0x00006d00000d7a24 */ /* 0x040fe400078e020a */
[C---:B------:R-:W-:Y:S01]  /*17a0*/  IMAD.WIDE.U32 R4, R0.reuse, c[0x0][0x1b0], R4 ;  /* 0x00006c0000047a25 */ /* 0x040fe200078e0004 */
[----:B------:R-:W-:Y:S01]  /*17b0*/  UIMAD UR4, UR35, UR4, URZ ;  /* 0x00000004230472a4 */ /* 0x000fe2000f8e023f */
[----:B------:R-:W-:Y:S02]  /*17c0*/  IADD3 R9, R9, UR7, RZ ;  /* 0x0000000709097c10 */ /* 0x000fe4000fffe0ff */
[----:B------:R-:W-:-:S04]  /*17d0*/  IMAD.WIDE.U32 R6, R0, c[0x0][0x1b8], R6 ;  /* 0x00006e0000067a25 */ /* 0x000fc800078e0006 */
[----:B------:R-:W-:Y:S02]  /*17e0*/  IMAD.MOV.U32 R10, RZ, RZ, R12 ;  /* 0x000000ffff0a7224 */ /* 0x000fe400078e000c */
[C---:B------:R-:W-:Y:S02]  /*17f0*/  IMAD R0, R18.reuse, c[0x0][0x1a0], RZ ;  /* 0x0000680012007a24 */ /* 0x040fe400078e02ff */
[----:B------:R-:W-:Y:S02]  /*1800*/  IMAD.IADD R5, R5, 0x1, R13 ;  /* 0x0000000105057824 */ /* 0x000fe400078e020d */
[----:B------:R-:W-:Y:S01]  /*1810*/  IMAD R12, R18, c[0x0][0x198], RZ ;  /* 0x00006600120c7a24 */ /* 0x000fe200078e02ff */
[----:B------:R-:W-:Y:S01]  /*1820*/  UIMAD UR4, UR38, UR5, UR4 ;  /* 0x00000005260472a4 */ /* 0x000fe2000f8e0204 */
[----:B------:R-:W-:Y:S02]  /*1830*/  IMAD.IADD R7, R7, 0x1, R14 ;  /* 0x0000000107077824 */ /* 0x000fe400078e020e */
[----:B------:R-:W-:-:S02]  /*1840*/  IMAD R16, R3, c[0x0][0x1a4], R0 ;  /* 0x0000690003107a24 */ /* 0x000fc400078e0200 */
[----:B--2---:R-:W-:-:S04]  /*1850*/  IMAD.WIDE.U32 R14, R17, c[0x0][0x378], R10 ;  /* 0x0000de00110e7a25 */ /* 0x004fc800078e000a */
[C---:B------:R-:W-:Y:S02]  /*1860*/  IMAD R0, R3.reuse, c[0x0][0x19c], R12 ;  /* 0x0000670003007a24 */ /* 0x040fe400078e020c */
[----:B------:R-:W-:-:S04]  /*1870*/  IMAD.WIDE.U32 R10, R3, c[0x0][0x198], R4 ;  /* 0x00006600030a7a25 */ /* 0x000fc800078e0004 */
[----:B------:R-:W-:-:S04]  /*1880*/  IMAD.WIDE.U32 R8, R17, c[0x0][0x1a8], R8 ;  /* 0x00006a0011087a25 */ /* 0x000fc800078e0008 */
[----:B------:R-:W-:Y:S01]  /*1890*/  IMAD.IADD R11, R11, 0x1, R0 ;  /* 0x000000010b0b7824 */ /* 0x000fe200078e0200 */
[----:B------:R-:W-:Y:S01]  /*18a0*/  IADD3 R0, R9, UR4, RZ ;  /* 0x0000000409007c10 */ /* 0x000fe2000fffe0ff */
[----:B------:R-:W-:Y:S01]  /*18b0*/  ULEA.HI UR4, UR42, UR42, URZ, 0x1 ;  /* 0x0000002a2a047291 */ /* 0x000fe2000f8f083f */
[----:B------:R-:W-:Y:S01]  /*18c0*/  IMAD.WIDE.U32 R12, R3, c[0x0][0x1a0], R6 ;  /* 0x00006800030c7a25 */ /* 0x000fe200078e0006 */
[----:B------:R-:W-:Y:S02]  /*18d0*/  LEA R246, P3, R8, c[0x0][0x160], 0x1 ;  /* 0x0000580008f67a11 */ /* 0x000fe400078608ff */
[----:B------:R-:W-:Y:S01]  /*18e0*/  ULOP3.LUT UR4, UR4, 0xfffffffe, URZ, 0xc0, !UPT ;  /* 0xfffffffe04047892 */ /* 0x000fe2000f8ec03f */
[----:B------:R-:W-:Y:S02]  /*18f0*/  IADD3 R3, R15, UR6, RZ ;  /* 0x000000060f037c10 */ /* 0x000fe4000fffe0ff */
[----:B------:R-:W-:Y:S01]  /*1900*/  LEA R244, P2, R14, c[0x0][0x330], 0x1 ;  /* 0x0000cc000ef47a11 */ /* 0x000fe200078408ff */
[----:B------:R-:W-:Y:S01]  /*1910*/  UIADD3 UR4, UR42, -UR4, URZ ;  /* 0x800000042a047290 */ /* 0x000fe2000fffe03f */
[----:B------:R-:W-:-:S02]  /*1920*/  IADD3 R5, R13, R16, RZ ;  /* 0x000000100d057210 */ /* 0x000fc40007ffe0ff */
[----:B------:R-:W-:Y:S02]  /*1930*/  LEA R6, P1, R12, c[0x0][0x170], 0x1 ;  /* 0x00005c000c067a11 */ /* 0x000fe400078208ff */
[----:B------:R-:W-:Y:S02]  /*1940*/  LEA R4, P0, R10, c[0x0][0x168], 0x1 ;  /* 0x00005a000a047a11 */ /* 0x000fe400078008ff */
[----:B------:R-:W-:Y:S02]  /*1950*/  LEA.HI.X R247, R8, c[0x0][0x164], R0, 0x1, P3 ;  /* 0x0000590008f77a11 */ /* 0x000fe400018f0c00 */
[----:B------:R-:W-:Y:S01]  /*1960*/  LEA.HI.X R245, R14, c[0x0][0x334], R3, 0x1, P2 ;  /* 0x0000cd000ef57a11 */ /* 0x000fe200010f0c03 */
[----:B------:R-:W-:Y:S01]  /*1970*/  IMAD.MOV.U32 R3, RZ, RZ, c[0x0][0x1a0] ;  /* 0x00006800ff037624 */ /* 0x000fe200078e00ff */
[----:B------:R-:W-:Y:S01]  /*1980*/  MOV R0, c[0x0][0x198] ;  /* 0x0000660000007a02 */ /* 0x000fe20000000f00 */
[----:B------:R-:W-:Y:S01]  /*1990*/  IMAD.MOV.U32 R8, RZ, RZ, c[0x0][0x19c] ;  /* 0x00006700ff087624 */ /* 0x000fe200078e00ff */
[----:B------:R-:W-:Y:S01]  /*19a0*/  LEA.HI.X R7, R12, c[0x0][0x174], R5, 0x1, P1 ;  /* 0x00005d000c077a11 */ /* 0x000fe200008f0c05 */
[----:B------:R-:W-:Y:S01]  /*19b0*/  UISETP.NE.AND UP0, UPT, UR4, 0x1, UPT ;  /* 0x000000010400788c */ /* 0x000fe2000bf05270 */
[----:B------:R-:W-:Y:S01]  /*19c0*/  LEA.HI.X R5, R10, c[0x0][0x16c], R11, 0x1, P0 ;  /* 0x00005b000a057a11 */ /* 0x000fe200000f0c0b */
[----:B------:R-:W-:Y:S01]  /*19d0*/  IMAD.MOV.U32 R9, RZ, RZ, c[0x0][0x1a4] ;  /* 0x00006900ff097624 */ /* 0x000fe200078e00ff */
[----:B------:R-:W-:-:S02]  /*19e0*/  LEA R10, P0, R0, R4, 0x7 ;  /* 0x00000004000a7211 */ /* 0x000fc400078038ff */
[C---:B------:R-:W-:Y:S02]  /*19f0*/  LEA R12, P1, R3.reuse, R6, 0x7 ;  /* 0x00000006030c7211 */ /* 0x040fe400078238ff */
[----:B------:R-:W-:Y:S02]  /*1a00*/  LEA.HI.X R11, R0, R5, R8, 0x7, P0 ;  /* 0x00000005000b7211 */ /* 0x000fe400000f3c08 */
[----:B------:R-:W-:Y:S02]  /*1a10*/  PLOP3.LUT P0, PT, PT, PT, UP0, 0x80, 0x0 ;  /* 0x000000000000781c */ /* 0x000fe40003f0f008 */
[----:B------:R-:W-:Y:S01]  /*1a20*/  LEA.HI.X R13, R3, R7, R9, 0x7, P1 ;  /* 0x00000007030d7211 */ /* 0x000fe200008f3c09 */
[----:B------:R-:W-:-:S07]  /*1a30*/  UIMAD.WIDE UR6, UR40, UR12, UR24 ;  /* 0x0000000c280672a5 */ /* 0x000fce000f8e0218 */
[----:B------:R-:W-:Y:S02]  /*1a40*/  UMOV UR4, UR6 ;  /* 0x0000000600047c82 */ /* 0x000fe40008000000 */
[----:B------:R-:W-:Y:S02]  /*1a50*/  UMOV UR5, UR7 ;  /* 0x0000000700057c82 */ /* 0x000fe40008000000 */
[----:B------:R-:W-:Y:S02]  /*1a60*/  UIMAD.WIDE UR6, UR27, UR9, UR44 ;  /* 0x000000091b0672a5 */ /* 0x000fe4000f8e022c */
[----:B------:R-:W-:Y:S02]  /*1a70*/  UIMAD UR34, UR34, UR8, UR15 ;  /* 0x00000008222272a4 */ /* 0x000fe4000f8e020f */
[----:B------:R-:W-:Y:S02]  /*1a80*/  UIADD3 UR32, UP0, UR6, UR32, URZ ;  /* 0x0000002006207290 */ /* 0x000fe4000ff1e03f */
[----:B------:R-:W-:-:S02]  /*1a90*/  UIADD3 UR34, UR29, UR34, URZ ;  /* 0x000000221d227290 */ /* 0x000fc4000fffe03f */
        /* <DEDUP_REMOVED lines=54> */
[C---:B---3--:R-:W-:Y:S01]  /*1e00*/  IMAD.SHL.U32 R15, R25.reuse, 0x2, RZ ;  /* 0x00000002190f7824 */ /* 0x048fe200078e00ff */
[----:B------:R-:W-:-:S04]  /*1e10*/  IADD3 R0, R25, 0x1800, RZ ;  /* 0x0000180019007810 */ /* 0x000fc80007ffe0ff */
[----:B------:R-:W-:Y:S01]  /*1e20*/  @!PT LDS RZ, [RZ] ;  /* 0x00000000fffff984 */ /* 0x000fe20000000800 */
[----:B------:R-:W-:Y:S01]  /*1e30*/  @!PT LDS RZ, [RZ] ;  /* 0x00000000fffff984 */ /* 0x000fe20000000800 */
[----:B------:R-:W-:Y:S01]  /*1e40*/  @!PT LDS RZ, [RZ] ;  /* 0x00000000fffff984 */ /* 0x000fe20000000800 */
[----:B------:R2:W-:Y:S01]  /*1e50*/  LDGSTS.E.BYPASS.LTC128B.128 [R15+0xf000], [R6.64] ;  /* 0x0f000000060f7fae */ /* 0x0005e2000b901d64 */
[----:B------:R-:W-:-:S03]  /*1e60*/  SEL R0, R0, R25, !P0 ;  /* 0x0000001900007207 */ /* 0x000fc60004000000 */
[----:B------:R2:W-:Y:S01]  /*1e70*/  LDGSTS.E.BYPASS.LTC128B.128 [R15+0x11000], [R6.64+0x40] ;  /* 0x11000040060f7fae */ /* 0x0005e2000b901d64 */
[----:B------:R-:W-:-:S03]  /*1e80*/  SHF.L.U32 R248, R0, 0x1, RZ ;  /* 0x0000000100f87819 */ /* 0x000fc600000006ff */
[----:B------:R2:W-:Y:S04]  /*1e90*/  LDGSTS.E.BYPASS.LTC128B.128 [R15+0x13000], [R6.64+0x80] ;  /* 0x13000080060f7fae */ /* 0x0005e8000b901d64 */
[----:B------:R3:W-:Y:S01]  /*1ea0*/  LDGSTS.E.BYPASS.LTC128B.128 [R15+0x10000], [R12.64] ;  /* 0x100000000c0f7fae */ /* 0x0007e2000b901d64 */
[----:B----4-:R-:W-:-:S03]  /*1eb0*/  IMAD.SHL.U32 R8, R24, 0x4, RZ ;  /* 0x0000000418087824 */ /* 0x010fc600078e00ff */
[----:B------:R3:W-:Y:S01]  /*1ec0*/  LDGSTS.E.BYPASS.LTC128B.128 [R15+0x12000], [R12.64+0x40] ;  /* 0x120000400c0f7fae */ /* 0x0007e2000b901d64 */
[----:B------:R-:W-:-:S03]  /*1ed0*/  SHF.R.S32.HI R14, RZ, 0x1f, R24 ;  /* 0x0000001fff0e7819 */ /* 0x000fc60000011418 */
[----:B------:R3:W-:Y:S04]  /*1ee0*/  LDGSTS.E.BYPASS.LTC128B.128 [R15+0x14000], [R12.64+0x80] ;  /* 0x140000800c0f7fae */ /* 0x0007e8000b901d64 */
[----:B------:R-:W0:Y:S04]  /*1ef0*/  LDGDEPBAR ;  /* 0x00000000000079af */ /* 0x000e280000000000 */
[----:B------:R1:W-:Y:S04]  /*1f00*/  LDGSTS.E.BYPASS.LTC128B.128 [R15+0x6000], [R244.64] ;  /* 0x06000000f40f7fae */ /* 0x0003e8000b901d64 */
[----:B------:R1:W-:Y:S01]  /*1f10*/  LDGSTS.E.BYPASS.LTC128B.128 [R15+0x7000], [R244.64+0x40] ;  /* 0x07000040f40f7fae */ /* 0x0003e2000b901d64 */
[----:B------:R-:W-:-:S03]  /*1f20*/  SHF.L.U64.HI R3, R24, 0x2, R14 ;  /* 0x0000000218037819 */ /* 0x000fc6000001020e */
[----:B------:R1:W-:Y:S01]  /*1f30*/  LDGSTS.E.BYPASS.LTC128B.128 [R15+0x8000], [R244.64+0x80] ;  /* 0x08000080f40f7fae */ /* 0x0003e2000b901d64 */
[----:B------:R-:W-:-:S03]  /*1f40*/  IADD3 R8, P1, R8, UR4, RZ ;  /* 0x0000000408087c10 */ /* 0x000fc6000ff3e0ff */
[----:B------:R1:W-:Y:S01]  /*1f50*/  LDGSTS.E.BYPASS.LTC128B.128 [R248], [R246.64] ;  /* 0x00000000f6f87fae */ /* 0x0003e2000b901d64 */
[----:B------:R-:W-:-:S03]  /*1f60*/  LEA.HI R0, R22, R21, RZ, 0x5 ;  /* 0x0000001516007211 */ /* 0x000fc600078f28ff */
[----:B------:R1:W-:Y:S04]  /*1f70*/  LDGSTS.E.BYPASS.LTC128B.128 [R248+0x1000], [R246.64+0x40] ;  /* 0x01000040f6f87fae */ /* 0x0003e8000b901d64 */
[----:B------:R1:W-:Y:S01]  /*1f80*/  LDGSTS.E.BYPASS.LTC128B.128 [R248+0x2000], [R246.64+0x80] ;  /* 0x02000080f6f87fae */ /* 0x0003e2000b901d64 */
[----:B------:R-:W-:-:S03]  /*1f90*/  IADD3.X R9, R3, UR5, RZ, P1, !PT ;  /* 0x0000000503097c10 */ /* 0x000fc60008ffe4ff */
[----:B------:R4:W-:Y:S04]  /*1fa0*/  LDGSTS.E.BYPASS.LTC128B.128 [R15+0x9000], [R4.64] ;  /* 0x09000000040f7fae */ /* 0x0009e8000b901d64 */
[----:B------:R4:W-:Y:S04]  /*1fb0*/  LDGSTS.E.BYPASS.LTC128B.128 [R15+0xb000], [R4.64+0x40] ;  /* 0x0b000040040f7fae */ /* 0x0009e8000b901d64 */
[----:B------:R4:W-:Y:S04]  /*1fc0*/  LDGSTS.E.BYPASS.LTC128B.128 [R15+0xd000], [R4.64+0x80] ;  /* 0x0d000080040f7fae */ /* 0x0009e8000b901d64 */
[----:B------:R1:W-:Y:S04]  /*1fd0*/  LDGSTS.E.BYPASS.LTC128B.128 [R15+0xa000], [R10.64] ;  /* 0x0a0000000a0f7fae */ /* 0x0003e8000b901d64 */
[----:B------:R1:W-:Y:S04]  /*1fe0*/  LDGSTS.E.BYPASS.LTC128B.128 [R15+0xc000], [R10.64+0x40] ;  /* 0x0c0000400a0f7fae */ /* 0x0003e8000b901d64 */
[----:B------:R1:W-:Y:S04]  /*1ff0*/  LDGSTS.E.BYPASS.LTC128B.128 [R15+0xe000], [R10.64+0x80] ;  /* 0x0e0000800a0f7fae */ /* 0x0003e8000b901d64 */
[----:B------:R-:W0:Y:S01]  /*2000*/  LDGDEPBAR ;  /* 0x00000000000079af */ /* 0x000e220000000000 */
[----:B------:R-:W-:-:S02]  /*2010*/  LOP3.LUT R3, R0, 0xffffffe0, RZ, 0xc0, !PT ;  /* 0xffffffe000037812 */ /* 0x000fc400078ec0ff */
[----:B------:R-:W-:Y:S01]  /*2020*/  SHF.R.S32.HI R0, RZ, 0x5, R0 ;  /* 0x00000005ff007819 */ /* 0x000fe20000011400 */
[----:B---3--:R3:W5:Y:S02]  /*2030*/  LDG.E R12, [R8.64+0x80] ;  /* 0x00008024080c7981 */ /* 0x008764000c1e1900 */
[----:B------:R-:W-:-:S04]  /*2040*/  IMAD.IADD R3, R21, 0x1, -R3 ;  /* 0x0000000115037824 */ /* 0x000fc800078e0a03 */
[----:B------:R-:W-:Y:S02]  /*2050*/  IMAD R0, R0, UR18, R3 ;  /* 0x0000001200007c24 */ /* 0x000fe4000f8e0203 */
[----:B----4-:R-:W-:Y:S02]  /*2060*/  IMAD.U32 R4, RZ, RZ, UR41 ;  /* 0x00000029ff047e24 */ /* 0x010fe4000f8e00ff */
[----:B------:R-:W-:-:S03]  /*2070*/  IMAD.U32 R3, RZ, RZ, UR33 ;  /* 0x00000021ff037e24 */ /* 0x000fc6000f8e00ff */
[----:B------:R-:W-:Y:S02]  /*2080*/  IADD3 R4, P2, P1, R0, UR17, R4 ;  /* 0x0000001100047c10 */ /* 0x000fe4000f95e004 */
[----:B------:R-:W-:-:S04]  /*2090*/  SHF.R.S32.HI R0, RZ, 0x1f, R0 ;  /* 0x0000001fff007819 */ /* 0x000fc80000011400 */
[----:B------:R-:W-:Y:S01]  /*20a0*/  IADD3.X R0, R0, UR16, R3, P2, P1 ;  /* 0x0000001000007c10 */ /* 0x000fe200097e2403 */
[----:B-1----:R3:W5:Y:S01]  /*20b0*/  LDG.E R10, [R8.64] ;  /* 0x00000024080a7981 */ /* 0x002762000c1e1900 */
[----:B------:R-:W-:Y:S01]  /*20c0*/  IADD3 R4, P1, R4, R20, RZ ;  /* 0x0000001404047210 */ /* 0x000fe20007f3e0ff */
[----:B--2---:R-:W-:Y:S01]  /*20d0*/  IMAD.U32 R6, RZ, RZ, UR28 ;  /* 0x0000001cff067e24 */ /* 0x004fe2000f8e00ff */
[----:B------:R-:W-:-:S04]  /*20e0*/  DEPBAR.LE SB0, 0x1 ;  /* 0x000080400000791a */ /* 0x000fc80000000000 */
[----:B------:R-:W-:Y:S01]  /*20f0*/  IADD3.X R5, R0, R19, RZ, P1, !PT ;  /* 0x0000001300057210 */ /* 0x000fe20000ffe4ff */
[----:B------:R3:W5:Y:S04]  /*2100*/  LDG.E R11, [R8.64+0x20] ;  /* 0x00002024080b7981 */ /* 0x000768000c1e1900 */
[----:B------:R-:W-:-:S05]  /*2110*/  IMAD.WIDE.U32 R4, R6, UR32, R4 ;  /* 0x0000002006047c25 */ /* 0x000fca000f8e0004 */
[----:B------:R-:W-:Y:S02]  /*2120*/  IADD3 R0, R5, UR31, RZ ;  /* 0x0000001f05007c10 */ /* 0x000fe4000fffe0ff */
[C---:B------:R-:W-:Y:S01]  /*2130*/  LEA R232, P1, R4.reuse, c[0x0][0x350], 0x2 ;  /* 0x0000d40004e87a11 */ /* 0x040fe200078210ff */
[----:B---3--:R1:W5:Y:S04]  /*2140*/  LDG.E R8, [R8.64+0xa0] ;  /* 0x0000a02408087981 */ /* 0x008368000c1e1900 */
[----:B------:R-:W-:Y:S01]  /*2150*/  BAR.SYNC.DEFER_BLOCKING 0x0 ;  /* 0x0000000000007b1d */ /* 0x000fe20000010000 */
[----:B------:R-:W-:Y:S02]  /*2160*/  LEA.HI.X R233, R4, c[0x0][0x354], R0, 0x2, P1 ;  /* 0x0000d50004e97a11 */ /* 0x000fe400008f1400 */
[----:B------:R-:W-:Y:S01]  /*2170*/  PLOP3.LUT P1, PT, PT, PT, UP0, 0x80, 0x0 ;  /* 0x000000000000781c */ /* 0x000fe20003f2f008 */
[----:B------:R-:W-:-:S02]  /*2180*/  IMAD.U32 R7, RZ, RZ, UR29 ;  /* 0x0000001dff077e24 */ /* 0x000fc4000f8e00ff */
[----:B------:R1:W2:Y:S04]  /*2190*/  LDSM.16.M88.4 R172, [R222+0xf000] ;  /* 0x00f00000deac783b */ /* 0x0002a80000000200 */
[----:B------:R1:W3:Y:S04]  /*21a0*/  LDSM.16.M88.4 R176, [R222+0xf400] ;  /* 0x00f40000deb0783b */ /* 0x0002e80000000200 */
[----:B------:R1:W4:Y:S04]  /*21b0*/  LDSM.16.M88.4 R180, [R221+0xf000] ;  /* 0x00f00000ddb4783b */ /* 0x0003280000000200 */
        /* <DEDUP_REMOVED lines=10> */
[----:B--23-5:R2:W-:Y:S01]  /*2260*/  STL [R1+0xc], R10 ;  /* 0x00000c0a01007387 */ /* 0x02c5e20000100800 */
[----:B------:R-:W-:Y:S01]  /*2270*/  IADD3 R3, R229, 0x1800, RZ ;  /* 0x00001800e5037810 */ /* 0x000fe20007ffe0ff */
[----:B------:R-:W-:Y:S01]  /*2280*/  IMAD.MOV.U32 R127, RZ, RZ, RZ ;  /* 0x000000ffff7f7224 */ /* 0x000fe200078e00ff */
[----:B------:R-:W-:Y:S01]  /*2290*/  IADD3 R0, R231, 0x1800, RZ ;  /* 0x00001800e7007810 */ /* 0x000fe20007ffe0ff */
[----:B------:R2:W-:Y:S01]  /*22a0*/  STL [R1+0x8], R11 ;  /* 0x0000080b01007387 */ /* 0x0005e20000100800 */
[----:B------:R-:W-:Y:S01]  /*22b0*/  SEL R3, R3, R229, !P0 ;  /* 0x000000e503037207 */ /* 0x000fe20004000000 */
[----:B------:R-:W-:Y:S01]  /*22c0*/  UMOV UR30, UR6 ;  /* 0x00000006001e7c82 */ /* 0x000fe20008000000 */
[----:B------:R-:W-:Y:S01]  /*22d0*/  SEL R0, R0, R231, !P0 ;  /* 0x000000e700007207 */ /* 0x000fe20004000000 */
[----:B------:R2:W-:Y:S02]  /*22e0*/  STL [R1+0x4], R12 ;  /* 0x0000040c01007387 */ /* 0x0005e40000100800 */
[----:B------:R-:W-:-:S02]  /*22f0*/  IMAD.SHL.U32 R3, R3, 0x2, RZ ;  /* 0x0000000203037824 */ /* 0x000fc400078e00ff */
[----:B------:R2:W-:Y:S01]  /*2300*/  STL [R1], R8 ;  /* 0x0000000801007387 */ /* 0x0005e20000100800 */
[----:B------:R-:W-:-:S03]  /*2310*/  IMAD.SHL.U32 R220, R0, 0x2, RZ ;  /* 0x0000000200dc7824 */ /* 0x000fc600078e00ff */
        /* <DEDUP_REMOVED lines=22> */
[----:B------:R2:W-:Y:S01]  /*2480*/  STL [R1+0x10], R5 ;  /* 0x0000100501007387 */ /* 0x0005e20000100800 */
[----:B---3--:R-:W-:-:S05]  /*2490*/  IADD3 R6, R4, R6, RZ ;  /* 0x0000000604067210 */ /* 0x008fca0007ffe0ff */
[----:B------:R2:W-:Y:S04]  /*24a0*/  STL [R1+0x1c], R6 ;  /* 0x00001c0601007387 */ /* 0x0005e80000100800 */
[----:B------:R2:W-:Y:S02]  /*24b0*/  STL [R1+0x18], R0 ;  /* 0x0000180001007387 */ /* 0x0005e40000100800 */
.L_x_503:
[----:B------:R-:W0:Y:S01]  /*24c0*/  LDGDEPBAR ;  /* 0x00000000000079af */ /* 0x000e220000000000 */
[----:B--2---:R-:W-:Y:S01]  /*24d0*/  IADD3 R0, R230, R220, RZ ;  /* 0x000000dce6007210 */ /* 0x004fe20007ffe0ff */
[----:B------:R-:W-:Y:S06]  /*24e0*/  UISETP.GE.AND UP2, UPT, UR42, 0x1, UPT ;  /* 0x000000012a00788c */ /* 0x000fec000bf46270 */
[----:B------:R-:W2:Y:S04]  /*24f0*/  LDL R236, [R1+0xc] ;  /* 0x00000c0001ec7983 */ /* 0x000ea80000100800 */
[----:B------:R-:W3:Y:S04]  /*2500*/  LDL R235, [R1+0x8] ;  /* 0x0000080001eb7983 */ /* 0x000ee80000100800 */
[----:B----4-:R-:W4:Y:S04]  /*2510*/  LDL R234, [R1+0x4] ;  /* 0x0000040001ea7983 */ /* 0x010f280000100800 */
        /* <DEDUP_REMOVED lines=25> */
[----:B-1----:R-:W3:Y:S01]  /*26b0*/  LDL R2, [R1] ;  /* 0x0000000001027983 */ /* 0x002ee20000100800 */
        /* <DEDUP_REMOVED lines=17> */
[----:B------:R-:W2:Y:S02]  /*27d0*/  LDSM.16.M88.4 R160, [R220+0x1800] ;  /* 0x00180000dca0783b */ /* 0x000ea40000000200 */
[C---:B------:R-:W-:Y:S06]  /*27e0*/  HMMA.16816.F32 R24, R28.reuse, R132, RZ ;  /* 0x000000841c18723c */ /* 0x040fec00000018ff */
[----:B------:R-:W2:Y:S02]  /*27f0*/  LDSM.16.M88.4 R164, [R222+0xb400] ;  /* 0x00b40000dea4783b */ /* 0x000ea40000000200 */
[-C--:B------:R-:W-:Y:S06]  /*2800*/  HMMA.16816.F32 R28, R28, R134.reuse, RZ ;  /* 0x000000861c1c723c */ /* 0x080fec00000018ff */
[----:B------:R-:W-:Y:S02]  /*2810*/  LDSM.16.M88.4 R168, [R221+0xd000] ;  /* 0x00d00000dda8783b */ /* 0x000fe40000000200 */
[----:B------:R-:W-:Y:S06]  /*2820*/  HMMA.16816.F32 R32, R32, R134, RZ ;  /* 0x000000862020723c */ /* 0x000fec00000018ff */
[----:B------:R-:W-:Y:S02]  /*2830*/  LDSM.16.M88.4 R132, [R0+0x1000] ;  /* 0x001000000084783b */ /* 0x000fe40000000200 */
[-C--:B------:R-:W-:Y:S08]  /*2840*/  HMMA.16816.F32 R4, R136, R140.reuse, R4 ;  /* 0x0000008c8804723c */ /* 0x080ff00000001804 */
[C---:B-1----:R-:W-:Y:S08]  /*2850*/  HMMA.16816.F32 R8, R144.reuse, R140, R8 ;  /* 0x0000008c9008723c */ /* 0x042ff00000001808 */
[-C--:B------:R-:W-:Y:S08]  /*2860*/  HMMA.16816.F32 R12, R144, R142.reuse, R12 ;  /* 0x0000008e900c723c */ /* 0x080ff0000000180c */
[C---:B------:R-:W-:Y:S01]  /*2870*/  HMMA.16816.F32 R16, R136.reuse, R142, R16 ;  /* 0x0000008e8810723c */ /* 0x040fe20000001810 */
[----:B------:R-:W1:Y:S03]  /*2880*/  LDSM.16.M88.4 R140, [R221+0xb000] ;  /* 0x00b00000dd8c783b */ /* 0x000e660000000200 */
[----:B--2---:R-:W-:Y:S04]  /*2890*/  FSETP.NEU.FTZ.AND P0, PT, R236, -INF , PT ;  /* 0xff800000ec00780b */ /* 0x004fe80003f1d000 */
[-C--:B------:R-:W-:Y:S08]  /*28a0*/  HMMA.16816.F32 R20, R136, R148.reuse, R20 ;  /* 0x000000948814723c */ /* 0x080ff00000001814 */
[C---:B------:R-:W-:Y:S08]  /*28b0*/  HMMA.16816.F32 R24, R144.reuse, R148, R24 ;  /* 0x000000949018723c */ /* 0x040ff00000001818 */
[-C--:B------:R-:W-:Y:S01]  /*28c0*/  HMMA.16816.F32 R28, R144, R150.reuse, R28 ;  /* 0x00000096901c723c */ /* 0x080fe2000000181c */
[----:B------:R-:W2:Y:S07]  /*28d0*/  LDSM.16.M88.4 R144, [R0+0x1800] ;  /* 0x001800000090783b */ /* 0x000eae0000000200 */
        /* <DEDUP_REMOVED lines=10> */
[-C--:B------:R-:W-:Y:S01]  /*2980*/  HMMA.16816.F32 R28, R160, R166.reuse, R28 ;  /* 0x000000a6a01c723c */ /* 0x080fe2000000181c */
[----:B------:R-:W-:Y:S07]  /*2990*/  LDSM.16.M88.4 R160, [R222+0xd400] ;  /* 0x00d40000dea0783b */ /* 0x000fee0000000200 */
[----:B------:R-:W-:Y:S01]  /*29a0*/  HMMA.16816.F32 R32, R152, R166, R32 ;  /* 0x000000a69820723c */ /* 0x000fe20000001820 */
[----:B------:R-:W3:Y:S07]  /*29b0*/  LDSM.16.M88.4 R152, [R220+0x2800] ;  /* 0x00280000dc98783b */ /* 0x000eee0000000200 */
[-C--:B-1----:R-:W-:Y:S01]  /*29c0*/  HMMA.16816.F32 R4, R132, R140.reuse, R4 ;  /* 0x0000008c8404723c */ /* 0x082fe20000001804 */
[----:B------:R-:W1:Y:S07]  /*29d0*/  LDSM.16.M88.4 R164, [R0+0x2000] ;  /* 0x0020000000a4783b */ /* 0x000e6e0000000200 */
[C---:B--2---:R-:W-:Y:S01]  /*29e0*/  HMMA.16816.F32 R8, R144.reuse, R140, R8 ;  /* 0x0000008c9008723c */ /* 0x044fe20000001808 */
[----:B------:R-:W2:Y:S07]  /*29f0*/  LDL R140, [R1+0x30] ;  /* 0x00003000018c7983 */ /* 0x000eae0000100800 */
[-C--:B------:R-:W-:Y:S08]  /*2a00*/  HMMA.16816.F32 R12, R144, R142.reuse, R12 ;  /* 0x0000008e900c723c */ /* 0x080ff0000000180c */
[C---:B------:R-:W-:Y:S08]  /*2a10*/  HMMA.16816.F32 R16, R132.reuse, R142, R16 ;  /* 0x0000008e8410723c */ /* 0x040ff00000001810 */
[-C--:B------:R-:W-:Y:S08]  /*2a20*/  HMMA.16816.F32 R20, R132, R136.reuse, R20 ;  /* 0x000000888414723c */ /* 0x080ff00000001814 */
[C---:B------:R-:W-:Y:S08]  /*2a30*/  HMMA.16816.F32 R24, R144.reuse, R136, R24 ;  /* 0x000000889018723c */ /* 0x040ff00000001818 */
[-C--:B------:R-:W-:Y:S01]  /*2a40*/  HMMA.16816.F32 R28, R144, R138.reuse, R28 ;  /* 0x0000008a901c723c */ /* 0x080fe2000000181c */
[----:B------:R-:W2:Y:S07]  /*2a50*/  LDL R144, [R1+0x2c] ;  /* 0x00002c0001907983 */ /* 0x000eae0000100800 */
[----:B------:R-:W-:Y:S01]  /*2a60*/  HMMA.16816.F32 R32, R132, R138, R32 ;  /* 0x0000008a8420723c */ /* 0x000fe20000001820 */
[----:B------:R-:W1:Y:S07]  /*2a70*/  LDSM.16.M88.4 R132, [R0+0x2800] ;  /* 0x002800000084783b */ /* 0x000e6e0000000200 */
[-C--:B------:R-:W-:Y:S08]  /*2a80*/  HMMA.16816.F32 R4, R148, R156.reuse, R4 ;  /* 0x0000009c9404723c */ /* 0x080ff00000001804 */
[C---:B---3--:R-:W-:Y:S08]  /*2a90*/  HMMA.16816.F32 R8, R152.reuse, R156, R8 ;  /* 0x0000009c9808723c */ /* 0x048ff00000001808 */
        /* <DEDUP_REMOVED lines=16> */
[----:B------:R-:W-:Y:S01]  /*2ba0*/  MUFU.TANH R55, R6 ;  /* 0x0000000600377308 */ /* 0x000fe20000002400 */
[----:B------:R-:W-:Y:S02]  /*2bb0*/  FMUL.FTZ R8, R8, c[0x0][0x2ec] ;  /* 0x0000bb0008087a20 */ /* 0x000fe40000410000 */
[----:B------:R-:W-:Y:S02]  /*2bc0*/  FMUL.FTZ R9, R9, c[0x0][0x2ec] ;  /* 0x0000bb0009097a20 */ /* 0x000fe40000410000 */
[----:B------:R-:W-:Y:S02]  /*2bd0*/  FMUL.FTZ R12, R12, c[0x0][0x2ec] ;  /* 0x0000bb000c0c7a20 */ /* 0x000fe40000410000 */
[----:B------:R-:W-:Y:S02]  /*2be0*/  FMUL.FTZ R13, R13, c[0x0][0x2ec] ;  /* 0x0000bb000d0d7a20 */ /* 0x000fe40000410000 */
        /* <DEDUP_REMOVED lines=8> */
[----:B------:R-:W-:Y:S09]  /*2c70*/  FMUL.FTZ R11, R11, c[0x0][0x2ec] ;  /* 0x0000bb000b0b7a20 */ /* 0x000ff20000410000 */
[----:B------:R4:W4:Y:S01]  /*2c80*/  MUFU.TANH R141, R5 ;  /* 0x00000005008d7308 */ /* 0x0009220000002400 */
[----:B---3--:R-:W-:Y:S05]  /*2c90*/  FMUL.FTZ R10, R236, 1.4426950216293334961 ;  /* 0x3fb8aa3bec0a7820 */ /* 0x008fea0000410000 */
[----:B------:R-:W-:Y:S04]  /*2ca0*/  FSEL R10, R10, RZ, P0 ;  /* 0x000000ff0a0a7208 */ /* 0x000fe80000000000 */
[----:B------:R3:W-:Y:S01]  /*2cb0*/  MUFU.TANH R48, R9 ;  /* 0x0000000900307308 */ /* 0x0007e20000002400 */
[C---:B------:R-:W-:Y:S01]  /*2cc0*/  FSETP.NEU.FTZ.AND P0, PT, R235.reuse, -INF , PT ;  /* 0xff800000eb00780b */ /* 0x040fe20003f1d000 */
[--C-:B-1----:R-:W-:Y:S08]  /*2cd0*/  FFMA.FTZ R0, R142, c[0x0][0x23c], -R10.reuse ;  /* 0x00008f008e007a23 */ /* 0x102ff0000001080a */
[----:B------:R1:W-:Y:S01]  /*2ce0*/  MUFU.EX2 R154, R0 ;  /* 0x00000000009a7308 */ /* 0x0003e20000000800 */
[----:B----4-:R-:W4:Y:S09]  /*2cf0*/  LDSM.16.M88.4 R4, [R221+0xd400] ;  /* 0x00d40000dd04783b */ /* 0x010f320000000200 */
[----:B------:R1:W-:Y:S01]  /*2d00*/  MUFU.TANH R49, R8 ;  /* 0x0000000800317308 */ /* 0x0003e20000002400 */
[----:B---3--:R-:W-:Y:S05]  /*2d10*/  FMUL.FTZ R9, R235, 1.4426950216293334961 ;  /* 0x3fb8aa3beb097820 */ /* 0x008fea0000410000 */
[----:B------:R-:W-:Y:S04]  /*2d20*/  FSEL R9, R9, RZ, P0 ;  /* 0x000000ff09097208 */ /* 0x000fe80000000000 */
[----:B------:R-:W3:Y:S01]  /*2d30*/  MUFU.TANH R47, R12 ;  /* 0x0000000c002f7308 */ /* 0x000ee20000002400 */
[C---:B------:R-:W-:Y:S01]  /*2d40*/  FSETP.NEU.FTZ.AND P0, PT, R234.reuse, -INF , PT ;  /* 0xff800000ea00780b */ /* 0x040fe20003f1d000 */
[----:B-1----:R-:W-:Y:S08]  /*2d50*/  FFMA.FTZ R0, R141, c[0x0][0x23c], -R10 ;  /* 0x00008f008d007a23 */ /* 0x002ff0000001080a */
[----:B------:R1:W-:Y:S01]  /*2d60*/  MUFU.EX2 R153, R0 ;  /* 0x0000000000997308 */ /* 0x0003e20000000800 */
[----:B------:R-:W-:Y:S05]  /*2d70*/  FMUL.FTZ R8, R234, 1.4426950216293334961 ;  /* 0x3fb8aa3bea087820 */ /* 0x000fea0000410000 */
[----:B------:R-:W-:Y:S04]  /*2d80*/  FSEL R8, R8, RZ, P0 ;  /* 0x000000ff08087208 */ /* 0x000fe80000000000 */
[----:B------:R-:W3:Y:S01]  /*2d90*/  MUFU.TANH R46, R13 ;  /* 0x0000000d002e7308 */ /* 0x000ee20000002400 */
[----:B------:R-:W-:Y:S01]  /*2da0*/  FSETP.NEU.FTZ.AND P0, PT, R2, -INF , PT ;  /* 0xff8000000200780b */ /* 0x000fe20003f1d000 */
[-C--:B----4-:R-:W-:Y:S08]  /*2db0*/  HMMA.16816.F32 R20, R164, R4.reuse, R20 ;  /* 0x00000004a414723c */ /* 0x090ff00000001814 */
[----:B------:R-:W-:Y:S01]  /*2dc0*/  MUFU.TANH R39, R14 ;  /* 0x0000000e00277308 */ /* 0x000fe20000002400 */
[C---:B------:R-:W-:Y:S04]  /*2dd0*/  HMMA.16816.F32 R24, R132.reuse, R4, R24 ;  /* 0x000000048418723c */ /* 0x040fe80000001818 */
[--C-:B-1----:R-:W-:Y:S03]  /*2de0*/  FFMA.FTZ R0, R55, c[0x0][0x23c], -R9.reuse ;  /* 0x00008f0037007a23 */ /* 0x102fe60000010809 */
[--C-:B---3--:R-:W-:Y:S02]  /*2df0*/  FFMA.FTZ R4, R47, c[0x0][0x23c], -R8.reuse ;  /* 0x00008f002f047a23 */ /* 0x108fe40000010808 */
[----:B------:R1:W-:Y:S01]  /*2e00*/  MUFU.EX2 R169, R0 ;  /* 0x0000000000a97308 */ /* 0x0003e20000000800 */
[-C--:B------:R-:W-:Y:S05]  /*2e10*/  HMMA.16816.F32 R28, R132, R6.reuse, R28 ;  /* 0x00000006841c723c */ /* 0x080fea000000181c */
[----:B------:R-:W-:Y:S03]  /*2e20*/  FMUL.FTZ R20, R20, c[0x0][0x2ec] ;  /* 0x0000bb0014147a20 */ /* 0x000fe60000410000 */
[----:B------:R-:W-:Y:S01]  /*2e30*/  HMMA.16816.F32 R32, R164, R6, R32 ;  /* 0x00000006a420723c */ /* 0x000fe20000001820 */
[----:B------:R3:W-:Y:S03]  /*2e40*/  MUFU.EX2 R171, R4 ;  /* 0x0000000400ab7308 */ /* 0x0007e60000000800 */
[----:B------:R-:W-:Y:S02]  /*2e50*/  FMUL.FTZ R22, R22, c[0x0][0x2ec] ;  /* 0x0000bb0016167a20 */ /* 0x000fe40000410000 */
[----:B------:R-:W-:Y:S02]  /*2e60*/  FMUL.FTZ R23, R23, c[0x0][0x2ec] ;  /* 0x0000bb0017177a20 */ /* 0x000fe40000410000 */
[----:B------:R-:W-:Y:S03]  /*2e70*/  FMUL.FTZ R5, R24, c[0x0][0x2ec] ;  /* 0x0000bb0018057a20 */ /* 0x000fe60000410000 */
[----:B------:R-:W-:Y:S01]  /*2e80*/  MUFU.TANH R38, R15 ;  /* 0x0000000f00267308 */ /* 0x000fe20000002400 */
[----:B------:R-:W-:Y:S02]  /*2e90*/  FMUL.FTZ R25, R25, c[0x0][0x2ec] ;  /* 0x0000bb0019197a20 */ /* 0x000fe40000410000 */
[----:B------:R-:W-:Y:S02]  /*2ea0*/  FMUL.FTZ R26, R26, c[0x0][0x2ec] ;  /* 0x0000bb001a1a7a20 */ /* 0x000fe40000410000 */
[--C-:B-1----:R-:W-:Y:S02]  /*2eb0*/  FFMA.FTZ R0, R54, c[0x0][0x23c], -R9.reuse ;  /* 0x00008f0036007a23 */ /* 0x102fe40000010809 */
[----:B------:R-:W-:Y:S02]  /*2ec0*/  FMUL.FTZ R30, R30, c[0x0][0x2ec] ;  /* 0x0000bb001e1e7a20 */ /* 0x000fe40000410000 */
[----:B------:R-:W-:Y:S01]  /*2ed0*/  FMUL.FTZ R31, R31, c[0x0][0x2ec] ;  /* 0x0000bb001f1f7a20 */ /* 0x000fe20000410000 */
[----:B------:R1:W4:Y:S01]  /*2ee0*/  MUFU.EX2 R168, R0 ;  /* 0x0000000000a87308 */ /* 0x0003220000000800 */
[----:B------:R-:W-:Y:S02]  /*2ef0*/  FMUL.FTZ R29, R29, c[0x0][0x2ec] ;  /* 0x0000bb001d1d7a20 */ /* 0x000fe40000410000 */
[----:B------:R-:W-:Y:S02]  /*2f00*/  FMUL.FTZ R34, R34, c[0x0][0x2ec] ;  /* 0x0000bb0022227a20 */ /* 0x000fe40000410000 */
[--C-:B---3--:R-:W-:Y:S02]  /*2f10*/  FFMA.FTZ R4, R46, c[0x0][0x23c], -R8.reuse ;  /* 0x00008f002e047a23 */ /* 0x108fe40000010808 */
[----:B------:R-:W-:Y:S02]  /*2f20*/  FMUL.FTZ R33, R33, c[0x0][0x2ec] ;  /* 0x0000bb0021217a20 */ /* 0x000fe40000410000 */
[----:B------:R-:W-:Y:S01]  /*2f30*/  FMUL.FTZ R35, R35, c[0x0][0x2ec] ;  /* 0x0000bb0023237a20 */ /* 0x000fe20000410000 */
[----:B------:R-:W3:Y:S01]  /*2f40*/  MUFU.EX2 R170, R4 ;  /* 0x0000000400aa7308 */ /* 0x000ee20000000800 */
[----:B------:R-:W-:Y:S02]  /*2f50*/  FMUL.FTZ R27, R27, c[0x0][0x2ec] ;  /* 0x0000bb001b1b7a20 */ /* 0x000fe40000410000 */
[----:B------:R-:W-:Y:S07]  /*2f60*/  FMUL.FTZ R21, R21, c[0x0][0x2ec] ;  /* 0x0000bb0015157a20 */ /* 0x000fee0000410000 */
[----:B------:R-:W2:Y:S01]  /*2f70*/  MUFU.TANH R58, R16 ;  /* 0x00000010003a7308 */ /* 0x000ea20000002400 */
[----:B-1----:R-:W-:Y:S01]  /*2f80*/  FFMA.FTZ R0, R49, c[0x0][0x23c], -R8 ;  /* 0x00008f0031007a23 */ /* 0x002fe20000010808 */
[----:B----4-:R-:W-:Y:S08]  /*2f90*/  F2FP.PACK_AB R7, R168, R169 ;  /* 0x000000a9a807723e */ /* 0x010ff000000000ff */
[----:B------:R1:W-:Y:S01]  /*2fa0*/  MUFU.EX2 R235, R0 ;  /* 0x0000000000eb7308 */ /* 0x0003e20000000800 */
[----:B------:R3:W-:Y:S09]  /*2fb0*/  STS [R243+0x13400], R7 ;  /* 0x01340007f3007388 */ /* 0x0007f20000000800 */
[----:B------:R-:W4:Y:S10]  /*2fc0*/  MUFU.TANH R57, R17 ;  /* 0x0000001100397308 */ /* 0x000f340000002400 */
[----:B------:R-:W4:Y:S01]  /*2fd0*/  MUFU.TANH R53, R18 ;  /* 0x0000001200357308 */ /* 0x000f220000002400 */
[----:B-1----:R-:W-:Y:S01]  /*2fe0*/  FMUL.FTZ R0, R2, 1.4426950216293334961 ;  /* 0x3fb8aa3b02007820 */ /* 0x002fe20000410000 */
[----:B---3--:R-:W-:Y:S04]  /*2ff0*/  F2FP.PACK_AB R7, R170, R171 ;  /* 0x000000abaa07723e */ /* 0x008fe800000000ff */
[----:B------:R-:W-:Y:S04]  /*3000*/  FSEL R0, R0, RZ, P0 ;  /* 0x000000ff00007208 */ /* 0x000fe80000000000 */
[----:B------:R-:W1:Y:S01]  /*3010*/  MUFU.TANH R52, R19 ;  /* 0x0000001300347308 */ /* 0x000e620000002400 */
[----:B--2---:R-:W-:Y:S01]  /*3020*/  IADD3 R144, P0, R144, UR30, RZ ;  /* 0x0000001e90907c10 */ /* 0x004fe2000ff1e0ff */
[--C-:B------:R-:W-:Y:S03]  /*3030*/  FFMA.FTZ R4, R39, c[0x0][0x23c], -R0.reuse ;  /* 0x00008f0027047a23 */ /* 0x100fe60000010800 */
[----:B------:R-:W-:Y:S05]  /*3040*/  IADD3.X R145, R140, UR7, RZ, P0, !PT ;  /* 0x000000078c917c10 */ /* 0x000fea00087fe4ff */
[----:B------:R2:W-:Y:S01]  /*3050*/  MUFU.EX2 R237, R4 ;  /* 0x0000000400ed7308 */ /* 0x0005e20000000800 */
[----:B------:R3:W3:Y:S09]  /*3060*/  LDG.E R140, [R144.64+0x80] ;  /* 0x00008024908c7981 */ /* 0x0006f2000c1e1900 */
[----:B------:R-:W1:Y:S10]  /*3070*/  MUFU.TANH R56, R20 ;  /* 0x0000001400387308 */ /* 0x000e740000002400 */
[----:B------:R-:W1:Y:S01]  /*3080*/  MUFU.TANH R252, R21 ;  /* 0x0000001500fc7308 */ /* 0x000e620000002400 */
[----:B--2---:R-:W-:Y:S09]  /*3090*/  FFMA.FTZ R4, R38, c[0x0][0x23c], -R0 ;  /* 0x00008f0026047a23 */ /* 0x004ff20000010800 */
[----:B------:R2:W-:Y:S10]  /*30a0*/  MUFU.EX2 R236, R4 ;  /* 0x0000000400ec7308 */ /* 0x0005f40000000800 */
[----:B------:R-:W-:Y:S10]  /*30b0*/  MUFU.TANH R51, R22 ;  /* 0x0000001600337308 */ /* 0x000ff40000002400 */
[----:B------:R-:W-:Y:S01]  /*30c0*/  MUFU.TANH R50, R23 ;  /* 0x0000001700327308 */ /* 0x000fe20000002400 */
[--C-:B--2---:R-:W-:Y:S09]  /*30d0*/  FFMA.FTZ R4, R58, c[0x0][0x23c], -R10.reuse ;  /* 0x00008f003a047a23 */ /* 0x104ff2000001080a */
[----:B------:R4:W-:Y:S10]  /*30e0*/  MUFU.EX2 R152, R4 ;  /* 0x0000000400987308 */ /* 0x0009f40000000800 */
[----:B------:R2:W-:Y:S10]  /*30f0*/  MUFU.TANH R45, R5 ;  /* 0x00000005002d7308 */ /* 0x0005f40000002400 */
[----:B------:R-:W-:Y:S01]  /*3100*/  MUFU.TANH R44, R25 ;  /* 0x00000019002c7308 */ /* 0x000fe20000002400 */
[--C-:B----4-:R-:W-:Y:S09]  /*3110*/  FFMA.FTZ R4, R57, c[0x0][0x23c], -R10.reuse ;  /* 0x00008f0039047a23 */ /* 0x110ff2000001080a */
[----:B------:R4:W-:Y:S01]  /*3120*/  MUFU.EX2 R151, R4 ;  /* 0x0000000400977308 */ /* 0x0009e20000000800 */
[----:B--2---:R-:W-:Y:S09]  /*3130*/  FMUL.FTZ R5, R28, c[0x0][0x2ec] ;  /* 0x0000bb001c057a20 */ /* 0x004ff20000410000 */
[----:B------:R-:W-:Y:S10]  /*3140*/  MUFU.TANH R37, R26 ;  /* 0x0000001a00257308 */ /* 0x000ff40000002400 */
[----:B------:R-:W-:Y:S01]  /*3150*/  MUFU.TANH R36, R27 ;  /* 0x0000001b00247308 */ /* 0x000fe20000002400 */
[--C-:B----4-:R-:W-:Y:S09]  /*3160*/  FFMA.FTZ R4, R53, c[0x0][0x23c], -R9.reuse ;  /* 0x00008f0035047a23 */ /* 0x110ff20000010809 */
[----:B------:R1:W-:Y:S10]  /*3170*/  MUFU.EX2 R158, R4 ;  /* 0x00000004009e7308 */ /* 0x0003f40000000800 */
[----:B------:R2:W-:Y:S10]  /*3180*/  MUFU.TANH R43, R5 ;  /* 0x00000005002b7308 */ /* 0x0005f40000002400 */
[----:B------:R-:W-:Y:S01]  /*3190*/  MUFU.TANH R3, R30 ;  /* 0x0000001e00037308 */ /* 0x000fe20000002400 */
[--C-:B-1----:R-:W-:Y:S09]  /*31a0*/  FFMA.FTZ R4, R52, c[0x0][0x23c], -R9.reuse ;  /* 0x00008f0034047a23 */ /* 0x102ff20000010809 */
[----:B------:R1:W-:Y:S01]  /*31b0*/  MUFU.EX2 R157, R4 ;  /* 0x00000004009d7308 */ /* 0x0003e20000000800 */
[----:B--2---:R-:W-:Y:S09]  /*31c0*/  FMUL.FTZ R5, R32, c[0x0][0x2ec] ;  /* 0x0000bb0020057a20 */ /* 0x004ff20000410000 */
[----:B------:R-:W-:Y:S10]  /*31d0*/  MUFU.TANH R249, R5 ;  /* 0x0000000500f97308 */ /* 0x000ff40000002400 */
[----:B------:R2:W-:Y:S01]  /*31e0*/  MUFU.TANH R40, R11 ;  /* 0x0000000b00287308 */ /* 0x0005e20000002400 */
[----:B-1----:R-:W-:Y:S09]  /*31f0*/  FFMA.FTZ R4, R56, c[0x0][0x23c], -R10 ;  /* 0x00008f0038047a23 */ /* 0x002ff2000001080a */
[----:B------:R1:W-:Y:S10]  /*3200*/  MUFU.EX2 R148, R4 ;  /* 0x0000000400947308 */ /* 0x0003f40000000800 */
[----:B------:R-:W-:Y:S01]  /*3210*/  MUFU.TANH R251, R34 ;  /* 0x0000002200fb7308 */ /* 0x000fe20000002400 */
[----:B--2---:R-:W-:Y:S09]  /*3220*/  FFMA.FTZ R11, R48, c[0x0][0x23c], -R8 ;  /* 0x00008f00300b7a23 */ /* 0x004ff20000010808 */
[----:B------:R2:W4:Y:S01]  /*3230*/  MUFU.EX2 R234, R11 ;  /* 0x0000000b00ea7308 */ /* 0x0005220000000800 */
[----:B-1----:R-:W-:Y:S09]  /*3240*/  FFMA.FTZ R4, R252, c[0x0][0x23c], -R10 ;  /* 0x00008f00fc047a23 */ /* 0x002ff2000001080a */
[----:B------:R1:W-:Y:S10]  /*3250*/  MUFU.EX2 R147, R4 ;  /* 0x0000000400937308 */ /* 0x0003f40000000800 */
[----:B------:R-:W-:Y:S01]  /*3260*/  MUFU.TANH R2, R31 ;  /* 0x0000001f00027308 */ /* 0x000fe20000002400 */
[--C-:B--2---:R-:W-:Y:S01]  /*3270*/  FFMA.FTZ R11, R41, c[0x0][0x23c], -R0.reuse ;  /* 0x00008f00290b7a23 */ /* 0x104fe20000010800 */
[----:B----4-:R-:W-:Y:S08]  /*3280*/  F2FP.PACK_AB R6, R234, R235 ;  /* 0x000000ebea06723e */ /* 0x010ff000000000ff */
[----:B------:R2:W-:Y:S01]  /*3290*/  MUFU.EX2 R239, R11 ;  /* 0x0000000b00ef7308 */ /* 0x0005e20000000800 */
[--C-:B-1----:R-:W-:Y:S09]  /*32a0*/  FFMA.FTZ R4, R51, c[0x0][0x23c], -R9.reuse ;  /* 0x00008f0033047a23 */ /* 0x102ff20000010809 */
[----:B------:R1:W-:Y:S10]  /*32b0*/  MUFU.EX2 R156, R4 ;  /* 0x00000004009c7308 */ /* 0x0003f40000000800 */
[----:B------:R-:W-:Y:S01]  /*32c0*/  MUFU.TANH R167, R33 ;  /* 0x0000002100a77308 */ /* 0x000fe20000002400 */
[----:B--2---:R-:W-:Y:S09]  /*32d0*/  FFMA.FTZ R11, R40, c[0x0][0x23c], -R0 ;  /* 0x00008f00280b7a23 */ /* 0x004ff20000010800 */
[----:B------:R-:W2:Y:S01]  /*32e0*/  MUFU.EX2 R238, R11 ;  /* 0x0000000b00ee7308 */ /* 0x000ea20000000800 */
[--C-:B-1----:R-:W-:Y:S09]  /*32f0*/  FFMA.FTZ R4, R50, c[0x0][0x23c], -R9.reuse ;  /* 0x00008f0032047a23 */ /* 0x102ff20000010809 */
[----:B------:R1:W-:Y:S10]  /*3300*/  MUFU.EX2 R155, R4 ;  /* 0x00000004009b7308 */ /* 0x0003f40000000800 */
[----:B------:R-:W-:Y:S01]  /*3310*/  MUFU.TANH R250, R35 ;  /* 0x0000002300fa7308 */ /* 0x000fe20000002400 */
[----:B--2---:R-:W-:Y:S09]  /*3320*/  F2FP.PACK_AB R5, R238, R239 ;  /* 0x000000efee05723e */ /* 0x004ff200000000ff */
[----:B------:R-:W2:Y:S01]  /*3330*/  MUFU.TANH R42, R29 ;  /* 0x0000001d002a7308 */ /* 0x000ea20000002400 */
[--C-:B-1----:R-:W-:Y:S09]  /*3340*/  FFMA.FTZ R4, R45, c[0x0][0x23c], -R8.reuse ;  /* 0x00008f002d047a23 */ /* 0x102ff20000010808 */
[----:B------:R1:W-:Y:S02]  /*3350*/  MUFU.EX2 R162, R4 ;  /* 0x0000000400a27308 */ /* 0x0003e40000000800 */
[----:B-1----:R-:W-:Y:S08]  /*3360*/  FFMA.FTZ R4, R44, c[0x0][0x23c], -R8 ;  /* 0x00008f002c047a23 */ /* 0x002ff00000010808 */
[----:B------:R1:W-:Y:S02]  /*3370*/  MUFU.EX2 R161, R4 ;  /* 0x0000000400a17308 */ /* 0x0003e40000000800 */
[--C-:B-1----:R-:W-:Y:S08]  /*3380*/  FFMA.FTZ R4, R37, c[0x0][0x23c], -R0.reuse ;  /* 0x00008f0025047a23 */ /* 0x102ff00000010800 */
[----:B------:R1:W-:Y:S02]  /*3390*/  MUFU.EX2 R166, R4 ;  /* 0x0000000400a67308 */ /* 0x0003e40000000800 */
[----:B-1----:R-:W-:Y:S08]  /*33a0*/  FFMA.FTZ R4, R36, c[0x0][0x23c], -R0 ;  /* 0x00008f0024047a23 */ /* 0x002ff00000010800 */
[----:B------:R1:W-:Y:S02]  /*33b0*/  MUFU.EX2 R165, R4 ;  /* 0x0000000400a57308 */ /* 0x0003e40000000800 */
[--C-:B-1----:R-:W-:Y:S02]  /*33c0*/  FFMA.FTZ R4, R43, c[0x0][0x23c], -R8.reuse ;  /* 0x00008f002b047a23 */ /* 0x102fe40000010808 */
[----:B--2---:R-:W-:Y:S06]  /*33d0*/  FFMA.FTZ R8, R42, c[0x0][0x23c], -R8 ;  /* 0x00008f002a087a23 */ /* 0x004fec0000010808 */
[----:B------:R1:W-:Y:S10]  /*33e0*/  MUFU.EX2 R160, R4 ;  /* 0x0000000400a07308 */ /* 0x0003f40000000800 */
[----:B------:R-:W-:Y:S01]  /*33f0*/  MUFU.EX2 R159, R8 ;  /* 0x00000008009f7308 */ /* 0x000fe20000000800 */
[--C-:B-1----:R-:W-:Y:S02]  /*3400*/  FFMA.FTZ R4, R3, c[0x0][0x23c], -R0.reuse ;  /* 0x00008f0003047a23 */ /* 0x102fe40000010800 */
[----:B------:R-:W-:Y:S07]  /*3410*/  FFMA.FTZ R0, R2, c[0x0][0x23c], -R0 ;  /* 0x00008f0002007a23 */ /* 0x000fee0000010800 */
[----:B------:R1:W-:Y:S10]  /*3420*/  MUFU.EX2 R164, R4 ;  /* 0x0000000400a47308 */ /* 0x0003f40000000800 */
[----:B------:R2:W-:Y:S01]  /*3430*/  MUFU.EX2 R163, R0 ;  /* 0x0000000000a37308 */ /* 0x0005e20000000800 */
[--C-:B-1----:R-:W-:Y:S02]  /*3440*/  FFMA.FTZ R4, R249, c[0x0][0x23c], -R10.reuse ;  /* 0x00008f00f9047a23 */ /* 0x102fe4000001080a */
[----:B------:R-:W-:Y:S07]  /*3450*/  FFMA.FTZ R10, R167, c[0x0][0x23c], -R10 ;  /* 0x00008f00a70a7a23 */ /* 0x000fee000001080a */
[----:B------:R1:W-:Y:S01]  /*3460*/  MUFU.EX2 R146, R4 ;  /* 0x0000000400927308 */ /* 0x0003e20000000800 */
[----:B--2---:R-:W-:Y:S09]  /*3470*/  F2FP.PACK_AB R0, R157, R158 ;  /* 0x0000009e9d00723e */ /* 0x004ff200000000ff */
[----:B------:R-:W2:Y:S01]  /*3480*/  MUFU.EX2 R143, R10 ;  /* 0x0000000a008f7308 */ /* 0x000ea20000000800 */
[--C-:B-1----:R-:W-:Y:S02]  /*3490*/  FFMA.FTZ R4, R251, c[0x0][0x23c], -R9.reuse ;  /* 0x00008f00fb047a23 */ /* 0x102fe40000010809 */
[----:B------:R-:W-:Y:S07]  /*34a0*/  FFMA.FTZ R9, R250, c[0x0][0x23c], -R9 ;  /* 0x00008f00fa097a23 */ /* 0x000fee0000010809 */
[----:B------:R1:W-:Y:S10]  /*34b0*/  MUFU.EX2 R150, R4 ;  /* 0x0000000400967308 */ /* 0x0003f40000000800 */
[----:B------:R-:W4:Y:S01]  /*34c0*/  MUFU.EX2 R149, R9 ;  /* 0x0000000900957308 */ /* 0x000f220000000800 */
[----:B-1----:R-:W-:Y:S05]  /*34d0*/  F2FP.PACK_AB R4, R153, R154 ;  /* 0x0000009a9904723e */ /* 0x002fea00000000ff */
[----:B------:R1:W-:Y:S04]  /*34e0*/  STS [R243+0x13000], R4 ;  /* 0x01300004f3007388 */ /* 0x0003e80000000800 */
[----:B------:R2:W-:Y:S01]  /*34f0*/  STS [R241+0x13400], R0 ;  /* 0x01340000f1007388 */ /* 0x0005e20000000800 */
[----:B-1----:R-:W-:Y:S02]  /*3500*/  F2FP.PACK_AB R4, R151, R152 ;  /* 0x000000989704723e */ /* 0x002fe400000000ff */
[----:B--2---:R-:W-:Y:S03]  /*3510*/  F2FP.PACK_AB R0, R143, R146 ;  /* 0x000000928f00723e */ /* 0x004fe600000000ff */
[----:B------:R1:W-:Y:S04]  /*3520*/  STS [R241+0x13000], R4 ;  /* 0x01300004f1007388 */ /* 0x0003e80000000800 */
        /* <DEDUP_REMOVED lines=18> */
[----:B------:R1:W-:Y:S04]  /*3650*/  STS [R240+0x14400], R0 ;  /* 0x01440000f0007388 */ /* 0x0003e80000000800 */
[----:B------:R-:W-:Y:S04]  /*3660*/  STS [R240+0x14000], R4 ;  /* 0x01400004f0007388 */ /* 0x000fe80000000800 */
[----:B------:R-:W2:Y:S08]  /*3670*/  LDSM.16.M88.4 R32, [R223+0x6000] ;  /* 0x00600000df20783b */ /* 0x000eb00000000200 */
[----:B------:R-:W3:Y:S08]  /*3680*/  LDSM.16.M88.4 R28, [R223+0x6800] ;  /* 0x00680000df1c783b */ /* 0x000ef00000000200 */
[----:B------:R-:W3:Y:S08]  /*3690*/  LDSM.16.M88.4 R132, [R224+0x6000] ;  /* 0x00600000e084783b */ /* 0x000ef00000000200 */
[----:B-1----:R1:W4:Y:S04]  /*36a0*/  LDG.E R0, [R144.64+0xa0] ;  /* 0x0000a02490007981 */ /* 0x002328000c1e1900 */
        /* <DEDUP_REMOVED lines=45> */
[-C--:B------:R-:W-:Y:S07]  /*3980*/  HMMA.16816.F32 R28, R132, R210.reuse, R28 ;  /* 0x000000d2841c723c */ /* 0x080fee000000181c */
[----:B------:R-:W-:Y:S01]  /*3990*/  MOV R134, R142 ;  /* 0x0000008e00867202 */ /* 0x000fe20000000f00 */
[----:B------:R-:W-:Y:S01]  /*39a0*/  HMMA.16816.F32 R32, R136, R210, R32 ;  /* 0x000000d28820723c */ /* 0x000fe20000001820 */
[----:B------:R1:W2:Y:S03]  /*39b0*/  LDG.E R142, [R144.64] ;  /* 0x00000024908e7981 */ /* 0x0002a6000c1e1900 */
[----:B------:R-:W-:Y:S02]  /*39c0*/  MOV R135, R141 ;  /* 0x0000008d00877202 */ /* 0x000fe40000000f00 */
[----:B------:R1:W3:Y:S02]  /*39d0*/  LDG.E R141, [R144.64+0x20] ;  /* 0x00002024908d7981 */ /* 0x0002e4000c1e1900 */
[----:B-1----:R-:W-:Y:S04]  /*39e0*/  MOV R145, R134 ;  /* 0x0000008600917202 */ /* 0x002fe80000000f00 */
[----:B------:R-:W-:Y:S02]  /*39f0*/  MOV R144, R135 ;  /* 0x0000008700907202 */ /* 0x000fe40000000f00 */
[----:B------:R-:W1:Y:S01]  /*3a00*/  LDSM.16.M88.4 R132, [R224+0x8000] ;  /* 0x00800000e084783b */ /* 0x000e620000000200 */
[----:B------:R-:W-:Y:S01]  /*3a10*/  FFMA.FTZ R136, -R145, R145, 1 ;  /* 0x3f80000091887423 */ /* 0x000fe20000010191 */
[----:B------:R-:W-:Y:S03]  /*3a20*/  MOV R145, c[0x0][0x1c0] ;  /* 0x0000700000917a02 */ /* 0x000fe60000000f00 */
[----:B------:R-:W-:Y:S02]  /*3a30*/  FMUL.FTZ R136, R136, c[0x0][0x2ec] ;  /* 0x0000bb0088887a20 */ /* 0x000fe40000410000 */
[----:B------:R-:W-:Y:S05]  /*3a40*/  IMAD R145, R145, c[0x0][0x22c], RZ ;  /* 0x00008b0091917a24 */ /* 0x000fea00078e02ff */
[----:B------:R-:W-:Y:S04]  /*3a50*/  LEA R145, -R145, RZ, 0x6 ;  /* 0x000000ff91917211 */ /* 0x000fe800078e31ff */
[C---:B------:R-:W-:Y:S04]  /*3a60*/  LEA R232, P0, R145.reuse, R232, 0x2 ;  /* 0x000000e891e87211 */ /* 0x040fe800078010ff */
[----:B------:R-:W-:Y:S02]  /*3a70*/  LEA.HI.X.SX32 R233, R145, R233, 0x2, P0 ;  /* 0x000000e991e97211 */ /* 0x000fe400000f16ff */
[----:B------:R-:W-:Y:S01]  /*3a80*/  PLOP3.LUT P0, PT, PT, PT, UP2, 0x80, 0x0 ;  /* 0x000000000000781c */ /* 0x000fe20003f0f028 */
[-C--:B-1----:R-:W-:Y:S11]  /*3a90*/  HMMA.16816.F32 R4, R132, R212.reuse, R4 ;  /* 0x000000d48404723c */ /* 0x082ff60000001804 */
[----:B------:R-:W-:Y:S11]  /*3aa0*/  @!UPT UIADD3 URZ, URZ, URZ, URZ ;  /* 0x0000003f3f3ff290 */ /* 0x000ff6000fffe03f */
[----:B------:R-:W-:Y:S02]  /*3ab0*/  @!UPT UIADD3 URZ, URZ, URZ, URZ ;  /* 0x0000003f3f3ff290 */ /* 0x000fe4000fffe03f */
[C---:B--2---:R-:W-:Y:S02]  /*3ac0*/  FADD.FTZ R4, -R142.reuse, R4 ;  /* 0x000000048e047221 */ /* 0x044fe40000010100 */
[----:B------:R-:W-:Y:S02]  /*3ad0*/  FADD.FTZ R5, -R142, R5 ;  /* 0x000000058e057221 */ /* 0x000fe40000010100 */
[----:B------:R-:W-:Y:S02]  /*3ae0*/  FMUL.FTZ R4, R154, R4 ;  /* 0x000000049a047220 */ /* 0x000fe40000410000 */
[----:B------:R-:W-:Y:S02]  /*3af0*/  FMUL.FTZ R5, R153, R5 ;  /* 0x0000000599057220 */ /* 0x000fe40000410000 */
[----:B------:R-:W-:Y:S02]  /*3b00*/  FMUL.FTZ R154, R136, R4 ;  /* 0x00000004889a7220 */ /* 0x000fe40000410000 */
[----:B------:R-:W-:Y:S01]  /*3b10*/  FFMA.FTZ R4, -R144, R144, 1 ;  /* 0x3f80000090047423 */ /* 0x000fe20000010190 */
[----:B------:R-:W1:Y:S03]  /*3b20*/  LDSM.16.M88.4 R136, [R224+0x8800] ;  /* 0x00880000e088783b */ /* 0x000e660000000200 */
[----:B------:R-:W-:Y:S04]  /*3b30*/  FMUL.FTZ R4, R4, c[0x0][0x2ec] ;  /* 0x0000bb0004047a20 */ /* 0x000fe80000410000 */
[----:B------:R-:W-:Y:S01]  /*3b40*/  FMUL.FTZ R153, R4, R5 ;  /* 0x0000000504997220 */ /* 0x000fe20000410000 */
        /* <DEDUP_REMOVED lines=8> */
[----:B------:R-:W-:Y:S02]  /*3bd0*/  FMUL.FTZ R4, R151, R17 ;  /* 0x0000001197047220 */ /* 0x000fe40000410000 */
[----:B------:R-:W-:Y:S01]  /*3be0*/  FADD.FTZ R17, -R142, R20 ;  /* 0x000000148e117221 */ /* 0x000fe20000010100 */
[----:B------:R-:W-:Y:S04]  /*3bf0*/  HMMA.16816.F32 R32, R132, R218, R32 ;  /* 0x000000da8420723c */ /* 0x000fe80000001820 */
[----:B------:R-:W-:Y:S02]  /*3c00*/  FFMA.FTZ R20, -R57, R57, 1 ;  /* 0x3f80000039147423 */ /* 0x000fe40000010139 */
[----:B------:R-:W-:Y:S02]  /*3c10*/  FMUL.FTZ R5, R152, R16 ;  /* 0x0000001098057220 */ /* 0x000fe40000410000 */
[----:B------:R-:W-:Y:S04]  /*3c20*/  FADD.FTZ R16, -R142, R21 ;  /* 0x000000158e107221 */ /* 0x000fe80000010100 */
[----:B------:R-:W-:Y:S02]  /*3c30*/  FFMA.FTZ R21, -R58, R58, 1 ;  /* 0x3f8000003a157423 */ /* 0x000fe4000001013a */
[----:B------:R-:W-:Y:S01]  /*3c40*/  FMUL.FTZ R20, R20, c[0x0][0x2ec] ;  /* 0x0000bb0014147a20 */ /* 0x000fe20000410000 */
[----:B------:R1:W5:Y:S01]  /*3c50*/  LDL.LU R58, [R1+0xac] ;  /* 0x0000ac00013a7983 */ /* 0x0003620000300800 */
[----:B------:R-:W-:Y:S02]  /*3c60*/  FMUL.FTZ R16, R147, R16 ;  /* 0x0000001093107220 */ /* 0x000fe40000410000 */
[----:B------:R-:W-:Y:S01]  /*3c70*/  FMUL.FTZ R21, R21, c[0x0][0x2ec] ;  /* 0x0000bb0015157a20 */ /* 0x000fe20000410000 */
[----:B------:R1:W5:Y:S01]  /*3c80*/  LDL.LU R57, [R1+0xa8] ;  /* 0x0000a80001397983 */ /* 0x0003620000300800 */
[----:B------:R-:W-:Y:S02]  /*3c90*/  FMUL.FTZ R147, R20, R4 ;  /* 0x0000000414937220 */ /* 0x000fe40000410000 */
[----:B------:R-:W-:Y:S02]  /*3ca0*/  FFMA.FTZ R20, -R167, R167, 1 ;  /* 0x3f800000a7147423 */ /* 0x000fe400000101a7 */
[----:B------:R-:W-:Y:S02]  /*3cb0*/  FADD.FTZ R33, -R142, R33 ;  /* 0x000000218e217221 */ /* 0x000fe40000010100 */
[----:B------:R-:W-:Y:S02]  /*3cc0*/  FMUL.FTZ R17, R148, R17 ;  /* 0x0000001194117220 */ /* 0x000fe40000410000 */
[----:B------:R-:W-:Y:S02]  /*3cd0*/  FADD.FTZ R32, -R142, R32 ;  /* 0x000000208e207221 */ /* 0x000fe40000010100 */
[----:B------:R-:W-:Y:S02]  /*3ce0*/  FMUL.FTZ R148, R21, R5 ;  /* 0x0000000515947220 */ /* 0x000fe40000410000 */
[----:B------:R-:W-:Y:S02]  /*3cf0*/  FMUL.FTZ R4, R143, R33 ;  /* 0x000000218f047220 */ /* 0x000fe40000410000 */
[----:B------:R-:W-:Y:S02]  /*3d00*/  FFMA.FTZ R33, -R56, R56, 1 ;  /* 0x3f80000038217423 */ /* 0x000fe40000010138 */
[----:B------:R-:W-:Y:S01]  /*3d10*/  FFMA.FTZ R21, -R249, R249, 1 ;  /* 0x3f800000f9157423 */ /* 0x000fe200000101f9 */
[----:B------:R1:W5:Y:S01]  /*3d20*/  LDL.LU R56, [R1+0xa4] ;  /* 0x0000a40001387983 */ /* 0x0003620000300800 */
[----:B------:R-:W-:Y:S02]  /*3d30*/  FMUL.FTZ R20, R20, c[0x0][0x2ec] ;  /* 0x0000bb0014147a20 */ /* 0x000fe40000410000 */
[----:B------:R-:W-:Y:S02]  /*3d40*/  FMUL.FTZ R5, R146, R32 ;  /* 0x0000002092057220 */ /* 0x000fe40000410000 */
[----:B------:R-:W-:Y:S02]  /*3d50*/  FMUL.FTZ R21, R21, c[0x0][0x2ec] ;  /* 0x0000bb0015157a20 */ /* 0x000fe40000410000 */
[----:B------:R-:W-:Y:S02]  /*3d60*/  FMUL.FTZ R142, R20, R4 ;  /* 0x00000004148e7220 */ /* 0x000fe40000410000 */
[----:B---3--:R-:W-:Y:S02]  /*3d70*/  FADD.FTZ R4, -R141, R7 ;  /* 0x000000078d047221 */ /* 0x008fe40000010100 */
[----:B------:R-:W-:Y:S02]  /*3d80*/  FFMA.FTZ R7, -R55, R55, 1 ;  /* 0x3f80000037077423 */ /* 0x000fe40000010137 */
[----:B------:R-:W-:Y:S01]  /*3d90*/  FFMA.FTZ R32, -R252, R252, 1 ;  /* 0x3f800000fc207423 */ /* 0x000fe200000101fc */
[----:B------:R1:W5:Y:S01]  /*3da0*/  LDL.LU R55, [R1+0xa0] ;  /* 0x0000a00001377983 */ /* 0x0003620000300800 */
[----:B------:R-:W-:Y:S02]  /*3db0*/  FMUL.FTZ R33, R33, c[0x0][0x2ec] ;  /* 0x0000bb0021217a20 */ /* 0x000fe40000410000 */
[----:B------:R-:W-:Y:S02]  /*3dc0*/  FMUL.FTZ R143, R21, R5 ;  /* 0x00000005158f7220 */ /* 0x000fe40000410000 */
[----:B------:R-:W-:Y:S02]  /*3dd0*/  FADD.FTZ R5, -R141, R6 ;  /* 0x000000068d057221 */ /* 0x000fe40000010100 */
[----:B------:R-:W-:Y:S02]  /*3de0*/  FFMA.FTZ R6, -R54, R54, 1 ;  /* 0x3f80000036067423 */ /* 0x000fe40000010136 */
[----:B------:R-:W-:Y:S01]  /*3df0*/  FMUL.FTZ R32, R32, c[0x0][0x2ec] ;  /* 0x0000bb0020207a20 */ /* 0x000fe20000410000 */
[----:B------:R1:W5:Y:S01]  /*3e00*/  LDL.LU R54, [R1+0x9c] ;  /* 0x00009c0001367983 */ /* 0x0003620000300800 */
[----:B------:R-:W-:Y:S02]  /*3e10*/  FMUL.FTZ R145, R33, R17 ;  /* 0x0000001121917220 */ /* 0x000fe40000410000 */
[----:B------:R-:W-:Y:S02]  /*3e20*/  FFMA.FTZ R17, -R53, R53, 1 ;  /* 0x3f80000035117423 */ /* 0x000fe40000010135 */
[----:B------:R-:W-:Y:S01]  /*3e30*/  FMUL.FTZ R144, R32, R16 ;  /* 0x0000001020907220 */ /* 0x000fe20000410000 */
[----:B------:R1:W5:Y:S01]  /*3e40*/  LDL.LU R53, [R1+0x98] ;  /* 0x0000980001357983 */ /* 0x0003620000300800 */
[----:B------:R-:W-:Y:S02]  /*3e50*/  FMUL.FTZ R4, R168, R4 ;  /* 0x00000004a8047220 */ /* 0x000fe40000410000 */
[----:B------:R-:W-:Y:S02]  /*3e60*/  FMUL.FTZ R6, R6, c[0x0][0x2ec] ;  /* 0x0000bb0006067a20 */ /* 0x000fe40000410000 */
[----:B------:R-:W-:Y:S02]  /*3e70*/  FADD.FTZ R19, -R141, R19 ;  /* 0x000000138d137221 */ /* 0x000fe40000010100 */
[----:B------:R-:W-:Y:S02]  /*3e80*/  FFMA.FTZ R16, -R52, R52, 1 ;  /* 0x3f80000034107423 */ /* 0x000fe40000010134 */
[----:B------:R-:W-:Y:S01]  /*3e90*/  FMUL.FTZ R5, R169, R5 ;  /* 0x00000005a9057220 */ /* 0x000fe20000410000 */
[----:B------:R1:W5:Y:S01]  /*3ea0*/  LDL.LU R52, [R1+0x94] ;  /* 0x0000940001347983 */ /* 0x0003620000300800 */
[----:B------:R-:W-:Y:S02]  /*3eb0*/  FMUL.FTZ R7, R7, c[0x0][0x2ec] ;  /* 0x0000bb0007077a20 */ /* 0x000fe40000410000 */
[----:B------:R-:W-:Y:S02]  /*3ec0*/  FADD.FTZ R18, -R141, R18 ;  /* 0x000000128d127221 */ /* 0x000fe40000010100 */
[----:B------:R-:W-:Y:S02]  /*3ed0*/  FMUL.FTZ R138, R6, R4 ;  /* 0x00000004068a7220 */ /* 0x000fe40000410000 */
        /* <DEDUP_REMOVED lines=10> */
[----:B------:R-:W-:Y:S02]  /*3f80*/  FMUL.FTZ R4, R149, R35 ;  /* 0x0000002395047220 */ /* 0x000fe40000410000 */
[----:B------:R-:W-:Y:S02]  /*3f90*/  FFMA.FTZ R35, -R49, R49, 1 ;  /* 0x3f80000031237423 */ /* 0x000fe40000010131 */
[----:B------:R-:W-:Y:S01]  /*3fa0*/  FMUL.FTZ R17, R17, c[0x0][0x2ec] ;  /* 0x0000bb0011117a20 */ /* 0x000fe20000410000 */
[----:B------:R1:W5:Y:S01]  /*3fb0*/  LDL.LU R49, [R1+0x88] ;  /* 0x0000880001317983 */ /* 0x0003620000300800 */
[----:B------:R-:W-:Y:S02]  /*3fc0*/  FADD.FTZ R34, -R141, R34 ;  /* 0x000000228d227221 */ /* 0x000fe40000010100 */
[----:B------:R-:W-:Y:S02]  /*3fd0*/  FFMA.FTZ R33, -R48, R48, 1 ;  /* 0x3f80000030217423 */ /* 0x000fe40000010130 */
[----:B------:R-:W-:Y:S01]  /*3fe0*/  FMUL.FTZ R137, R17, R5 ;  /* 0x0000000511897220 */ /* 0x000fe20000410000 */
[----:B------:R1:W5:Y:S01]  /*3ff0*/  LDL.LU R48, [R1+0x84] ;  /* 0x0000840001307983 */ /* 0x0003620000300800 */
[----:B------:R-:W-:Y:S02]  /*4000*/  FMUL.FTZ R5, R150, R34 ;  /* 0x0000002296057220 */ /* 0x000fe40000410000 */
[----:B------:R-:W-:Y:S02]  /*4010*/  FFMA.FTZ R34, -R47, R47, 1 ;  /* 0x3f8000002f227423 */ /* 0x000fe4000001012f */
[----:B------:R-:W-:Y:S01]  /*4020*/  FFMA.FTZ R32, -R46, R46, 1 ;  /* 0x3f8000002e207423 */ /* 0x000fe2000001012e */
[----:B------:R1:W5:Y:S01]  /*4030*/  LDL.LU R47, [R1+0x80] ;  /* 0x00008000012f7983 */ /* 0x0003620000300800 */
[----:B------:R-:W-:Y:S02]  /*4040*/  FADD.FTZ R6, -R141, R23 ;  /* 0x000000178d067221 */ /* 0x000fe40000010100 */
[----:B------:R-:W-:Y:S01]  /*4050*/  FFMA.FTZ R23, -R45, R45, 1 ;  /* 0x3f8000002d177423 */ /* 0x000fe2000001012d */
[----:B------:R1:W5:Y:S01]  /*4060*/  LDL.LU R46, [R1+0x7c] ;  /* 0x00007c00012e7983 */ /* 0x0003620000300800 */
[----:B------:R-:W-:Y:S02]  /*4070*/  FADD.FTZ R7, -R141, R22 ;  /* 0x000000168d077221 */ /* 0x000fe40000010100 */
[----:B------:R-:W-:Y:S01]  /*4080*/  FFMA.FTZ R17, -R251, R251, 1 ;  /* 0x3f800000fb117423 */ /* 0x000fe200000101fb */
[----:B------:R1:W5:Y:S01]  /*4090*/  LDL.LU R45, [R1+0x78] ;  /* 0x00007800012d7983 */ /* 0x0003620000300800 */
[----:B------:R-:W-:Y:S02]  /*40a0*/  FFMA.FTZ R16, -R250, R250, 1 ;  /* 0x3f800000fa107423 */ /* 0x000fe400000101fa */
[----:B------:R-:W-:Y:S02]  /*40b0*/  FFMA.FTZ R21, -R44, R44, 1 ;  /* 0x3f8000002c157423 */ /* 0x000fe4000001012c */
[----:B------:R-:W-:Y:S01]  /*40c0*/  FMUL.FTZ R7, R156, R7 ;  /* 0x000000079c077220 */ /* 0x000fe20000410000 */
[----:B------:R1:W5:Y:S01]  /*40d0*/  LDL.LU R44, [R1+0x74] ;  /* 0x00007400012c7983 */ /* 0x0003620000300800 */
[----:B------:R-:W-:Y:S02]  /*40e0*/  FMUL.FTZ R19, R19, c[0x0][0x2ec] ;  /* 0x0000bb0013137a20 */ /* 0x000fe40000410000 */
[----:B------:R-:W-:Y:S02]  /*40f0*/  FMUL.FTZ R17, R17, c[0x0][0x2ec] ;  /* 0x0000bb0011117a20 */ /* 0x000fe40000410000 */
[----:B------:R-:W-:Y:S02]  /*4100*/  FMUL.FTZ R16, R16, c[0x0][0x2ec] ;  /* 0x0000bb0010107a20 */ /* 0x000fe40000410000 */
[----:B------:R-:W-:Y:S02]  /*4110*/  FFMA.FTZ R22, -R43, R43, 1 ;  /* 0x3f8000002b167423 */ /* 0x000fe4000001012b */
[----:B------:R-:W-:Y:S01]  /*4120*/  FMUL.FTZ R135, R19, R7 ;  /* 0x0000000713877220 */ /* 0x000fe20000410000 */
[----:B------:R1:W5:Y:S01]  /*4130*/  LDL.LU R43, [R1+0x70] ;  /* 0x00007000012b7983 */ /* 0x0003620000300800 */
[----:B------:R-:W-:Y:S02]  /*4140*/  FMUL.FTZ R133, R17, R5 ;  /* 0x0000000511857220 */ /* 0x000fe40000410000 */
[----:B------:R-:W-:Y:S02]  /*4150*/  FMUL.FTZ R132, R16, R4 ;  /* 0x0000000410847220 */ /* 0x000fe40000410000 */
[C---:B------:R-:W-:Y:S02]  /*4160*/  FADD.FTZ R7, -R140.reuse, R8 ;  /* 0x000000088c077221 */ /* 0x040fe40000010100 */
[C---:B------:R-:W-:Y:S02]  /*4170*/  FADD.FTZ R5, -R140.reuse, R12 ;  /* 0x0000000c8c057221 */ /* 0x040fe40000010100 */
[----:B------:R-:W-:Y:S02]  /*4180*/  FADD.FTZ R4, -R140, R13 ;  /* 0x0000000d8c047221 */ /* 0x000fe40000010100 */
[----:B------:R-:W-:Y:S02]  /*4190*/  FFMA.FTZ R20, -R42, R42, 1 ;  /* 0x3f8000002a147423 */ /* 0x000fe4000001012a */
[----:B------:R-:W-:Y:S01]  /*41a0*/  FMUL.FTZ R7, R235, R7 ;  /* 0x00000007eb077220 */ /* 0x000fe20000410000 */
[----:B------:R1:W5:Y:S01]  /*41b0*/  LDL.LU R42, [R1+0x6c] ;  /* 0x00006c00012a7983 */ /* 0x0003620000300800 */
[----:B------:R-:W-:Y:S02]  /*41c0*/  FMUL.FTZ R5, R171, R5 ;  /* 0x00000005ab057220 */ /* 0x000fe40000410000 */
[----:B------:R-:W-:Y:S02]  /*41d0*/  FMUL.FTZ R4, R170, R4 ;  /* 0x00000004aa047220 */ /* 0x000fe40000410000 */
[----:B------:R-:W-:Y:S02]  /*41e0*/  FMUL.FTZ R35, R35, c[0x0][0x2ec] ;  /* 0x0000bb0023237a20 */ /* 0x000fe40000410000 */
[----:B------:R-:W-:Y:S02]  /*41f0*/  FMUL.FTZ R34, R34, c[0x0][0x2ec] ;  /* 0x0000bb0022227a20 */ /* 0x000fe40000410000 */
[----:B------:R-:W-:Y:S02]  /*4200*/  FMUL.FTZ R32, R32, c[0x0][0x2ec] ;  /* 0x0000bb0020207a20 */ /* 0x000fe40000410000 */
[----:B------:R-:W-:Y:S02]  /*4210*/  FFMA.FTZ R8, -R41, R41, 1 ;  /* 0x3f80000029087423 */ /* 0x000fe40000010129 */
[----:B------:R-:W-:Y:S01]  /*4220*/  FMUL.FTZ R6, R155, R6 ;  /* 0x000000069b067220 */ /* 0x000fe20000410000 */
[----:B------:R1:W5:Y:S01]  /*4230*/  LDL.LU R41, [R1+0x68] ;  /* 0x0000680001297983 */ /* 0x0003620000300800 */
[----:B------:R-:W-:Y:S02]  /*4240*/  FMUL.FTZ R18, R18, c[0x0][0x2ec] ;  /* 0x0000bb0012127a20 */ /* 0x000fe40000410000 */
[----:B------:R-:W-:Y:S02]  /*4250*/  FMUL.FTZ R35, R35, R7 ;  /* 0x0000000723237220 */ /* 0x000fe40000410000 */
        /* <DEDUP_REMOVED lines=8> */
[----:B------:R-:W-:Y:S02]  /*42e0*/  FADD.FTZ R6, -R140, R9 ;  /* 0x000000098c067221 */ /* 0x000fe40000010100 */
[----:B------:R-:W-:Y:S02]  /*42f0*/  FMUL.FTZ R7, R162, R7 ;  /* 0x00000007a2077220 */ /* 0x000fe40000410000 */
        /* <DEDUP_REMOVED lines=10> */
[C---:B----4-:R-:W-:Y:S02]  /*43a0*/  FADD.FTZ R7, -R0.reuse, R10 ;  /* 0x0000000a00077221 */ /* 0x050fe40000010100 */
        /* <DEDUP_REMOVED lines=15> */
[----:B------:R-:W-:Y:S02]  /*44a0*/  FFMA.FTZ R10, -R36, R36, 1 ;  /* 0x3f800000240a7423 */ /* 0x000fe40000010124 */
[----:B------:R-:W-:Y:S01]  /*44b0*/  FFMA.FTZ R19, -R3, R3, 1 ;  /* 0x3f80000003137423 */ /* 0x000fe20000010103 */
[----:B------:R1:W5:Y:S01]  /*44c0*/  LDL.LU R36, [R1+0x54] ;  /* 0x0000540001247983 */ /* 0x0003620000300800 */
[----:B------:R-:W-:Y:S02]  /*44d0*/  FFMA.FTZ R17, -R2, R2, 1 ;  /* 0x3f80000002117423 */ /* 0x000fe40000010102 */
[----:B------:R-:W-:Y:S01]  /*44e0*/  FMUL.FTZ R6, R234, R6 ;  /* 0x00000006ea067220 */ /* 0x000fe20000410000 */
[----:B------:R1:W5:Y:S01]  /*44f0*/  LDL.LU R3, [R1+0x50] ;  /* 0x0000500001037983 */ /* 0x0003620000300800 */
[----:B------:R-:W-:Y:S02]  /*4500*/  FMUL.FTZ R33, R33, c[0x0][0x2ec] ;  /* 0x0000bb0021217a20 */ /* 0x000fe40000410000 */
[----:B------:R-:W-:Y:S01]  /*4510*/  FMUL.FTZ R21, R21, c[0x0][0x2ec] ;  /* 0x0000bb0015157a20 */ /* 0x000fe20000410000 */
[----:B------:R1:W5:Y:S01]  /*4520*/  LDL.LU R2, [R1+0x4c] ;  /* 0x00004c0001027983 */ /* 0x0003620000300800 */
[----:B------:R-:W-:Y:S02]  /*4530*/  FMUL.FTZ R33, R33, R6 ;  /* 0x0000000621217220 */ /* 0x000fe40000410000 */
[----:B------:R-:W-:Y:S02]  /*4540*/  FADD.FTZ R6, -R140, R25 ;  /* 0x000000198c067221 */ /* 0x000fe40000010100 */
[----:B------:R-:W-:Y:S02]  /*4550*/  FMUL.FTZ R13, R13, c[0x0][0x2ec] ;  /* 0x0000bb000d0d7a20 */ /* 0x000fe40000410000 */
[----:B------:R-:W-:Y:S02]  /*4560*/  FMUL.FTZ R6, R161, R6 ;  /* 0x00000006a1067220 */ /* 0x000fe40000410000 */
[C---:B------:R-:W-:Y:S02]  /*4570*/  FADD.FTZ R5, -R0.reuse, R27 ;  /* 0x0000001b00057221 */ /* 0x040fe40000010100 */
[----:B------:R-:W-:Y:S02]  /*4580*/  FMUL.FTZ R21, R21, R6 ;  /* 0x0000000615157220 */ /* 0x000fe40000410000 */
[C---:B------:R-:W-:Y:S02]  /*4590*/  FADD.FTZ R6, -R0.reuse, R11 ;  /* 0x0000000b00067221 */ /* 0x040fe40000010100 */
[----:B------:R-:W-:Y:S02]  /*45a0*/  FADD.FTZ R4, -R0, R30 ;  /* 0x0000001e00047221 */ /* 0x000fe40000010100 */
[----:B------:R-:W-:Y:S02]  /*45b0*/  FMUL.FTZ R6, R238, R6 ;  /* 0x00000006ee067220 */ /* 0x000fe40000410000 */
[----:B------:R-:W-:Y:S02]  /*45c0*/  FMUL.FTZ R5, R165, R5 ;  /* 0x00000005a5057220 */ /* 0x000fe40000410000 */
[----:B------:R-:W-:Y:S02]  /*45d0*/  FMUL.FTZ R13, R13, R6 ;  /* 0x000000060d0d7220 */ /* 0x000fe40000410000 */
[C---:B------:R-:W-:Y:S02]  /*45e0*/  FADD.FTZ R6, -R0.reuse, R26 ;  /* 0x0000001a00067221 */ /* 0x040fe40000010100 */
[----:B------:R-:W-:Y:S02]  /*45f0*/  FADD.FTZ R0, -R0, R31 ;  /* 0x0000001f00007221 */ /* 0x000fe40000010100 */
[----:B------:R-:W-:Y:S02]  /*4600*/  FMUL.FTZ R6, R166, R6 ;  /* 0x00000006a6067220 */ /* 0x000fe40000410000 */
[----:B------:R-:W-:Y:S02]  /*4610*/  FMUL.FTZ R4, R164, R4 ;  /* 0x00000004a4047220 */ /* 0x000fe40000410000 */
[----:B------:R-:W-:Y:S02]  /*4620*/  FMUL.FTZ R0, R163, R0 ;  /* 0x00000000a3007220 */ /* 0x000fe40000410000 */
[----:B------:R-:W-:Y:S02]  /*4630*/  FMUL.FTZ R18, R18, c[0x0][0x2ec] ;  /* 0x0000bb0012127a20 */ /* 0x000fe40000410000 */
[----:B------:R-:W-:Y:S02]  /*4640*/  FMUL.FTZ R10, R10, c[0x0][0x2ec] ;  /* 0x0000bb000a0a7a20 */ /* 0x000fe40000410000 */
[----:B------:R-:W-:Y:S02]  /*4650*/  FMUL.FTZ R19, R19, c[0x0][0x2ec] ;  /* 0x0000bb0013137a20 */ /* 0x000fe40000410000 */
[----:B------:R-:W-:Y:S02]  /*4660*/  FMUL.FTZ R17, R17, c[0x0][0x2ec] ;  /* 0x0000bb0011117a20 */ /* 0x000fe40000410000 */
        /* <DEDUP_REMOVED lines=23> */
.L_x_501:
[----:B-1----:R-:W-:Y:S02]  /*47e0*/  F2FP.PACK_AB R16, R153, R154 ;  /* 0x0000009a9910723e */ /* 0x002fe400000000ff */
        /* <DEDUP_REMOVED lines=33> */
[----:B-----5:R-:W-:Y:S04]  /*4a00*/  LDSM.16.MT88.4 R4, [R2+0x13000] ;  /* 0x013000000204783b */ /* 0x020fe80000004200 */
[----:B------:R-:W1:Y:S04]  /*4a10*/  LDSM.16.MT88.4 R8, [R0+0x6000] ;  /* 0x006000000008783b */ /* 0x000e680000004200 */
[----:B------:R-:W2:Y:S04]  /*4a20*/  LDSM.16.MT88.4 R12, [R2+0x15000] ;  /* 0x01500000020c783b */ /* 0x000ea80000004200 */
[----:B------:R-:W3:Y:S04]  /*4a30*/  LDSM.16.MT88.4 R16, [R0+0x7000] ;  /* 0x007000000010783b */ /* 0x000ee80000004200 */
[----:B------:R-:W4:Y:S04]  /*4a40*/  LDSM.16.MT88.4 R20, [R0+0x8000] ;  /* 0x008000000014783b */ /* 0x000f280000004200 */
[----:B------:R-:W-:Y:S04]  /*4a50*/  LDSM.16.MT88.4 R24, [R2+0x13800] ;  /* 0x013800000218783b */ /* 0x000fe80000004200 */
[----:B------:R-:W3:Y:S04]  /*4a60*/  LDSM.16.MT88.4 R28, [R0+0x6400] ;  /* 0x00640000001c783b */ /* 0x000ee80000004200 */
[----:B------:R-:W3:Y:S04]  /*4a70*/  LDSM.16.MT88.4 R32, [R2+0x15800] ;  /* 0x015800000220783b */ /* 0x000ee80000004200 */
[----:B------:R-:W3:Y:S04]  /*4a80*/  LDSM.16.MT88.4 R132, [R0+0x7400] ;  /* 0x007400000084783b */ /* 0x000ee80000004200 */
[----:B------:R-:W-:Y:S01]  /*4a90*/  LDSM.16.MT88.4 R136, [R2+0x16800] ;  /* 0x016800000288783b */ /* 0x000fe20000004200 */
        /* <DEDUP_REMOVED lines=75> */
.L_x_502:
[----:B------:R-:W-:Y:S01]  /*4f50*/  LDSM.16.M88.4 R24, [R225] ;  /* 0x00000000e118783b */ /* 0x000fe20000000200 */
[----:B------:R-:W-:Y:S01]  /*4f60*/  IMAD.MOV.U32 R148, RZ, RZ, c[0x0][0x1c0] ;  /* 0x00007000ff947624 */ /* 0x000fe200078e00ff */
[----:B------:R-:W-:Y:S02]  /*4f70*/  ULOP3.LUT UR6, UR42, 0x1, URZ, 0xc0, !UPT ;  /* 0x000000012a067892 */ /* 0x000fe4000f8ec03f */
[----:B------:R-:W2:Y:S01]  /*4f80*/  LDSM.16.MT88.4 R8, [R0+0x9000] ;  /* 0x009000000008783b */ /* 0x000ea20000004200 */
[----:B------:R-:W-:Y:S01]  /*4f90*/  IMAD R148, R148, c[0x0][0x22c], RZ ;  /* 0x00008b0094947a24 */ /* 0x000fe200078e02ff */
[----:B------:R-:W-:Y:S02]  /*4fa0*/  UISETP.NE.U32.AND UP0, UPT, UR6, 0x1, UPT ;  /* 0x000000010600788c */ /* 0x000fe4000bf05070 */
[----:B------:R-:W3:Y:S01]  /*4fb0*/  LDSM.16.MT88.4 R16, [R0+0xb000] ;  /* 0x00b000000010783b */ /* 0x000ee20000004200 */
[----:B------:R-:W-:Y:S01]  /*4fc0*/  IMAD.SHL.U32 R148, R148, 0x8, RZ ;  /* 0x0000000894947824 */ /* 0x000fe200078e00ff */
[----:B------:R-:W-:Y:S02]  /*4fd0*/  UIADD3 UR6, UR42, -0x1, URZ ;  /* 0xffffffff2a067890 */ /* 0x000fe4000fffe03f */
[----:B------:R-:W4:Y:S04]  /*4fe0*/  LDSM.16.MT88.4 R28, [R0+0xd000] ;  /* 0x00d00000001c783b */ /* 0x000f280000004200 */
[----:B------:R-:W5:Y:S04]  /*4ff0*/  LDL R154, [R1+0x34] ;  /* 0x00003400019a7983 */ /* 0x000f680000100800 */
[----:B------:R-:W-:Y:S04]  /*5000*/  LDSM.16.M88.4 R32, [R226] ;  /* 0x00000000e220783b */ /* 0x000fe80000000200 */
[----:B------:R-:W5:Y:S04]  /*5010*/  LDL R153, [R1+0x38] ;  /* 0x0000380001997983 */ /* 0x000f680000100800 */
[----:B------:R-:W1:Y:S04]  /*5020*/  LDSM.16.MT88.4 R132, [R0+0x9400] ;  /* 0x009400000084783b */ /* 0x000e680000004200 */
[----:B------:R1:W5:Y:S04]  /*5030*/  LDL R149, [R1+0xc] ;  /* 0x00000c0001957983 */ /* 0x0003680000100800 */
[----:B------:R-:W1:Y:S04]  /*5040*/  LDSM.16.MT88.4 R136, [R0+0xb400] ;  /* 0x00b400000088783b */ /* 0x000e680000004200 */
[----:B------:R1:W5:Y:S02]  /*5050*/  LDL R150, [R1] ;  /* 0x0000000001967983 */ /* 0x0003640000100800 */
[C---:B-12---:R-:W-:Y:S02]  /*5060*/  HMMA.16816.F32 R4, R24.reuse, R8, RZ ;  /* 0x000000081804723c */ /* 0x046fe400000018ff */
[----:B------:R-:W1:Y:S04]  /*5070*/  LDSM.16.MT88.4 R140, [R0+0xd400] ;  /* 0x00d40000008c783b */ /* 0x000e680000004200 */
[----:B------:R2:W2:Y:S02]  /*5080*/  LDL R151, [R1+0x4] ;  /* 0x0000040001977983 */ /* 0x0004a40000100800 */
[C---:B------:R-:W-:Y:S02]  /*5090*/  HMMA.16816.F32 R8, R24.reuse, R10, RZ ;  /* 0x0000000a1808723c */ /* 0x040fe400000018ff */
[----:B------:R-:W-:Y:S04]  /*50a0*/  LDSM.16.MT88.4 R144, [R0+0x9800] ;  /* 0x009800000090783b */ /* 0x000fe80000004200 */
[----:B------:R1:W2:Y:S02]  /*50b0*/  LDL R152, [R1+0x8] ;  /* 0x0000080001987983 */ /* 0x0002a40000100800 */
[C---:B---3--:R-:W-:Y:S08]  /*50c0*/  HMMA.16816.F32 R12, R24.reuse, R16, RZ ;  /* 0x00000010180c723c */ /* 0x048ff000000018ff */
[C---:B------:R-:W-:Y:S08]  /*50d0*/  HMMA.16816.F32 R16, R24.reuse, R18, RZ ;  /* 0x000000121810723c */ /* 0x040ff000000018ff */
[C---:B----4-:R-:W-:Y:S08]  /*50e0*/  HMMA.16816.F32 R20, R24.reuse, R28, RZ ;  /* 0x0000001c1814723c */ /* 0x050ff000000018ff */
[----:B------:R-:W-:Y:S01]  /*50f0*/  HMMA.16816.F32 R24, R24, R30, RZ ;  /* 0x0000001e1818723c */ /* 0x000fe200000018ff */
[----:B------:R-:W3:Y:S07]  /*5100*/  LDSM.16.M88.4 R28, [R228] ;  /* 0x00000000e41c783b */ /* 0x000eee0000000200 */
[C---:B------:R-:W-:Y:S08]  /*5110*/  HMMA.16816.F32 R4, R32.reuse, R132, R4 ;  /* 0x000000842004723c */ /* 0x040ff00000001804 */
[C---:B------:R-:W-:Y:S01]  /*5120*/  HMMA.16816.F32 R8, R32.reuse, R134, R8 ;  /* 0x000000862008723c */ /* 0x040fe20000001808 */
[----:B------:R-:W4:Y:S07]  /*5130*/  LDSM.16.MT88.4 R132, [R0+0xb800] ;  /* 0x00b800000084783b */ /* 0x000f2e0000004200 */
[C---:B------:R-:W-:Y:S08]  /*5140*/  HMMA.16816.F32 R12, R32.reuse, R136, R12 ;  /* 0x00000088200c723c */ /* 0x040ff0000000180c */
[C---:B------:R-:W-:Y:S01]  /*5150*/  HMMA.16816.F32 R16, R32.reuse, R138, R16 ;  /* 0x0000008a2010723c */ /* 0x040fe20000001810 */
[----:B------:R-:W4:Y:S07]  /*5160*/  LDSM.16.MT88.4 R136, [R0+0xd800] ;  /* 0x00d800000088783b */ /* 0x000f2e0000004200 */
[C---:B-1----:R-:W-:Y:S08]  /*5170*/  HMMA.16816.F32 R20, R32.reuse, R140, R20 ;  /* 0x0000008c2014723c */ /* 0x042ff00000001814 */
[----:B------:R-:W-:Y:S01]  /*5180*/  HMMA.16816.F32 R24, R32, R142, R24 ;  /* 0x0000008e2018723c */ /* 0x000fe20000001818 */
[----:B------:R-:W-:Y:S04]  /*5190*/  LDSM.16.M88.4 R32, [R227] ;  /* 0x00000000e320783b */ /* 0x000fe80000000200 */
[----:B------:R-:W1:Y:S03]  /*51a0*/  LDSM.16.MT88.4 R140, [R0+0x9c00] ;  /* 0x009c0000008c783b */ /* 0x000e660000004200 */
[C---:B---3--:R-:W-:Y:S08]  /*51b0*/  HMMA.16816.F32 R4, R28.reuse, R144, R4 ;  /* 0x000000901c04723c */ /* 0x048ff00000001804 */
[C---:B------:R-:W-:Y:S01]  /*51c0*/  HMMA.16816.F32 R8, R28.reuse, R146, R8 ;  /* 0x000000921c08723c */ /* 0x040fe20000001808 */
[----:B------:R-:W3:Y:S07]  /*51d0*/  LDSM.16.MT88.4 R144, [R0+0xbc00] ;  /* 0x00bc00000090783b */ /* 0x000eee0000004200 */
[C---:B----4-:R-:W-:Y:S08]  /*51e0*/  HMMA.16816.F32 R12, R28.reuse, R132, R12 ;  /* 0x000000841c0c723c */ /* 0x050ff0000000180c */
[C---:B------:R-:W-:Y:S01]  /*51f0*/  HMMA.16816.F32 R16, R28.reuse, R134, R16 ;  /* 0x000000861c10723c */ /* 0x040fe20000001810 */
[----:B------:R-:W4:Y:S07]  /*5200*/  LDSM.16.MT88.4 R132, [R0+0xdc00] ;  /* 0x00dc00000084783b */ /* 0x000f2e0000004200 */
[C---:B------:R-:W-:Y:S08]  /*5210*/  HMMA.16816.F32 R20, R28.reuse, R136, R20 ;  /* 0x000000881c14723c */ /* 0x040ff00000001814 */
[----:B------:R-:W-:Y:S01]  /*5220*/  HMMA.16816.F32 R24, R28, R138, R24 ;  /* 0x0000008a1c18723c */ /* 0x000fe20000001818 */
[----:B------:R-:W-:Y:S04]  /*5230*/  LDSM.16.M88.4 R28, [R225+0x2000] ;  /* 0x00200000e11c783b */ /* 0x000fe80000000200 */
[----:B------:R-:W4:Y:S03]  /*5240*/  LDSM.16.MT88.4 R136, [R0+0xa000] ;  /* 0x00a000000088783b */ /* 0x000f260000004200 */
[C---:B-1----:R-:W-:Y:S08]  /*5250*/  HMMA.16816.F32 R4, R32.reuse, R140, R4 ;  /* 0x0000008c2004723c */ /* 0x042ff00000001804 */
[C---:B------:R-:W-:Y:S01]  /*5260*/  HMMA.16816.F32 R8, R32.reuse, R142, R8 ;  /* 0x0000008e2008723c */ /* 0x040fe20000001808 */
[----:B------:R-:W1:Y:S07]  /*5270*/  LDSM.16.MT88.4 R140, [R0+0xc000] ;  /* 0x00c00000008c783b */ /* 0x000e6e0000004200 */
[C---:B---3--:R-:W-:Y:S08]  /*5280*/  HMMA.16816.F32 R12, R32.reuse, R144, R12 ;  /* 0x00000090200c723c */ /* 0x048ff0000000180c */
[C---:B------:R-:W-:Y:S01]  /*5290*/  HMMA.16816.F32 R16, R32.reuse, R146, R16 ;  /* 0x000000922010723c */ /* 0x040fe20000001810 */
[----:B------:R-:W3:Y:S07]  /*52a0*/  LDSM.16.MT88.4 R144, [R0+0xe000] ;  /* 0x00e000000090783b */ /* 0x000eee0000004200 */
[C---:B----4-:R-:W-:Y:S08]  /*52b0*/  HMMA.16816.F32 R20, R32.reuse, R132, R20 ;  /* 0x000000842014723c */ /* 0x050ff00000001814 */
[----:B------:R-:W-:Y:S01]  /*52c0*/  HMMA.16816.F32 R24, R32, R134, R24 ;  /* 0x000000862018723c */ /* 0x000fe20000001818 */
[----:B------:R-:W-:Y:S04]  /*52d0*/  LDSM.16.M88.4 R32, [R226+0x2000] ;  /* 0x00200000e220783b */ /* 0x000fe80000000200 */
[----:B------:R-:W4:Y:S03]  /*52e0*/  LDSM.16.MT88.4 R132, [R0+0xa400] ;  /* 0x00a400000084783b */ /* 0x000f260000004200 */
[C---:B------:R-:W-:Y:S08]  /*52f0*/  HMMA.16816.F32 R4, R28.reuse, R136, R4 ;  /* 0x000000881c04723c */ /* 0x040ff00000001804 */
[C---:B------:R-:W-:Y:S01]  /*5300*/  HMMA.16816.F32 R8, R28.reuse, R138, R8 ;  /* 0x0000008a1c08723c */ /* 0x040fe20000001808 */
[----:B------:R-:W4:Y:S07]  /*5310*/  LDSM.16.MT88.4 R136, [R0+0xc400] ;  /* 0x00c400000088783b */ /* 0x000f2e0000004200 */
[C---:B-1----:R-:W-:Y:S08]  /*5320*/  HMMA.16816.F32 R12, R28.reuse, R140, R12 ;  /* 0x0000008c1c0c723c */ /* 0x042ff0000000180c */
[C---:B------:R-:W-:Y:S01]  /*5330*/  HMMA.16816.F32 R16, R28.reuse, R142, R16 ;  /* 0x0000008e1c10723c */ /* 0x040fe20000001810 */
[----:B------:R-:W1:Y:S07]  /*5340*/  LDSM.16.MT88.4 R140, [R0+0xe400] ;  /* 0x00e40000008c783b */ /* 0x000e6e0000004200 */
[C---:B---3--:R-:W-:Y:S08]  /*5350*/  HMMA.16816.F32 R20, R28.reuse, R144, R20 ;  /* 0x000000901c14723c */ /* 0x048ff00000001814 */
[----:B------:R-:W-:Y:S01]  /*5360*/  HMMA.16816.F32 R24, R28, R146, R24 ;  /* 0x000000921c18723c */ /* 0x000fe20000001818 */
[----:B------:R-:W-:Y:S04]  /*5370*/  LDSM.16.M88.4 R28, [R228+0x2000] ;  /* 0x00200000e41c783b */ /* 0x000fe80000000200 */
[----:B------:R-:W-:Y:S03]  /*5380*/  LDSM.16.MT88.4 R144, [R0+0xc800] ;  /* 0x00c800000090783b */ /* 0x000fe60000004200 */
[C---:B----4-:R-:W-:Y:S08]  /*5390*/  HMMA.16816.F32 R4, R32.reuse, R132, R4 ;  /* 0x000000842004723c */ /* 0x050ff00000001804 */
[C---:B------:R-:W-:Y:S01]  /*53a0*/  HMMA.16816.F32 R8, R32.reuse, R134, R8 ;  /* 0x000000862008723c */ /* 0x040fe20000001808 */
[----:B------:R-:W3:Y:S07]  /*53b0*/  LDSM.16.MT88.4 R132, [R0+0xa800] ;  /* 0x00a800000084783b */ /* 0x000eee0000004200 */
[C---:B------:R-:W-:Y:S08]  /*53c0*/  HMMA.16816.F32 R12, R32.reuse, R136, R12 ;  /* 0x00000088200c723c */ /* 0x040ff0000000180c */
[C---:B------:R-:W-:Y:S01]  /*53d0*/  HMMA.16816.F32 R16, R32.reuse, R138, R16 ;  /* 0x0000008a2010723c */ /* 0x040fe20000001810 */
[----:B------:R-:W4:Y:S07]  /*53e0*/  LDSM.16.MT88.4 R136, [R0+0xe800] ;  /* 0x00e800000088783b */ /* 0x000f2e0000004200 */
[C---:B-1----:R-:W-:Y:S08]  /*53f0*/  HMMA.16816.F32 R20, R32.reuse, R140, R20 ;  /* 0x0000008c2014723c */ /* 0x042ff00000001814 */
[----:B------:R-:W-:Y:S01]  /*5400*/  HMMA.16816.F32 R24, R32, R142, R24 ;  /* 0x0000008e2018723c */ /* 0x000fe20000001818 */
[----:B------:R-:W-:Y:S04]  /*5410*/  LDSM.16.M88.4 R32, [R227+0x2000] ;  /* 0x00200000e320783b */ /* 0x000fe80000000200 */
[----:B------:R-:W-:Y:S03]  /*5420*/  LDSM.16.MT88.4 R140, [R0+0xcc00] ;  /* 0x00cc0000008c783b */ /* 0x000fe60000004200 */
[C---:B---3--:R-:W-:Y:S08]  /*5430*/  HMMA.16816.F32 R4, R28.reuse, R132, R4 ;  /* 0x000000841c04723c */ /* 0x048ff00000001804 */
[C---:B------:R-:W-:Y:S01]  /*5440*/  HMMA.16816.F32 R8, R28.reuse, R134, R8 ;  /* 0x000000861c08723c */ /* 0x040fe20000001808 */
[----:B------:R-:W1:Y:S07]  /*5450*/  LDSM.16.MT88.4 R132, [R0+0xac00] ;  /* 0x00ac00000084783b */ /* 0x000e6e0000004200 */
[C---:B------:R-:W-:Y:S08]  /*5460*/  HMMA.16816.F32 R12, R28.reuse, R144, R12 ;  /* 0x000000901c0c723c */ /* 0x040ff0000000180c */
[C---:B------:R-:W-:Y:S01]  /*5470*/  HMMA.16816.F32 R16, R28.reuse, R146, R16 ;  /* 0x000000921c10723c */ /* 0x040fe20000001810 */
[----:B------:R-:W3:Y:S07]  /*5480*/  LDSM.16.MT88.4 R144, [R0+0xec00] ;  /* 0x00ec00000090783b */ /* 0x000eee0000004200 */
[C---:B----4-:R-:W-:Y:S08]  /*5490*/  HMMA.16816.F32 R20, R28.reuse, R136, R20 ;  /* 0x000000881c14723c */ /* 0x050ff00000001814 */
[----:B------:R-:W-:Y:S07]  /*54a0*/  HMMA.16816.F32 R24, R28, R138, R24 ;  /* 0x0000008a1c18723c */ /* 0x000fee0000001818 */
[----:B-----5:R-:W-:Y:S01]  /*54b0*/  @P0 IADD3 R28, P1, R154, UR4, RZ ;  /* 0x000000049a1c0c10 */ /* 0x020fe2000ff3e0ff */
[----:B------:R-:W-:Y:S01]  /*54c0*/  @UP2 UIADD3 UR4, UP1, UR4, -0x100, URZ ;  /* 0xffffff0004042890 */ /* 0x000fe2000ff3e03f */
[C---:B-1----:R-:W-:Y:S05]  /*54d0*/  HMMA.16816.F32 R4, R32.reuse, R132, R4 ;  /* 0x000000842004723c */ /* 0x042fea0000001804 */
[----:B------:R-:W-:Y:S01]  /*54e0*/  @P0 IADD3.X R29, R153, UR5, RZ, P1, !PT ;  /* 0x00000005991d0c10 */ /* 0x000fe20008ffe4ff */
[----:B------:R-:W-:Y:S01]  /*54f0*/  IMAD.MOV.U32 R153, RZ, RZ, c[0x0][0x1c0] ;  /* 0x00007000ff997624 */ /* 0x000fe200078e00ff */
[CC--:B------:R-:W-:Y:S01]  /*5500*/  LEA R30, P1, R148.reuse, R232.reuse, 0x2 ;  /* 0x000000e8941e7211 */ /* 0x0c0fe200078210ff */
[C---:B------:R-:W-:Y:S01]  /*5510*/  HMMA.16816.F32 R8, R32.reuse, R134, R8 ;  /* 0x000000862008723c */ /* 0x040fe20000001808 */
[----:B------:R-:W-:Y:S01]  /*5520*/  @UP2 UIADD3.X UR5, UR5, -0x1, URZ, UP1, !UPT ;  /* 0xffffffff05052890 */ /* 0x000fe20008ffe43f */
[----:B------:R-:W4:Y:S02]  /*5530*/  @P0 LDG.E R149, [R28.64] ;  /* 0x000000241c950981 */ /* 0x000f24000c1e1900 */
[-C--:B------:R-:W-:Y:S01]  /*5540*/  LEA.HI.X.SX32 R31, R148, R233.reuse, 0x2, P1 ;  /* 0x000000e9941f7211 */ /* 0x080fe200008f16ff */
[----:B------:R-:W-:Y:S01]  /*5550*/  IMAD R153, R153, c[0x0][0x22c], RZ ;  /* 0x00008b0099997a24 */ /* 0x000fe200078e02ff */
[----:B------:R-:W5:Y:S02]  /*5560*/  @P0 LDG.E R150, [R28.64+0xa0] ;  /* 0x0000a0241c960981 */ /* 0x000f64000c1e1900 */
[C---:B------:R-:W-:Y:S02]  /*5570*/  HMMA.16816.F32 R12, R32.reuse, R140, R12 ;  /* 0x0000008c200c723c */ /* 0x040fe4000000180c */
[----:B--2---:R-:W2:Y:S02]  /*5580*/  @P0 LDG.E R151, [R28.64+0x80] ;  /* 0x000080241c970981 */ /* 0x004ea4000c1e1900 */
[----:B------:R-:W-:Y:S02]  /*5590*/  IMAD.SHL.U32 R153, R153, 0x20, RZ ;  /* 0x0000002099997824 */ /* 0x000fe400078e00ff */
[----:B------:R-:W2:Y:S02]  /*55a0*/  @P0 LDG.E R152, [R28.64+0x20] ;  /* 0x000020241c980981 */ /* 0x000ea4000c1e1900 */
[C---:B------:R-:W-:Y:S02]  /*55b0*/  HMMA.16816.F32 R16, R32.reuse, R142, R16 ;  /* 0x0000008e2010723c */ /* 0x040fe40000001810 */
[----:B------:R-:W-:Y:S04]  /*55c0*/  RED.E.ADD.F32.FTZ.RN.STRONG.GPU [R232.64], R4 ;  /* 0x00000004e800798e */ /* 0x000fe8000c10e7a4 */
[----:B------:R-:W-:Y:S02]  /*55d0*/  RED.E.ADD.F32.FTZ.RN.STRONG.GPU [R30.64], R5 ;  /* 0x000000051e00798e */ /* 0x000fe4000c10e7a4 */
[C---:B---3--:R-:W-:Y:S02]  /*55e0*/  HMMA.16816.F32 R20, R32.reuse, R144, R20 ;  /* 0x000000902014723c */ /* 0x048fe40000001814 */
[----:B------:R-:W-:Y:S06]  /*55f0*/  LDSM.16.MT88.4 R140, [R3+0x1c00] ;  /* 0x001c0000038c783b */ /* 0x000fec0000004200 */
[----:B------:R-:W-:Y:S01]  /*5600*/  HMMA.16816.F32 R24, R32, R146, R24 ;  /* 0x000000922018723c */ /* 0x000fe20000001818 */
[----:B----4-:R1:W-:Y:S04]  /*5610*/  @P0 STL [R1+0xc], R149 ;  /* 0x00000c9501000387 */ /* 0x0103e80000100800 */
[----:B------:R-:W3:Y:S04]  /*5620*/  LDL R135, [R1+0x14] ;  /* 0x0000140001877983 */ /* 0x000ee80000100800 */
[----:B------:R-:W4:Y:S04]  /*5630*/  LDL R134, [R1+0x1c] ;  /* 0x00001c0001867983 */ /* 0x000f280000100800 */
[----:B-----5:R5:W-:Y:S04]  /*5640*/  @P0 STL [R1], R150 ;  /* 0x0000009601000387 */ /* 0x020be80000100800 */
[----:B--2---:R2:W-:Y:S04]  /*5650*/  @P0 STL [R1+0x4], R151 ;  /* 0x0000049701000387 */ /* 0x0045e80000100800 */
[----:B------:R2:W-:Y:S04]  /*5660*/  @P0 STL [R1+0x8], R152 ;  /* 0x0000089801000387 */ /* 0x0005e80000100800 */
[----:B------:R-:W4:Y:S01]  /*5670*/  LDL R0, [R1+0x18] ;  /* 0x0000180001007983 */ /* 0x000f220000100800 */
        /* <DEDUP_REMOVED lines=13> */
[----:B------:R-:W-:Y:S01]  /*5750*/  IMAD.MOV.U32 R152, RZ, RZ, c[0x0][0x1c0] ;  /* 0x00007000ff987624 */ /* 0x000fe200078e00ff */
[-C--:B------:R-:W-:Y:S01]  /*5760*/  LEA R4, P1, R150, R232.reuse, 0x2 ;  /* 0x000000e896047211 */ /* 0x080fe200078210ff */
[----:B------:R-:W-:Y:S02]  /*5770*/  IMAD R151, R151, c[0x0][0x22c], RZ ;  /* 0x00008b0097977a24 */ /* 0x000fe400078e02ff */
[----:B------:R-:W-:Y:S01]  /*5780*/  IMAD R152, R152, c[0x0][0x22c], RZ ;  /* 0x00008b0098987a24 */ /* 0x000fe200078e02ff */
[-C--:B------:R-:W-:Y:S01]  /*5790*/  LEA.HI.X.SX32 R5, R150, R233.reuse, 0x2, P1 ;  /* 0x000000e996057211 */ /* 0x080fe200008f16ff */
[----:B------:R-:W-:Y:S02]  /*57a0*/  IMAD R151, R151, 0x30, RZ ;  /* 0x0000003097977824 */ /* 0x000fe400078e02ff */
[----:B------:R-:W-:Y:S02]  /*57b0*/  IMAD R152, R152, 0x28, RZ ;  /* 0x0000002898987824 */ /* 0x000fe400078e02ff */
[----:B------:R2:W-:Y:S01]  /*57c0*/  RED.E.ADD.F32.FTZ.RN.STRONG.GPU [R4.64], R7 ;  /* 0x000000070400798e */ /* 0x0005e2000c10e7a4 */
[----:B------:R-:W-:Y:S02]  /*57d0*/  IMAD.MOV.U32 R150, RZ, RZ, c[0x0][0x1c0] ;  /* 0x00007000ff967624 */ /* 0x000fe400078e00ff */
[-C--:B------:R-:W-:Y:S01]  /*57e0*/  LEA R28, P2, R152, R232.reuse, 0x2 ;  /* 0x000000e8981c7211 */ /* 0x080fe200078410ff */
[----:B------:R5:W-:Y:S01]  /*57f0*/  RED.E.ADD.F32.FTZ.RN.STRONG.GPU [R32.64], R8 ;  /* 0x000000082000798e */ /* 0x000be2000c10e7a4 */
[----:B------:R-:W-:Y:S02]  /*5800*/  IMAD R150, R150, c[0x0][0x22c], RZ ;  /* 0x00008b0096967a24 */ /* 0x000fe400078e02ff */
[-C--:B------:R-:W-:Y:S01]  /*5810*/  LEA.HI.X.SX32 R29, R152, R233.reuse, 0x2, P2 ;  /* 0x000000e9981d7211 */ /* 0x080fe200010f16ff */
[----:B------:R-:W-:Y:S02]  /*5820*/  IMAD.MOV.U32 R152, RZ, RZ, c[0x0][0x1c0] ;  /* 0x00007000ff987624 */ /* 0x000fe400078e00ff */
[----:B------:R-:W-:Y:S02]  /*5830*/  IMAD R150, R150, 0x38, RZ ;  /* 0x0000003896967824 */ /* 0x000fe400078e02ff */
[----:B------:R5:W-:Y:S01]  /*5840*/  RED.E.ADD.F32.FTZ.RN.STRONG.GPU [R28.64], R9 ;  /* 0x000000091c00798e */ /* 0x000be2000c10e7a4 */
[----:B------:R-:W-:Y:S01]  /*5850*/  IMAD R152, R152, c[0x0][0x22c], RZ ;  /* 0x00008b0098987a24 */ /* 0x000fe200078e02ff */
[CC--:B-1----:R-:W-:Y:S01]  /*5860*/  LEA R6, P1, R151.reuse, R232.reuse, 0x2 ;  /* 0x000000e897067211 */ /* 0x0c2fe200078210ff */
[----:B------:R-:W-:Y:S02]  /*5870*/  IMAD.IADD R35, R148, 0x1, R35 ;  /* 0x0000000194237824 */ /* 0x000fe400078e0223 */
[----:B------:R-:W-:Y:S05]  /*5880*/  IMAD.SHL.U32 R152, R152, 0x10, RZ ;  /* 0x0000001098987824 */ /* 0x000fea00078e00ff */
[C---:B------:R-:W-:Y:S02]  /*5890*/  IADD3 R138, R152.reuse, 0x20, RZ ;  /* 0x00000020988a7810 */ /* 0x040fe40007ffe0ff */
[----:B------:R-:W-:Y:S02]  /*58a0*/  IADD3 R137, R152, 0x20, RZ ;  /* 0x0000002098897810 */ /* 0x000fe40007ffe0ff */
[-C--:B--2---:R-:W-:Y:S01]  /*58b0*/  LEA.HI.X.SX32 R7, R151, R233.reuse, 0x2, P1 ;  /* 0x000000e997077211 */ /* 0x084fe200008f16ff */
[----:B------:R-:W-:Y:S01]  /*58c0*/  IMAD.MOV.U32 R151, RZ, RZ, c[0x0][0x1c0] ;  /* 0x00007000ff977624 */ /* 0x000fe200078e00ff */
[CC--:B------:R-:W-:Y:S01]  /*58d0*/  LEA R4, P0, R150.reuse, R232.reuse, 0x2 ;  /* 0x000000e896047211 */ /* 0x0c0fe200078010ff */
[----:B-----5:R-:W2:Y:S02]  /*58e0*/  LDL R32, [R1+0x10] ;  /* 0x0000100001207983 */ /* 0x020ea40000100800 */
        /* <DEDUP_REMOVED lines=23> */
[----:B------:R3:W-:Y:S01]  /*5a60*/  RED.E.ADD.F32.FTZ.RN.STRONG.GPU [R8.64], R14 ;  /* 0x0000000e0800798e */ /* 0x0007e2000c10e7a4 */
[----:B------:R-:W-:Y:S02]  /*5a70*/  IADD3 R136, R150, 0x20, RZ ;  /* 0x0000002096887810 */ /* 0x000fe40007ffe0ff */
[-C--:B-1----:R-:W-:Y:S02]  /*5a80*/  LEA R6, P1, R138, R232.reuse, 0x2 ;  /* 0x000000e88a067211 */ /* 0x082fe400078210ff */
[----:B------:R-:W-:Y:S01]  /*5a90*/  IADD3 R34, R150, 0x40, RZ ;  /* 0x0000004096227810 */ /* 0x000fe20007ffe0ff */
[----:B------:R-:W-:Y:S01]  /*5aa0*/  IMAD.IADD R136, R151, 0x1, R136 ;  /* 0x0000000197887824 */ /* 0x000fe200078e0288 */
[-C--:B------:R-:W-:Y:S02]  /*5ab0*/  LEA.HI.X.SX32 R7, R138, R233.reuse, 0x2, P1 ;  /* 0x000000e98a077211 */ /* 0x080fe400008f16ff */
[-C--:B-----5:R-:W-:Y:S01]  /*5ac0*/  LEA R4, P0, R137, R232.reuse, 0x2 ;  /* 0x000000e889047211 */ /* 0x0a0fe200078010ff */
[----:B------:R-:W-:Y:S02]  /*5ad0*/  IMAD.IADD R136, R151, 0x1, R136 ;  /* 0x0000000197887824 */ /* 0x000fe400078e0288 */
[----:B------:R4:W-:Y:S01]  /*5ae0*/  RED.E.ADD.F32.FTZ.RN.STRONG.GPU [R6.64], R15 ;  /* 0x0000000f0600798e */ /* 0x0009e2000c10e7a4 */
[-C--:B------:R-:W-:Y:S01]  /*5af0*/  LEA.HI.X.SX32 R5, R137, R233.reuse, 0x2, P0 ;  /* 0x000000e989057211 */ /* 0x080fe200000f16ff */
[----:B------:R-:W-:Y:S04]  /*5b00*/  IMAD.IADD R136, R151, 0x1, R136 ;  /* 0x0000000197887824 */ /* 0x000fe800078e0288 */
[----:B------:R1:W-:Y:S01]  /*5b10*/  RED.E.ADD.F32.FTZ.RN.STRONG.GPU [R4.64], R16 ;  /* 0x000000100400798e */ /* 0x0003e2000c10e7a4 */
[CC--:B------:R-:W-:Y:S04]  /*5b20*/  LEA R10, P2, R136.reuse, R232.reuse, 0x2 ;  /* 0x000000e8880a7211 */ /* 0x0c0fe800078410ff */
[-C--:B------:R-:W-:Y:S02]  /*5b30*/  LEA.HI.X.SX32 R11, R136, R233.reuse, 0x2, P2 ;  /* 0x000000e9880b7211 */ /* 0x080fe400010f16ff */
[----:B------:R-:W-:Y:S04]  /*5b40*/  LDSM.16.MT88.4 R136, [R2+0x12800] ;  /* 0x012800000288783b */ /* 0x000fe80000004200 */
[----:B------:R5:W-:Y:S01]  /*5b50*/  RED.E.ADD.F32.FTZ.RN.STRONG.GPU [R10.64], R17 ;  /* 0x000000110a00798e */ /* 0x000be2000c10e7a4 */
[CC--:B---3--:R-:W-:Y:S02]  /*5b60*/  LEA R8, P1, R135.reuse, R232.reuse, 0x2 ;  /* 0x000000e887087211 */ /* 0x0c8fe400078210ff */
[CC--:B----4-:R-:W-:Y:S02]  /*5b70*/  LEA R6, P0, R134.reuse, R232.reuse, 0x2 ;  /* 0x000000e886067211 */ /* 0x0d0fe400078010ff */
[-C--:B------:R-:W-:Y:S02]  /*5b80*/  LEA.HI.X.SX32 R9, R135, R233.reuse, 0x2, P1 ;  /* 0x000000e987097211 */ /* 0x080fe400008f16ff */
[-C--:B------:R-:W-:Y:S02]  /*5b90*/  LEA.HI.X.SX32 R7, R134, R233.reuse, 0x2, P0 ;  /* 0x000000e986077211 */ /* 0x080fe400000f16ff */
[CC--:B-1----:R-:W-:Y:S01]  /*5ba0*/  LEA R4, P1, R34.reuse, R232.reuse, 0x2 ;  /* 0x000000e822047211 */ /* 0x0c2fe200078210ff */
[----:B------:R1:W-:Y:S01]  /*5bb0*/  RED.E.ADD.F32.FTZ.RN.STRONG.GPU [R8.64], R18 ;  /* 0x000000120800798e */ /* 0x0003e2000c10e7a4 */
[-C--:B------:R-:W-:Y:S02]  /*5bc0*/  LEA R12, P0, R35, R232.reuse, 0x2 ;  /* 0x000000e8230c7211 */ /* 0x080fe400078010ff */
[-C--:B------:R-:W-:Y:S01]  /*5bd0*/  LEA.HI.X.SX32 R5, R34, R233.reuse, 0x2, P1 ;  /* 0x000000e922057211 */ /* 0x080fe200008f16ff */
[----:B------:R-:W-:Y:S01]  /*5be0*/  RED.E.ADD.F32.FTZ.RN.STRONG.GPU [R6.64], R19 ;  /* 0x000000130600798e */ /* 0x000fe2000c10e7a4 */
[----:B------:R-:W-:Y:S02]  /*5bf0*/  IADD3 R34, R149, 0x40, RZ ;  /* 0x0000004095227810 */ /* 0x000fe40007ffe0ff */
[-C--:B------:R-:W-:Y:S01]  /*5c00*/  LEA.HI.X.SX32 R13, R35, R233.reuse, 0x2, P0 ;  /* 0x000000e9230d7211 */ /* 0x080fe200000f16ff */
[----:B------:R-:W-:Y:S02]  /*5c10*/  RED.E.ADD.F32.FTZ.RN.STRONG.GPU [R232.64+0x100], R20 ;  /* 0x00010014e800798e */ /* 0x000fe4000c10e7a4 */
[C---:B------:R-:W-:Y:S02]  /*5c20*/  IMAD.IADD R34, R148.reuse, 0x1, R34 ;  /* 0x0000000194227824 */ /* 0x040fe400078e0222 */
[----:B------:R-:W-:Y:S02]  /*5c30*/  RED.E.ADD.F32.FTZ.RN.STRONG.GPU [R30.64+0x100], R21 ;  /* 0x000100151e00798e */ /* 0x000fe4000c10e7a4 */
[----:B------:R-:W-:Y:S02]  /*5c40*/  IMAD.IADD R34, R148, 0x1, R34 ;  /* 0x0000000194227824 */ /* 0x000fe400078e0222 */
[----:B------:R3:W-:Y:S03]  /*5c50*/  RED.E.ADD.F32.FTZ.RN.STRONG.GPU [R4.64], R22 ;  /* 0x000000160400798e */ /* 0x0007e6000c10e7a4 */
[CC--:B-----5:R-:W-:Y:S01]  /*5c60*/  LEA R10, P3, R34.reuse, R232.reuse, 0x2 ;  /* 0x000000e8220a7211 */ /* 0x0e0fe200078610ff */
[----:B------:R-:W-:Y:S03]  /*5c70*/  RED.E.ADD.F32.FTZ.RN.STRONG.GPU [R12.64], R23 ;  /* 0x000000170c00798e */ /* 0x000fe6000c10e7a4 */
[-C--:B------:R-:W-:Y:S01]  /*5c80*/  LEA.HI.X.SX32 R11, R34, R233.reuse, 0x2, P3 ;  /* 0x000000e9220b7211 */ /* 0x080fe200018f16ff */
[----:B------:R-:W-:Y:S01]  /*5c90*/  LDSM.16.MT88.4 R12, [R2+0x11000] ;  /* 0x01100000020c783b */ /* 0x000fe20000004200 */
[CC--:B-1----:R-:W-:Y:S03]  /*5ca0*/  LEA R8, P2, R33.reuse, R232.reuse, 0x2 ;  /* 0x000000e821087211 */ /* 0x0c2fe600078410ff */
[----:B------:R-:W-:Y:S01]  /*5cb0*/  RED.E.ADD.F32.FTZ.RN.STRONG.GPU [R10.64], R24 ;  /* 0x000000180a00798e */ /* 0x000fe2000c10e7a4 */
[-C--:B------:R-:W-:Y:S03]  /*5cc0*/  LEA.HI.X.SX32 R9, R33, R233.reuse, 0x2, P2 ;  /* 0x000000e921097211 */ /* 0x080fe600010f16ff */
[----:B------:R-:W-:Y:S04]  /*5cd0*/  LDSM.16.MT88.4 R16, [R3+0x1000] ;  /* 0x001000000310783b */ /* 0x000fe80000004200 */
[----:B------:R-:W-:Y:S04]  /*5ce0*/  RED.E.ADD.F32.FTZ.RN.STRONG.GPU [R8.64], R25 ;  /* 0x000000190800798e */ /* 0x000fe8000c10e7a4 */
[----:B------:R-:W-:Y:S01]  /*5cf0*/  LDSM.16.MT88.4 R8, [R3] ;  /* 0x000000000308783b */ /* 0x000fe20000004200 */
[CC--:B---3--:R-:W-:Y:S03]  /*5d00*/  LEA R4, P0, R0.reuse, R232.reuse, 0x2 ;  /* 0x000000e800047211 */ /* 0x0c8fe600078010ff */
[----:B------:R-:W-:Y:S01]  /*5d10*/  LDSM.16.MT88.4 R20, [R3+0x2000] ;  /* 0x002000000314783b */ /* 0x000fe20000004200 */
[-C--:B------:R-:W-:Y:S03]  /*5d20*/  LEA.HI.X.SX32 R5, R0, R233.reuse, 0x2, P0 ;  /* 0x000000e900057211 */ /* 0x080fe600000f16ff */
[----:B------:R-:W-:Y:S01]  /*5d30*/  LDSM.16.MT88.4 R28, [R2+0xf800] ;  /* 0x00f80000021c783b */ /* 0x000fe20000004200 */
[----:B------:R-:W-:Y:S01]  /*5d40*/  PLOP3.LUT P0, PT, PT, PT, UP0, 0x80, 0x0 ;  /* 0x000000000000781c */ /* 0x000fe20003f0f008 */
[----:B------:R-:W-:Y:S01]  /*5d50*/  @UP2 UIADD3 UR30, UP0, UR30, -0x100, URZ ;  /* 0xffffff001e1e2890 */ /* 0x000fe2000ff1e03f */
[C---:B------:R-:W-:Y:S01]  /*5d60*/  IADD3 R0, R3.reuse, -0x3000, RZ ;  /* 0xffffd00003007810 */ /* 0x040fe20007ffe0ff */
[----:B------:R-:W-:Y:S02]  /*5d70*/  LDSM.16.MT88.4 R132, [R3+0x1400] ;  /* 0x001400000384783b */ /* 0x000fe40000004200 */
        /* <DEDUP_REMOVED lines=47> */
[----:B-----5:R-:W-:Y:S04]  /*6070*/  IMAD.MOV.U32 R3, RZ, RZ, R0 ;  /* 0x000000ffff037224 */ /* 0x020fe800078e0000 */
[C---:B------:R-:W-:Y:S08]  /*6080*/  HMMA.16816.F32 R96, R4.reuse, R14, R96 ;  /* 0x0000000e0460723c */ /* 0x040ff00000001860 */
[-C--:B----4-:R-:W-:Y:S08]  /*6090*/  HMMA.16816.F32 R100, R4, R20.reuse, R100 ;  /* 0x000000140464723c */ /* 0x090ff00000001864 */
        /* <DEDUP_REMOVED lines=20> */
.L_x_500:
[----:B--23--:R-:W2:Y:S04]  /*61e0*/  LDL R30, [R1+0x20] ;  /* 0x00002000011e7983 */ /* 0x00cea80000100800 */
[----:B------:R-:W3:Y:S04]  /*61f0*/  LDL R28, [R1+0x24] ;  /* 0x00002400011c7983 */ /* 0x000ee80000100800 */
[----:B----4-:R-:W4:Y:S04]  /*6200*/  LDL.64 R32, [R1+0x40] ;  /* 0x0000400001207983 */ /* 0x010f280000100a00 */
[----:B------:R-:W4:Y:S01]  /*6210*/  LDL R7, [R1+0x28] ;  /* 0x0000280001077983 */ /* 0x000f220000100800 */
[----:B------:R-:W-:Y:S01]  /*6220*/  FMUL.FTZ R84, R84, c[0x0][0x2e0] ;  /* 0x0000b80054547a20 */ /* 0x000fe20000410000 */
[----:B------:R-:W-:Y:S01]  /*6230*/  F2FP.PACK_AB R36, R37, R36 ;  /* 0x000000242524723e */ /* 0x000fe200000000ff */
[----:B------:R-:W-:-:S02]  /*6240*/  FMUL.FTZ R3, R85, c[0x0][0x2e0] ;  /* 0x0000b80055037a20 */ /* 0x000fc40000410000 */
[----:B------:R-:W-:Y:S02]  /*6250*/  FMUL.FTZ R86, R86, c[0x0][0x2e0] ;  /* 0x0000b80056567a20 */ /* 0x000fe40000410000 */
[----:B------:R-:W-:Y:S02]  /*6260*/  FMUL.FTZ R0, R87, c[0x0][0x2e0] ;  /* 0x0000b80057007a20 */ /* 0x000fe40000410000 */
[----:B------:R-:W-:Y:S02]  /*6270*/  FMUL.FTZ R96, R96, c[0x0][0x2e0] ;  /* 0x0000b80060607a20 */ /* 0x000fe40000410000 */
[----:B-1----:R-:W-:Y:S02]  /*6280*/  FMUL.FTZ R9, R97, c[0x0][0x2e0] ;  /* 0x0000b80061097a20 */ /* 0x002fe40000410000 */
[----:B------:R-:W-:Y:S02]  /*6290*/  FMUL.FTZ R98, R98, c[0x0][0x2e0] ;  /* 0x0000b80062627a20 */ /* 0x000fe40000410000 */
[----:B-----5:R-:W-:Y:S01]  /*62a0*/  FMUL.FTZ R8, R99, c[0x0][0x2e0] ;  /* 0x0000b80063087a20 */ /* 0x020fe20000410000 */
        /* <DEDUP_REMOVED lines=61> */
[----:B------:R-:W-:Y:S02]  /*6680*/  F2FP.PACK_AB R121, R121, R120 ;  /* 0x000000787979723e */ /* 0x000fe400000000ff */
[----:B------:R-:W-:Y:S02]  /*6690*/  F2FP.PACK_AB R38, R39, R38 ;  /* 0x000000262726723e */ /* 0x000fe400000000ff */
[----:B------:R-:W-:Y:S02]  /*66a0*/  F2FP.PACK_AB R48, R49, R48 ;  /* 0x000000303130723e */ /* 0x000fe400000000ff */
[----:B------:R-:W-:Y:S01]  /*66b0*/  F2FP.PACK_AB R50, R51, R50 ;  /* 0x000000323332723e */ /* 0x000fe200000000ff */
[----:B------:R-:W1:Y:S01]  /*66c0*/  S2R R25, SR_CTAID.Y ;  /* 0x0000000000197919 */ /* 0x000e620000002600 */
        /* <DEDUP_REMOVED lines=18> */
[----:B------:R-:W-:Y:S01]  /*67f0*/  F2FP.PACK_AB R82, R83, R82 ;  /* 0x000000525352723e */ /* 0x000fe200000000ff */
[----:B------:R-:W1:Y:S01]  /*6800*/  S2R R27, SR_TID.X ;  /* 0x00000000001b7919 */ /* 0x000e620000002100 */
[----:B------:R-:W-:Y:S01]  /*6810*/  F2FP.PACK_AB R126, R127, R126 ;  /* 0x0000007e7f7e723e */ /* 0x000fe200000000ff */
[----:B------:R-:W-:Y:S02]  /*6820*/  ULDC.64 UR4, c[0x0][0x3a8] ;  /* 0x0000ea0000047ab9 */ /* 0x000fe40000000a00 */
[----:B------:R-:W2:Y:S01]  /*6830*/  S2R R26, SR_CTAID.Z ;  /* 0x00000000001a7919 */ /* 0x000ea20000002700 */
[----:B------:R-:W-:-:S02]  /*6840*/  F2FP.PACK_AB R72, R73, R72 ;  /* 0x000000484948723e */ /* 0x000fc400000000ff */
[----:B------:R-:W-:Y:S01]  /*6850*/  F2FP.PACK_AB R74, R75, R74 ;  /* 0x0000004a4b4a723e */ /* 0x000fe200000000ff */
[----:B------:R-:W-:Y:S01]  /*6860*/  UIMAD UR6, UR26, UR6, URZ ;  /* 0x000000061a0672a4 */ /* 0x000fe2000f8e023f */
[----:B------:R-:W-:Y:S02]  /*6870*/  F2FP.PACK_AB R76, R77, R76 ;  /* 0x0000004c4d4c723e */ /* 0x000fe400000000ff */
[----:B------:R-:W-:Y:S02]  /*6880*/  MOV R6, UR13 ;  /* 0x0000000d00067c02 */ /* 0x000fe40008000f00 */
        /* <DEDUP_REMOVED lines=45> */
[----:B------:R4:W-:Y:S01]  /*6b60*/  STS [R28+0x9000], R60 ;  /* 0x0090003c1c007388 */ /* 0x0009e20000000800 */
[----:B------:R-:W-:-:S03]  /*6b70*/  MOV R4, R32 ;  /* 0x0000002000047202 */ /* 0x000fc60000000f00 */
[----:B------:R-:W-:Y:S01]  /*6b80*/  STS [R28+0x9200], R62 ;  /* 0x0092003e1c007388 */ /* 0x000fe20000000800 */
[----:B-1----:R-:W-:-:S03]  /*6b90*/  IMAD.U32 R0, RZ, RZ, UR13 ;  /* 0x0000000dff007e24 */ /* 0x002fc6000f8e00ff */
[----:B------:R-:W-:Y:S04]  /*6ba0*/  STS [R30+0xa000], R68 ;  /* 0x00a000441e007388 */ /* 0x000fe80000000800 */
[----:B------:R-:W-:Y:S01]  /*6bb0*/  STS [R30+0xa200], R70 ;  /* 0x00a200461e007388 */ /* 0x000fe20000000800 */
[----:B------:R-:W-:-:S03]  /*6bc0*/  IMAD.MOV.U32 R29, RZ, RZ, R7 ;  /* 0x000000ffff1d7224 */ /* 0x000fc600078e0007 */
        /* <DEDUP_REMOVED lines=8> */
[----:B------:R-:W-:Y:S01]  /*6c50*/  STS [R28+0xb200], R78 ;  /* 0x00b2004e1c007388 */ /* 0x000fe20000000800 */
[----:B------:R-:W-:Y:S01]  /*6c60*/  IADD3 R7, R7, UR6, RZ ;  /* 0x0000000607077c10 */ /* 0x000fe2000fffe0ff */
[----:B--2---:R-:W-:-:S02]  /*6c70*/  IMAD R8, R0, c[0x0][0x388], RZ ;  /* 0x0000e20000087a24 */ /* 0x004fc400078e02ff */
        /* <DEDUP_REMOVED lines=12> */
[----:B------:R-:W-:-:S04]  /*6d40*/  IMAD.WIDE.U32 R6, R26, c[0x0][0x3b8], R6 ;  /* 0x0000ee001a067a25 */ /* 0x000fc800078e0006 */
[----:B------:R-:W-:Y:S02]  /*6d50*/  IMAD.IADD R5, R5, 0x1, R3 ;  /* 0x0000000105057824 */ /* 0x000fe400078e0203 */
[----:B------:R-:W-:Y:S01]  /*6d60*/  IMAD R3, R8, c[0x0][0x3c0], RZ ;  /* 0x0000f00008037a24 */ /* 0x000fe200078e02ff */
[----:B------:R-:W-:Y:S01]  /*6d70*/  IADD3 R7, R7, R0, RZ ;  /* 0x0000000007077210 */ /* 0x000fe20007ffe0ff */
[----:B------:R-:W-:Y:S01]  /*6d80*/  IMAD.WIDE.U32 R4, R26, c[0x0][0x3c0], R4 ;  /* 0x0000f0001a047a25 */ /* 0x000fe200078e0004 */
[----:B------:R-:W-:-:S03]  /*6d90*/  SHF.R.S32.HI R0, RZ, 0x2, R24 ;  /* 0x00000002ff007819 */ /* 0x000fc60000011418 */
[----:B------:R-:W-:Y:S01]  /*6da0*/  IMAD R3, R26, c[0x0][0x3c4], R3 ;  /* 0x0000f1001a037a24 */ /* 0x000fe200078e0203 */
[----:B------:R-:W1:Y:S04]  /*6db0*/  LDS.128 R56, [R12+0x9000] ;  /* 0x009000000c387984 */ /* 0x000e680000000c00 */
[----:B------:R-:W2:Y:S04]  /*6dc0*/  LDS.128 R48, [R12+0xb000] ;  /* 0x00b000000c307984 */ /* 0x000ea80000000c00 */
[----:B------:R-:W3:Y:S04]  /*6dd0*/  LDS.128 R40, [R12+0xd000] ;  /* 0x00d000000c287984 */ /* 0x000ee80000000c00 */
        /* <DEDUP_REMOVED lines=9> */
[----:B------:R-:W-:Y:S01]  /*6e70*/  SHF.R.S32.HI R8, RZ, 0x1f, R0 ;  /* 0x0000001fff087819 */ /* 0x000fe20000011400 */
[----:B------:R-:W-:-:S04]  /*6e80*/  IMAD.IADD R5, R5, 0x1, R3 ;  /* 0x0000000105057824 */ /* 0x000fc800078e0203 */
[C---:B------:R-:W-:Y:S02]  /*6e90*/  IMAD R3, R8.reuse, c[0x0][0x3a0], RZ ;  /* 0x0000e80008037a24 */ /* 0x040fe400078e02ff */
[----:B------:R-:W-:Y:S02]  /*6ea0*/  IMAD R8, R8, c[0x0][0x3a8], RZ ;  /* 0x0000ea0008087a24 */ /* 0x000fe400078e02ff */
[C---:B----4-:R-:W-:Y:S02]  /*6eb0*/  IMAD R60, R0.reuse, c[0x0][0x3a4], R3 ;  /* 0x0000e900003c7a24 */ /* 0x050fe400078e0203 */
[C---:B------:R-:W-:Y:S02]  /*6ec0*/  IMAD R3, R0.reuse, c[0x0][0x3ac], R8 ;  /* 0x0000eb0000037a24 */ /* 0x040fe400078e0208 */
[----:B------:R-:W-:-:S04]  /*6ed0*/  IMAD.WIDE.U32 R10, R0, c[0x0][0x3a0], R6 ;  /* 0x0000e800000a7a25 */ /* 0x000fc800078e0006 */
[----:B------:R-:W-:Y:S01]  /*6ee0*/  IMAD.WIDE.U32 R8, R0, c[0x0][0x3a8], R4 ;  /* 0x0000ea0000087a25 */ /* 0x000fe200078e0004 */
[----:B------:R-:W-:-:S03]  /*6ef0*/  LEA R6, P1, R10, c[0x0][0x340], 0x1 ;  /* 0x0000d0000a067a11 */ /* 0x000fc600078208ff */
        /* <DEDUP_REMOVED lines=14> */
[----:B--2---:R1:W-:Y:S04]  /*6fe0*/  STG.E.128 [R6.64+0x40], R48 ;  /* 0x0000403006007986 */ /* 0x0043e8000c101d24 */
[----:B---3--:R1:W-:Y:S04]  /*6ff0*/  STG.E.128 [R6.64+0x80], R40 ;  /* 0x0000802806007986 */ /* 0x0083e8000c101d24 */
        /* <DEDUP_REMOVED lines=9> */
.L_x_497:
        /* <DEDUP_REMOVED lines=11> */
.L_x_504:
[----:B------:R-:W-:Y:S05]  /*7140*/  EXIT ;  /* 0x000000000000794d */ /* 0x000fea0003800000 */
.L_x_506:
        /* <DEDUP_REMOVED lines=11> */
.L_x_1289:


//--------------------- .text._ZN5flash44flash_bwd_dq_dk_dv_loop_seqk_parallel_kernelI23Flash_bwd_kernel_traitsILi96ELi64ELi128ELi8ELi2ELi4ELi4ELb1ELb0EN7cutlass6half_tE19Flash_kernel_traitsILi96ELi64ELi128ELi8ES3_EELb1ELb0ELb0ELb1ELb0ELb0ELb0EEEvNS_16Flash_bwd_paramsE --------------------------
	.section	.text._ZN5flash44flash_bwd_dq_dk_dv_loop_seqk_parallel_kernelI23Flash_bwd_kernel_traitsILi96ELi64ELi128ELi8ELi2ELi4ELi4ELb1ELb0EN7cutlass6half_tE19Flash_kernel_traitsILi96ELi64ELi128ELi8ES3_EELb1ELb0ELb0ELb1ELb0ELb0ELb0EEEvNS_16Flash_bwd_paramsE,"ax",@progbits
	.sectioninfo	@"SHI_REGISTERS=255"
	.align	128
        .global         _ZN5flash44flash_bwd_dq_dk_dv_loop_seqk_parallel_kernelI23Flash_bwd_kernel_traitsILi96ELi64ELi128ELi8ELi2ELi4ELi4ELb1ELb0EN7cutlass6half_tE19Flash_kernel_traitsILi96ELi64ELi128ELi8ES3_EELb1ELb0ELb0ELb1ELb0ELb0ELb0EEEvNS_16Flash_bwd_paramsE
        .type           _ZN5flash44flash_bwd_dq_dk_dv_loop_seqk_parallel_kernelI23Flash_bwd_kernel_traitsILi96ELi64ELi128ELi8ELi2ELi4ELi4ELb1ELb0EN7cutlass6half_tE19Flash_kernel_traitsILi96ELi64ELi128ELi8ES3_EELb1ELb0ELb0ELb1ELb0ELb0ELb0EEEvNS_16Flash_bwd_paramsE,@function
        .size           _ZN5flash44flash_bwd_dq_dk_dv_loop_seqk_parallel_kernelI23Flash_bwd_kernel_traitsILi96ELi64ELi128ELi8ELi2ELi4ELi4ELb1ELb0EN7cutlass6half_tE19Flash_kernel_traitsILi96ELi64ELi128ELi8ES3_EELb1ELb0ELb0ELb1ELb0ELb0ELb0EEEvNS_16Flash_bwd_paramsE,(.L_x_1290 - _ZN5flash44flash_bwd_dq_dk_dv_loop_seqk_parallel_kernelI23Flash_bwd_kernel_traitsILi96ELi64ELi128ELi8ELi2ELi4ELi4ELb1ELb0EN7cutlass6half_tE19Flash_kernel_traitsILi96ELi64ELi128ELi8ES3_EELb1ELb0ELb0ELb1ELb0ELb0ELb0EEEvNS_16Flash_bwd_paramsE)
        .other          _ZN5flash44flash_bwd_dq_dk_dv_loop_seqk_parallel_kernelI23Flash_bwd_kernel_traitsILi96ELi64ELi128ELi8ELi2ELi4ELi4ELb1ELb0EN7cutlass6half_tE19Flash_kernel_traitsILi96ELi64ELi128ELi8ES3_EELb1ELb0ELb0ELb1ELb0ELb0ELb0EEEvNS_16Flash_bwd_paramsE,@"STO_CUDA_ENTRY STV_DEFAULT"
_ZN5flash44flash_bwd_dq_dk_dv_loop_seqk_parallel_kernelI23Flash_bwd_kernel_traitsILi96ELi64ELi128ELi8ELi2ELi4ELi4ELb1ELb0EN7cutlass6half_tE19Flash_kernel_traitsILi96ELi64ELi128ELi8ES3_EELb1ELb0ELb0ELb1ELb0ELb0ELb0EEEvNS_16Flash_bwd_paramsE:
.text._ZN5flash44flash_bwd_dq_dk_dv_loop_seqk_parallel_kernelI23Flash_bwd_kernel_traitsILi96ELi64ELi128ELi8ELi2ELi4ELi4ELb1ELb0EN7cutlass6half_tE19Flash_kernel_traitsILi96ELi64ELi128ELi8ES3_EELb1ELb0ELb0ELb1ELb0ELb0ELb0EEEvNS_16Flash_bwd_paramsE:
        /* <DEDUP_REMOVED lines=18> */
[----:B------:R-:W-:Y:S01]  /*0120*/  IMAD.MOV.U32 R227, RZ, RZ, 0x40 ;  /* 0x00000040ffe37424 */ /* 0x000fe200078e00ff */
[----:B------:R-:W-:Y:S01]  /*0130*/  UISETP.NE.AND UP2, UPT, UR7, URZ, UPT ;  /* 0x0000003f0700728c */ /* 0x000fe2000bf45270 */
[----:B------:R-:W3:Y:S01]  /*0140*/  S2UR UR34, SR_CTAID.Z ;  /* 0x00000000002279c3 */ /* 0x000ee20000002700 */
[----:B------:R-:W-:-:S02]  /*0150*/  ULDC UR46, c[0x0][0x22c] ;  /* 0x00008b00002e7ab9 */ /* 0x000fc40000000800 */
[----:B------:R-:W-:Y:S02]  /*0160*/  ULDC UR36, c[0x0][0x1c0] ;  /* 0x0000700000247ab9 */ /* 0x000fe40000000800 */
[----:B------:R-:W-:Y:S02]  /*0170*/  UMOV UR5, 0x80 ;  /* 0x0000008000057882 */ /* 0x000fe40000000000 */
[----:B------:R-:W-:Y:S02]  /*0180*/  ULDC UR4, c[0x0][0x210] ;  /* 0x0000840000047ab9 */ /* 0x000fe40000000800 */
        /* <DEDUP_REMOVED lines=12> */
[-C--:B------:R-:W-:Y:S01]  /*0250*/  LEA.HI R2, R0, R8.reuse, RZ, 0x4 ;  /* 0x0000000800027211 */ /* 0x080fe200078f20ff */
[----:B------:R-:W-:Y:S01]  /*0260*/  UIMAD UR56, UR5, UR4, UR56 ;  /* 0x00000004053872a4 */ /* 0x000fe2000f8e0238 */
[----:B------:R-:W-:Y:S01]  /*0270*/  LOP3.LUT R9, R5, 0xffffffe0, RZ, 0xc0, !PT ;  /* 0xffffffe005097812 */ /* 0x000fe200078ec0ff */
[----:B------:R-:W-:Y:S01]  /*0280*/  UIMAD UR46, UR46, UR12, URZ ;  /* 0x0000000c2e2e72a4 */ /* 0x000fe2000f8e023f */
[----:B------:R-:W-:Y:S01]  /*0290*/  LOP3.LUT R6, R15, 0xfffffff8, RZ, 0xc0, !PT ;  /* 0xfffffff80f067812 */ /* 0x000fe200078ec0ff */
[----:B------:R-:W-:Y:S01]  /*02a0*/  UIMAD UR4, UR31, UR13, UR34 ;  /* 0x0000000d1f0472a4 */ /* 0x000fe2000f8e0222 */
[----:B------:R-:W-:Y:S01]  /*02b0*/  LOP3.LUT R10, R3, 0xfffffffc, RZ, 0xc0, !PT ;  /* 0xfffffffc030a7812 */ /* 0x000fe200078ec0ff */
[----:B------:R-:W-:Y:S01]  /*02c0*/  IMAD.IADD R11, R8, 0x1, -R9 ;  /* 0x00000001080b7824 */ /* 0x000fe200078e0a09 */
[----:B------:R-:W-:Y:S01]  /*02d0*/  LOP3.LUT R7, R2, 0xfffffff0, RZ, 0xc0, !PT ;  /* 0xfffffff002077812 */ /* 0x000fe200078ec0ff */
[----:B------:R-:W-:Y:S01]  /*02e0*/  IMAD.IADD R12, R8, 0x1, -R6 ;  /* 0x00000001080c7824 */ /* 0x000fe200078e0a06 */
[-C--:B------:R-:W-:Y:S01]  /*02f0*/  LEA.HI R14, R0, R8.reuse, RZ, 0x6 ;  /* 0x00000008000e7211 */ /* 0x080fe200078f30ff */
[----:B------:R-:W-:Y:S01]  /*0300*/  IMAD.IADD R19, R8, 0x1, -R10 ;  /* 0x0000000108137824 */ /* 0x000fe200078e0a0a */
[----:B------:R-:W-:Y:S01]  /*0310*/  LEA.HI R21, R0, R8, RZ, 0x7 ;  /* 0x0000000800157211 */ /* 0x000fe200078f38ff */
[----:B------:R-:W-:Y:S01]  /*0320*/  IMAD.IADD R8, R8, 0x1, -R7 ;  /* 0x0000000108087824 */ /* 0x000fe200078e0a07 */
[--C-:B------:R-:W-:Y:S01]  /*0330*/  SHF.R.S32.HI R0, RZ, 0x2, R3.reuse ;  /* 0x00000002ff007819 */ /* 0x100fe20000011403 */
[----:B------:R-:W-:Y:S01]  /*0340*/  IMAD.SHL.U32 R24, R19, 0x8, RZ ;  /* 0x0000000813187824 */ /* 0x000fe200078e00ff */
[----:B------:R-:W-:Y:S01]  /*0350*/  SHF.R.S32.HI R4, RZ, 0x1f, R3 ;  /* 0x0000001fff047819 */ /* 0x000fe20000011403 */
[----:B------:R-:W-:Y:S01]  /*0360*/  ULDC UR14, c[0x0][0x1c0] ;  /* 0x00007000000e7ab9 */ /* 0x000fe20000000800 */
[----:B------:R-:W-:Y:S01]  /*0370*/  SHF.R.S32.HI R6, RZ, 0x4, R2 ;  /* 0x00000004ff067819 */ /* 0x000fe20000011402 */
[----:B------:R-:W-:Y:S01]  /*0380*/  ULDC UR11, c[0x0][0x1c0] ;  /* 0x00007000000b7ab9 */ /* 0x000fe20000000800 */
[-C--:B------:R-:W-:Y:S01]  /*0390*/  LEA.HI R7, R3, R0.reuse, RZ, 0x1 ;  /* 0x0000000003077211 */ /* 0x080fe200078f08ff */
[----:B------:R-:W-:Y:S01]  /*03a0*/  STL [R1+0x18], R24 ;  /* 0x0000181801007387 */ /* 0x000fe20000100800 */
[----:B------:R-:W-:Y:S01]  /*03b0*/  LEA.HI R3, R4, R0, RZ, 0x3 ;  /* 0x0000000004037211 */ /* 0x000fe200078f18ff */
[----:B------:R-:W-:Y:S01]  /*03c0*/  UIMAD UR53, UR6, UR31, URZ ;  /* 0x0000001f063572a4 */ /* 0x000fe2000f8e023f */
        /* <DEDUP_REMOVED lines=13> */
[----:B------:R-:W-:Y:S01]  /*04a0*/  USHF.L.U32 UR44, UR4, 0x5, URZ ;  /* 0x00000005042c7899 */ /* 0x000fe2000800063f */
[----:B------:R-:W-:Y:S01]  /*04b0*/  SHF.R.S32.HI R3, RZ, 0x3, R15 ;  /* 0x00000003ff037819 */ /* 0x000fe2000001140f */
[----:B------:R-:W-:Y:S01]  /*04c0*/  ULDC UR50, c[0x0][0x214] ;  /* 0x0000850000327ab9 */ /* 0x000fe20000000800 */
[-C--:B------:R-:W-:Y:S01]  /*04d0*/  LEA.HI R4, R5, R0.reuse, RZ, 0x1 ;  /* 0x0000000005047211 */ /* 0x080fe200078f08ff */
[----:B------:R-:W-:Y:S01]  /*04e0*/  ULDC UR57, c[0x0][0x1c8] ;  /* 0x0000720000397ab9 */ /* 0x000fe20000000800 */
[----:B------:R-:W-:Y:S01]  /*04f0*/  LEA.HI R2, R2, R0, RZ, 0x2 ;  /* 0x0000000002027211 */ /* 0x000fe200078f10ff */
[----:B------:R-:W-:Y:S01]  /*0500*/  IMAD.SHL.U32 R3, R3, 0x40, RZ ;  /* 0x0000004003037824 */ /* 0x000fe200078e00ff */
[----:B------:R-:W-:Y:S01]  /*0510*/  LOP3.LUT R5, R4, 0xfffffffe, RZ, 0xc0, !PT ;  /* 0xfffffffe04057812 */ /* 0x000fe200078ec0ff */
[----:B------:R-:W-:Y:S01]  /*0520*/  ULDC.U8 UR10, c[0x0][0x3d0] ;  /* 0x0000f400000a7ab9 */ /* 0x000fe20000000000 */
[----:B------:R-:W-:Y:S01]  /*0530*/  LOP3.LUT R4, R2, 0xfffffffc, RZ, 0xc0, !PT ;  /* 0xfffffffc02047812 */ /* 0x000fe200078ec0ff */
[----:B------:R-:W-:Y:S01]  /*0540*/  ULDC UR51, c[0x0][0x224] ;  /* 0x0000890000337ab9 */ /* 0x000fe20000000800 */
        /* <DEDUP_REMOVED lines=9> */
[----:B------:R-:W-:Y:S01]  /*05e0*/  @UP2 UIMAD UR55, UR31, UR50, URZ ;  /* 0x000000321f3722a4 */ /* 0x000fe2000f8e023f */
[----:B------:R-:W-:Y:S01]  /*05f0*/  LOP3.LUT R0, R0, R3, RZ, 0x3c, !PT ;  /* 0x0000000300007212 */ /* 0x000fe200078e3cff */
[----:B------:R-:W-:Y:S01]  /*0600*/  ULDC.64 UR8, c[0x0][0x118] ;  /* 0x0000460000087ab9 */ /* 0x000fe20000000a00 */
[----:B------:R-:W-:Y:S01]  /*0610*/  LEA.HI R20, R2, R11, RZ, 0x2 ;  /* 0x0000000b02147211 */ /* 0x000fe200078f10ff */
[----:B------:R-:W-:Y:S01]  /*0620*/  ULOP3.LUT UR57, UR34, UR57, URZ, 0x3c, !UPT ;  /* 0x0000003922397292 */ /* 0x000fe2000f8e3c3f */
[----:B------:R-:W-:Y:S01]  /*0630*/  SHF.R.S32.HI R2, RZ, 0x1f, R8 ;  /* 0x0000001fff027819 */ /* 0x000fe20000011408 */
[----:B------:R-:W-:Y:S01]  /*0640*/  IMAD.U32 R3, R4, 0x20, R0 ;  /* 0x0000002004037824 */ /* 0x000fe200078e0000 */
[-C--:B------:R-:W-:Y:S01]  /*0650*/  LEA.HI R0, R8, R8.reuse, RZ, 0x1 ;  /* 0x0000000808007211 */ /* 0x080fe200078f08ff */
[----:B------:R-:W-:Y:S01]  /*0660*/  USHF.R.S32.HI UR58, URZ, 0x1f, UR34 ;  /* 0x0000001f3f3a7899 */ /* 0x000fe20008011422 */
[----:B------:R-:W-:Y:S01]  /*0670*/  LEA.HI R11, R2, R8, RZ, 0x3 ;  /* 0x00000008020b7211 */ /* 0x000fe200078f18ff */
[----:B------:R-:W-:Y:S01]  /*0680*/  UISETP.NE.AND UP3, UPT, UR10, URZ, UPT ;  /* 0x0000003f0a00728c */ /* 0x000fe2000bf65270 */
[----:B------:R1:W-:Y:S01]  /*0690*/  STL [R1+0x58], R3 ;  /* 0x0000580301007387 */ /* 0x0003e20000100800 */
[----:B------:R-:W-:Y:S01]  /*06a0*/  LOP3.LUT R4, R0, 0x7fffffe, RZ, 0xc0, !PT ;  /* 0x07fffffe00047812 */ /* 0x000fe200078ec0ff */
[----:B------:R-:W-:Y:S01]  /*06b0*/  USHF.R.S32.HI UR61, URZ, 0x1f, UR34 ;  /* 0x0000001f3f3d7899 */ /* 0x000fe20008011422 */
[----:B------:R-:W-:Y:S01]  /*06c0*/  LOP3.LUT R2, R11, 0xfffffff8, RZ, 0xc0, !PT ;  /* 0xfffffff80b027812 */ /* 0x000fe200078ec0ff */
[----:B------:R-:W-:Y:S01]  /*06d0*/  USHF.R.S32.HI UR60, URZ, 0x1f, UR31 ;  /* 0x0000001f3f3c7899 */ /* 0x000fe2000801141f */
[C---:B------:R-:W-:Y:S01]  /*06e0*/  LEA.HI R7, R9.reuse, R9, RZ, 0x1 ;  /* 0x0000000909077211 */ /* 0x040fe200078f08ff */
[C---:B------:R-:W-:Y:S01]  /*06f0*/  IMAD.IADD R17, R8.reuse, 0x1, -R4 ;  /* 0x0000000108117824 */ /* 0x040fe200078e0a04 */
[----:B------:R-:W-:Y:S01]  /*0700*/  LOP3.LUT P2, RZ, R9, 0x2, RZ, 0xc0, !PT ;  /* 0x0000000209ff7812 */ /* 0x000fe2000784c0ff */
[----:B------:R-:W-:Y:S01]  /*0710*/  IMAD.IADD R14, R8, 0x1, -R2 ;  /* 0x00000001080e7824 */ /* 0x000fe200078e0a02 */
[----:B------:R-:W-:Y:S01]  /*0720*/  USHF.R.S32.HI UR59, URZ, 0x1f, UR34 ;  /* 0x0000001f3f3b7899 */ /* 0x000fe20008011422 */
[----:B------:R-:W-:Y:S01]  /*0730*/  IMAD R2, R10, 0x4, R16 ;  /* 0x000000040a027824 */ /* 0x000fe200078e0210 */
[----:B------:R-:W-:-:S02]  /*0740*/  UIMAD.WIDE.U32 UR40, UR36, UR42, URZ ;  /* 0x0000002a242872a5 */ /* 0x000fc4000f8e003f */
[C---:B------:R-:W-:Y:S01]  /*0750*/  LOP3.LUT P5, RZ, R14.reuse, 0x2, RZ, 0xc0, !PT ;  /* 0x000000020eff7812 */ /* 0x040fe200078ac0ff */
[----:B------:R-:W-:Y:S01]  /*0760*/  UIMAD UR52, UR37, UR42, URZ ;  /* 0x0000002a253472a4 */ /* 0x000fe2000f8e023f */
[----:B------:R-:W-:Y:S01]  /*0770*/  LOP3.LUT P6, RZ, R14, 0x4, RZ, 0xc0, !PT ;  /* 0x000000040eff7812 */ /* 0x000fe200078cc0ff */
[----:B------:R-:W-:Y:S01]  /*0780*/  USHF.R.S32.HI UR54, URZ, 0x1f, UR47 ;  /* 0x0000001f3f367899 */ /* 0x000fe2000801142f */
[----:B------:R-:W-:Y:S01]  /*0790*/  SEL R226, R230, 0xffffffe0, !P5 ;  /* 0xffffffe0e6e27807 */ /* 0x000fe20006800000 */
[----:B------:R-:W-:Y:S01]  /*07a0*/  UIMAD UR51, UR5, UR51, URZ ;  /* 0x00000033053372a4 */ /* 0x000fe2000f8e023f */
[----:B------:R-:W-:Y:S01]  /*07b0*/  SEL R227, R227, 0xffffffc0, !P6 ;  /* 0xffffffc0e3e37807 */ /* 0x000fe20007000000 */
[----:B------:R-:W-:Y:S02]  /*07c0*/  @!UP2 UIMAD UR50, UR6, UR50, URZ ;  /* 0x000000320632a2a4 */ /* 0x000fe4000f8e023f */
[----:B------:R-:W-:Y:S02]  /*07d0*/  USHF.R.S32.HI UR49, URZ, 0x1f, UR45 ;  /* 0x0000001f3f317899 */ /* 0x000fe4000801142d */
[----:B------:R-:W-:Y:S01]  /*07e0*/  USHF.R.S32.HI UR48, URZ, 0x1f, UR44 ;  /* 0x0000001f3f307899 */ /* 0x000fe2000801142c */
[----:B-1----:R-:W-:Y:S01]  /*07f0*/  LOP3.LUT R3, R5, 0x7fffffe, RZ, 0xc0, !PT ;  /* 0x07fffffe05037812 */ /* 0x002fe200078ec0ff */
[----:B------:R-:W-:-:S04]  /*0800*/  UMOV UR39, 0xffffd000 ;  /* 0xffffd00000277882 */ /* 0x000fc80000000000 */
        /* <DEDUP_REMOVED lines=21> */
[----:B------:R-:W-:Y:S01]  /*0960*/  LOP3.LUT R221, R3, R0, RZ, 0x3c, !PT ;  /* 0x0000000003dd7212 */ /* 0x000fe200078e3cff */
[----:B------:R-:W-:Y:S01]  /*0970*/  IMAD.SHL.U32 R3, R10, 0x20, RZ ;  /* 0x000000200a037824 */ /* 0x000fe200078e00ff */
[----:B------:R-:W-:Y:S02]  /*0980*/  LOP3.LUT R0, R7, 0x3fffffe, RZ, 0xc0, !PT ;  /* 0x03fffffe07007812 */ /* 0x000fe400078ec0ff */
[----:B------:R-:W-:Y:S01]  /*0990*/  SHF.R.U32.HI R2, RZ, 0x3, R5 ;  /* 0x00000003ff027819 */ /* 0x000fe20000011605 */
[----:B------:R-:W-:Y:S01]  /*09a0*/  IMAD.SHL.U32 R5, R19, 0x2, RZ ;  /* 0x0000000213057824 */ /* 0x000fe200078e00ff */
[----:B------:R-:W-:Y:S01]  /*09b0*/  SEL R222, R230, 0xffffffe0, !P4 ;  /* 0xffffffe0e6de7807 */ /* 0x000fe20006000000 */
[C---:B------:R-:W-:Y:S01]  /*09c0*/  IMAD.IADD R6, R9.reuse, 0x1, -R0 ;  /* 0x0000000109067824 */ /* 0x040fe200078e0a00 */
[----:B------:R-:W-:Y:S01]  /*09d0*/  LOP3.LUT R15, R4, R2, RZ, 0x3c, !PT ;  /* 0x00000002040f7212 */ /* 0x000fe200078e3cff */
[----:B------:R-:W-:Y:S01]  /*09e0*/  IMAD.SHL.U32 R0, R9, 0x40, RZ ;  /* 0x0000004009007824 */ /* 0x000fe200078e00ff */
[----:B------:R-:W-:Y:S01]  /*09f0*/  SHF.R.S32.HI R2, RZ, 0x3, R11 ;  /* 0x00000003ff027819 */ /* 0x000fe2000001140b */
[----:B------:R-:W-:Y:S01]  /*0a00*/  IMAD.U32 R221, R18, 0x20, R221 ;  /* 0x0000002012dd7824 */ /* 0x000fe200078e00dd */
[----:B------:R-:W-:-:S02]  /*0a10*/  LOP3.LUT P0, RZ, R12, 0x2, RZ, 0xc0, !PT ;  /* 0x000000020cff7812 */ /* 0x000fc4000780c0ff */
[----:B------:R-:W-:Y:S01]  /*0a20*/  LOP3.LUT R0, R0, 0x1c0, RZ, 0xc0, !PT ;  /* 0x000001c000007812 */ /* 0x000fe200078ec0ff */
[----:B------:R-:W-:Y:S01]  /*0a30*/  IMAD R17, R2, 0x8, R17 ;  /* 0x0000000802117824 */ /* 0x000fe200078e0211 */
[----:B------:R-:W-:Y:S01]  /*0a40*/  SEL R230, R230, 0xffffffe0, !P0 ;  /* 0xffffffe0e6e67807 */ /* 0x000fe20004000000 */
[----:B------:R-:W-:Y:S01]  /*0a50*/  IMAD R225, R13, 0x2, R2 ;  /* 0x000000020de17824 */ /* 0x000fe200078e0202 */
[----:B------:R-:W-:Y:S01]  /*0a60*/  LOP3.LUT R4, R0, 0x20, R3, 0xf8, !PT ;  /* 0x0000002000047812 */ /* 0x000fe200078ef803 */
[----:B------:R-:W-:Y:S01]  /*0a70*/  IMAD.SHL.U32 R221, R221, 0x2, RZ ;  /* 0x00000002dddd7824 */ /* 0x000fe200078e00ff */
[----:B------:R-:W-:Y:S01]  /*0a80*/  SHF.R.U32.HI R3, RZ, 0x3, R0 ;  /* 0x00000003ff037819 */ /* 0x000fe20000011600 */
[----:B------:R-:W-:Y:S01]  /*0a90*/  IMAD R0, R13, 0x200, R5 ;  /* 0x000002000d007824 */ /* 0x000fe200078e0205 */
[----:B------:R-:W-:Y:S01]  /*0aa0*/  SHF.R.S32.HI R2, RZ, 0x7, R21 ;  /* 0x00000007ff027819 */ /* 0x000fe20000011415 */
[----:B------:R-:W-:Y:S01]  /*0ab0*/  IMAD.IADD R222, R221, 0x1, R222 ;  /* 0x00000001ddde7824 */ /* 0x000fe200078e02de */
[----:B------:R-:W-:Y:S01]  /*0ac0*/  LOP3.LUT R8, R4, R3, RZ, 0x3c, !PT ;  /* 0x0000000304087212 */ /* 0x000fe200078e3cff */
[----:B------:R-:W-:-:S02]  /*0ad0*/  IMAD R9, R6, 0x20, R0 ;  /* 0x0000002006097824 */ /* 0x000fc400078e0200 */
[----:B------:R-:W-:Y:S01]  /*0ae0*/  IMAD.U32 R0, RZ, RZ, UR15 ;  /* 0x0000000fff007e24 */ /* 0x000fe2000f8e00ff */
[----:B------:R-:W-:Y:S01]  /*0af0*/  SHF.R.S32.HI R0, RZ, 0x1, R7 ;  /* 0x00000001ff007819 */ /* 0x000fe20000011407 */
[C---:B------:R-:W-:Y:S02]  /*0b00*/  IMAD R3, R2.reuse, 0x1000, R5 ;  /* 0x0000100002037824 */ /* 0x040fe400078e0205 */
[----:B------:R-:W-:Y:S01]  /*0b10*/  IMAD.SHL.U32 R2, R2, 0x8, RZ ;  /* 0x0000000802027824 */ /* 0x000fe200078e00ff */
[C---:B------:R-:W-:Y:S01]  /*0b20*/  LOP3.LUT P1, RZ, R0.reuse, 0x2, RZ, 0xc0, !PT ;  /* 0x0000000200ff7812 */ /* 0x040fe2000782c0ff */
[----:B------:R-:W-:Y:S02]  /*0b30*/  IMAD.SHL.U32 R0, R0, 0x40, RZ ;  /* 0x0000004000007824 */ /* 0x000fe400078e00ff */
        /* <DEDUP_REMOVED lines=14> */
[C---:B------:R-:W-:Y:S01]  /*0c20*/  IADD3 R249, R251.reuse, 0x20, RZ ;  /* 0x00000020fbf97810 */ /* 0x040fe20007ffe0ff */
        /* <DEDUP_REMOVED lines=34> */
.L_x_548:
        /* <DEDUP_REMOVED lines=53> */
.L_x_507:
        /* <DEDUP_REMOVED lines=58> */
.L_x_509:
        /* <DEDUP_REMOVED lines=18> */
.L_x_510:
[----:B------:R-:W-:Y:S01]  /*1660*/  IABS R6, c[0x0][0x1c8] ;  /* 0x0000720000067a13 */ /* 0x000fe20000000000 */
[----:B------:R-:W-:Y:S01]  /*1670*/  ULDC.64 UR10, c[0x0][0x370] ;  /* 0x0000dc00000a7ab9 */ /* 0x000fe20000000a00 */
[----:B------:R-:W-:Y:S01]  /*1680*/  IABS R3, UR34 ;  /* 0x0000002200037c13 */ /* 0x000fe20008000000 */
[----:B------:R-:W-:Y:S01]  /*1690*/  @UP1 UIMAD.WIDE.U32 UR4, UR16, UR10, URZ ;  /* 0x0000000a100412a5 */ /* 0x000fe2000f8e003f */
[----:B------:R-:W1:Y:S01]  /*16a0*/  I2F.RP R4, R6 ;  /* 0x0000000600047306 */ /* 0x000e620000209400 */
[----:B------:R-:W2:Y:S01]  /*16b0*/  S2UR UR13, SR_CTAID.X ;  /* 0x00000000000d79c3 */ /* 0x000ea20000002500 */
[----:B------:R-:W-:Y:S01]  /*16c0*/  ULDC UR12, c[0x0][0x224] ;  /* 0x00008900000c7ab9 */ /* 0x000fe20000000800 */
[----:B------:R-:W-:Y:S01]  /*16d0*/  ISETP.NE.AND P1, PT, RZ, c[0x0][0x1c8], PT ;  /* 0x00007200ff007a0c */ /* 0x000fe20003f25270 */
[----:B------:R-:W-:Y:S02]  /*16e0*/  @UP1 UIMAD UR20, UR16, UR11, UR5 ;  /* 0x0000000b101412a4 */ /* 0x000fe4000f8e0205 */
        /* <DEDUP_REMOVED lines=8> */
[----:B------:R-:W-:Y:S02]  /*1770*/  UIMAD UR7, UR37, UR16, URZ ;  /* 0x00000010250772a4 */ /* 0x000fe4000f8e023f */
[----:B------:R-:W-:Y:S02]  /*1780*/  @!UP1 UMOV UR19, UR4 ;  /* 0x0000000400139c82 */ /* 0x000fe40008000000 */
[----:B------:R-:W-:-:S04]  /*1790*/  UIMAD UR4, UR38, UR12, UR53 ;  /* 0x0000000c260472a4 */ /* 0x000fc8000f8e0235 */
        /* <DEDUP_REMOVED lines=8> */
[----:B--2---:R-:W-:Y:S01]  /*1820*/  UIMAD.WIDE.U32 UR4, UR13, UR10, URZ ;  /* 0x0000000a0d0472a5 */ /* 0x004fe2000f8e003f */
[----:B-1----:R-:W-:-:S03]  /*1830*/  IMAD.MOV R0, RZ, RZ, -R5 ;  /* 0x000000ffff007224 */ /* 0x002fc600078e0a05 */
[----:B------:R-:W-:Y:S01]  /*1840*/  USEL UR15, UR4, URZ, UP3 ;  /* 0x0000003f040f7287 */ /* 0x000fe20009800000 */
[----:B------:R-:W-:Y:S01]  /*1850*/  IMAD.MOV.U32 R4, RZ, RZ, RZ ;  /* 0x000000ffff047224 */ /* 0x000fe200078e00ff */
[----:B------:R-:W-:Y:S01]  /*1860*/  UIMAD UR11, UR13, UR11, UR5 ;  /* 0x0000000b0d0b72a4 */ /* 0x000fe2000f8e0205 */
[----:B------:R-:W-:Y:S01]  /*1870*/  IMAD R0, R0, R6, RZ ;  /* 0x0000000600007224 */ /* 0x000fe200078e02ff */
[----:B------:R-:W-:Y:S02]  /*1880*/  USHF.L.U64.HI UR4, UR31, 0x7, UR38 ;  /* 0x000000071f047899 */ /* 0x000fe40008010226 */
[----:B------:R-:W-:Y:S01]  /*1890*/  USHF.L.U32 UR13, UR31, 0x7, URZ ;  /* 0x000000071f0d7899 */ /* 0x000fe2000800063f */
[----:B------:R-:W-:Y:S01]  /*18a0*/  IMAD.HI.U32 R0, R5, R0, R4 ;  /* 0x0000000005007227 */ /* 0x000fe200078e0004 */
[----:B------:R-:W-:Y:S02]  /*18b0*/  USEL UR5, UR4, URZ, UP6 ;  /* 0x0000003f04057287 */ /* 0x000fe4000b000000 */
[----:B------:R-:W-:-:S02]  /*18c0*/  USEL UR4, UR13, URZ, UP6 ;  /* 0x0000003f0d047287 */ /* 0x000fc4000b000000 */
[----:B------:R-:W-:Y:S01]  /*18d0*/  ULDC UR10, c[0x0][0x234] ;  /* 0x00008d00000a7ab9 */ /* 0x000fe20000000800 */
[----:B------:R-:W-:Y:S01]  /*18e0*/  IMAD.HI.U32 R0, R0, R3, RZ ;  /* 0x0000000300007227 */ /* 0x000fe200078e00ff */
[----:B------:R-:W-:Y:S02]  /*18f0*/  UIADD3 UR4, UP0, UR17, UR4, URZ ;  /* 0x0000000411047290 */ /* 0x000fe4000ff1e03f */
[----:B------:R-:W-:Y:S01]  /*1900*/  USEL UR11, UR11, URZ, UP3 ;  /* 0x0000003f0b0b7287 */ /* 0x000fe20009800000 */
[----:B------:R-:W-:Y:S01]  /*1910*/  IMAD.MOV R4, RZ, RZ, -R0 ;  /* 0x000000ffff047224 */ /* 0x000fe200078e0a00 */
[----:B------:R-:W-:Y:S02]  /*1920*/  UIADD3.X UR7, UR28, UR5, URZ, UP0, !UPT ;  /* 0x000000051c077290 */ /* 0x000fe400087fe43f */
[----:B------:R-:W-:Y:S01]  /*1930*/  UIMAD UR5, UR37, UR4, URZ ;  /* 0x00000004250572a4 */ /* 0x000fe2000f8e023f */
[----:B------:R-:W-:Y:S01]  /*1940*/  IMAD R3, R6, R4, R3 ;  /* 0x0000000406037224 */ /* 0x000fe200078e0203 */
[----:B------:R-:W-:-:S02]  /*1950*/  USHF.R.S32.HI UR13, URZ, 0x1f, UR23 ;  /* 0x0000001f3f0d7899 */ /* 0x000fc40008011417 */
[----:B------:R-:W-:Y:S02]  /*1960*/  UIMAD UR7, UR36, UR7, UR5 ;  /* 0x00000007240772a4 */ /* 0x000fe4000f8e0205 */
[----:B------:R-:W-:Y:S01]  /*1970*/  ISETP.GT.U32.AND P0, PT, R6, R3, PT ;  /* 0x000000030600720c */ /* 0x000fe20003f04070 */
[----:B------:R-:W-:-:S04]  /*1980*/  @UP2 USEL UR5, UR55, UR16, !UP1 ;  /* 0x0000001037052287 */ /* 0x000fc8000c800000 */
[----:B------:R-:W-:Y:S02]  /*1990*/  @UP2 UIMAD UR14, UR34, UR10, UR5 ;  /* 0x0000000a220e22a4 */ /* 0x000fe4000f8e0205 */
[----:B------:R-:W-:-:S04]  /*19a0*/  UIMAD.WIDE.U32 UR4, UR36, UR4, URZ ;  /* 0x00000004240472a5 */ /* 0x000fc8000f8e003f */
[----:B------:R-:W-:Y:S02]  /*19b0*/  UIADD3 UR10, UR5, UR7, URZ ;  /* 0x00000007050a7290 */ /* 0x000fe4000fffe03f */
[----:B------:R-:W-:Y:S01]  /*19c0*/  @!P0 IMAD.IADD R3, R3, 0x1, -R6 ;  /* 0x0000000103038824 */ /* 0x000fe200078e0a06 */
[----:B------:R-:W-:Y:S01]  /*19d0*/  @!P0 IADD3 R0, R0, 0x1, RZ ;  /* 0x0000000100008810 */ /* 0x000fe20007ffe0ff */
[----:B------:R-:W-:Y:S01]  /*19e0*/  @!UP2 UMOV UR14, UR50 ;  /* 0x00000032000eac82 */ /* 0x000fe20008000000 */
        /* <DEDUP_REMOVED lines=14> */
.L_x_511:
[----:B------:R-:W-:Y:S02]  /*1ad0*/  UMOV UR7, UR51 ;  /* 0x0000003300077c82 */ /* 0x000fe40008000000 */
.L_x_512:
[----:B------:R-:W2:Y:S04]  /*1ae0*/  LDL.64 R4, [R1+0x18] ;  /* 0x0000180001047983 */ /* 0x000ea80000100a00 */
[----:B------:R1:W3:Y:S01]  /*1af0*/  LDL.64 R22, [R1+0x18] ;  /* 0x0000180001167983 */ /* 0x0002e20000100a00 */
[----:B------:R-:W-:Y:S01]  /*1b00*/  UIADD3 UR4, UP5, UP4, UR4, UR45, UR47 ;  /* 0x0000002d04047290 */ /* 0x000fe2000fcbe02f */
[----:B------:R-:W-:Y:S02]  /*1b10*/  BSSY B1, `(.L_x_508) ;  /* 0x000091d000017945 */ /* 0x000fe40003800000 */
[----:B------:R-:W4:Y:S01]  /*1b20*/  S2R R19, SR_TID.X ;  /* 0x0000000000137919 */ /* 0x000f220000002100 */
[----:B------:R-:W-:-:S02]  /*1b30*/  UIADD3 UR16, UP1, UP0, UR15, UR4, UR18 ;  /* 0x000000040f107290 */ /* 0x000fc4000f83e012 */
[----:B------:R-:W-:Y:S02]  /*1b40*/  UIADD3.X UR4, UR10, UR49, UR54, UP5, UP4 ;  /* 0x000000310a047290 */ /* 0x000fe4000afe8436 */
[----:B------:R-:W-:Y:S02]  /*1b50*/  UMOV UR18, 0x4 ;  /* 0x0000000400127882 */ /* 0x000fe40000000000 */
[----:B------:R-:W-:Y:S02]  /*1b60*/  UIADD3.X UR15, UR11, UR4, UR12, UP1, UP0 ;  /* 0x000000040b0f7290 */ /* 0x000fe40008fe040c */
[----:B------:R-:W-:Y:S02]  /*1b70*/  UISETP.GE.AND UP0, UPT, UR27, 0x1, UPT ;  /* 0x000000011b00788c */ /* 0x000fe4000bf06270 */
[----:B------:R-:W-:Y:S02]  /*1b80*/  ULDC.64 UR4, c[0x0][0x1a8] ;  /* 0x00006a0000047ab9 */ /* 0x000fe40000000a00 */
[----:B------:R-:W-:-:S02]  /*1b90*/  UIMAD UR4, UR58, UR4, URZ ;  /* 0x000000043a0472a4 */ /* 0x000fc4000f8e023f */
[----:B------:R-:W-:Y:S02]  /*1ba0*/  ULEA.HI.SX32 UR12, UR32, 0xffffffff, 0x1a ;  /* 0xffffffff200c7891 */ /* 0x000fe4000f8fd23f */
[----:B------:R-:W-:-:S03]  /*1bb0*/  UIMAD UR11, UR34, UR5, UR4 ;  /* 0x00000005220b72a4 */ /* 0x000fc6000f8e0204 */
[----:B------:R-:W-:Y:S02]  /*1bc0*/  ULDC.64 UR4, c[0x0][0x378] ;  /* 0x0000de0000047ab9 */ /* 0x000fe40000000a00 */
[----:B------:R-:W-:Y:S01]  /*1bd0*/  UIMAD UR4, UR58, UR4, URZ ;  /* 0x000000043a0472a4 */ /* 0x000fe2000f8e023f */
[----:B----4-:R-:W-:-:S03]  /*1be0*/  SHF.R.S32.HI R20, RZ, 0x1f, R19 ;  /* 0x0000001fff147819 */ /* 0x010fc60000011413 */
[----:B------:R-:W-:Y:S01]  /*1bf0*/  UIMAD UR10, UR34, UR5, UR4 ;  /* 0x00000005220a72a4 */ /* 0x000fe2000f8e0204 */
[----:B------:R-:W-:Y:S02]  /*1c00*/  LEA.HI R3, R20, R19, RZ, 0x2 ;  /* 0x0000001314037211 */ /* 0x000fe400078f10ff */
[----:B------:R-:W-:Y:S02]  /*1c10*/  ULDC.64 UR4, c[0x0][0x370] ;  /* 0x0000dc0000047ab9 */ /* 0x000fe40000000a00 */
[----:B------:R-:W-:Y:S01]  /*1c20*/  UIMAD UR4, UR28, UR4, URZ ;  /* 0x000000041c0472a4 */ /* 0x000fe2000f8e023f */
[----:B------:R-:W-:-:S03]  /*1c30*/  SHF.R.S32.HI R3, RZ, 0x2, R3 ;  /* 0x00000002ff037819 */ /* 0x000fc60000011403 */
[----:B------:R-:W-:Y:S01]  /*1c40*/  UIMAD UR4, UR17, UR5, UR4 ;  /* 0x00000005110472a4 */ /* 0x000fe2000f8e0204 */
[----:B------:R-:W-:Y:S01]  /*1c50*/  SHF.R.S32.HI R18, RZ, 0x1f, R3 ;  /* 0x0000001fff127819 */ /* 0x000fe20000011403 */
[----:B------:R-:W-:Y:S01]  /*1c60*/  UIADD3 UR5, UR17, UR7, URZ ;  /* 0x0000000711057290 */ /* 0x000fe2000fffe03f */
[----:B------:R-:W-:Y:S01]  /*1c70*/  IADD3 R0, P1, R3, UR17, RZ ;  /* 0x0000001103007c10 */ /* 0x000fe2000ff3e0ff */
[----:B------:R-:W-:Y:S02]  /*1c80*/  UIADD3 UR7, UR17, UR14, URZ ;  /* 0x0000000e11077290 */ /* 0x000fe4000fffe03f */
[C---:B------:R-:W-:Y:S01]  /*1c90*/  IMAD R8, R18.reuse, c[0x0][0x370], RZ ;  /* 0x0000dc0012087a24 */ /* 0x040fe200078e02ff */
        /* <DEDUP_REMOVED lines=14> */
[----:B------:R-:W-:-:S03]  /*1d80*/  IADD3 R5, R5, UR4, RZ ;  /* 0x0000000405057c10 */ /* 0x000fc6000fffe0ff */
[----:B------:R-:W-:-:S04]  /*1d90*/  IMAD.WIDE.U32 R6, R0, c[0x0][0x1a8], R6 ;  /* 0x00006a0000067a25 */ /* 0x000fc800078e0006 */
[----:B------:R-:W-:Y:S01]  /*1da0*/  IMAD.WIDE.U32 R4, R0, c[0x0][0x378], R4 ;  /* 0x0000de0000047a25 */ /* 0x000fe200078e0004 */
[----:B------:R-:W-:Y:S02]  /*1db0*/  LEA.HI R0, R20, R19, RZ, 0x5 ;  /* 0x0000001314007211 */ /* 0x000fe400078f28ff */
[----:B------:R-:W-:Y:S02]  /*1dc0*/  IADD3 R15, R7, UR11, RZ ;  /* 0x0000000b070f7c10 */ /* 0x000fe4000fffe0ff */
[----:B------:R-:W-:Y:S02]  /*1dd0*/  LOP3.LUT R7, R0, 0xffffffe0, RZ, 0xc0, !PT ;  /* 0xffffffe000077812 */ /* 0x000fe400078ec0ff */
[----:B------:R-:W-:Y:S02]  /*1de0*/  SHF.R.S32.HI R0, RZ, 0x5, R0 ;  /* 0x00000005ff007819 */ /* 0x000fe40000011400 */
[----:B------:R-:W-:Y:S01]  /*1df0*/  IADD3 R5, R5, UR10, RZ ;  /* 0x0000000a05057c10 */ /* 0x000fe2000fffe0ff */
[----:B------:R-:W-:Y:S01]  /*1e00*/  IMAD.IADD R16, R19, 0x1, -R7 ;  /* 0x0000000113107824 */ /* 0x000fe200078e0a07 */
[----:B------:R-:W-:Y:S01]  /*1e10*/  ULDC.64 UR10, c[0x0][0x3c8] ;  /* 0x0000f200000a7ab9 */ /* 0x000fe20000000a00 */
[----:B------:R-:W-:Y:S01]  /*1e20*/  LEA R10, P3, R6, c[0x0][0x160], 0x1 ;  /* 0x00005800060a7a11 */ /* 0x000fe200078608ff */
[----:B------:R-:W-:Y:S01]  /*1e30*/  UIMAD.WIDE UR4, UR5, UR18, UR10 ;  /* 0x00000012050472a5 */ /* 0x000fe2000f8e020a */
[----:B------:R-:W-:-:S02]  /*1e40*/  IMAD R0, R0, UR46, R16 ;  /* 0x0000002e00007c24 */ /* 0x000fc4000f8e0210 */
[C---:B------:R-:W-:Y:S01]  /*1e50*/  IMAD.WIDE.U32 R4, R3.reuse, c[0x0][0x370], R4 ;  /* 0x0000dc0003047a25 */ /* 0x040fe200078e0004 */
[----:B------:R-:W-:Y:S02]  /*1e60*/  ULDC.64 UR10, c[0x0][0x200] ;  /* 0x00008000000a7ab9 */ /* 0x000fe40000000a00 */
[----:B------:R-:W-:Y:S01]  /*1e70*/  IADD3 R7, P0, R0, UR16, RZ ;  /* 0x0000001000077c10 */ /* 0x000fe2000ff1e0ff */
[----:B------:R-:W-:Y:S01]  /*1e80*/  UIMAD.WIDE UR18, UR7, UR18, UR10 ;  /* 0x00000012071272a5 */ /* 0x000fe2000f8e020a */
[----:B------:R-:W-:Y:S02]  /*1e90*/  LEA R12, P2, R4, c[0x0][0x330], 0x1 ;  /* 0x0000cc00040c7a11 */ /* 0x000fe400078408ff */
[----:B------:R-:W-:Y:S01]  /*1ea0*/  LEA.HI.X.SX32 R9, R0, UR15, 0x1, P0 ;  /* 0x0000000f00097c11 */ /* 0x000fe200080f0eff */
[----:B------:R-:W-:Y:S01]  /*1eb0*/  IMAD R0, R3, c[0x0][0x374], R8 ;  /* 0x0000dd0003007a24 */ /* 0x000fe200078e0208 */
[----:B------:R-:W-:Y:S02]  /*1ec0*/  PLOP3.LUT P0, PT, PT, PT, UP0, 0x80, 0x0 ;  /* 0x000000000000781c */ /* 0x000fe40003f0f008 */
[----:B------:R-:W-:Y:S01]  /*1ed0*/  LEA R13, P1, R7, c[0x0][0x350], 0x2 ;  /* 0x0000d400070d7a11 */ /* 0x000fe200078210ff */
[----:B------:R-:W-:Y:S01]  /*1ee0*/  IMAD.IADD R0, R5, 0x1, R0 ;  /* 0x0000000105007824 */ /* 0x000fe200078e0200 */
[----:B------:R-:W-:-:S02]  /*1ef0*/  LEA.HI.X R8, R6, c[0x0][0x164], R15, 0x1, P3 ;  /* 0x0000590006087a11 */ /* 0x000fc400018f0c0f */
[----:B------:R-:W-:Y:S02]  /*1f00*/  LEA.HI.X R11, R7, c[0x0][0x354], R9, 0x2, P1 ;  /* 0x0000d500070b7a11 */ /* 0x000fe400008f1409 */
[----:B------:R-:W-:-:S05]  /*1f10*/  LEA.HI.X R9, R4, c[0x0][0x334], R0, 0x1, P2 ;  /* 0x0000cd0004097a11 */ /* 0x000fca00010f0c00 */
[----:B------:R-:W-:Y:S05]  /*1f20*/  @!P0 BRA `(.L_x_513) ;  /* 0x0000848000008947 */ /* 0x000fea0003800000 */
[----:B-1----:R-:W2:Y:S01]  /*1f30*/  LDL R25, [R1+0x58] ;  /* 0x0000580001197983 */ /* 0x002ea20000100800 */
[----:B------:R-:W-:Y:S01]  /*1f40*/  PLOP3.LUT P0, PT, PT, PT, UP3, 0x80, 0x0 ;  /* 0x000000000000781c */ /* 0x000fe20003f0f038 */
[----:B------:R-:W-:Y:S01]  /*1f50*/  UMOV UR17, UR5 ;  /* 0x0000000500117c82 */ /* 0x000fe20008000000 */
[----:B------:R-:W-:Y:S01]  /*1f60*/  MOV R21, R10 ;  /* 0x0000000a00157202 */ /* 0x000fe20000000f00 */
[----:B------:R-:W-:Y:S01]  /*1f70*/  UMOV UR5, UR12 ;  /* 0x0000000c00057c82 */ /* 0x000fe20008000000 */
[----:B------:R-:W-:Y:S01]  /*1f80*/  IMAD.MOV.U32 R24, RZ, RZ, R8 ;  /* 0x000000ffff187224 */ /* 0x000fe200078e0008 */
[----:B------:R-:W-:Y:S01]  /*1f90*/  UMOV UR20, UR4 ;  /* 0x0000000400147c82 */ /* 0x000fe20008000000 */
[----:B------:R-:W-:Y:S01]  /*1fa0*/  MOV R26, R12 ;  /* 0x0000000c001a7202 */ /* 0x000fe20000000f00 */
[----:B------:R-:W-:Y:S01]  /*1fb0*/  ULEA.HI UR4, UR5, UR5, URZ, 0x1 ;  /* 0x0000000505047291 */ /* 0x000fe2000f8f083f */
[----:B------:R-:W-:Y:S01]  /*1fc0*/  IMAD.MOV.U32 R27, RZ, RZ, R9 ;  /* 0x000000ffff1b7224 */ /* 0x000fe200078e0009 */
[----:B------:R-:W-:Y:S01]  /*1fd0*/  ULDC.64 UR10, c[0x0][0x1a0] ;  /* 0x00006800000a7ab9 */ /* 0x000fe20000000a00 */
[----:B------:R-:W-:Y:S01]  /*1fe0*/  STL [R1+0x10], R21 ;  /* 0x0000101501007387 */ /* 0x000fe20000100800 */
[----:B------:R-:W-:Y:S01]  /*1ff0*/  ULOP3.LUT UR4, UR4, 0xfffffffe, URZ, 0xc0, !UPT ;  /* 0xfffffffe04047892 */ /* 0x000fe2000f8ec03f */
[----:B------:R-:W-:Y:S01]  /*2000*/  MOV R15, UR23 ;  /* 0x00000017000f7c02 */ /* 0x000fe20008000f00 */
[----:B------:R-:W-:Y:S01]  /*2010*/  UIMAD UR7, UR13, UR10, URZ ;  /* 0x0000000a0d0772a4 */ /* 0x000fe2000f8e023f */
[----:B------:R-:W-:Y:S01]  /*2020*/  STL [R1+0xc], R24 ;  /* 0x00000c1801007387 */ /* 0x000fe20000100800 */
[----:B------:R-:W-:Y:S01]  /*2030*/  UIADD3 UR4, UR5, -UR4, URZ ;  /* 0x8000000405047290 */ /* 0x000fe2000fffe03f */
[----:B------:R-:W-:Y:S01]  /*2040*/  BSSY B0, `(.L_x_514) ;  /* 0x000003c000007945 */ /* 0x000fe20003800000 */
[----:B------:R-:W-:Y:S01]  /*2050*/  UIMAD UR7, UR23, UR11, UR7 ;  /* 0x0000000b170772a4 */ /* 0x000fe2000f8e0207 */
[----:B------:R1:W-:Y:S01]  /*2060*/  STL [R1], R13 ;  /* 0x0000000d01007387 */ /* 0x0003e20000100800 */
[----:B------:R-:W-:Y:S01]  /*2070*/  UISETP.NE.AND UP0, UPT, UR4, 0x1, UPT ;  /* 0x000000010400788c */ /* 0x000fe2000bf05270 */
[----:B------:R-:W-:Y:S01]  /*2080*/  IMAD.WIDE.U32 R4, R15, c[0x0][0x1a0], R22 ;  /* 0x000068000f047a25 */ /* 0x000fe200078e0016 */
[----:B------:R-:W-:Y:S01]  /*2090*/  UIMAD UR4, UR22, -0x80, UR6 ;  /* 0xffffff80160478a4 */ /* 0x000fe2000f8e0206 */
[----:B------:R3:W-:Y:S01]  /*20a0*/  STL [R1+0x8], R26 ;  /* 0x0000081a01007387 */ /* 0x0007e20000100800 */
[----:B------:R-:W-:-:S03]  /*20b0*/  MOV R7, UR7 ;  /* 0x0000000700077c02 */ /* 0x000fc60008000f00 */
[----:B------:R-:W-:Y:S01]  /*20c0*/  @P0 BAR.SYNC.DEFER_BLOCKING 0x0 ;  /* 0x0000000000000b1d */ /* 0x000fe20000010000 */
[----:B------:R-:W-:Y:S02]  /*20d0*/  ISETP.GE.AND P1, PT, R3, UR4, PT ;  /* 0x0000000403007c0c */ /* 0x000fe4000bf26270 */
[----:B------:R-:W-:Y:S01]  /*20e0*/  IADD3 R6, P2, R4, UR29, RZ ;  /* 0x0000001d04067c10 */ /* 0x000fe2000ff5e0ff */
[----:B------:R-:W-:Y:S01]  /*20f0*/  IMAD R4, R17, c[0x0][0x1b8], RZ ;  /* 0x00006e0011047a24 */ /* 0x000fe200078e02ff */
[----:B------:R-:W-:Y:S01]  /*2100*/  MOV R252, R11 ;  /* 0x0000000b00fc7202 */ /* 0x000fe20000000f00 */
[----:B------:R3:W-:Y:S01]  /*2110*/  STL [R1+0x4], R27 ;  /* 0x0000041b01007387 */ /* 0x0007e20000100800 */
[----:B------:R-:W-:Y:S01]  /*2120*/  IADD3.X R7, R5, UR30, R7, P2, !PT ;  /* 0x0000001e05077c10 */ /* 0x000fe200097fe407 */
[----:B------:R-:W-:-:S04]  /*2130*/  IMAD R4, R14, c[0x0][0x1bc], R4 ;  /* 0x00006f000e047a24 */ /* 0x000fc800078e0204 */
[----:B------:R-:W-:-:S04]  /*2140*/  IMAD.WIDE.U32 R6, R14, c[0x0][0x1b8], R6 ;  /* 0x00006e000e067a25 */ /* 0x000fc800078e0006 */
[----:B-1----:R-:W-:Y:S02]  /*2150*/  IMAD.IADD R13, R7, 0x1, R4 ;  /* 0x00000001070d7824 */ /* 0x002fe400078e0204 */
        /* <DEDUP_REMOVED lines=8> */
[----:B------:R-:W4:Y:S01]  /*21e0*/  LDL R28, [R1+0x40] ;  /* 0x00004000011c7983 */ /* 0x000f220000100800 */
        /* <DEDUP_REMOVED lines=17> */
[----:B----4-:R-:W-:-:S11]  /*2300*/  ISETP.GE.AND P3, PT, R28, c[0x0][0x220], PT ;  /* 0x000088001c007a0c */ /* 0x010fd60003f66270 */
        /* <DEDUP_REMOVED lines=15> */
.L_x_515:
[----:B------:R-:W-:Y:S05]  /*2400*/  BSYNC B0 ;  /* 0x0000000000007941 */ /* 0x000fea0003800000 */
.L_x_514:
        /* <DEDUP_REMOVED lines=18> */
[----:B----4-:R-:W-:Y:S02]  /*2530*/  ISETP.GE.AND P3, PT, R9, c[0x0][0x220], PT ;  /* 0x0000880009007a0c */ /* 0x010fe40003f66270 */
[----:B-----5:R-:W-:Y:S02]  /*2540*/  ISETP.GE.AND P0, PT, R8, c[0x0][0x220], PT ;  /* 0x0000880008007a0c */ /* 0x020fe40003f06270 */
        /* <DEDUP_REMOVED lines=21> */
.L_x_517:
[----:B------:R-:W-:Y:S05]  /*26a0*/  BSYNC B0 ;  /* 0x0000000000007941 */ /* 0x000fea0003800000 */
.L_x_516:
        /* <DEDUP_REMOVED lines=39> */
.L_x_519:
[----:B------:R-:W-:Y:S05]  /*2920*/  BSYNC B0 ;  /* 0x0000000000007941 */ /* 0x000fea0003800000 */
.L_x_518:
        /* <DEDUP_REMOVED lines=19> */
.L_x_521:
        /* <DEDUP_REMOVED lines=36> */
.L_x_522:
[----:B------:R-:W-:Y:S05]  /*2ca0*/  BSYNC B0 ;  /* 0x0000000000007941 */ /* 0x000fea0003800000 */
.L_x_520:
[----:B------:R-:W5:Y:S01]  /*2cb0*/  LDL R21, [R1+0x38] ;  /* 0x0000380001157983 */ /* 0x000f620000100800 */
[----:B-1----:R-:W-:Y:S01]  /*2cc0*/  IMAD.MOV.U32 R7, RZ, RZ, 0x4 ;  /* 0x00000004ff077424 */ /* 0x002fe200078e00ff */
[----:B------:R-:W-:Y:S01]  /*2cd0*/  MOV R8, 0x7f800000 ;  /* 0x7f80000000087802 */ /* 0x000fe20000000f00 */
[----:B------:R-:W-:Y:S01]  /*2ce0*/  IMAD.MOV.U32 R9, RZ, RZ, 0x7f800000 ;  /* 0x7f800000ff097424 */ /* 0x000fe200078e00ff */
[----:B------:R-:W-:Y:S01]  /*2cf0*/  MOV R10, 0x7f800000 ;  /* 0x7f800000000a7802 */ /* 0x000fe20000000f00 */
[----:B------:R-:W-:Y:S01]  /*2d00*/  IMAD.MOV.U32 R11, RZ, RZ, 0x7f800000 ;  /* 0x7f800000ff0b7424 */ /* 0x000fe200078e00ff */
[----:B------:R-:W-:Y:S01]  /*2d10*/  ULDC.64 UR10, c[0x0][0x198] ;  /* 0x00006600000a7ab9 */ /* 0x000fe20000000a00 */
[C---:B-----5:R-:W-:Y:S02]  /*2d20*/  IADD3 R6, R21.reuse, 0x28, RZ ;  /* 0x0000002815067810 */ /* 0x060fe40007ffe0ff */
[----:B------:R-:W-:Y:S02]  /*2d30*/  IADD3 R4, R21, 0x20, RZ ;  /* 0x0000002015047810 */ /* 0x000fe40007ffe0ff */
[----:B------:R-:W-:-:S02]  /*2d40*/  ISETP.GE.AND P2, PT, R6, UR4, PT ;  /* 0x0000000406007c0c */ /* 0x000fc4000bf46270 */
[----:B------:R-:W-:Y:S02]  /*2d50*/  IADD3 R5, R21, 0x8, RZ ;  /* 0x0000000815057810 */ /* 0x000fe40007ffe0ff */
[----:B------:R-:W-:Y:S01]  /*2d60*/  ISETP.GE.AND P3, PT, R4, UR4, PT ;  /* 0x0000000404007c0c */ /* 0x000fe2000bf66270 */
[----:B------:R-:W-:Y:S01]  /*2d70*/  IMAD.MOV.U32 R4, RZ, RZ, 0x4 ;  /* 0x00000004ff047424 */ /* 0x000fe200078e00ff */
[----:B------:R-:W-:Y:S02]  /*2d80*/  ISETP.GE.AND P4, PT, R5, UR4, PT ;  /* 0x0000000405007c0c */ /* 0x000fe4000bf86270 */
[C---:B------:R-:W-:Y:S01]  /*2d90*/  ISETP.GE.AND P6, PT, R21.reuse, UR4, PT ;  /* 0x0000000415007c0c */ /* 0x040fe2000bfc6270 */
[----:B------:R-:W-:-:S04]  /*2da0*/  IMAD.WIDE R4, R21, R4, UR18 ;  /* 0x0000001215047e25 */ /* 0x000fc8000f8e0204 */
[----:B------:R-:W-:-:S04]  /*2db0*/  @!P2 IMAD.WIDE R6, R6, R7, UR18 ;  /* 0x000000120606ae25 */ /* 0x000fc8000f8e0207 */
[----:B------:R1:W5:Y:S04]  /*2dc0*/  @!P3 LDG.E R9, [R4.64+0x80] ;  /* 0x000080080409b981 */ /* 0x000368000c1e1900 */
[----:B---3--:R2:W3:Y:S04]  /*2dd0*/  @!P2 LDG.E R8, [R6.64] ;  /* 0x000000080608a981 */ /* 0x0084e8000c1e1900 */
[----:B----4-:R1:W4:Y:S04]  /*2de0*/  @!P4 LDG.E R10, [R4.64+0x20] ;  /* 0x00002008040ac981 */ /* 0x010328000c1e1900 */
[----:B------:R1:W4:Y:S01]  /*2df0*/  @!P6 LDG.E R11, [R4.64] ;  /* 0x00000008040be981 */ /* 0x000322000c1e1900 */
[----:B------:R-:W-:-:S03]  /*2e00*/  UIMAD UR4, UR13, UR10, URZ ;  /* 0x0000000a0d0472a4 */ /* 0x000fc6000f8e023f */
[----:B------:R2:W-:Y:S01]  /*2e10*/  @P1 STS [R0+0x9000], RZ ;  /* 0x009000ff00001388 */ /* 0x0005e20000000800 */
[----:B------:R-:W-:-:S03]  /*2e20*/  UIMAD UR4, UR23, UR11, UR4 ;  /* 0x0000000b170472a4 */ /* 0x000fc6000f8e0204 */
[----:B------:R3:W-:Y:S04]  /*2e30*/  @P1 STS [R0+0x9004], RZ ;  /* 0x009004ff00001388 */ /* 0x0007e80000000800 */
[----:B------:R3:W-:Y:S04]  /*2e40*/  @P1 STS.64 [R0+0x9008], RZ ;  /* 0x009008ff00001388 */ /* 0x0007e80000000a00 */
[----:B------:R3:W-:Y:S04]  /*2e50*/  @P1 STS.128 [R0+0xb000], RZ ;  /* 0x00b000ff00001388 */ /* 0x0007e80000000c00 */
[----:B------:R3:W-:Y:S01]  /*2e60*/  @P1 STS.128 [R0+0xd000], RZ ;  /* 0x00d000ff00001388 */ /* 0x0007e20000000c00 */
[----:B-1----:R-:W-:-:S05]  /*2e70*/  IMAD.WIDE.U32 R4, R15, c[0x0][0x198], R22 ;  /* 0x000066000f047a25 */ /* 0x002fca00078e0016 */
[----:B--2---:R-:W-:Y:S02]  /*2e80*/  IADD3 R6, P2, R4, UR25, RZ ;  /* 0x0000001904067c10 */ /* 0x004fe4000ff5e0ff */
[----:B------:R-:W-:-:S04]  /*2e90*/  MOV R4, UR4 ;  /* 0x0000000400047c02 */ /* 0x000fc80008000f00 */
[----:B------:R-:W-:Y:S01]  /*2ea0*/  IADD3.X R7, R5, UR26, R4, P2, !PT ;  /* 0x0000001a05077c10 */ /* 0x000fe200097fe404 */
[----:B------:R-:W-:Y:S01]  /*2eb0*/  IMAD R4, R17, c[0x0][0x1b0], RZ ;  /* 0x00006c0011047a24 */ /* 0x000fe200078e02ff */
[----:B------:R-:W-:Y:S03]  /*2ec0*/  BSSY B0, `(.L_x_523) ;  /* 0x000002c000007945 */ /* 0x000fe60003800000 */
[C---:B------:R-:W-:Y:S02]  /*2ed0*/  IMAD R4, R14.reuse, c[0x0][0x1b4], R4 ;  /* 0x00006d000e047a24 */ /* 0x040fe400078e0204 */
[----:B------:R-:W-:-:S04]  /*2ee0*/  IMAD.WIDE.U32 R6, R14, c[0x0][0x1b0], R6 ;  /* 0x00006c000e067a25 */ /* 0x000fc800078e0006 */
[----:B------:R-:W-:Y:S01]  /*2ef0*/  IMAD.IADD R13, R7, 0x1, R4 ;  /* 0x00000001070d7824 */ /* 0x000fe200078e0204 */
[----:B---3--:R1:W-:Y:S04]  /*2f00*/  STL [R1+0x24], R8 ;  /* 0x0000240801007387 */ /* 0x0083e80000100800 */
[----:B-----5:R1:W-:Y:S04]  /*2f10*/  STL [R1+0x20], R9 ;  /* 0x0000200901007387 */ /* 0x0203e80000100800 */
[----:B----4-:R1:W-:Y:S04]  /*2f20*/  STL [R1+0x2c], R10 ;  /* 0x00002c0a01007387 */ /* 0x0103e80000100800 */
        /* <DEDUP_REMOVED lines=37> */
.L_x_524:
[----:B------:R-:W-:Y:S05]  /*3180*/  BSYNC B0 ;  /* 0x0000000000007941 */ /* 0x000fea0003800000 */
.L_x_523:
        /* <DEDUP_REMOVED lines=38> */
.L_x_526:
[----:B------:R-:W-:Y:S05]  /*33f0*/  BSYNC B0 ;  /* 0x0000000000007941 */ /* 0x000fea0003800000 */
.L_x_525:
[----:B------:R-:W0:Y:S01]  /*3400*/  LDGDEPBAR ;  /* 0x00000000000079af */ /* 0x000e220000000000 */
[----:B------:R-:W-:Y:S01]  /*3410*/  ULDC.64 UR12, c[0x0][0x318] ;  /* 0x0000c600000c7ab9 */ /* 0x000fe20000000a00 */
[----:B-1----:R-:W-:Y:S01]  /*3420*/  IMAD.MOV.U32 R8, RZ, RZ, c[0x0][0x308] ;  /* 0x0000c200ff087624 */ /* 0x002fe200078e00ff */
[----:B------:R-:W-:Y:S01]  /*3430*/  UISETP.NE.U32.AND UP1, UPT, URZ, UR12, UPT ;  /* 0x0000000c3f00728c */ /* 0x000fe2000bf25070 */
[----:B------:R-:W-:Y:S01]  /*3440*/  IMAD.MOV.U32 R9, RZ, RZ, c[0x0][0x30c] ;  /* 0x0000c300ff097624 */ /* 0x000fe200078e00ff */
[----:B------:R-:W-:-:S02]  /*3450*/  ULDC.64 UR14, c[0x0][0x320] ;  /* 0x0000c800000e7ab9 */ /* 0x000fc40000000a00 */
[----:B------:R-:W-:-:S06]  /*3460*/  UISETP.NE.AND.EX UP1, UPT, URZ, UR13, UPT, UP1 ;  /* 0x0000000d3f00728c */ /* 0x000fcc000bf25310 */
[----:B------:R-:W-:-:S05]  /*3470*/  PLOP3.LUT P1, PT, PT, PT, UP1, 0x80, 0x0 ;  /* 0x000000000000781c */ /* 0x000fca0003f2f018 */
[----:B------:R-:W-:Y:S02]  /*3480*/  @UP1 UMOV UR10, UR34 ;  /* 0x00000022000a1c82 */ /* 0x000fe40008000000 */
[----:B------:R-:W-:Y:S02]  /*3490*/  @UP1 UMOV UR11, UR58 ;  /* 0x0000003a000b1c82 */ /* 0x000fe40008000000 */
[----:B------:R-:W-:Y:S01]  /*34a0*/  @UP1 UIMAD.WIDE.U32 UR10, UR31, UR14, UR10 ;  /* 0x0000000e1f0a12a5 */ /* 0x000fe2000f8e000a */
[----:B------:R-:W-:-:S04]  /*34b0*/  DEPBAR.LE SB0, 0x1 ;  /* 0x000080400000791a */ /* 0x000fc80000000000 */
[----:B------:R-:W-:Y:S01]  /*34c0*/  BAR.SYNC.DEFER_BLOCKING 0x0 ;  /* 0x0000000000007b1d */ /* 0x000fe20000010000 */
[----:B------:R-:W-:Y:S02]  /*34d0*/  @UP1 UIMAD UR14, UR38, UR14, URZ ;  /* 0x0000000e260e12a4 */ /* 0x000fe4000f8e023f */
[----:B------:R-:W-:Y:S02]  /*34e0*/  @UP1 ULEA UR12, UP0, UR10, UR12, 0x2 ;  /* 0x0000000c0a0c1291 */ /* 0x000fe4000f80103f */
[----:B------:R-:W-:-:S04]  /*34f0*/  @UP1 UIMAD UR15, UR31, UR15, UR14 ;  /* 0x0000000f1f0f12a4 */ /* 0x000fc8000f8e020e */
[----:B------:R-:W-:Y:S01]  /*3500*/  @UP1 UIADD3 UR15, UR11, UR15, URZ ;  /* 0x0000000f0b0f1290 */ /* 0x000fe2000fffe03f */
[----:B------:R-:W-:-:S03]  /*3510*/  IMAD.U32 R4, RZ, RZ, UR12 ;  /* 0x0000000cff047e24 */ /* 0x000fc6000f8e00ff */
[----:B------:R-:W-:-:S06]  /*3520*/  @UP1 ULEA.HI.X UR13, UR10, UR13, UR15, 0x2, UP0 ;  /* 0x0000000d0a0d1291 */ /* 0x000fcc00080f140f */
[----:B------:R-:W-:-:S05]  /*3530*/  MOV R5, UR13 ;  /* 0x0000000d00057c02 */ /* 0x000fca0008000f00 */
[----:B------:R1:W3:Y:S04]  /*3540*/  @P1 LDG.E R6, [R4.64] ;  /* 0x0000000804061981 */ /* 0x0002e8000c1e1900 */
[----:B------:R-:W4:Y:S01]  /*3550*/  S2R R7, SR_TID.X ;  /* 0x0000000000077919 */ /* 0x000f220000002100 */
[----:B--2---:R-:W-:Y:S01]  /*3560*/  LEA.HI R0, R20, R19, RZ, 0x6 ;  /* 0x0000001314007211 */ /* 0x004fe200078f30ff */
[----:B------:R-:W-:Y:S01]  /*3570*/  IMAD.U32 R3, RZ, RZ, UR22 ;  /* 0x00000016ff037e24 */ /* 0x000fe2000f8e00ff */
[----:B------:R-:W3:Y:S01]  /*3580*/  @P1 MUFU.RCP R11, c[0x0][0x238] ;  /* 0x00008e00000b1b08 */ /* 0x000ee20000001000 */
[----:B------:R-:W-:Y:S04]  /*3590*/  STL [R1+0x14], R237 ;  /* 0x000014ed01007387 */ /* 0x000fe80000100800 */
[----:B------:R-:W2:Y:S04]  /*35a0*/  LDSM.16.M88.4 R172, [R221+0xf000] ;  /* 0x00f00000ddac783b */ /* 0x000ea80000000200 */
[----:B------:R-:W2:Y:S04]  /*35b0*/  LDSM.16.M88.4 R176, [R221+0xf400] ;  /* 0x00f40000ddb0783b */ /* 0x000ea80000000200 */
[----:B------:R-:W2:Y:S04]  /*35c0*/  LDSM.16.M88.4 R180, [R222+0xf000] ;  /* 0x00f00000deb4783b */ /* 0x000ea80000000200 */
[----:B------:R-:W2:Y:S04]  /*35d0*/  LDSM.16.M88.4 R184, [R222+0xf400] ;  /* 0x00f40000deb8783b */ /* 0x000ea80000000200 */
[----:B-1----:R1:W5:Y:S04]  /*35e0*/  LDG.E.64 R4, [R8.64+0x8] ;  /* 0x0000080808047981 */ /* 0x002368000c1e1b00 */
[----:B------:R-:W2:Y:S04]  /*35f0*/  LDSM.16.M88.4 R188, [R221+0x11000] ;  /* 0x01100000ddbc783b */ /* 0x000ea80000000200 */
[----:B------:R-:W2:Y:S04]  /*3600*/  LDSM.16.M88.4 R192, [R221+0x11400] ;  /* 0x01140000ddc0783b */ /* 0x000ea80000000200 */
[----:B------:R-:W2:Y:S04]  /*3610*/  LDSM.16.M88.4 R196, [R222+0x11000] ;  /* 0x01100000dec4783b */ /* 0x000ea80000000200 */
[----:B------:R-:W2:Y:S04]  /*3620*/  LDSM.16.M88.4 R200, [R222+0x11400] ;  /* 0x01140000dec8783b */ /* 0x000ea80000000200 */
[----:B------:R-:W2:Y:S04]  /*3630*/  LDSM.16.M88.4 R204, [R221+0x13000] ;  /* 0x01300000ddcc783b */ /* 0x000ea80000000200 */
[----:B------:R-:W2:Y:S04]  /*3640*/  LDSM.16.M88.4 R208, [R221+0x13400] ;  /* 0x01340000ddd0783b */ /* 0x000ea80000000200 */
[----:B-1----:R-:W2:Y:S01]  /*3650*/  LDG.E.64 R8, [R8.64] ;  /* 0x0000000808087981 */ /* 0x002ea2000c1e1b00 */
[----:B------:R-:W-:Y:S01]  /*3660*/  SHF.R.S32.HI R0, RZ, 0x6, R0 ;  /* 0x00000006ff007819 */ /* 0x000fe20000011400 */
[----:B----4-:R-:W-:Y:S01]  /*3670*/  IMAD.SHL.U32 R7, R7, 0x2, RZ ;  /* 0x0000000207077824 */ /* 0x010fe200078e00ff */
[----:B------:R-:W-:Y:S01]  /*3680*/  CS2R R126, SRZ ;  /* 0x00000000007e7805 */ /* 0x000fe2000001ff00 */
[----:B------:R-:W1:Y:S01]  /*3690*/  LDSM.16.M88.4 R212, [R222+0x13000] ;  /* 0x01300000ded4783b */ /* 0x000e620000000200 */
[----:B------:R-:W-:Y:S01]  /*36a0*/  IMAD.SHL.U32 R223, R231, 0x2, RZ ;  /* 0x00000002e7df7824 */ /* 0x000fe200078e00ff */
[----:B------:R-:W-:Y:S01]  /*36b0*/  CS2R R124, SRZ ;  /* 0x00000000007c7805 */ /* 0x000fe2000001ff00 */
[----:B------:R-:W-:Y:S01]  /*36c0*/  IMAD.SHL.U32 R10, R0, 0x20, RZ ;  /* 0x00000020000a7824 */ /* 0x000fe200078e00ff */
[----:B------:R-:W4:Y:S01]  /*36d0*/  LDSM.16.M88.4 R216, [R222+0x13400] ;  /* 0x01340000ded8783b */ /* 0x000f220000000200 */
[----:B------:R-:W-:Y:S01]  /*36e0*/  IMAD R12, R3, 0x4, R0 ;  /* 0x00000004030c7824 */ /* 0x000fe200078e0200 */
[----:B------:R-:W-:Y:S01]  /*36f0*/  SHF.R.S32.HI R3, RZ, 0x1f, R16 ;  /* 0x0000001fff037819 */ /* 0x000fe20000011410 */
[----:B------:R-:W-:Y:S01]  /*3700*/  CS2R R130, SRZ ;  /* 0x0000000000827805 */ /* 0x000fe2000001ff00 */
[----:B------:R-:W-:Y:S01]  /*3710*/  LOP3.LUT R10, R10, 0x6, R7, 0xf8, !PT ;  /* 0x000000060a0a7812 */ /* 0x000fe200078ef807 */
[----:B------:R-:W-:Y:S01]  /*3720*/  CS2R R128, SRZ ;  /* 0x0000000000807805 */ /* 0x000fe2000001ff00 */
[----:B------:R-:W-:Y:S01]  /*3730*/  MOV R7, UR22 ;  /* 0x0000001600077c02 */ /* 0x000fe20008000f00 */
[----:B------:R-:W-:Y:S01]  /*3740*/  CS2R R122, SRZ ;  /* 0x00000000007a7805 */ /* 0x000fe2000001ff00 */
[----:B------:R-:W-:Y:S01]  /*3750*/  CS2R R120, SRZ ;  /* 0x0000000000787805 */ /* 0x000fe2000001ff00 */
[----:B------:R-:W-:Y:S01]  /*3760*/  CS2R R118, SRZ ;  /* 0x0000000000767805 */ /* 0x000fe2000001ff00 */
[----:B------:R-:W-:Y:S01]  /*3770*/  CS2R R116, SRZ ;  /* 0x0000000000747805 */ /* 0x000fe2000001ff00 */
[----:B------:R-:W-:Y:S01]  /*3780*/  IMAD R247, R7, 0x80, R10 ;  /* 0x0000008007f77824 */ /* 0x000fe200078e020a */
        /* <DEDUP_REMOVED lines=42> */
[----:B---3--:R-:W-:-:S04]  /*3a30*/  @P1 FMUL.FTZ R0, R6, R11 ;  /* 0x0000000b06001220 */ /* 0x008fc80000410000 */
[----:B------:R3:W1:Y:S02]  /*3a40*/  @P1 R2UR UR11, R0 ;  /* 0x00000000000b13c2 */ /* 0x00066400000e0000 */
[----:B---3--:R-:W-:Y:S01]  /*3a50*/  IADD3 R0, R231, 0x1800, RZ ;  /* 0x00001800e7007810 */ /* 0x008fe20007ffe0ff */
[----:B-1----:R-:W-:Y:S01]  /*3a60*/  @UP1 UMOV UR4, UR11 ;  /* 0x0000000b00041c82 */ /* 0x002fe20008000000 */
[----:B-----5:R-:W-:Y:S02]  /*3a70*/  IADD3 R16, P3, P2, R4, UR44, R16 ;  /* 0x0000002c04107c10 */ /* 0x020fe4000fa7e010 */
[----:B------:R-:W-:Y:S02]  /*3a80*/  IADD3 R4, R21, -UR27, -R247 ;  /* 0x8000001b15047c10 */ /* 0x000fe4000fffe8f7 */
[----:B------:R-:W-:Y:S02]  /*3a90*/  IADD3.X R5, R5, UR48, R3, P3, P2 ;  /* 0x0000003005057c10 */ /* 0x000fe40009fe4403 */
[----:B------:R-:W-:-:S02]  /*3aa0*/  IADD3 R4, R4, UR6, RZ ;  /* 0x0000000604047c10 */ /* 0x000fc4000fffe0ff */
[----:B------:R-:W-:Y:S02]  /*3ab0*/  SEL R0, R0, R231, !P0 ;  /* 0x000000e700007207 */ /* 0x000fe40004000000 */
[----:B------:R-:W-:Y:S01]  /*3ac0*/  IADD3 R3, R229, 0x1800, RZ ;  /* 0x00001800e5037810 */ /* 0x000fe20007ffe0ff */
[----:B------:R1:W-:Y:S02]  /*3ad0*/  STL [R1+0x70], R4 ;  /* 0x0000700401007387 */ /* 0x0003e40000100800 */
[----:B------:R-:W-:Y:S01]  /*3ae0*/  IMAD.SHL.U32 R220, R0, 0x2, RZ ;  /* 0x0000000200dc7824 */ /* 0x000fe200078e00ff */
[----:B------:R-:W-:-:S04]  /*3af0*/  SEL R3, R3, R229, !P0 ;  /* 0x000000e503037207 */ /* 0x000fc80004000000 */
[----:B------:R-:W-:Y:S01]  /*3b00*/  SHF.L.U32 R3, R3, 0x1, RZ ;  /* 0x0000000103037819 */ /* 0x000fe200000006ff */
[----:B--2---:R-:W2:Y:S08]  /*3b10*/  R2UR UR10, R8 ;  /* 0x00000000080a73c2 */ /* 0x004eb000000e0000 */
[----:B------:R3:W5:Y:S01]  /*3b20*/  R2UR UR7, R9 ;  /* 0x00000000090773c2 */ /* 0x00076200000e0000 */
[----:B-1----:R-:W-:-:S04]  /*3b30*/  IMAD.MOV.U32 R4, RZ, RZ, c[0x0][0x22c] ;  /* 0x00008b00ff047624 */ /* 0x002fc800078e00ff */
[----:B------:R-:W-:-:S04]  /*3b40*/  IMAD R4, R4, c[0x0][0x1c0], RZ ;  /* 0x0000700004047a24 */ /* 0x000fc800078e02ff */
[C---:B------:R-:W-:Y:S01]  /*3b50*/  IMAD.SHL.U32 R6, R4.reuse, 0x8, RZ ;  /* 0x0000000804067824 */ /* 0x040fe200078e00ff */
[----:B------:R-:W-:-:S04]  /*3b60*/  SHF.L.U32 R10, R4, 0x4, RZ ;  /* 0x00000004040a7819 */ /* 0x000fc800000006ff */
[C---:B------:R-:W-:Y:S02]  /*3b70*/  IADD3 R7, R10.reuse, 0x20, RZ ;  /* 0x000000200a077810 */ /* 0x040fe40007ffe0ff */
[----:B--2---:R-:W-:Y:S02]  /*3b80*/  LOP3.LUT R5, R5, UR10, RZ, 0x3c, !PT ;  /* 0x0000000a05057c12 */ /* 0x004fe4000f8e3cff */
[----:B------:R-:W-:Y:S02]  /*3b90*/  IADD3 R4, R10, 0x40, RZ ;  /* 0x000000400a047810 */ /* 0x000fe40007ffe0ff */
[----:B------:R-:W-:Y:S01]  /*3ba0*/  IADD3 R7, R6, R7, RZ ;  /* 0x0000000706077210 */ /* 0x000fe20007ffe0ff */
[----:B------:R1:W-:Y:S01]  /*3bb0*/  STL [R1+0x54], R5 ;  /* 0x0000540501007387 */ /* 0x0003e20000100800 */
[----:B---3--:R-:W-:Y:S02]  /*3bc0*/  IMAD.WIDE.U32 R8, R16, -0x2daee0ad, RZ ;  /* 0xd2511f5310087825 */ /* 0x008fe400078e00ff */
[----:B------:R-:W-:-:S02]  /*3bd0*/  IADD3 R7, R6, R7, RZ ;  /* 0x0000000706077210 */ /* 0x000fc40007ffe0ff */
[----:B-----5:R-:W-:Y:S01]  /*3be0*/  LOP3.LUT R0, R12, UR7, RZ, 0x3c, !PT ;  /* 0x000000070c007c12 */ /* 0x020fe2000f8e3cff */
[----:B------:R2:W-:Y:S02]  /*3bf0*/  STL.64 [R1+0x68], R8 ;  /* 0x0000680801007387 */ /* 0x0005e40000100a00 */
[----:B------:R-:W-:Y:S01]  /*3c00*/  IMAD.IADD R7, R6, 0x1, R7 ;  /* 0x0000000106077824 */ /* 0x000fe200078e0207 */
[----:B------:R-:W-:-:S03]  /*3c10*/  LOP3.LUT R0, R9, R0, RZ, 0x3c, !PT ;  /* 0x0000000009007212 */ /* 0x000fc600078e3cff */
[----:B------:R-:W-:-:S05]  /*3c20*/  IMAD.IADD R7, R6, 0x1, R7 ;  /* 0x0000000106077824 */ /* 0x000fca00078e0207 */
[----:B------:R3:W-:Y:S01]  /*3c30*/  STL [R1+0x48], R7 ;  /* 0x0000480701007387 */ /* 0x0007e20000100800 */
[C---:B-1----:R-:W-:Y:S01]  /*3c40*/  IMAD.IADD R5, R6.reuse, 0x1, R4 ;  /* 0x0000000106057824 */ /* 0x042fe200078e0204 */
[----:B------:R-:W-:-:S03]  /*3c50*/  IADD3 R4, R6, R7, RZ ;  /* 0x0000000706047210 */ /* 0x000fc60007ffe0ff */
[----:B------:R-:W-:-:S05]  /*3c60*/  IMAD.IADD R5, R6, 0x1, R5 ;  /* 0x0000000106057824 */ /* 0x000fca00078e0205 */
[----:B------:R-:W-:Y:S01]  /*3c70*/  IADD3 R5, R6, R5, RZ ;  /* 0x0000000506057210 */ /* 0x000fe20007ffe0ff */
[----:B--2---:R-:W-:-:S04]  /*3c80*/  IMAD.WIDE.U32 R8, R0, -0x326172a9, RZ ;  /* 0xcd9e8d5700087825 */ /* 0x004fc800078e00ff */
[C---:B------:R-:W-:Y:S01]  /*3c90*/  IMAD.IADD R5, R6.reuse, 0x1, R5 ;  /* 0x0000000106057824 */ /* 0x040fe200078e0205 */
[----:B------:R3:W-:Y:S03]  /*3ca0*/  STL.64 [R1+0x30], R8 ;  /* 0x0000300801007387 */ /* 0x0007e60000100a00 */
[----:B------:R-:W-:Y:S01]  /*3cb0*/  IMAD.IADD R0, R6, 0x1, R5 ;  /* 0x0000000106007824 */ /* 0x000fe200078e0205 */
[----:B------:R3:W-:Y:S04]  /*3cc0*/  STL [R1+0x44], R5 ;  /* 0x0000440501007387 */ /* 0x0007e80000100800 */
[----:B------:R3:W-:Y:S04]  /*3cd0*/  STL [R1+0x50], R4 ;  /* 0x0000500401007387 */ /* 0x0007e80000100800 */
[----:B----4-:R3:W-:Y:S02]  /*3ce0*/  STL [R1+0x4c], R0 ;  /* 0x00004c0001007387 */ /* 0x0107e40000100800 */
.L_x_529:
[----:B------:R-:W0:Y:S01]  /*3cf0*/  LDGDEPBAR ;  /* 0x00000000000079af */ /* 0x000e220000000000 */
[----:B---3--:R-:W-:Y:S01]  /*3d00*/  IMAD.IADD R0, R230, 0x1, R220 ;  /* 0x00000001e6007824 */ /* 0x008fe200078e02dc */
[----:B------:R-:W-:Y:S02]  /*3d10*/  USHF.L.U32 UR11, UR22, 0x7, URZ ;  /* 0x00000007160b7899 */ /* 0x000fe4000800063f */
[----:B------:R-:W-:Y:S02]  /*3d20*/  UIADD3 UR13, UR7, -0x4498517b, URZ ;  /* 0xbb67ae85070d7890 */ /* 0x000fe4000fffe03f */
[----:B------:R-:W-:Y:S02]  /*3d30*/  UIADD3 UR12, UR11, 0x80, URZ ;  /* 0x000000800b0c7890 */ /* 0x000fe4000fffe03f */
[----:B------:R-:W2:Y:S01]  /*3d40*/  LDL R233, [R1+0x70] ;  /* 0x0000700001e97983 */ /* 0x000ea20000100800 */
[----:B------:R-:W-:Y:S02]  /*3d50*/  UIADD3 UR11, UR10, -0x61c88647, URZ ;  /* 0x9e3779b90a0b7890 */ /* 0x000fe4000fffe03f */
[----:B------:R-:W-:Y:S01]  /*3d60*/  UISETP.GE.AND UP0, UPT, UR12, UR6, UPT ;  /* 0x000000060c00728c */ /* 0x000fe2000bf06270 */
[----:B------:R-:W3:Y:S01]  /*3d70*/  LDL R232, [R1+0x74] ;  /* 0x0000740001e87983 */ /* 0x000ee20000100800 */
[----:B------:R-:W-:Y:S02]  /*3d80*/  UIADD3 UR12, UR7, 0x76cf5d0a, URZ ;  /* 0x76cf5d0a070c7890 */ /* 0x000fe4000fffe03f */
[----:B------:R-:W-:Y:S01]  /*3d90*/  UIADD3 UR16, UR7, -0x126145ec, URZ ;  /* 0xed9eba1407107890 */ /* 0x000fe2000fffe03f */
[----:B------:R-:W4:Y:S01]  /*3da0*/  LDL R241, [R1+0x28] ;  /* 0x0000280001f17983 */ /* 0x000f220000100800 */
[----:B------:R-:W-:Y:S02]  /*3db0*/  UIADD3 UR14, UR10, 0x78dde6e4, URZ ;  /* 0x78dde6e40a0e7890 */ /* 0x000fe4000fffe03f */
[----:B------:R-:W-:Y:S01]  /*3dc0*/  UIADD3 UR15, UR10, 0x1715609d, URZ ;  /* 0x1715609d0a0f7890 */ /* 0x000fe2000fffe03f */
[----:B------:R-:W2:Y:S01]  /*3dd0*/  LDL R236, [R1+0x2c] ;  /* 0x00002c0001ec7983 */ /* 0x000ea20000100800 */
[----:B------:R-:W-:Y:S03]  /*3de0*/  UISETP.GE.AND UP4, UPT, UR5, 0x1, UPT ;  /* 0x000000010500788c */ /* 0x000fe6000bf86270 */
[----:B------:R-:W2:Y:S04]  /*3df0*/  LDL R235, [R1+0x20] ;  /* 0x0000200001eb7983 */ /* 0x000ea80000100800 */
[----:B------:R-:W2:Y:S01]  /*3e00*/  LDL R234, [R1+0x24] ;  /* 0x0000240001ea7983 */ /* 0x000ea20000100800 */
        /* <DEDUP_REMOVED lines=9> */
[----:B-----5:R-:W1:Y:S02]  /*3ea0*/  LDSM.16.M88.4 R144, [R0+0x800] ;  /* 0x000800000090783b */ /* 0x020e640000000200 */
        /* <DEDUP_REMOVED lines=22> */
[----:B------:R-:W-:Y:S07]  /*4010*/  LDSM.16.M88.4 R144, [R220+0x2000] ;  /* 0x00200000dc90783b */ /* 0x000fee0000000200 */
[----:B------:R-:W-:Y:S01]  /*4020*/  HMMA.16816.F32 R32, R136, R150, R32 ;  /* 0x000000968820723c */ /* 0x000fe20000001820 */
[----:B------:R-:W1:Y:S07]  /*4030*/  LDSM.16.M88.4 R136, [R222+0xb400] ;  /* 0x00b40000de88783b */ /* 0x000e6e0000000200 */
[-C--:B------:R-:W-:Y:S01]  /*4040*/  HMMA.16816.F32 R4, R132, R152.reuse, R4 ;  /* 0x000000988404723c */ /* 0x080fe20000001804 */
[----:B------:R-:W1:Y:S07]  /*4050*/  LDSM.16.M88.4 R148, [R221+0xd000] ;  /* 0x00d00000dd94783b */ /* 0x000e6e0000000200 */
[C---:B------:R-:W-:Y:S08]  /*4060*/  HMMA.16816.F32 R8, R156.reuse, R152, R8 ;  /* 0x000000989c08723c */ /* 0x040ff00000001808 */
[-C--:B------:R-:W-:Y:S08]  /*4070*/  HMMA.16816.F32 R12, R156, R154.reuse, R12 ;  /* 0x0000009a9c0c723c */ /* 0x080ff0000000180c */
[C---:B------:R-:W-:Y:S01]  /*4080*/  HMMA.16816.F32 R16, R132.reuse, R154, R16 ;  /* 0x0000009a8410723c */ /* 0x040fe20000001810 */
[----:B------:R-:W2:Y:S07]  /*4090*/  LDSM.16.M88.4 R152, [R220+0x2800] ;  /* 0x00280000dc98783b */ /* 0x000eae0000000200 */
[-C--:B------:R-:W-:Y:S08]  /*40a0*/  HMMA.16816.F32 R20, R132, R160.reuse, R20 ;  /* 0x000000a08414723c */ /* 0x080ff00000001814 */
[C---:B------:R-:W-:Y:S01]  /*40b0*/  HMMA.16816.F32 R24, R156.reuse, R160, R24 ;  /* 0x000000a09c18723c */ /* 0x040fe20000001818 */
[----:B------:R-:W4:Y:S07]  /*40c0*/  LDL R160, [R1+0x54] ;  /* 0x0000540001a07983 */ /* 0x000f2e0000100800 */
[-C--:B------:R-:W-:Y:S07]  /*40d0*/  HMMA.16816.F32 R28, R156, R162.reuse, R28 ;  /* 0x000000a29c1c723c */ /* 0x080fee000000181c */
[----:B------:R-:W-:Y:S01]  /*40e0*/  IMAD.U32 R159, RZ, RZ, UR5 ;  /* 0x00000005ff9f7e24 */ /* 0x000fe2000f8e00ff */
[----:B------:R-:W-:Y:S01]  /*40f0*/  HMMA.16816.F32 R32, R132, R162, R32 ;  /* 0x000000a28420723c */ /* 0x000fe20000001820 */
[----:B------:R-:W4:Y:S06]  /*4100*/  LDL.64 R162, [R1+0x68] ;  /* 0x0000680001a27983 */ /* 0x000f2c0000100a00 */
[----:B------:R-:W2:Y:S01]  /*4110*/  LDSM.16.M88.4 R132, [R221+0xd400] ;  /* 0x00d40000dd84783b */ /* 0x000ea20000000200 */
[-C--:B-1----:R-:W-:Y:S08]  /*4120*/  HMMA.16816.F32 R4, R140, R164.reuse, R4 ;  /* 0x000000a48c04723c */ /* 0x082ff00000001804 */
[C---:B------:R-:W-:Y:S01]  /*4130*/  HMMA.16816.F32 R8, R168.reuse, R164, R8 ;  /* 0x000000a4a808723c */ /* 0x040fe20000001808 */
[----:B---3--:R-:W-:Y:S07]  /*4140*/  IMAD R159, R159, 0x4, R232 ;  /* 0x000000049f9f7824 */ /* 0x008fee00078e02e8 */
[-C--:B------:R-:W-:Y:S08]  /*4150*/  HMMA.16816.F32 R12, R168, R166.reuse, R12 ;  /* 0x000000a6a80c723c */ /* 0x080ff0000000180c */
[C---:B------:R-:W-:Y:S08]  /*4160*/  HMMA.16816.F32 R16, R140.reuse, R166, R16 ;  /* 0x000000a68c10723c */ /* 0x040ff00000001810 */
[-C--:B------:R-:W-:Y:S08]  /*4170*/  HMMA.16816.F32 R20, R140, R136.reuse, R20 ;  /* 0x000000888c14723c */ /* 0x080ff00000001814 */
[C---:B------:R-:W-:Y:S08]  /*4180*/  HMMA.16816.F32 R24, R168.reuse, R136, R24 ;  /* 0x00000088a818723c */ /* 0x040ff00000001818 */
[-C--:B------:R-:W-:Y:S01]  /*4190*/  HMMA.16816.F32 R28, R168, R138.reuse, R28 ;  /* 0x0000008aa81c723c */ /* 0x080fe2000000181c */
[----:B------:R-:W3:Y:S07]  /*41a0*/  LDL.64 R170, [R1+0x30] ;  /* 0x0000300001aa7983 */ /* 0x000eee0000100a00 */
[----:B------:R-:W-:Y:S01]  /*41b0*/  HMMA.16816.F32 R32, R140, R138, R32 ;  /* 0x0000008a8c20723c */ /* 0x000fe20000001820 */
[----:B------:R-:W-:Y:S07]  /*41c0*/  LDSM.16.M88.4 R136, [R0+0x2000] ;  /* 0x002000000088783b */ /* 0x000fee0000000200 */
[-C--:B------:R-:W-:Y:S01]  /*41d0*/  HMMA.16816.F32 R4, R144, R148.reuse, R4 ;  /* 0x000000949004723c */ /* 0x080fe20000001804 */
[----:B------:R-:W1:Y:S07]  /*41e0*/  LDSM.16.M88.4 R140, [R222+0xd000] ;  /* 0x00d00000de8c783b */ /* 0x000e6e0000000200 */
[C---:B--2---:R-:W-:Y:S08]  /*41f0*/  HMMA.16816.F32 R8, R152.reuse, R148, R8 ;  /* 0x000000949808723c */ /* 0x044ff00000001808 */
[-C--:B------:R-:W-:Y:S08]  /*4200*/  HMMA.16816.F32 R12, R152, R150.reuse, R12 ;  /* 0x00000096980c723c */ /* 0x080ff0000000180c */
[C---:B------:R-:W-:Y:S01]  /*4210*/  HMMA.16816.F32 R16, R144.reuse, R150, R16 ;  /* 0x000000969010723c */ /* 0x040fe20000001810 */
[----:B------:R2:W1:Y:S07]  /*4220*/  LDSM.16.M88.4 R148, [R0+0x2800] ;  /* 0x002800000094783b */ /* 0x00046e0000000200 */
[-C--:B------:R-:W-:Y:S08]  /*4230*/  HMMA.16816.F32 R20, R144, R132.reuse, R20 ;  /* 0x000000849014723c */ /* 0x080ff00000001814 */
[C---:B------:R-:W-:Y:S01]  /*4240*/  HMMA.16816.F32 R24, R152.reuse, R132, R24 ;  /* 0x000000849818723c */ /* 0x040fe20000001818 */
[----:B--2---:R-:W-:Y:S07]  /*4250*/  IMAD.U32 R0, RZ, RZ, UR5 ;  /* 0x00000005ff007e24 */ /* 0x004fee000f8e00ff */
[-C--:B------:R-:W-:Y:S01]  /*4260*/  HMMA.16816.F32 R28, R152, R134.reuse, R28 ;  /* 0x00000086981c723c */ /* 0x080fe2000000181c */
[----:B------:R-:W-:Y:S05]  /*4270*/  IMAD R0, R0, 0x40, R233 ;  /* 0x0000004000007824 */ /* 0x000fea00078e02e9 */
[C---:B------:R-:W-:Y:S02]  /*4280*/  IADD3 R132, R0.reuse, -0x1, RZ ;  /* 0xffffffff00847810 */ /* 0x040fe40007ffe0ff */
[----:B------:R-:W-:Y:S01]  /*4290*/  HMMA.16816.F32 R32, R144, R134, R32 ;  /* 0x000000869020723c */ /* 0x000fe20000001820 */
[----:B------:R-:W-:Y:S02]  /*42a0*/  IADD3 R158, R0, -0x19, RZ ;  /* 0xffffffe7009e7810 */ /* 0x000fe40007ffe0ff */
[----:B------:R-:W-:Y:S02]  /*42b0*/  ISETP.GE.AND P0, PT, R132, RZ, PT ;  /* 0x000000ff8400720c */ /* 0x000fe40003f06270 */
[C---:B------:R-:W-:Y:S03]  /*42c0*/  IADD3 R133, R0.reuse, 0x8, RZ ;  /* 0x0000000800857810 */ /* 0x040fe60007ffe0ff */
[-C--:B-1----:R-:W-:Y:S01]  /*42d0*/  HMMA.16816.F32 R4, R136, R140.reuse, R4 ;  /* 0x0000008c8804723c */ /* 0x082fe20000001804 */
[C---:B------:R-:W-:Y:S02]  /*42e0*/  IADD3 R144, R0.reuse, 0x7, RZ ;  /* 0x0000000700907810 */ /* 0x040fe40007ffe0ff */
[----:B------:R-:W-:Y:S02]  /*42f0*/  ISETP.GE.AND P1, PT, R133, RZ, PT ;  /* 0x000000ff8500720c */ /* 0x000fe40003f26270 */
[C---:B------:R-:W-:Y:S02]  /*4300*/  IADD3 R135, R0.reuse, 0x28, RZ ;  /* 0x0000002800877810 */ /* 0x040fe40007ffe0ff */
[C---:B------:R-:W-:Y:S01]  /*4310*/  IADD3 R134, R0.reuse, 0x20, RZ ;  /* 0x0000002000867810 */ /* 0x040fe20007ffe0ff */
[C---:B------:R-:W-:Y:S01]  /*4320*/  HMMA.16816.F32 R8, R148.reuse, R140, R8 ;  /* 0x0000008c9408723c */ /* 0x040fe20000001808 */
[----:B------:R-:W-:Y:S02]  /*4330*/  IADD3 R146, R0, 0x18, RZ ;  /* 0x0000001800927810 */ /* 0x000fe40007ffe0ff */
[----:B------:R-:W-:Y:S02]  /*4340*/  ISETP.GE.AND P6, PT, R134, RZ, PT ;  /* 0x000000ff8600720c */ /* 0x000fe40003fc6270 */
[C---:B------:R-:W-:Y:S02]  /*4350*/  @!P0 IADD3 R132, -R0.reuse, 0x1, RZ ;  /* 0x0000000100848810 */ /* 0x040fe40007ffe1ff */
[----:B------:R-:W-:Y:S01]  /*4360*/  ISETP.GE.AND P0, PT, R135, RZ, PT ;  /* 0x000000ff8700720c */ /* 0x000fe20003f06270 */
[-C--:B------:R-:W-:Y:S01]  /*4370*/  HMMA.16816.F32 R12, R148, R142.reuse, R12 ;  /* 0x0000008e940c723c */ /* 0x080fe2000000180c */
[----:B------:R-:W-:Y:S01]  /*4380*/  @!P1 IADD3 R133, -R0, -0x8, RZ ;  /* 0xfffffff800859810 */ /* 0x000fe20007ffe1ff */
[----:B------:R-:W1:Y:S01]  /*4390*/  I2F R166, R132 ;  /* 0x0000008400a67306 */ /* 0x000e620000201400 */
[----:B------:R-:W-:Y:S01]  /*43a0*/  ISETP.GE.AND P1, PT, R144, RZ, PT ;  /* 0x000000ff9000720c */ /* 0x000fe20003f26270 */
[----:B------:R-:W-:Y:S01]  /*43b0*/  IMAD.WIDE.U32 R140, R159, -0x326172a9, RZ ;  /* 0xcd9e8d579f8c7825 */ /* 0x000fe200078e00ff */
[C---:B------:R-:W-:Y:S02]  /*43c0*/  IADD3 R154, R0.reuse, 0x10, RZ ;  /* 0x00000010009a7810 */ /* 0x040fe40007ffe0ff */
[C---:B------:R-:W-:Y:S01]  /*43d0*/  IADD3 R145, R0.reuse, 0x17, RZ ;  /* 0x0000001700917810 */ /* 0x040fe20007ffe0ff */
[C---:B------:R-:W-:Y:S01]  /*43e0*/  HMMA.16816.F32 R16, R136.reuse, R142, R16 ;  /* 0x0000008e8810723c */ /* 0x040fe20000001810 */
[----:B------:R-:W-:Y:S02]  /*43f0*/  IADD3 R152, R0, -0x9, RZ ;  /* 0xfffffff700987810 */ /* 0x000fe40007ffe0ff */
[----:B------:R-:W-:Y:S01]  /*4400*/  ISETP.GE.AND P4, PT, R145, RZ, PT ;  /* 0x000000ff9100720c */ /* 0x000fe20003f86270 */
[----:B------:R-:W2:Y:S01]  /*4410*/  I2F R238, R133 ;  /* 0x0000008500ee7306 */ /* 0x000ea20000201400 */
[----:B------:R-:W-:Y:S02]  /*4420*/  ISETP.GE.AND P2, PT, R152, RZ, PT ;  /* 0x000000ff9800720c */ /* 0x000fe40003f46270 */
[C---:B------:R-:W-:Y:S02]  /*4430*/  @!P0 IADD3 R135, -R0.reuse, -0x28, RZ ;  /* 0xffffffd800878810 */ /* 0x040fe40007ffe1ff */
[----:B------:R-:W-:Y:S02]  /*4440*/  @!P1 IADD3 R144, -R0, -0x7, RZ ;  /* 0xfffffff900909810 */ /* 0x000fe40007ffe1ff */
[----:B------:R-:W-:Y:S02]  /*4450*/  ISETP.GE.AND P0, PT, R146, RZ, PT ;  /* 0x000000ff9200720c */ /* 0x000fe40003f06270 */
[----:B------:R-:W-:Y:S01]  /*4460*/  @!P6 IADD3 R134, -R0, -0x20, RZ ;  /* 0xffffffe00086e810 */ /* 0x000fe20007ffe1ff */
[----:B------:R-:W2:Y:S01]  /*4470*/  I2F R239, R144 ;  /* 0x0000009000ef7306 */ /* 0x000ea20000201400 */
[----:B------:R-:W-:Y:S02]  /*4480*/  ISETP.GE.AND P6, PT, R154, RZ, PT ;  /* 0x000000ff9a00720c */ /* 0x000fe40003fc6270 */
[----:B------:R-:W-:Y:S01]  /*4490*/  IABS R167, R0 ;  /* 0x0000000000a77213 */ /* 0x000fe20000000000 */
[----:B-1----:R-:W-:Y:S01]  /*44a0*/  FFMA.FTZ R5, R166, -UR4, R5 ;  /* 0x80000004a6057c23 */ /* 0x002fe20008010005 */
[C---:B------:R-:W-:Y:S02]  /*44b0*/  IADD3 R132, R0.reuse, 0x27, RZ ;  /* 0x0000002700847810 */ /* 0x040fe40007ffe0ff */
[----:B------:R-:W-:Y:S02]  /*44c0*/  IADD3 R147, R0, -0x10, RZ ;  /* 0xfffffff000937810 */ /* 0x000fe40007ffe0ff */
[----:B------:R-:W-:Y:S01]  /*44d0*/  ISETP.GE.AND P1, PT, R132, RZ, PT ;  /* 0x000000ff8400720c */ /* 0x000fe20003f26270 */
[----:B------:R-:W1:Y:S01]  /*44e0*/  I2F R144, R135 ;  /* 0x0000008700907306 */ /* 0x000e620000201400 */
[----:B------:R-:W-:Y:S01]  /*44f0*/  IADD3 R155, R0, -0x11, RZ ;  /* 0xffffffef009b7810 */ /* 0x000fe20007ffe0ff */
[----:B------:R-:W-:Y:S01]  /*4500*/  FFMA.FTZ R19, R166, -UR4, R19 ;  /* 0x80000004a6137c23 */ /* 0x000fe20008010013 */
[----:B------:R-:W-:Y:S01]  /*4510*/  IADD3 R153, R0, -0x8, RZ ;  /* 0xfffffff800997810 */ /* 0x000fe20007ffe0ff */
[----:B--2---:R-:W-:Y:S01]  /*4520*/  FFMA.FTZ R6, R238, -UR4, R6 ;  /* 0x80000004ee067c23 */ /* 0x004fe20008010006 */
[C---:B------:R-:W-:Y:S02]  /*4530*/  IADD3 R133, R0.reuse, 0x1f, RZ ;  /* 0x0000001f00857810 */ /* 0x040fe40007ffe0ff */
[C---:B------:R-:W-:Y:S02]  /*4540*/  IADD3 R157, R0.reuse, -0x18, RZ ;  /* 0xffffffe8009d7810 */ /* 0x040fe40007ffe0ff */
[----:B------:R-:W-:Y:S01]  /*4550*/  ISETP.GE.AND P5, PT, R133, RZ, PT ;  /* 0x000000ff8500720c */ /* 0x000fe20003fa6270 */
[----:B------:R-:W2:Y:S01]  /*4560*/  I2F R167, R167 ;  /* 0x000000a700a77306 */ /* 0x000ea20000201400 */
[----:B------:R-:W-:Y:S02]  /*4570*/  ISETP.GE.AND P3, PT, R147, RZ, PT ;  /* 0x000000ff9300720c */ /* 0x000fe40003f66270 */
[C---:B------:R-:W-:Y:S01]  /*4580*/  @!P1 IADD3 R132, -R0.reuse, -0x27, RZ ;  /* 0xffffffd900849810 */ /* 0x040fe20007ffe1ff */
[----:B------:R-:W-:Y:S01]  /*4590*/  FFMA.FTZ R7, R239, -UR4, R7 ;  /* 0x80000004ef077c23 */ /* 0x000fe20008010007 */
[C---:B------:R-:W-:Y:S02]  /*45a0*/  @!P0 IADD3 R146, -R0.reuse, -0x18, RZ ;  /* 0xffffffe800928810 */ /* 0x040fe40007ffe1ff */
[----:B------:R-:W-:Y:S02]  /*45b0*/  PLOP3.LUT P0, PT, PT, PT, UP0, 0x80, 0x0 ;  /* 0x000000000000781c */ /* 0x000fe40003f0f008 */
[C---:B------:R-:W-:Y:S01]  /*45c0*/  @!P6 IADD3 R154, -R0.reuse, -0x10, RZ ;  /* 0xfffffff0009ae810 */ /* 0x040fe20007ffe1ff */
[----:B------:R-:W2:Y:S01]  /*45d0*/  I2F R135, R132 ;  /* 0x0000008400877306 */ /* 0x000ea20000201400 */
[----:B------:R-:W-:Y:S02]  /*45e0*/  PLOP3.LUT P6, PT, PT, PT, UP0, 0x80, 0x0 ;  /* 0x000000000000781c */ /* 0x000fe40003fcf008 */
[----:B------:R-:W-:Y:S01]  /*45f0*/  @!P5 IADD3 R133, -R0, -0x1f, RZ ;  /* 0xffffffe10085d810 */ /* 0x000fe20007ffe1ff */
[----:B-1----:R-:W-:Y:S01]  /*4600*/  FFMA.FTZ R10, R144, -UR4, R10 ;  /* 0x80000004900a7c23 */ /* 0x002fe2000801000a */
[----:B------:R-:W-:Y:S02]  /*4610*/  ISETP.GE.AND P5, PT, R155, RZ, PT ;  /* 0x000000ff9b00720c */ /* 0x000fe40003fa6270 */
[----:B------:R-:W-:Y:S02]  /*4620*/  ISETP.GE.AND P1, PT, R153, RZ, PT ;  /* 0x000000ff9900720c */ /* 0x000fe40003f26270 */
[C---:B------:R-:W-:Y:S01]  /*4630*/  @!P4 IADD3 R145, -R0.reuse, -0x17, RZ ;  /* 0xffffffe90091c810 */ /* 0x040fe20007ffe1ff */
[----:B------:R-:W1:Y:S01]  /*4640*/  I2F R164, R134 ;  /* 0x0000008600a47306 */ /* 0x000e620000201400 */
[----:B------:R-:W-:Y:S02]  /*4650*/  ISETP.GE.AND P4, PT, R157, RZ, PT ;  /* 0x000000ff9d00720c */ /* 0x000fe40003f86270 */
[----:B------:R-:W-:Y:S01]  /*4660*/  @!P2 IADD3 R152, -R0, 0x9, RZ ;  /* 0x000000090098a810 */ /* 0x000fe20007ffe1ff */
[C---:B--2---:R-:W-:Y:S01]  /*4670*/  FFMA.FTZ R4, R167.reuse, -UR4, R4 ;  /* 0x80000004a7047c23 */ /* 0x044fe20008010004 */
[----:B------:R-:W-:Y:S01]  /*4680*/  ISETP.GE.AND P2, PT, R158, RZ, PT ;  /* 0x000000ff9e00720c */ /* 0x000fe20003f46270 */
[----:B------:R-:W-:Y:S01]  /*4690*/  FFMA.FTZ R18, R167, -UR4, R18 ;  /* 0x80000004a7127c23 */ /* 0x000fe20008010012 */
[C---:B------:R-:W-:Y:S02]  /*46a0*/  IADD3 R156, R0.reuse, 0xf, RZ ;  /* 0x0000000f009c7810 */ /* 0x040fe40007ffe0ff */
[C---:B------:R-:W-:Y:S01]  /*46b0*/  @!P3 IADD3 R147, -R0.reuse, 0x10, RZ ;  /* 0x000000100093b810 */ /* 0x040fe20007ffe1ff */
[----:B------:R-:W2:Y:S01]  /*46c0*/  I2F R165, R133 ;  /* 0x0000008500a57306 */ /* 0x000ea20000201400 */
[----:B------:R-:W-:Y:S02]  /*46d0*/  PLOP3.LUT P3, PT, PT, PT, UP0, 0x80, 0x0 ;  /* 0x000000000000781c */ /* 0x000fe40003f6f008 */
[C---:B------:R-:W-:Y:S01]  /*46e0*/  @!P5 IADD3 R155, -R0.reuse, 0x11, RZ ;  /* 0x00000011009bd810 */ /* 0x040fe20007ffe1ff */
[----:B------:R-:W-:Y:S01]  /*46f0*/  FFMA.FTZ R11, R135, -UR4, R11 ;  /* 0x80000004870b7c23 */ /* 0x000fe2000801000b */
[C---:B------:R-:W-:Y:S02]  /*4700*/  @P0 IADD3 R132, R247.reuse, 0x1, RZ ;  /* 0x00000001f7840810 */ /* 0x040fe40007ffe0ff */
[----:B------:R-:W-:Y:S02]  /*4710*/  PLOP3.LUT P5, PT, PT, PT, UP0, 0x80, 0x0 ;  /* 0x000000000000781c */ /* 0x000fe40003faf008 */
[----:B------:R-:W-:Y:S01]  /*4720*/  @!P2 IADD3 R158, -R0, 0x19, RZ ;  /* 0x00000019009ea810 */ /* 0x000fe20007ffe1ff */
[----:B------:R-:W2:Y:S01]  /*4730*/  I2F R146, R146 ;  /* 0x0000009200927306 */ /* 0x000ea20000201400 */
[----:B------:R-:W-:Y:S02]  /*4740*/  PLOP3.LUT P0, PT, PT, PT, UP0, 0x80, 0x0 ;  /* 0x000000000000781c */ /* 0x000fe40003f0f008 */
[----:B------:R-:W-:Y:S01]  /*4750*/  @P6 ISETP.GE.AND P6, PT, R247, UR6, PT ;  /* 0x00000006f7006c0c */ /* 0x000fe2000bfc6270 */
[----:B-1----:R-:W-:Y:S01]  /*4760*/  FFMA.FTZ R8, R164, -UR4, R8 ;  /* 0x80000004a4087c23 */ /* 0x002fe20008010008 */
[----:B------:R-:W-:Y:S01]  /*4770*/  @!P1 IADD3 R153, -R0, 0x8, RZ ;  /* 0x0000000800999810 */ /* 0x000fe20007ffe1ff */
[----:B------:R-:W-:Y:S01]  /*4780*/  FFMA.FTZ R14, R164, -UR4, R14 ;  /* 0x80000004a40e7c23 */ /* 0x000fe2000801000e */
[----:B------:R-:W-:Y:S02]  /*4790*/  ISETP.GE.AND P1, PT, R156, RZ, PT ;  /* 0x000000ff9c00720c */ /* 0x000fe40003f26270 */
[----:B------:R-:W-:Y:S01]  /*47a0*/  @!P4 IADD3 R157, -R0, 0x18, RZ ;  /* 0x00000018009dc810 */ /* 0x000fe20007ffe1ff */
[----:B------:R-:W1:Y:S01]  /*47b0*/  I2F R145, R145 ;  /* 0x0000009100917306 */ /* 0x000e620000201400 */
[----:B------:R-:W-:Y:S02]  /*47c0*/  PLOP3.LUT P2, PT, PT, PT, UP0, 0x80, 0x0 ;  /* 0x000000000000781c */ /* 0x000fe40003f4f008 */
[----:B------:R-:W-:Y:S01]  /*47d0*/  PLOP3.LUT P4, PT, PT, PT, UP0, 0x80, 0x0 ;  /* 0x000000000000781c */ /* 0x000fe20003f8f008 */
[C---:B--2---:R-:W-:Y:S01]  /*47e0*/  FFMA.FTZ R9, R165.reuse, -UR4, R9 ;  /* 0x80000004a5097c23 */ /* 0x044fe20008010009 */
[----:B------:R-:W-:Y:S01]  /*47f0*/  @P3 ISETP.GE.AND P3, PT, R132, UR6, PT ;  /* 0x0000000684003c0c */ /* 0x000fe2000bf66270 */
[----:B------:R-:W-:Y:S01]  /*4800*/  FFMA.FTZ R15, R165, -UR4, R15 ;  /* 0x80000004a50f7c23 */ /* 0x000fe2000801000f */
[----:B------:R-:W-:Y:S02]  /*4810*/  @P5 FSEL R4, R4, -INF , !P6 ;  /* 0xff80000004045808 */ /* 0x000fe40007000000 */
[----:B------:R-:W-:Y:S01]  /*4820*/  PLOP3.LUT P5, PT, PT, PT, UP0, 0x80, 0x0 ;  /* 0x000000000000781c */ /* 0x000fe20003faf008 */
[----:B------:R-:W-:Y:S01]  /*4830*/  I2F R147, R147 ;  /* 0x0000009300937306 */ /* 0x000fe20000201400 */
[----:B------:R-:W-:Y:S02]  /*4840*/  @P0 FSEL R6, R6, -INF , !P6 ;  /* 0xff80000006060808 */ /* 0x000fe40007000000 */
[----:B------:R-:W-:Y:S01]  /*4850*/  PLOP3.LUT P0, PT, PT, PT, UP0, 0x80, 0x0 ;  /* 0x000000000000781c */ /* 0x000fe20003f0f008 */
[----:B------:R-:W-:Y:S01]  /*4860*/  FFMA.FTZ R12, R146, -UR4, R12 ;  /* 0x80000004920c7c23 */ /* 0x000fe2000801000c */
[----:B------:R-:W-:Y:S02]  /*4870*/  @!P1 IADD3 R156, -R0, -0xf, RZ ;  /* 0xfffffff1009c9810 */ /* 0x000fe40007ffe1ff */
[----:B------:R-:W-:Y:S02]  /*4880*/  PLOP3.LUT P1, PT, PT, PT, UP0, 0x80, 0x0 ;  /* 0x000000000000781c */ /* 0x000fe40003f2f008 */
[----:B------:R-:W-:Y:S01]  /*4890*/  @P2 FSEL R8, R8, -INF , !P6 ;  /* 0xff80000008082808 */ /* 0x000fe20007000000 */
[----:B------:R-:W-:Y:S01]  /*48a0*/  I2F R155, R155 ;  /* 0x0000009b009b7306 */ /* 0x000fe20000201400 */
[----:B------:R-:W-:Y:S02]  /*48b0*/  PLOP3.LUT P2, PT, PT, PT, UP0, 0x80, 0x0 ;  /* 0x000000000000781c */ /* 0x000fe40003f4f008 */
[----:B------:R-:W-:Y:S01]  /*48c0*/  @P4 FSEL R10, R10, -INF , !P6 ;  /* 0xff8000000a0a4808 */ /* 0x000fe20007000000 */
[----:B-1----:R-:W-:Y:S01]  /*48d0*/  FFMA.FTZ R13, R145, -UR4, R13 ;  /* 0x80000004910d7c23 */ /* 0x002fe2000801000d */
[----:B------:R-:W-:Y:S02]  /*48e0*/  PLOP3.LUT P4, PT, PT, PT, UP0, 0x80, 0x0 ;  /* 0x000000000000781c */ /* 0x000fe40003f8f008 */
[----:B------:R-:W-:Y:S02]  /*48f0*/  @P5 FSEL R7, R7, -INF , !P3 ;  /* 0xff80000007075808 */ /* 0x000fe40005800000 */
[----:B------:R-:W-:Y:S01]  /*4900*/  PLOP3.LUT P5, PT, PT, PT, UP0, 0x80, 0x0 ;  /* 0x000000000000781c */ /* 0x000fe20003faf008 */
[----:B------:R-:W-:Y:S01]  /*4910*/  I2F R156, R156 ;  /* 0x0000009c009c7306 */ /* 0x000fe20000201400 */
[----:B------:R-:W-:Y:S02]  /*4920*/  @P0 FSEL R9, R9, -INF , !P3 ;  /* 0xff80000009090808 */ /* 0x000fe40005800000 */
[----:B------:R-:W-:Y:S02]  /*4930*/  PLOP3.LUT P0, PT, PT, PT, UP0, 0x80, 0x0 ;  /* 0x000000000000781c */ /* 0x000fe40003f0f008 */
[----:B------:R-:W-:Y:S02]  /*4940*/  IADD3 R132, R159, 0x2, RZ ;  /* 0x000000029f847810 */ /* 0x000fe40007ffe0ff */
[----:B------:R-:W-:Y:S02]  /*4950*/  PLOP3.LUT P6, PT, PT, PT, UP0, 0x80, 0x0 ;  /* 0x000000000000781c */ /* 0x000fe40003fcf008 */
[-C--:B----4-:R-:W-:Y:S01]  /*4960*/  LOP3.LUT R134, R141, R160.reuse, RZ, 0x3c, !PT ;  /* 0x000000a08d867212 */ /* 0x090fe200078e3cff */
[----:B------:R-:W-:Y:S01]  /*4970*/  IMAD.WIDE.U32 R132, R132, -0x326172a9, RZ ;  /* 0xcd9e8d5784847825 */ /* 0x000fe200078e00ff */
[----:B------:R-:W-:Y:S01]  /*4980*/  @P1 FSEL R5, R5, -INF , !P3 ;  /* 0xff80000005051808 */ /* 0x000fe20005800000 */
[----:B------:R-:W1:Y:S01]  /*4990*/  I2F R152, R152 ;  /* 0x0000009800987306 */ /* 0x000e620000201400 */
[----:B------:R-:W-:Y:S01]  /*49a0*/  @P2 FSEL R11, R11, -INF , !P3 ;  /* 0xff8000000b0b2808 */ /* 0x000fe20005800000 */
[----:B------:R-:W-:Y:S01]  /*49b0*/  IMAD.WIDE.U32 R134, R134, -0x2daee0ad, RZ ;  /* 0xd2511f5386867825 */ /* 0x000fe200078e00ff */
[----:B------:R-:W-:Y:S02]  /*49c0*/  PLOP3.LUT P3, PT, PT, PT, UP0, 0x80, 0x0 ;  /* 0x000000000000781c */ /* 0x000fe40003f6f008 */
[----:B------:R-:W-:Y:S02]  /*49d0*/  LOP3.LUT R159, R133, R160, RZ, 0x3c, !PT ;  /* 0x000000a0859f7212 */ /* 0x000fe400078e3cff */
[----:B------:R-:W-:Y:S02]  /*49e0*/  @P0 IADD3 R133, R247, 0x11, RZ ;  /* 0x00000011f7850810 */ /* 0x000fe40007ffe0ff */
[----:B------:R-:W-:Y:S01]  /*49f0*/  PLOP3.LUT P1, PT, PT, PT, UP0, 0x80, 0x0 ;  /* 0x000000000000781c */ /* 0x000fe20003f2f008 */
[----:B------:R-:W2:Y:S01]  /*4a00*/  I2F R153, R153 ;  /* 0x0000009900997306 */ /* 0x000ea20000201400 */
[----:B------:R-:W-:Y:S02]  /*4a10*/  PLOP3.LUT P2, PT, PT, PT, UP0, 0x80, 0x0 ;  /* 0x000000000000781c */ /* 0x000fe40003f4f008 */
[----:B------:R-:W-:Y:S01]  /*4a20*/  LOP3.LUT R0, R162, UR13, RZ, 0x3c, !PT ;  /* 0x0000000da2007c12 */ /* 0x000fe2000f8e3cff */
[----:B------:R-:W-:Y:S01]  /*4a30*/  UIADD3 UR13, UR10, 0x3c6ef372, URZ ;  /* 0x3c6ef3720a0d7890 */ /* 0x000fe2000fffe03f */
[----:B------:R-:W-:Y:S02]  /*4a40*/  PLOP3.LUT P0, PT, PT, PT, UP0, 0x80, 0x0 ;  /* 0x000000000000781c */ /* 0x000fe40003f0f008 */
[----:B------:R-:W-:Y:S03]  /*4a50*/  LOP3.LUT R135, R0, R135, RZ, 0x3c, !PT ;  /* 0x0000008700877212 */ /* 0x000fe600078e3cff */
[----:B------:R-:W-:Y:S01]  /*4a60*/  I2F R154, R154 ;  /* 0x0000009a009a7306 */ /* 0x000fe20000201400 */
[----:B-1----:R-:W-:Y:S09]  /*4a70*/  FFMA.FTZ R17, R152, -UR4, R17 ;  /* 0x8000000498117c23 */ /* 0x002ff20008010011 */
[----:B------:R-:W-:Y:S01]  /*4a80*/  I2F R157, R157 ;  /* 0x0000009d009d7306 */ /* 0x000fe20000201400 */
[----:B--2---:R-:W-:Y:S01]  /*4a90*/  FFMA.FTZ R16, R153, -UR4, R16 ;  /* 0x8000000499107c23 */ /* 0x004fe20008010010 */
[----:B---3--:R-:W-:Y:S02]  /*4aa0*/  LOP3.LUT R141, R171, UR11, R140, 0x96, !PT ;  /* 0x0000000bab8d7c12 */ /* 0x008fe4000f8e968c */
[----:B------:R-:W-:Y:S02]  /*4ab0*/  @P4 IADD3 R140, R247, 0x8, RZ ;  /* 0x00000008f78c4810 */ /* 0x000fe40007ffe0ff */
[----:B------:R-:W-:Y:S01]  /*4ac0*/  PLOP3.LUT P4, PT, PT, PT, UP0, 0x80, 0x0 ;  /* 0x000000000000781c */ /* 0x000fe20003f8f008 */
[----:B------:R-:W-:Y:S01]  /*4ad0*/  IMAD.WIDE.U32 R168, R141, -0x2daee0ad, RZ ;  /* 0xd2511f538da87825 */ /* 0x000fe200078e00ff */
[----:B------:R-:W-:Y:S01]  /*4ae0*/  LOP3.LUT R163, R171, UR11, R132, 0x96, !PT ;  /* 0x0000000baba37c12 */ /* 0x000fe2000f8e9684 */
[----:B------:R-:W-:Y:S01]  /*4af0*/  UIADD3 UR11, UR10, -0x255992d5, URZ ;  /* 0xdaa66d2b0a0b7890 */ /* 0x000fe2000fffe03f */
[----:B------:R-:W-:Y:S02]  /*4b00*/  @P5 IADD3 R132, R247, 0x10, RZ ;  /* 0x00000010f7845810 */ /* 0x000fe40007ffe0ff */
[----:B------:R-:W-:Y:S01]  /*4b10*/  LOP3.LUT R160, R169, UR12, R134, 0x96, !PT ;  /* 0x0000000ca9a07c12 */ /* 0x000fe2000f8e9686 */
[----:B------:R-:W-:Y:S01]  /*4b20*/  IMAD.WIDE.U32 R232, R163, -0x2daee0ad, RZ ;  /* 0xd2511f53a3e87825 */ /* 0x000fe200078e00ff */
[----:B------:R-:W-:Y:S02]  /*4b30*/  @P6 IADD3 R141, R247, 0x9, RZ ;  /* 0x00000009f78d6810 */ /* 0x000fe40007ffe0ff */
[----:B------:R-:W-:Y:S01]  /*4b40*/  PLOP3.LUT P6, PT, PT, PT, UP0, 0x80, 0x0 ;  /* 0x000000000000781c */ /* 0x000fe20003fcf008 */
[----:B------:R-:W-:Y:S01]  /*4b50*/  IMAD.WIDE.U32 R160, R160, -0x326172a9, RZ ;  /* 0xcd9e8d57a0a07825 */ /* 0x000fe200078e00ff */
[----:B------:R-:W-:Y:S02]  /*4b60*/  @P3 ISETP.GE.AND P3, PT, R132, UR6, PT ;  /* 0x0000000684003c0c */ /* 0x000fe4000bf66270 */
[----:B------:R-:W-:Y:S01]  /*4b70*/  @P4 ISETP.GE.AND P4, PT, R133, UR6, PT ;  /* 0x0000000685004c0c */ /* 0x000fe2000bf86270 */
[----:B------:R-:W-:Y:S01]  /*4b80*/  IMAD.WIDE.U32 R132, R135, -0x326172a9, RZ ;  /* 0xcd9e8d5787847825 */ /* 0x000fe200078e00ff */
[----:B------:R-:W-:Y:S01]  /*4b90*/  LOP3.LUT R144, R170, UR13, RZ, 0x3c, !PT ;  /* 0x0000000daa907c12 */ /* 0x000fe2000f8e3cff */
[----:B------:R-:W-:Y:S01]  /*4ba0*/  UIADD3 UR13, UR7, 0x32370b8f, URZ ;  /* 0x32370b8f070d7890 */ /* 0x000fe2000fffe03f */
[----:B------:R-:W-:Y:S02]  /*4bb0*/  PLOP3.LUT P5, PT, PT, PT, UP0, 0x80, 0x0 ;  /* 0x000000000000781c */ /* 0x000fe40003faf008 */
[----:B------:R-:W-:Y:S02]  /*4bc0*/  LOP3.LUT R133, R144, R133, RZ, 0x3c, !PT ;  /* 0x0000008590857212 */ /* 0x000fe400078e3cff */
[----:B------:R-:W-:Y:S02]  /*4bd0*/  LOP3.LUT R162, R161, UR11, R132, 0x96, !PT ;  /* 0x0000000ba1a27c12 */ /* 0x000fe4000f8e9684 */
[----:B------:R-:W-:Y:S01]  /*4be0*/  @P6 IADD3 R134, R247, 0x18, RZ ;  /* 0x00000018f7866810 */ /* 0x000fe20007ffe0ff */
[----:B------:R-:W-:Y:S01]  /*4bf0*/  IMAD.WIDE.U32 R132, R133, -0x2daee0ad, RZ ;  /* 0xd2511f5385847825 */ /* 0x000fe200078e00ff */
[----:B------:R-:W-:Y:S02]  /*4c00*/  PLOP3.LUT P6, PT, PT, PT, UP0, 0x80, 0x0 ;  /* 0x000000000000781c */ /* 0x000fe40003fcf008 */
[----:B------:R-:W-:Y:S01]  /*4c10*/  @P1 ISETP.GE.AND P1, PT, R140, UR6, PT ;  /* 0x000000068c001c0c */ /* 0x000fe2000bf26270 */
[----:B------:R-:W-:Y:S01]  /*4c20*/  IMAD.WIDE.U32 R162, R162, -0x2daee0ad, RZ ;  /* 0xd2511f53a2a27825 */ /* 0x000fe200078e00ff */
[----:B------:R-:W-:Y:S02]  /*4c30*/  @P2 ISETP.GE.AND P2, PT, R141, UR6, PT ;  /* 0x000000068d002c0c */ /* 0x000fe4000bf46270 */
[----:B------:R-:W-:Y:S01]  /*4c40*/  LOP3.LUT R133, R133, UR13, R168, 0x96, !PT ;  /* 0x0000000d85857c12 */ /* 0x000fe2000f8e96a8 */
[----:B------:R-:W-:Y:S01]  /*4c50*/  IMAD.WIDE.U32 R140, R159, -0x2daee0ad, RZ ;  /* 0xd2511f539f8c7825 */ /* 0x000fe200078e00ff */
[----:B------:R-:W-:Y:S02]  /*4c60*/  LOP3.LUT R170, R163, UR16, R132, 0x96, !PT ;  /* 0x00000010a3aa7c12 */ /* 0x000fe4000f8e9684 */
[----:B------:R-:W-:Y:S01]  /*4c70*/  @P5 ISETP.GE.AND P5, PT, R134, UR6, PT ;  /* 0x0000000686005c0c */ /* 0x000fe2000bfa6270 */
[----:B------:R-:W-:Y:S01]  /*4c80*/  IMAD.WIDE.U32 R132, R133, -0x326172a9, RZ ;  /* 0xcd9e8d5785847825 */ /* 0x000fe200078e00ff */
[----:B------:R-:W-:Y:S02]  /*4c90*/  LOP3.LUT R134, R0, R141, RZ, 0x3c, !PT ;  /* 0x0000008d00867212 */ /* 0x000fe400078e3cff */
[----:B------:R-:W-:Y:S01]  /*4ca0*/  LOP3.LUT R168, R233, UR12, R140, 0x96, !PT ;  /* 0x0000000ce9a87c12 */ /* 0x000fe2000f8e968c */
[----:B------:R-:W-:Y:S01]  /*4cb0*/  IMAD.WIDE.U32 R170, R170, -0x326172a9, RZ ;  /* 0xcd9e8d57aaaa7825 */ /* 0x000fe200078e00ff */
[----:B------:R-:W-:Y:S01]  /*4cc0*/  @P0 IADD3 R135, R247, 0x19, RZ ;  /* 0x00000019f7870810 */ /* 0x000fe20007ffe0ff */
[----:B------:R-:W-:Y:S01]  /*4cd0*/  UIADD3 UR12, UR7, 0x646e171e, URZ ;  /* 0x646e171e070c7890 */ /* 0x000fe2000fffe03f */
[----:B------:R-:W-:Y:S01]  /*4ce0*/  LOP3.LUT R133, R133, UR14, R160, 0x96, !PT ;  /* 0x0000000e85857c12 */ /* 0x000fe2000f8e96a0 */
[----:B------:R-:W-:Y:S01]  /*4cf0*/  IMAD.WIDE.U32 R168, R168, -0x326172a9, RZ ;  /* 0xcd9e8d57a8a87825 */ /* 0x000fe200078e00ff */
[----:B------:R-:W-:Y:S02]  /*4d00*/  @P6 ISETP.GE.AND P6, PT, R135, UR6, PT ;  /* 0x0000000687006c0c */ /* 0x000fe4000bfc6270 */
[----:B------:R-:W-:Y:S01]  /*4d10*/  LOP3.LUT R140, R171, UR15, R132, 0x96, !PT ;  /* 0x0000000fab8c7c12 */ /* 0x000fe2000f8e9684 */
[----:B------:R-:W-:Y:S01]  /*4d20*/  IMAD.WIDE.U32 R134, R134, -0x326172a9, RZ ;  /* 0xcd9e8d5786867825 */ /* 0x000fe200078e00ff */
[----:B------:R-:W-:Y:S03]  /*4d30*/  FSETP.NEU.FTZ.AND P0, PT, R241, -INF , PT ;  /* 0xff800000f100780b */ /* 0x000fe60003f1d000 */
[----:B------:R-:W-:Y:S01]  /*4d40*/  IMAD.WIDE.U32 R132, R133, -0x2daee0ad, RZ ;  /* 0xd2511f5385847825 */ /* 0x000fe200078e00ff */
[----:B------:R-:W-:Y:S01]  /*4d50*/  LOP3.LUT R159, R169, UR11, R134, 0x96, !PT ;  /* 0x0000000ba99f7c12 */ /* 0x000fe2000f8e9686 */
[----:B------:R-:W-:Y:S01]  /*4d60*/  UIADD3 UR11, UR7, -0x56f99767, URZ ;  /* 0xa9066899070b7890 */ /* 0x000fe2000fffe03f */
[----:B------:R-:W-:Y:S01]  /*4d70*/  LOP3.LUT R161, R144, R135, RZ, 0x3c, !PT ;  /* 0x0000008790a17212 */ /* 0x000fe200078e3cff */
[----:B------:R-:W-:Y:S04]  /*4d80*/  IMAD.WIDE.U32 R140, R140, -0x2daee0ad, RZ ;  /* 0xd2511f538c8c7825 */ /* 0x000fe800078e00ff */
[----:B------:R-:W-:Y:S01]  /*4d90*/  LOP3.LUT R244, R133, UR11, R162, 0x96, !PT ;  /* 0x0000000b85f47c12 */ /* 0x000fe2000f8e96a2 */
[----:B------:R-:W-:Y:S01]  /*4da0*/  IMAD.WIDE.U32 R142, R159, -0x2daee0ad, RZ ;  /* 0xd2511f539f8e7825 */ /* 0x000fe200078e00ff */
[----:B------:R-:W-:Y:S02]  /*4db0*/  LOP3.LUT R245, R140, 0xffff, RZ, 0xc0, !PT ;  /* 0x0000ffff8cf57812 */ /* 0x000fe400078ec0ff */
[----:B------:R-:W-:Y:S01]  /*4dc0*/  LOP3.LUT R144, R141, UR12, R132, 0x96, !PT ;  /* 0x0000000c8d907c12 */ /* 0x000fe2000f8e9684 */
[----:B------:R-:W-:Y:S01]  /*4dd0*/  FMUL.FTZ R0, R234, 1.4426950216293334961 ;  /* 0x3fb8aa3bea007820 */ /* 0x000fe20000410000 */
[----:B------:R-:W-:Y:S01]  /*4de0*/  LOP3.LUT R162, R140, 0xff, RZ, 0xc0, !PT ;  /* 0x000000ff8ca27812 */ /* 0x000fe200078ec0ff */
[----:B------:R-:W1:Y:S01]  /*4df0*/  LDSM.16.M88.4 R132, [R222+0xd400] ;  /* 0x00d40000de84783b */ /* 0x000e620000000200 */
[--C-:B------:R-:W-:Y:S01]  /*4e00*/  SHF.R.U32.HI R240, RZ, 0x18, R140.reuse ;  /* 0x00000018fff07819 */ /* 0x100fe2000001168c */
[----:B------:R-:W2:Y:S01]  /*4e10*/  I2F R141, R158 ;  /* 0x0000009e008d7306 */ /* 0x000ea20000201400 */
[----:B------:R-:W-:Y:S01]  /*4e20*/  SHF.R.U32.HI R246, RZ, 0x10, R140 ;  /* 0x00000010fff67819 */ /* 0x000fe2000001168c */
[----:B------:R-:W-:Y:S02]  /*4e30*/  FMUL.FTZ R140, R241, 1.4426950216293334961 ;  /* 0x3fb8aa3bf18c7820 */ /* 0x000fe40000410000 */
[----:B------:R-:W-:Y:S03]  /*4e40*/  IMAD.WIDE.U32 R160, R161, -0x2daee0ad, RZ ;  /* 0xd2511f53a1a07825 */ /* 0x000fe600078e00ff */
[----:B------:R-:W-:Y:S02]  /*4e50*/  FSEL R140, R140, RZ, P0 ;  /* 0x000000ff8c8c7208 */ /* 0x000fe40000000000 */
[----:B------:R-:W-:Y:S02]  /*4e60*/  LOP3.LUT R160, R143, UR16, R160, 0x96, !PT ;  /* 0x000000108fa07c12 */ /* 0x000fe4000f8e96a0 */
[----:B------:R-:W-:Y:S01]  /*4e70*/  FSETP.NEU.FTZ.AND P0, PT, R236, -INF , PT ;  /* 0xff800000ec00780b */ /* 0x000fe20003f1d000 */
[----:B------:R-:W-:Y:S01]  /*4e80*/  FFMA.FTZ R4, R4, c[0x0][0x23c], -R140 ;  /* 0x00008f0004047a23 */ /* 0x000fe2000001088c */
[----:B------:R-:W-:Y:S01]  /*4e90*/  LOP3.LUT R161, R161, UR13, R232, 0x96, !PT ;  /* 0x0000000da1a17c12 */ /* 0x000fe2000f8e96e8 */
[----:B------:R-:W-:Y:S02]  /*4ea0*/  FFMA.FTZ R5, R5, c[0x0][0x23c], -R140 ;  /* 0x00008f0005057a23 */ /* 0x000fe4000001088c */
[----:B------:R-:W-:Y:S10]  /*4eb0*/  MUFU.EX2 R166, R4 ;  /* 0x0000000400a67308 */ /* 0x000ff40000000800 */
[----:B------:R3:W-:Y:S01]  /*4ec0*/  MUFU.EX2 R165, R5 ;  /* 0x0000000500a57308 */ /* 0x0007e20000000800 */
[-C--:B-1----:R-:W-:Y:S08]  /*4ed0*/  HMMA.16816.F32 R20, R136, R132.reuse, R20 ;  /* 0x000000848814723c */ /* 0x082ff00000001814 */
[C---:B------:R-:W-:Y:S01]  /*4ee0*/  HMMA.16816.F32 R24, R148.reuse, R132, R24 ;  /* 0x000000849418723c */ /* 0x040fe20000001818 */
[----:B---3--:R-:W-:Y:S06]  /*4ef0*/  IMAD.WIDE.U32 R4, R161, -0x326172a9, RZ ;  /* 0xcd9e8d57a1047825 */ /* 0x008fec00078e00ff */
[----:B------:R-:W-:Y:S01]  /*4f00*/  FMUL.FTZ R133, R236, 1.4426950216293334961 ;  /* 0x3fb8aa3bec857820 */ /* 0x000fe20000410000 */
[-C--:B------:R-:W-:Y:S01]  /*4f10*/  HMMA.16816.F32 R28, R148, R134.reuse, R28 ;  /* 0x00000086941c723c */ /* 0x080fe2000000181c */
[----:B------:R-:W-:Y:S03]  /*4f20*/  FMUL.FTZ R132, R235, 1.4426950216293334961 ;  /* 0x3fb8aa3beb847820 */ /* 0x000fe60000410000 */
[----:B------:R-:W-:Y:S02]  /*4f30*/  FSEL R133, R133, RZ, P0 ;  /* 0x000000ff85857208 */ /* 0x000fe40000000000 */
[----:B------:R-:W-:Y:S02]  /*4f40*/  FSETP.NEU.FTZ.AND P0, PT, R235, -INF , PT ;  /* 0xff800000eb00780b */ /* 0x000fe40003f1d000 */
[----:B------:R-:W-:Y:S01]  /*4f50*/  FFMA.FTZ R20, R147, -UR4, R20 ;  /* 0x8000000493147c23 */ /* 0x000fe20008010014 */
[----:B------:R-:W-:Y:S03]  /*4f60*/  HMMA.16816.F32 R32, R136, R134, R32 ;  /* 0x000000868820723c */ /* 0x000fe60000001820 */
[--C-:B------:R-:W-:Y:S01]  /*4f70*/  FFMA.FTZ R6, R6, c[0x0][0x23c], -R133.reuse ;  /* 0x00008f0006067a23 */ /* 0x100fe20000010885 */
[----:B------:R-:W-:Y:S01]  /*4f80*/  FSEL R132, R132, RZ, P0 ;  /* 0x000000ff84847208 */ /* 0x000fe20000000000 */
[----:B------:R-:W-:Y:S01]  /*4f90*/  FFMA.FTZ R7, R7, c[0x0][0x23c], -R133 ;  /* 0x00008f0007077a23 */ /* 0x000fe20000010885 */
[----:B------:R-:W-:Y:S01]  /*4fa0*/  FSETP.NEU.FTZ.AND P0, PT, R234, -INF , PT ;  /* 0xff800000ea00780b */ /* 0x000fe20003f1d000 */
[----:B------:R-:W-:Y:S01]  /*4fb0*/  FFMA.FTZ R26, R146, -UR4, R26 ;  /* 0x80000004921a7c23 */ /* 0x000fe2000801001a */
[----:B------:R1:W-:Y:S01]  /*4fc0*/  MUFU.EX2 R164, R6 ;  /* 0x0000000600a47308 */ /* 0x0003e20000000800 */
[--C-:B------:R-:W-:Y:S03]  /*4fd0*/  FFMA.FTZ R9, R9, c[0x0][0x23c], -R132.reuse ;  /* 0x00008f0009097a23 */ /* 0x100fe60000010884 */
[----:B------:R-:W-:Y:S01]  /*4fe0*/  FSEL R0, R0, RZ, P0 ;  /* 0x000000ff00007208 */ /* 0x000fe20000000000 */
[----:B------:R-:W-:Y:S01]  /*4ff0*/  FFMA.FTZ R8, R8, c[0x0][0x23c], -R132 ;  /* 0x00008f0008087a23 */ /* 0x000fe20000010884 */
[----:B------:R-:W-:Y:S01]  /*5000*/  PLOP3.LUT P0, PT, PT, PT, UP0, 0x80, 0x0 ;  /* 0x000000000000781c */ /* 0x000fe20003f0f008 */
[----:B------:R-:W-:Y:S02]  /*5010*/  FFMA.FTZ R27, R145, -UR4, R27 ;  /* 0x80000004911b7c23 */ /* 0x000fe4000801001b */
[----:B------:R-:W-:Y:S01]  /*5020*/  FFMA.FTZ R28, R238, -UR4, R28 ;  /* 0x80000004ee1c7c23 */ /* 0x000fe2000801001c */
[----:B------:R-:W-:Y:S01]  /*5030*/  MUFU.EX2 R233, R8 ;  /* 0x0000000800e97308 */ /* 0x000fe20000000800 */
[----:B------:R-:W-:Y:S02]  /*5040*/  FFMA.FTZ R29, R239, -UR4, R29 ;  /* 0x80000004ef1d7c23 */ /* 0x000fe4000801001d */
[----:B------:R3:W5:Y:S01]  /*5050*/  LDL.64 R238, [R1+0x18] ;  /* 0x0000180001ee7983 */ /* 0x0007620000100a00 */
[--C-:B------:R-:W-:Y:S02]  /*5060*/  FFMA.FTZ R10, R10, c[0x0][0x23c], -R0.reuse ;  /* 0x00008f000a0a7a23 */ /* 0x100fe40000010800 */
[----:B--2---:R-:W-:Y:S02]  /*5070*/  FFMA.FTZ R33, R141, -UR4, R33 ;  /* 0x800000048d217c23 */ /* 0x004fe40008010021 */
[----:B------:R-:W-:Y:S01]  /*5080*/  IMAD.U32 R141, RZ, RZ, UR17 ;  /* 0x00000011ff8d7e24 */ /* 0x000fe2000f8e00ff */
[----:B------:R-:W-:Y:S01]  /*5090*/  @P0 FSEL R12, R12, -INF , !P1 ;  /* 0xff8000000c0c0808 */ /* 0x000fe20004800000 */
[----:B------:R-:W-:Y:S01]  /*50a0*/  FFMA.FTZ R11, R11, c[0x0][0x23c], -R0 ;  /* 0x00008f000b0b7a23 */ /* 0x000fe20000010800 */
[----:B------:R-:W-:Y:S01]  /*50b0*/  PLOP3.LUT P0, PT, PT, PT, UP0, 0x80, 0x0 ;  /* 0x000000000000781c */ /* 0x000fe20003f0f008 */
[----:B------:R-:W-:Y:S01]  /*50c0*/  FFMA.FTZ R34, R147, -UR4, R34 ;  /* 0x8000000493227c23 */ /* 0x000fe20008010022 */
[----:B------:R-:W-:Y:S01]  /*50d0*/  MUFU.EX2 R236, R10 ;  /* 0x0000000a00ec7308 */ /* 0x000fe20000000800 */
[----:B-1----:R-:W-:Y:S01]  /*50e0*/  LOP3.LUT R6, R5, UR14, R168, 0x96, !PT ;  /* 0x0000000e05067c12 */ /* 0x002fe2000f8e96a8 */
[----:B------:R-:W-:Y:S02]  /*50f0*/  FFMA.FTZ R12, R12, c[0x0][0x23c], -R132 ;  /* 0x00008f000c0c7a23 */ /* 0x000fe40000010884 */
[----:B------:R-:W-:Y:S02]  /*5100*/  FFMA.FTZ R31, R156, -UR4, R31 ;  /* 0x800000049c1f7c23 */ /* 0x000fe4000801001f */
[----:B------:R-:W-:Y:S02]  /*5110*/  FFMA.FTZ R35, R155, -UR4, R35 ;  /* 0x800000049b237c23 */ /* 0x000fe40008010023 */
[----:B------:R-:W-:Y:S02]  /*5120*/  FFMA.FTZ R23, R152, -UR4, R23 ;  /* 0x8000000498177c23 */ /* 0x000fe40008010017 */
[----:B------:R1:W2:Y:S01]  /*5130*/  MUFU.EX2 R167, R7 ;  /* 0x0000000700a77308 */ /* 0x0002a20000000800 */
[----:B------:R-:W-:Y:S01]  /*5140*/  @P0 FSEL R14, R14, -INF , !P1 ;  /* 0xff8000000e0e0808 */ /* 0x000fe20004800000 */
[----:B------:R-:W-:Y:S01]  /*5150*/  FFMA.FTZ R32, R157, -UR4, R32 ;  /* 0x800000049d207c23 */ /* 0x000fe20008010020 */
[----:B------:R-:W-:Y:S01]  /*5160*/  PLOP3.LUT P0, PT, PT, PT, UP0, 0x80, 0x0 ;  /* 0x000000000000781c */ /* 0x000fe20003f0f008 */
[----:B------:R-:W-:Y:S02]  /*5170*/  FFMA.FTZ R30, R154, -UR4, R30 ;  /* 0x800000049a1e7c23 */ /* 0x000fe4000801001e */
[----:B------:R-:W-:Y:S02]  /*5180*/  FFMA.FTZ R14, R14, c[0x0][0x23c], -R0 ;  /* 0x00008f000e0e7a23 */ /* 0x000fe40000010800 */
[----:B------:R-:W-:Y:S02]  /*5190*/  FFMA.FTZ R22, R153, -UR4, R22 ;  /* 0x8000000499167c23 */ /* 0x000fe40008010016 */
[----:B------:R4:W-:Y:S01]  /*51a0*/  MUFU.EX2 R235, R11 ;  /* 0x0000000b00eb7308 */ /* 0x0009e20000000800 */
[----:B------:R-:W-:Y:S02]  /*51b0*/  FFMA.FTZ R21, R155, -UR4, R21 ;  /* 0x800000049b157c23 */ /* 0x000fe40008010015 */
[----:B------:R-:W-:Y:S02]  /*51c0*/  FFMA.FTZ R24, R154, -UR4, R24 ;  /* 0x800000049a187c23 */ /* 0x000fe40008010018 */
[----:B------:R-:W-:Y:S01]  /*51d0*/  FFMA.FTZ R25, R156, -UR4, R25 ;  /* 0x800000049c197c23 */ /* 0x000fe20008010019 */
[----:B------:R-:W-:Y:S02]  /*51e0*/  @P0 FSEL R16, R16, -INF , !P1 ;  /* 0xff80000010100808 */ /* 0x000fe40004800000 */
[----:B------:R-:W-:Y:S02]  /*51f0*/  PLOP3.LUT P0, PT, PT, PT, UP0, 0x80, 0x0 ;  /* 0x000000000000781c */ /* 0x000fe40003f0f008 */
[----:B------:R2:W-:Y:S01]  /*5200*/  MUFU.EX2 R232, R9 ;  /* 0x0000000900e87308 */ /* 0x0005e20000000800 */
[----:B------:R-:W-:Y:S02]  /*5210*/  FFMA.FTZ R16, R16, c[0x0][0x23c], -R140 ;  /* 0x00008f0010107a23 */ /* 0x000fe4000001088c */
[----:B-1----:R-:W-:Y:S05]  /*5220*/  IMAD.WIDE.U32 R6, R6, -0x2daee0ad, RZ ;  /* 0xd2511f5306067825 */ /* 0x002fea00078e00ff */
[----:B------:R-:W-:Y:S01]  /*5230*/  LOP3.LUT R142, R7, UR11, R142, 0x96, !PT ;  /* 0x0000000b078e7c12 */ /* 0x000fe2000f8e968e */
[----:B------:R-:W-:Y:S02]  /*5240*/  ULDC.U8 UR11, c[0x0][0x2d8] ;  /* 0x0000b600000b7ab9 */ /* 0x000fe40000000000 */
[----:B------:R-:W-:Y:S01]  /*5250*/  @P0 FSEL R18, R18, -INF , !P1 ;  /* 0xff80000012120808 */ /* 0x000fe20004800000 */
[----:B------:R-:W-:Y:S01]  /*5260*/  MUFU.EX2 R169, R12 ;  /* 0x0000000c00a97308 */ /* 0x000fe20000000800 */
[----:B------:R-:W-:Y:S01]  /*5270*/  PLOP3.LUT P0, PT, PT, PT, UP0, 0x80, 0x0 ;  /* 0x000000000000781c */ /* 0x000fe20003f0f008 */
[----:B----4-:R-:W-:Y:S01]  /*5280*/  IMAD.WIDE.U32 R10, R160, -0x326172a9, RZ ;  /* 0xcd9e8d57a00a7825 */ /* 0x010fe200078e00ff */
[----:B------:R-:W-:Y:S03]  /*5290*/  PLOP3.LUT P1, PT, PT, PT, UP0, 0x80, 0x0 ;  /* 0x000000000000781c */ /* 0x000fe60003f2f008 */
[--C-:B------:R-:W-:Y:S01]  /*52a0*/  FFMA.FTZ R18, R18, c[0x0][0x23c], -R133.reuse ;  /* 0x00008f0012127a23 */ /* 0x100fe20000010885 */
[----:B------:R-:W-:Y:S03]  /*52b0*/  LOP3.LUT R4, R11, UR15, R4, 0x96, !PT ;  /* 0x0000000f0b047c12 */ /* 0x000fe6000f8e9604 */
[----:B------:R1:W-:Y:S02]  /*52c0*/  MUFU.EX2 R234, R14 ;  /* 0x0000000e00ea7308 */ /* 0x0003e40000000800 */
[----:B------:R-:W-:Y:S02]  /*52d0*/  IMAD.WIDE.U32 R4, R4, -0x2daee0ad, RZ ;  /* 0xd2511f5304047825 */ /* 0x000fe400078e00ff */
[----:B------:R-:W-:Y:S02]  /*52e0*/  @P0 FSEL R13, R13, -INF , !P2 ;  /* 0xff8000000d0d0808 */ /* 0x000fe40005000000 */
[----:B------:R-:W-:Y:S02]  /*52f0*/  PLOP3.LUT P0, PT, PT, PT, UP0, 0x80, 0x0 ;  /* 0x000000000000781c */ /* 0x000fe40003f0f008 */
[----:B--2---:R-:W-:Y:S01]  /*5300*/  LOP3.LUT R9, R5, UR12, R6, 0x96, !PT ;  /* 0x0000000c05097c12 */ /* 0x004fe2000f8e9606 */
[----:B------:R-:W-:Y:S01]  /*5310*/  IMAD.WIDE.U32 R6, R244, -0x326172a9, RZ ;  /* 0xcd9e8d57f4067825 */ /* 0x000fe200078e00ff */
[----:B------:R-:W-:Y:S01]  /*5320*/  @P1 FSEL R15, R15, -INF , !P2 ;  /* 0xff8000000f0f1808 */ /* 0x000fe20005000000 */
[----:B------:R3:W5:Y:S01]  /*5330*/  LDL R244, [R1+0x40] ;  /* 0x0000400001f47983 */ /* 0x0007620000100800 */
[C---:B------:R-:W-:Y:S01]  /*5340*/  LOP3.LUT R143, R4.reuse, 0xff, RZ, 0xc0, !PT ;  /* 0x000000ff048f7812 */ /* 0x040fe200078ec0ff */
[----:B------:R-:W-:Y:S01]  /*5350*/  FFMA.FTZ R13, R13, c[0x0][0x23c], -R132 ;  /* 0x00008f000d0d7a23 */ /* 0x000fe20000010884 */
[----:B------:R-:W-:Y:S01]  /*5360*/  PLOP3.LUT P1, PT, PT, PT, UP0, 0x80, 0x0 ;  /* 0x000000000000781c */ /* 0x000fe20003f2f008 */
[----:B------:R-:W-:Y:S01]  /*5370*/  FFMA.FTZ R15, R15, c[0x0][0x23c], -R0 ;  /* 0x00008f000f0f7a23 */ /* 0x000fe20000010800 */
[--C-:B------:R-:W-:Y:S01]  /*5380*/  SHF.R.U32.HI R243, RZ, 0x18, R4.reuse ;  /* 0x00000018fff37819 */ /* 0x100fe20000011604 */
[----:B------:R-:W-:Y:S01]  /*5390*/  UIADD3 UR12, UR10, -0x4ab325aa, URZ ;  /* 0xb54cda560a0c7890 */ /* 0x000fe2000fffe03f */
[----:B------:R-:W-:Y:S01]  /*53a0*/  LOP3.LUT R241, R4, 0xffff, RZ, 0xc0, !PT ;  /* 0x0000ffff04f17812 */ /* 0x000fe200078ec0ff */
[----:B------:R-:W-:Y:S01]  /*53b0*/  MUFU.EX2 R168, R13 ;  /* 0x0000000d00a87308 */ /* 0x000fe20000000800 */
[----:B------:R-:W-:Y:S02]  /*53c0*/  @P0 FSEL R17, R17, -INF , !P2 ;  /* 0xff80000011110808 */ /* 0x000fe40005000000 */
[----:B------:R-:W-:Y:S01]  /*53d0*/  SHF.R.U32.HI R242, RZ, 0x10, R4 ;  /* 0x00000010fff27819 */ /* 0x000fe20000011604 */
[----:B------:R-:W-:Y:S01]  /*53e0*/  IMAD.WIDE.U32 R4, R142, -0x326172a9, RZ ;  /* 0xcd9e8d578e047825 */ /* 0x000fe200078e00ff */
[----:B------:R-:W-:Y:S02]  /*53f0*/  PLOP3.LUT P0, PT, PT, PT, UP0, 0x80, 0x0 ;  /* 0x000000000000781c */ /* 0x000fe40003f0f008 */
[----:B------:R-:W-:Y:S01]  /*5400*/  LOP3.LUT R8, R7, UR12, R170, 0x96, !PT ;  /* 0x0000000c07087c12 */ /* 0x000fe2000f8e96aa */
[--C-:B------:R-:W-:Y:S01]  /*5410*/  FFMA.FTZ R17, R17, c[0x0][0x23c], -R140.reuse ;  /* 0x00008f0011117a23 */ /* 0x100fe2000001088c */
[----:B------:R-:W-:Y:S01]  /*5420*/  @P1 FSEL R19, R19, -INF , !P2 ;  /* 0xff80000013131808 */ /* 0x000fe20005000000 */
[----:B------:R-:W-:Y:S01]  /*5430*/  MUFU.EX2 R171, R15 ;  /* 0x0000000f00ab7308 */ /* 0x000fe20000000800 */
[----:B------:R-:W-:Y:S01]  /*5440*/  PLOP3.LUT P1, PT, PT, PT, UP0, 0x80, 0x0 ;  /* 0x000000000000781c */ /* 0x000fe20003f2f008 */
[----:B------:R-:W2:Y:S01]  /*5450*/  LDL R170, [R1+0x38] ;  /* 0x0000380001aa7983 */ /* 0x000ea20000100800 */
[----:B------:R-:W-:Y:S01]  /*5460*/  PLOP3.LUT P2, PT, PT, PT, UP0, 0x80, 0x0 ;  /* 0x000000000000781c */ /* 0x000fe20003f4f008 */
[--C-:B------:R-:W-:Y:S01]  /*5470*/  FFMA.FTZ R19, R19, c[0x0][0x23c], -R133.reuse ;  /* 0x00008f0013137a23 */ /* 0x100fe20000010885 */
[----:B-1----:R-:W-:Y:S02]  /*5480*/  LOP3.LUT R14, R6, 0xffff, RZ, 0xc0, !PT ;  /* 0x0000ffff060e7812 */ /* 0x002fe400078ec0ff */
[----:B------:R-:W-:Y:S02]  /*5490*/  LOP3.LUT R7, R8, 0xff, RZ, 0xc0, !PT ;  /* 0x000000ff08077812 */ /* 0x000fe400078ec0ff */
[----:B------:R-:W-:Y:S01]  /*54a0*/  @P0 FSEL R20, R20, -INF , !P3 ;  /* 0xff80000014140808 */ /* 0x000fe20005800000 */
[----:B------:R1:W-:Y:S01]  /*54b0*/  MUFU.EX2 R163, R16 ;  /* 0x0000001000a37308 */ /* 0x0003e20000000800 */
[----:B------:R-:W-:Y:S02]  /*54c0*/  PLOP3.LUT P0, PT, PT, PT, UP0, 0x80, 0x0 ;  /* 0x000000000000781c */ /* 0x000fe40003f0f008 */
[----:B------:R-:W-:Y:S01]  /*54d0*/  LOP3.LUT R11, R4, 0xffff, RZ, 0xc0, !PT ;  /* 0x0000ffff040b7812 */ /* 0x000fe200078ec0ff */
[----:B------:R-:W-:Y:S01]  /*54e0*/  FFMA.FTZ R20, R20, c[0x0][0x23c], -R140 ;  /* 0x00008f0014147a23 */ /* 0x000fe2000001088c */
[----:B------:R-:W-:Y:S02]  /*54f0*/  @P1 FSEL R22, R22, -INF , !P3 ;  /* 0xff80000016161808 */ /* 0x000fe40005800000 */
[----:B------:R-:W-:Y:S02]  /*5500*/  PLOP3.LUT P1, PT, PT, PT, UP0, 0x80, 0x0 ;  /* 0x000000000000781c */ /* 0x000fe40003f2f008 */
[----:B------:R-:W-:Y:S01]  /*5510*/  @P2 FSEL R24, R24, -INF , !P3 ;  /* 0xff80000018182808 */ /* 0x000fe20005800000 */
[----:B------:R-:W-:Y:S01]  /*5520*/  MUFU.EX2 R161, R18 ;  /* 0x0000001200a17308 */ /* 0x000fe20000000800 */
[----:B------:R-:W-:Y:S01]  /*5530*/  PLOP3.LUT P2, PT, PT, PT, UP0, 0x80, 0x0 ;  /* 0x000000000000781c */ /* 0x000fe20003f4f008 */
[--C-:B------:R-:W-:Y:S01]  /*5540*/  FFMA.FTZ R22, R22, c[0x0][0x23c], -R133.reuse ;  /* 0x00008f0016167a23 */ /* 0x100fe20000010885 */
[----:B------:R-:W-:Y:S01]  /*5550*/  LOP3.LUT R12, R4, 0xff, RZ, 0xc0, !PT ;  /* 0x000000ff040c7812 */ /* 0x000fe200078ec0ff */
[----:B------:R-:W-:Y:S01]  /*5560*/  FFMA.FTZ R24, R24, c[0x0][0x23c], -R132 ;  /* 0x00008f0018187a23 */ /* 0x000fe20000010884 */
[----:B------:R-:W-:Y:S02]  /*5570*/  @P0 FSEL R26, R26, -INF , !P3 ;  /* 0xff8000001a1a0808 */ /* 0x000fe40005800000 */
[----:B------:R-:W-:Y:S02]  /*5580*/  PLOP3.LUT P0, PT, PT, PT, UP0, 0x80, 0x0 ;  /* 0x000000000000781c */ /* 0x000fe40003f0f008 */
[----:B------:R-:W-:Y:S01]  /*5590*/  ISETP.LE.U32.AND P3, PT, R162, UR11, PT ;  /* 0x0000000ba2007c0c */ /* 0x000fe2000bf63070 */
[----:B------:R-:W-:Y:S01]  /*55a0*/  MUFU.EX2 R160, R19 ;  /* 0x0000001300a07308 */ /* 0x000fe20000000800 */
[----:B------:R-:W-:Y:S01]  /*55b0*/  @P1 FSEL R21, R21, -INF , !P4 ;  /* 0xff80000015151808 */ /* 0x000fe20006000000 */
[----:B------:R-:W-:Y:S01]  /*55c0*/  FFMA.FTZ R26, R26, c[0x0][0x23c], -R0 ;  /* 0x00008f001a1a7a23 */ /* 0x000fe20000010800 */
[----:B------:R-:W-:Y:S02]  /*55d0*/  PLOP3.LUT P1, PT, PT, PT, UP0, 0x80, 0x0 ;  /* 0x000000000000781c */ /* 0x000fe40003f2f008 */
[----:B------:R-:W-:Y:S01]  /*55e0*/  @P2 FSEL R23, R23, -INF , !P4 ;  /* 0xff80000017172808 */ /* 0x000fe20006000000 */
[----:B------:R-:W-:Y:S01]  /*55f0*/  FFMA.FTZ R21, R21, c[0x0][0x23c], -R140 ;  /* 0x00008f0015157a23 */ /* 0x000fe2000001088c */
[----:B-1----:R-:W-:Y:S02]  /*5600*/  LOP3.LUT R16, R6, 0xff, RZ, 0xc0, !PT ;  /* 0x000000ff06107812 */ /* 0x002fe400078ec0ff */
[----:B------:R-:W-:Y:S01]  /*5610*/  SHF.R.U32.HI R15, RZ, 0x10, R6 ;  /* 0x00000010ff0f7819 */ /* 0x000fe20000011606 */
[----:B------:R1:W-:Y:S01]  /*5620*/  MUFU.EX2 R162, R17 ;  /* 0x0000001100a27308 */ /* 0x0003e20000000800 */
[----:B------:R-:W-:Y:S01]  /*5630*/  @P0 FSEL R25, R25, -INF , !P4 ;  /* 0xff80000019190808 */ /* 0x000fe20006000000 */
[--C-:B------:R-:W-:Y:S01]  /*5640*/  FFMA.FTZ R23, R23, c[0x0][0x23c], -R133.reuse ;  /* 0x00008f0017177a23 */ /* 0x100fe20000010885 */
[----:B------:R-:W-:Y:S02]  /*5650*/  PLOP3.LUT P0, PT, PT, PT, UP0, 0x80, 0x0 ;  /* 0x000000000000781c */ /* 0x000fe40003f0f008 */
[----:B------:R-:W-:Y:S01]  /*5660*/  SHF.R.U32.HI R13, RZ, 0x18, R4 ;  /* 0x00000018ff0d7819 */ /* 0x000fe20000011604 */
[----:B------:R-:W-:Y:S01]  /*5670*/  FFMA.FTZ R25, R25, c[0x0][0x23c], -R132 ;  /* 0x00008f0019197a23 */ /* 0x000fe20000010884 */
[----:B------:R-:W-:Y:S02]  /*5680*/  @P1 FSEL R27, R27, -INF , !P4 ;  /* 0xff8000001b1b1808 */ /* 0x000fe40006000000 */
[----:B------:R-:W-:Y:S01]  /*5690*/  PLOP3.LUT P1, PT, PT, PT, UP0, 0x80, 0x0 ;  /* 0x000000000000781c */ /* 0x000fe20003f2f008 */
[----:B------:R-:W-:Y:S01]  /*56a0*/  MUFU.EX2 R159, R20 ;  /* 0x00000014009f7308 */ /* 0x000fe20000000800 */
[----:B------:R-:W-:Y:S01]  /*56b0*/  PLOP3.LUT P4, PT, PT, PT, UP0, 0x80, 0x0 ;  /* 0x000000000000781c */ /* 0x000fe20003f8f008 */
[----:B------:R-:W-:Y:S01]  /*56c0*/  FFMA.FTZ R27, R27, c[0x0][0x23c], -R0 ;  /* 0x00008f001b1b7a23 */ /* 0x000fe20000010800 */
[----:B------:R-:W-:Y:S02]  /*56d0*/  ISETP.LE.U32.AND P2, PT, R240, UR11, PT ;  /* 0x0000000bf0007c0c */ /* 0x000fe4000bf43070 */
[----:B------:R3:W5:Y:S01]  /*56e0*/  LDL R240, [R1+0x3c] ;  /* 0x00003c0001f07983 */ /* 0x0007620000100800 */
[----:B------:R-:W-:Y:S02]  /*56f0*/  @P0 FSEL R28, R28, -INF , !P5 ;  /* 0xff8000001c1c0808 */ /* 0x000fe40006800000 */
[----:B------:R-:W-:Y:S02]  /*5700*/  PLOP3.LUT P0, PT, PT, PT, UP0, 0x80, 0x0 ;  /* 0x000000000000781c */ /* 0x000fe40003f0f008 */
[----:B------:R-:W-:Y:S01]  /*5710*/  MUFU.EX2 R158, R21 ;  /* 0x00000015009e7308 */ /* 0x000fe20000000800 */
[----:B------:R-:W-:Y:S01]  /*5720*/  FFMA.FTZ R28, R28, c[0x0][0x23c], -R132 ;  /* 0x00008f001c1c7a23 */ /* 0x000fe20000010884 */
[----:B------:R-:W-:Y:S02]  /*5730*/  @P1 FSEL R32, R32, -INF , !P5 ;  /* 0xff80000020201808 */ /* 0x000fe40006800000 */
[----:B------:R-:W-:Y:S02]  /*5740*/  PLOP3.LUT P1, PT, PT, PT, UP0, 0x80, 0x0 ;  /* 0x000000000000781c */ /* 0x000fe40003f2f008 */
[----:B------:R-:W-:Y:S01]  /*5750*/  @P4 FSEL R30, R30, -INF , !P5 ;  /* 0xff8000001e1e4808 */ /* 0x000fe20006800000 */
[----:B------:R-:W-:Y:S01]  /*5760*/  FFMA.FTZ R32, R32, c[0x0][0x23c], -R140 ;  /* 0x00008f0020207a23 */ /* 0x000fe2000001088c */
[----:B------:R-:W-:Y:S02]  /*5770*/  PLOP3.LUT P4, PT, PT, PT, UP0, 0x80, 0x0 ;  /* 0x000000000000781c */ /* 0x000fe40003f8f008 */
[----:B-1----:R-:W-:Y:S01]  /*5780*/  SHF.R.U32.HI R17, RZ, 0x18, R6 ;  /* 0x00000018ff117819 */ /* 0x002fe20000011606 */
[----:B------:R-:W-:Y:S01]  /*5790*/  MUFU.EX2 R157, R22 ;  /* 0x00000016009d7308 */ /* 0x000fe20000000800 */
[----:B------:R-:W-:Y:S01]  /*57a0*/  @P0 FSEL R34, R34, -INF , !P5 ;  /* 0xff80000022220808 */ /* 0x000fe20006800000 */
[----:B------:R-:W-:Y:S01]  /*57b0*/  FFMA.FTZ R30, R30, c[0x0][0x23c], -R0 ;  /* 0x00008f001e1e7a23 */ /* 0x000fe20000010800 */
[----:B------:R-:W-:Y:S02]  /*57c0*/  PLOP3.LUT P0, PT, PT, PT, UP0, 0x80, 0x0 ;  /* 0x000000000000781c */ /* 0x000fe40003f0f008 */
[----:B------:R-:W-:Y:S01]  /*57d0*/  LOP3.LUT R6, R5, UR12, R10, 0x96, !PT ;  /* 0x0000000c05067c12 */ /* 0x000fe2000f8e960a */
[--C-:B------:R-:W-:Y:S01]  /*57e0*/  FFMA.FTZ R34, R34, c[0x0][0x23c], -R133.reuse ;  /* 0x00008f0022227a23 */ /* 0x100fe20000010885 */
[----:B------:R-:W-:Y:S02]  /*57f0*/  @P1 FSEL R31, R31, -INF , !P6 ;  /* 0xff8000001f1f1808 */ /* 0x000fe40007000000 */
[----:B------:R-:W-:Y:S01]  /*5800*/  PLOP3.LUT P1, PT, PT, PT, UP0, 0x80, 0x0 ;  /* 0x000000000000781c */ /* 0x000fe20003f2f008 */
[----:B------:R-:W-:Y:S01]  /*5810*/  MUFU.EX2 R155, R24 ;  /* 0x00000018009b7308 */ /* 0x000fe20000000800 */
[----:B------:R-:W-:Y:S01]  /*5820*/  SHF.R.U32.HI R10, RZ, 0x10, R4 ;  /* 0x00000010ff0a7819 */ /* 0x000fe20000011604 */
[----:B------:R-:W-:Y:S01]  /*5830*/  FFMA.FTZ R0, R31, c[0x0][0x23c], -R0 ;  /* 0x00008f001f007a23 */ /* 0x000fe20000010800 */
[--C-:B------:R-:W-:Y:S02]  /*5840*/  SHF.R.U32.HI R4, RZ, 0x18, R8.reuse ;  /* 0x00000018ff047819 */ /* 0x100fe40000011608 */
[----:B------:R-:W-:Y:S02]  /*5850*/  SHF.R.U32.HI R5, RZ, 0x10, R8 ;  /* 0x00000010ff057819 */ /* 0x000fe40000011608 */
[----:B------:R-:W-:Y:S02]  /*5860*/  LOP3.LUT R8, R8, 0xffff, RZ, 0xc0, !PT ;  /* 0x0000ffff08087812 */ /* 0x000fe400078ec0ff */
[----:B------:R-:W-:Y:S01]  /*5870*/  @P4 FSEL R29, R29, -INF , !P6 ;  /* 0xff8000001d1d4808 */ /* 0x000fe20007000000 */
[----:B------:R-:W1:Y:S01]  /*5880*/  MUFU.EX2 R149, R32 ;  /* 0x0000002000957308 */ /* 0x000e620000000800 */
[----:B------:R-:W-:Y:S02]  /*5890*/  ISETP.LE.U32.AND P4, PT, R4, UR11, PT ;  /* 0x0000000b04007c0c */ /* 0x000fe4000bf83070 */
[----:B------:R-:W-:Y:S01]  /*58a0*/  SHF.R.U32.HI R4, RZ, 0x8, R8 ;  /* 0x00000008ff047819 */ /* 0x000fe20000011608 */
[----:B------:R-:W-:Y:S01]  /*58b0*/  FFMA.FTZ R132, R29, c[0x0][0x23c], -R132 ;  /* 0x00008f001d847a23 */ /* 0x000fe20000010884 */
[----:B------:R-:W-:Y:S02]  /*58c0*/  ISETP.LE.U32.AND P5, PT, R7, UR11, PT ;  /* 0x0000000b07007c0c */ /* 0x000fe4000bfa3070 */
[----:B------:R-:W-:Y:S02]  /*58d0*/  LOP3.LUT R4, R4, 0xffff, RZ, 0xc0, !PT ;  /* 0x0000ffff04047812 */ /* 0x000fe400078ec0ff */
[----:B------:R-:W-:Y:S01]  /*58e0*/  LOP3.LUT R5, R5, 0xff, RZ, 0xc0, !PT ;  /* 0x000000ff05057812 */ /* 0x000fe200078ec0ff */
[----:B------:R-:W-:Y:S01]  /*58f0*/  MUFU.EX2 R156, R23 ;  /* 0x00000017009c7308 */ /* 0x000fe20000000800 */
[----:B------:R-:W-:Y:S02]  /*5900*/  @P0 FSEL R33, R33, -INF , !P6 ;  /* 0xff80000021210808 */ /* 0x000fe40007000000 */
[----:B------:R-:W-:Y:S01]  /*5910*/  @P1 FSEL R35, R35, -INF , !P6 ;  /* 0xff80000023231808 */ /* 0x000fe20007000000 */
[----:B------:R-:W-:Y:S01]  /*5920*/  @!P4 FADD.FTZ R167, -R167, -RZ ;  /* 0x800000ffa7a7c221 */ /* 0x000fe20000010100 */
[----:B------:R-:W-:Y:S01]  /*5930*/  ISETP.LE.U32.AND P6, PT, R4, UR11, PT ;  /* 0x0000000b04007c0c */ /* 0x000fe2000bfc3070 */
[----:B------:R-:W-:Y:S01]  /*5940*/  FFMA.FTZ R140, R33, c[0x0][0x23c], -R140 ;  /* 0x00008f00218c7a23 */ /* 0x000fe2000001088c */
[----:B------:R-:W-:Y:S01]  /*5950*/  ISETP.LE.U32.AND P0, PT, R5, UR11, PT ;  /* 0x0000000b05007c0c */ /* 0x000fe2000bf03070 */
[----:B------:R-:W-:Y:S01]  /*5960*/  @!P5 FADD.FTZ R166, -R166, -RZ ;  /* 0x800000ffa6a6d221 */ /* 0x000fe20000010100 */
[C---:B------:R-:W-:Y:S01]  /*5970*/  LOP3.LUT R5, R6.reuse, 0xff, RZ, 0xc0, !PT ;  /* 0x000000ff06057812 */ /* 0x040fe200078ec0ff */
[----:B------:R4:W-:Y:S01]  /*5980*/  MUFU.EX2 R148, R140 ;  /* 0x0000008c00947308 */ /* 0x0009e20000000800 */
[----:B------:R-:W-:Y:S01]  /*5990*/  LOP3.LUT R4, R6, 0xffff, RZ, 0xc0, !PT ;  /* 0x0000ffff06047812 */ /* 0x000fe200078ec0ff */
[----:B------:R-:W-:Y:S01]  /*59a0*/  FFMA.FTZ R133, R35, c[0x0][0x23c], -R133 ;  /* 0x00008f0023857a23 */ /* 0x000fe20000010885 */
[----:B------:R-:W-:Y:S01]  /*59b0*/  ISETP.LE.U32.AND P1, PT, R5, UR11, PT ;  /* 0x0000000b05007c0c */ /* 0x000fe2000bf23070 */
[----:B-1----:R-:W-:Y:S01]  /*59c0*/  @!P3 FADD.FTZ R149, -R149, -RZ ;  /* 0x800000ff9595b221 */ /* 0x002fe20000010100 */
[----:B------:R-:W-:Y:S02]  /*59d0*/  SHF.R.U32.HI R5, RZ, 0x18, R6 ;  /* 0x00000018ff057819 */ /* 0x000fe40000011606 */
[----:B------:R-:W-:Y:S01]  /*59e0*/  SHF.R.U32.HI R4, RZ, 0x8, R4 ;  /* 0x00000008ff047819 */ /* 0x000fe20000011604 */
[----:B------:R-:W-:Y:S01]  /*59f0*/  @!P6 FADD.FTZ R165, -R165, -RZ ;  /* 0x800000ffa5a5e221 */ /* 0x000fe20000010100 */
[----:B------:R-:W-:Y:S01]  /*5a00*/  ISETP.LE.U32.AND P5, PT, R5, UR11, PT ;  /* 0x0000000b05007c0c */ /* 0x000fe2000bfa3070 */
[----:B------:R-:W-:Y:S01]  /*5a10*/  @!P0 FADD.FTZ R164, -R164, -RZ ;  /* 0x800000ffa4a48221 */ /* 0x000fe20000010100 */
[----:B------:R-:W-:Y:S01]  /*5a20*/  LOP3.LUT R5, R4, 0xffff, RZ, 0xc0, !PT ;  /* 0x0000ffff04057812 */ /* 0x000fe200078ec0ff */
[----:B------:R-:W-:Y:S01]  /*5a30*/  MUFU.EX2 R153, R26 ;  /* 0x0000001a00997308 */ /* 0x000fe20000000800 */
[----:B------:R-:W-:Y:S02]  /*5a40*/  SHF.R.U32.HI R6, RZ, 0x10, R6 ;  /* 0x00000010ff067819 */ /* 0x000fe40000011606 */
[----:B------:R-:W-:Y:S01]  /*5a50*/  ISETP.LE.U32.AND P6, PT, R5, UR11, PT ;  /* 0x0000000b05007c0c */ /* 0x000fe2000bfc3070 */
[----:B------:R-:W-:Y:S01]  /*5a60*/  @!P1 FADD.FTZ R233, -R233, -RZ ;  /* 0x800000ffe9e99221 */ /* 0x000fe20000010100 */
[----:B------:R-:W-:Y:S02]  /*5a70*/  LOP3.LUT R4, R6, 0xff, RZ, 0xc0, !PT ;  /* 0x000000ff06047812 */ /* 0x000fe400078ec0ff */
[----:B------:R-:W-:Y:S02]  /*5a80*/  SHF.R.U32.HI R5, RZ, 0x8, R11 ;  /* 0x00000008ff057819 */ /* 0x000fe4000001160b */
[----:B------:R-:W-:Y:S01]  /*5a90*/  ISETP.LE.U32.AND P0, PT, R4, UR11, PT ;  /* 0x0000000b04007c0c */ /* 0x000fe2000bf03070 */
[----:B------:R-:W-:Y:S01]  /*5aa0*/  @!P5 FADD.FTZ R235, -R235, -RZ ;  /* 0x800000ffebebd221 */ /* 0x000fe20000010100 */
[----:B------:R-:W-:Y:S01]  /*5ab0*/  LOP3.LUT R4, R10, 0xff, RZ, 0xc0, !PT ;  /* 0x000000ff0a047812 */ /* 0x000fe200078ec0ff */
[----:B------:R-:W-:Y:S01]  /*5ac0*/  MUFU.EX2 R154, R25 ;  /* 0x00000019009a7308 */ /* 0x000fe20000000800 */
[----:B------:R-:W-:Y:S01]  /*5ad0*/  ISETP.LE.U32.AND P4, PT, R12, UR11, PT ;  /* 0x0000000b0c007c0c */ /* 0x000fe2000bf83070 */
[----:B----4-:R-:W-:Y:S01]  /*5ae0*/  IMAD.U32 R140, RZ, RZ, UR20 ;  /* 0x00000014ff8c7e24 */ /* 0x010fe2000f8e00ff */
[----:B------:R-:W-:Y:S01]  /*5af0*/  ISETP.LE.U32.AND P1, PT, R4, UR11, PT ;  /* 0x0000000b04007c0c */ /* 0x000fe2000bf23070 */
[----:B------:R-:W-:Y:S01]  /*5b00*/  @!P6 FADD.FTZ R232, -R232, -RZ ;  /* 0x800000ffe8e8e221 */ /* 0x000fe20000010100 */
[----:B------:R-:W-:Y:S02]  /*5b10*/  LOP3.LUT R4, R5, 0xffff, RZ, 0xc0, !PT ;  /* 0x0000ffff05047812 */ /* 0x000fe400078ec0ff */
[----:B------:R-:W-:Y:S02]  /*5b20*/  LOP3.LUT R5, R144, 0xff, RZ, 0xc0, !PT ;  /* 0x000000ff90057812 */ /* 0x000fe400078ec0ff */
[----:B------:R-:W-:Y:S01]  /*5b30*/  ISETP.LE.U32.AND P6, PT, R4, UR11, PT ;  /* 0x0000000b04007c0c */ /* 0x000fe2000bfc3070 */
[----:B------:R-:W-:Y:S01]  /*5b40*/  @!P0 FADD.FTZ R236, -R236, -RZ ;  /* 0x800000ffecec8221 */ /* 0x000fe20000010100 */
[----:B------:R-:W-:Y:S01]  /*5b50*/  SHF.R.U32.HI R4, RZ, 0x8, R14 ;  /* 0x00000008ff047819 */ /* 0x000fe2000001160e */
[----:B------:R-:W-:Y:S01]  /*5b60*/  MUFU.EX2 R146, R34 ;  /* 0x0000002200927308 */ /* 0x000fe20000000800 */
[----:B------:R-:W-:Y:S01]  /*5b70*/  ISETP.LE.U32.AND P0, PT, R5, UR11, PT ;  /* 0x0000000b05007c0c */ /* 0x000fe2000bf03070 */
[----:B------:R-:W-:Y:S01]  /*5b80*/  @!P4 FADD.FTZ R169, -R169, -RZ ;  /* 0x800000ffa9a9c221 */ /* 0x000fe20000010100 */
[----:B------:R-:W-:Y:S01]  /*5b90*/  ISETP.LE.U32.AND P4, PT, R16, UR11, PT ;  /* 0x0000000b10007c0c */ /* 0x000fe2000bf83070 */
[----:B------:R-:W-:Y:S01]  /*5ba0*/  @!P1 FADD.FTZ R234, -R234, -RZ ;  /* 0x800000ffeaea9221 */ /* 0x000fe20000010100 */
[----:B------:R-:W-:Y:S02]  /*5bb0*/  LOP3.LUT R5, R15, 0xff, RZ, 0xc0, !PT ;  /* 0x000000ff0f057812 */ /* 0x000fe400078ec0ff */
[----:B------:R-:W-:Y:S02]  /*5bc0*/  LOP3.LUT R4, R4, 0xffff, RZ, 0xc0, !PT ;  /* 0x0000ffff04047812 */ /* 0x000fe400078ec0ff */
[----:B------:R-:W-:Y:S01]  /*5bd0*/  ISETP.LE.U32.AND P5, PT, R13, UR11, PT ;  /* 0x0000000b0d007c0c */ /* 0x000fe2000bfa3070 */
[----:B------:R-:W-:Y:S01]  /*5be0*/  @!P6 FADD.FTZ R168, -R168, -RZ ;  /* 0x800000ffa8a8e221 */ /* 0x000fe20000010100 */
[----:B------:R-:W-:Y:S01]  /*5bf0*/  ISETP.LE.U32.AND P6, PT, R5, UR11, PT ;  /* 0x0000000b05007c0c */ /* 0x000fe2000bfc3070 */
[----:B------:R-:W1:Y:S01]  /*5c00*/  MUFU.EX2 R145, R133 ;  /* 0x0000008500917308 */ /* 0x000e620000000800 */
[----:B------:R-:W-:Y:S01]  /*5c10*/  ISETP.LE.U32.AND P1, PT, R4, UR11, PT ;  /* 0x0000000b04007c0c */ /* 0x000fe2000bf23070 */
[----:B------:R-:W-:Y:S01]  /*5c20*/  @!P0 FADD.FTZ R159, -R159, -RZ ;  /* 0x800000ff9f9f8221 */ /* 0x000fe20000010100 */
[----:B------:R-:W-:Y:S01]  /*5c30*/  LOP3.LUT R4, R144, 0xffff, RZ, 0xc0, !PT ;  /* 0x0000ffff90047812 */ /* 0x000fe200078ec0ff */
[----:B------:R-:W-:Y:S01]  /*5c40*/  @!P4 FADD.FTZ R163, -R163, -RZ ;  /* 0x800000ffa3a3c221 */ /* 0x000fe20000010100 */
[----:B------:R-:W-:Y:S02]  /*5c50*/  ISETP.LE.U32.AND P4, PT, R17, UR11, PT ;  /* 0x0000000b11007c0c */ /* 0x000fe4000bf83070 */
[----:B------:R-:W-:Y:S02]  /*5c60*/  SHF.R.U32.HI R4, RZ, 0x8, R4 ;  /* 0x00000008ff047819 */ /* 0x000fe40000011604 */
[--C-:B------:R-:W-:Y:S01]  /*5c70*/  SHF.R.U32.HI R5, RZ, 0x18, R144.reuse ;  /* 0x00000018ff057819 */ /* 0x100fe20000011690 */
[----:B------:R-:W-:Y:S01]  /*5c80*/  @!P5 FADD.FTZ R171, -R171, -RZ ;  /* 0x800000ffababd221 */ /* 0x000fe20000010100 */
[----:B------:R-:W-:Y:S01]  /*5c90*/  SHF.R.U32.HI R144, RZ, 0x10, R144 ;  /* 0x00000010ff907819 */ /* 0x000fe20000011690 */
[----:B------:R-:W-:Y:S01]  /*5ca0*/  @!P6 FADD.FTZ R161, -R161, -RZ ;  /* 0x800000ffa1a1e221 */ /* 0x000fe20000010100 */
[----:B------:R-:W-:Y:S01]  /*5cb0*/  LOP3.LUT R4, R4, 0xffff, RZ, 0xc0, !PT ;  /* 0x0000ffff04047812 */ /* 0x000fe200078ec0ff */
[----:B------:R-:W-:Y:S01]  /*5cc0*/  @!P1 FADD.FTZ R162, -R162, -RZ ;  /* 0x800000ffa2a29221 */ /* 0x000fe20000010100 */
[----:B------:R-:W-:Y:S01]  /*5cd0*/  LOP3.LUT R144, R144, 0xff, RZ, 0xc0, !PT ;  /* 0x000000ff90907812 */ /* 0x000fe200078ec0ff */
[----:B------:R-:W-:Y:S01]  /*5ce0*/  MUFU.EX2 R152, R27 ;  /* 0x0000001b00987308 */ /* 0x000fe20000000800 */
[----:B------:R-:W-:Y:S01]  /*5cf0*/  ISETP.LE.U32.AND P6, PT, R4, UR11, PT ;  /* 0x0000000b04007c0c */ /* 0x000fe2000bfc3070 */
[----:B------:R-:W-:Y:S01]  /*5d00*/  @!P4 FADD.FTZ R160, -R160, -RZ ;  /* 0x800000ffa0a0c221 */ /* 0x000fe20000010100 */
[C---:B------:R-:W-:Y:S02]  /*5d10*/  LOP3.LUT R4, R9.reuse, 0xffff, RZ, 0xc0, !PT ;  /* 0x0000ffff09047812 */ /* 0x040fe400078ec0ff */
[----:B------:R-:W-:Y:S02]  /*5d20*/  ISETP.LE.U32.AND P1, PT, R144, UR11, PT ;  /* 0x0000000b90007c0c */ /* 0x000fe4000bf23070 */
[----:B------:R-:W-:Y:S01]  /*5d30*/  LOP3.LUT R6, R9, 0xff, RZ, 0xc0, !PT ;  /* 0x000000ff09067812 */ /* 0x000fe200078ec0ff */
[----:B-1----:R-:W-:Y:S01]  /*5d40*/  @!P2 FADD.FTZ R145, -R145, -RZ ;  /* 0x800000ff9191a221 */ /* 0x002fe20000010100 */
[----:B------:R-:W-:Y:S01]  /*5d50*/  ISETP.LE.U32.AND P5, PT, R5, UR11, PT ;  /* 0x0000000b05007c0c */ /* 0x000fe2000bfa3070 */
[----:B------:R1:W-:Y:S01]  /*5d60*/  MUFU.EX2 R144, R0 ;  /* 0x0000000000907308 */ /* 0x0003e20000000800 */
[----:B------:R-:W-:Y:S02]  /*5d70*/  SHF.R.U32.HI R4, RZ, 0x8, R4 ;  /* 0x00000008ff047819 */ /* 0x000fe40000011604 */
[----:B------:R-:W-:Y:S01]  /*5d80*/  SHF.R.U32.HI R5, RZ, 0x10, R9 ;  /* 0x00000010ff057819 */ /* 0x000fe20000011609 */
[----:B------:R-:W-:Y:S01]  /*5d90*/  @!P6 FADD.FTZ R158, -R158, -RZ ;  /* 0x800000ff9e9ee221 */ /* 0x000fe20000010100 */
[----:B------:R-:W-:Y:S02]  /*5da0*/  ISETP.LE.U32.AND P4, PT, R6, UR11, PT ;  /* 0x0000000b06007c0c */ /* 0x000fe4000bf83070 */
[----:B------:R-:W-:Y:S01]  /*5db0*/  LOP3.LUT R4, R4, 0xffff, RZ, 0xc0, !PT ;  /* 0x0000ffff04047812 */ /* 0x000fe200078ec0ff */
[----:B------:R-:W-:Y:S01]  /*5dc0*/  @!P1 FADD.FTZ R157, -R157, -RZ ;  /* 0x800000ff9d9d9221 */ /* 0x000fe20000010100 */
[----:B------:R-:W-:Y:S01]  /*5dd0*/  LOP3.LUT R5, R5, 0xff, RZ, 0xc0, !PT ;  /* 0x000000ff05057812 */ /* 0x000fe200078ec0ff */
[----:B------:R-:W-:Y:S01]  /*5de0*/  MUFU.EX2 R151, R28 ;  /* 0x0000001c00977308 */ /* 0x000fe20000000800 */
[----:B------:R-:W-:Y:S01]  /*5df0*/  ISETP.LE.U32.AND P6, PT, R4, UR11, PT ;  /* 0x0000000b04007c0c */ /* 0x000fe2000bfc3070 */
[----:B------:R-:W-:Y:S01]  /*5e00*/  @!P5 FADD.FTZ R156, -R156, -RZ ;  /* 0x800000ff9c9cd221 */ /* 0x000fe20000010100 */
[----:B------:R-:W-:Y:S02]  /*5e10*/  LOP3.LUT R4, R246, 0xff, RZ, 0xc0, !PT ;  /* 0x000000fff6047812 */ /* 0x000fe400078ec0ff */
[----:B------:R-:W-:Y:S01]  /*5e20*/  ISETP.LE.U32.AND P0, PT, R5, UR11, PT ;  /* 0x0000000b05007c0c */ /* 0x000fe2000bf03070 */
[----:B------:R-:W4:Y:S01]  /*5e30*/  LDL.LU R246, [R1] ;  /* 0x0000000001f67983 */ /* 0x000f220000300800 */
[----:B------:R-:W-:Y:S01]  /*5e40*/  SHF.R.U32.HI R5, RZ, 0x8, R245 ;  /* 0x00000008ff057819 */ /* 0x000fe200000116f5 */
[----:B------:R-:W-:Y:S01]  /*5e50*/  @!P4 FADD.FTZ R155, -R155, -RZ ;  /* 0x800000ff9b9bc221 */ /* 0x000fe20000010100 */
[----:B------:R-:W-:Y:S01]  /*5e60*/  ISETP.LE.U32.AND P1, PT, R4, UR11, PT ;  /* 0x0000000b04007c0c */ /* 0x000fe2000bf23070 */
[----:B------:R-:W3:Y:S01]  /*5e70*/  MUFU.EX2 R150, R132 ;  /* 0x0000008400967308 */ /* 0x000ee20000000800 */
[----:B------:R-:W-:Y:S02]  /*5e80*/  LOP3.LUT R4, R5, 0xffff, RZ, 0xc0, !PT ;  /* 0x0000ffff05047812 */ /* 0x000fe400078ec0ff */
[----:B------:R-:W-:Y:S01]  /*5e90*/  SHF.R.U32.HI R5, RZ, 0x8, R241 ;  /* 0x00000008ff057819 */ /* 0x000fe200000116f1 */
[----:B------:R-:W-:Y:S01]  /*5ea0*/  @!P6 FADD.FTZ R154, -R154, -RZ ;  /* 0x800000ff9a9ae221 */ /* 0x000fe20000010100 */
[----:B------:R-:W-:Y:S02]  /*5eb0*/  ISETP.LE.U32.AND P4, PT, R4, UR11, PT ;  /* 0x0000000b04007c0c */ /* 0x000fe4000bf83070 */
[----:B------:R-:W-:Y:S01]  /*5ec0*/  F2FP.RELU.PACK_AB R4, R165, R166 ;  /* 0x000000a6a504723e */ /* 0x000fe200000008ff */
[----:B------:R-:W-:Y:S01]  /*5ed0*/  @!P0 FADD.FTZ R153, -R153, -RZ ;  /* 0x800000ff99998221 */ /* 0x000fe20000010100 */
[----:B------:R-:W-:Y:S01]  /*5ee0*/  F2FP.RELU.PACK_AB R7, R167, R164 ;  /* 0x000000a4a707723e */ /* 0x000fe200000008ff */
[----:B------:R-:W3:Y:S01]  /*5ef0*/  MUFU.EX2 R147, R30 ;  /* 0x0000001e00937308 */ /* 0x000ee20000000800 */
[----:B------:R-:W-:Y:S01]  /*5f00*/  LOP3.LUT R5, R5, 0xffff, RZ, 0xc0, !PT ;  /* 0x0000ffff05057812 */ /* 0x000fe200078ec0ff */
[----:B------:R3:W-:Y:S01]  /*5f10*/  STS [R251+0x13000], R4 ;  /* 0x01300004fb007388 */ /* 0x0007e20000000800 */
[----:B------:R-:W-:Y:S01]  /*5f20*/  LOP3.LUT R6, R242, 0xff, RZ, 0xc0, !PT ;  /* 0x000000fff2067812 */ /* 0x000fe200078ec0ff */
[----:B------:R-:W-:Y:S01]  /*5f30*/  @!P1 FADD.FTZ R146, -R146, -RZ ;  /* 0x800000ff92929221 */ /* 0x000fe20000010100 */
[----:B-1----:R-:W-:Y:S01]  /*5f40*/  F2FP.RELU.PACK_AB R0, R235, R236 ;  /* 0x000000eceb00723e */ /* 0x002fe200000008ff */
[----:B------:R1:W-:Y:S01]  /*5f50*/  STS [R251+0x13400], R7 ;  /* 0x01340007fb007388 */ /* 0x0003e20000000800 */
[----:B------:R-:W-:Y:S01]  /*5f60*/  ISETP.LE.U32.AND P3, PT, R6, UR11, PT ;  /* 0x0000000b06007c0c */ /* 0x000fe2000bf63070 */
[----:B------:R-:W-:Y:S01]  /*5f70*/  @!P4 FADD.FTZ R148, -R148, -RZ ;  /* 0x800000ff9494c221 */ /* 0x000fe20000010100 */
[----:B------:R-:W-:Y:S02]  /*5f80*/  ISETP.LE.U32.AND P4, PT, R5, UR11, PT ;  /* 0x0000000b05007c0c */ /* 0x000fe4000bf83070 */
[----:B------:R-:W-:Y:S02]  /*5f90*/  F2FP.RELU.PACK_AB R5, R162, R163 ;  /* 0x000000a3a205723e */ /* 0x000fe400000008ff */
[----:B------:R-:W-:Y:S02]  /*5fa0*/  F2FP.RELU.PACK_AB R6, R232, R233 ;  /* 0x000000e9e806723e */ /* 0x000fe400000008ff */
[----:B------:R-:W-:Y:S01]  /*5fb0*/  SHF.R.U32.HI R9, RZ, 0x18, R9 ;  /* 0x00000018ff097819 */ /* 0x000fe20000011609 */
[----:B------:R1:W-:Y:S01]  /*5fc0*/  STS [R250+0x13000], R5 ;  /* 0x01300005fa007388 */ /* 0x0003e20000000800 */
[----:B------:R-:W-:Y:S02]  /*5fd0*/  ISETP.LE.U32.AND P5, PT, R143, UR11, PT ;  /* 0x0000000b8f007c0c */ /* 0x000fe4000bfa3070 */
[----:B------:R-:W-:Y:S02]  /*5fe0*/  ISETP.LE.U32.AND P0, PT, R9, UR11, PT ;  /* 0x0000000b09007c0c */ /* 0x000fe4000bf03070 */
[----:B------:R-:W-:Y:S01]  /*5ff0*/  ISETP.LE.U32.AND P6, PT, R243, UR11, PT ;  /* 0x0000000bf3007c0c */ /* 0x000fe2000bfc3070 */
[----:B---3--:R-:W-:Y:S01]  /*6000*/  @!P4 FADD.FTZ R150, -R150, -RZ ;  /* 0x800000ff9696c221 */ /* 0x008fe20000010100 */
[----:B------:R-:W-:Y:S01]  /*6010*/  FSETP.GE.FTZ.AND P1, PT, R165, RZ, PT ;  /* 0x000000ffa500720b */ /* 0x000fe20003f36000 */
[----:B------:R-:W-:Y:S01]  /*6020*/  @!P3 FADD.FTZ R147, -R147, -RZ ;  /* 0x800000ff9393b221 */ /* 0x000fe20000010100 */
[----:B------:R-:W-:Y:S02]  /*6030*/  FSETP.GE.FTZ.AND P2, PT, R166, RZ, PT ;  /* 0x000000ffa600720b */ /* 0x000fe40003f56000 */
[----:B------:R-:W-:Y:S02]  /*6040*/  F2FP.RELU.PACK_AB R4, R160, R161 ;  /* 0x000000a1a004723e */ /* 0x000fe400000008ff */
[----:B------:R-:W-:Y:S01]  /*6050*/  FSETP.GE.FTZ.AND P4, PT, R162, RZ, PT ;  /* 0x000000ffa200720b */ /* 0x000fe20003f96000 */
[----:B------:R-:W-:Y:S01]  /*6060*/  @!P5 FADD.FTZ R151, -R151, -RZ ;  /* 0x800000ff9797d221 */ /* 0x000fe20000010100 */
[----:B-1----:R-:W-:Y:S01]  /*6070*/  F2FP.RELU.PACK_AB R7, R168, R169 ;  /* 0x000000a9a807723e */ /* 0x002fe200000008ff */
[----:B------:R1:W-:Y:S01]  /*6080*/  STS [R250+0x13400], R4 ;  /* 0x01340004fa007388 */ /* 0x0003e20000000800 */
[----:B------:R-:W-:Y:S01]  /*6090*/  @!P0 FADD.FTZ R152, -R152, -RZ ;  /* 0x800000ff98988221 */ /* 0x000fe20000010100 */
[----:B------:R-:W-:Y:S01]  /*60a0*/  FSETP.GE.FTZ.AND P5, PT, R163, RZ, PT ;  /* 0x000000ffa300720b */ /* 0x000fe20003fb6000 */
[----:B------:R-:W-:Y:S01]  /*60b0*/  @!P6 FADD.FTZ R144, -R144, -RZ ;  /* 0x800000ff9090e221 */ /* 0x000fe20000010100 */
[----:B------:R3:W-:Y:S01]  /*60c0*/  STS [R251+0x14000], R6 ;  /* 0x01400006fb007388 */ /* 0x0007e20000000800 */
[----:B------:R-:W-:Y:S03]  /*60d0*/  FSETP.GE.FTZ.AND P3, PT, R159, RZ, PT ;  /* 0x000000ff9f00720b */ /* 0x000fe60003f76000 */
[----:B------:R3:W-:Y:S01]  /*60e0*/  STS [R251+0x14400], R0 ;  /* 0x01440000fb007388 */ /* 0x0007e20000000800 */
[----:B------:R-:W-:Y:S03]  /*60f0*/  F2FP.RELU.PACK_AB R5, R158, R159 ;  /* 0x0000009f9e05723e */ /* 0x000fe600000008ff */
[----:B------:R3:W-:Y:S01]  /*6100*/  STS [R250+0x14000], R7 ;  /* 0x01400007fa007388 */ /* 0x0007e20000000800 */
[----:B-1----:R-:W-:Y:S02]  /*6110*/  F2FP.RELU.PACK_AB R4, R156, R157 ;  /* 0x0000009d9c04723e */ /* 0x002fe400000008ff */
[----:B---3--:R-:W-:Y:S02]  /*6120*/  F2FP.RELU.PACK_AB R6, R171, R234 ;  /* 0x000000eaab06723e */ /* 0x008fe400000008ff */
[----:B------:R-:W-:Y:S03]  /*6130*/  F2FP.RELU.PACK_AB R0, R148, R149 ;  /* 0x000000959400723e */ /* 0x000fe600000008ff */
[----:B------:R1:W-:Y:S01]  /*6140*/  STS [R250+0x14400], R6 ;  /* 0x01440006fa007388 */ /* 0x0003e20000000800 */
[----:B------:R-:W-:Y:S03]  /*6150*/  F2FP.RELU.PACK_AB R7, R154, R155 ;  /* 0x0000009b9a07723e */ /* 0x000fe600000008ff */
[----:B------:R3:W-:Y:S04]  /*6160*/  STS [R249+0x13000], R5 ;  /* 0x01300005f9007388 */ /* 0x0007e80000000800 */
[----:B------:R3:W-:Y:S04]  /*6170*/  STS [R249+0x13400], R4 ;  /* 0x01340004f9007388 */ /* 0x0007e80000000800 */
[----:B------:R3:W-:Y:S01]  /*6180*/  STS [R248+0x13000], R0 ;  /* 0x01300000f8007388 */ /* 0x0007e20000000800 */
[----:B--2---:R-:W-:Y:S02]  /*6190*/  LEA R142, P0, R170, R140, 0x2 ;  /* 0x0000008caa8e7211 */ /* 0x004fe400078010ff */
[----:B-1----:R-:W-:Y:S02]  /*61a0*/  F2FP.RELU.PACK_AB R6, R152, R153 ;  /* 0x000000999806723e */ /* 0x002fe400000008ff */
[----:B------:R-:W-:Y:S02]  /*61b0*/  LEA.HI.X.SX32 R143, R170, R141, 0x2, P0 ;  /* 0x0000008daa8f7211 */ /* 0x000fe400000f16ff */
[----:B---3--:R-:W-:Y:S02]  /*61c0*/  F2FP.RELU.PACK_AB R5, R145, R146 ;  /* 0x000000929105723e */ /* 0x008fe400000008ff */
[----:B------:R-:W-:Y:S01]  /*61d0*/  FSETP.GE.FTZ.AND P0, PT, R164, RZ, PT ;  /* 0x000000ffa400720b */ /* 0x000fe20003f16000 */
[----:B------:R-:W2:Y:S01]  /*61e0*/  LDG.E R141, [R142.64] ;  /* 0x000000088e8d7981 */ /* 0x000ea2000c1e1900 */
[----:B------:R-:W-:Y:S03]  /*61f0*/  F2FP.RELU.PACK_AB R4, R150, R151 ;  /* 0x000000979604723e */ /* 0x000fe600000008ff */
        /* <DEDUP_REMOVED lines=8> */
[----:B------:R-:W2:Y:S04]  /*6280*/  LDG.E R140, [R142.64+0x20] ;  /* 0x000020088e8c7981 */ /* 0x000ea8000c1e1900 */
[----:B------:R-:W3:Y:S08]  /*6290*/  LDSM.16.M88.4 R132, [R224+0x6000] ;  /* 0x00600000e084783b */ /* 0x000ef00000000200 */
[----:B------:R-:W3:Y:S01]  /*62a0*/  LDSM.16.M88.4 R136, [R224+0x6800] ;  /* 0x00680000e088783b */ /* 0x000ee20000000200 */
        /* <DEDUP_REMOVED lines=50> */
[----:B--2---:R-:W-:Y:S02]  /*65d0*/  FADD.FTZ R0, -R140, R6 ;  /* 0x000000068c007221 */ /* 0x004fe40000010100 */
[C---:B------:R-:W-:Y:S02]  /*65e0*/  FADD.FTZ R136, -R141.reuse, R4 ;  /* 0x000000048d887221 */ /* 0x040fe40000010100 */
[----:B------:R-:W-:Y:S01]  /*65f0*/  FADD.FTZ R4, -R141, R5 ;  /* 0x000000058d047221 */ /* 0x000fe20000010100 */
[----:B------:R-:W-:Y:S01]  /*6600*/  FSEL R0, R0, R140, P0 ;  /* 0x0000008c00007208 */ /* 0x000fe20000000000 */
[----:B------:R-:W-:Y:S01]  /*6610*/  FADD.FTZ R7, -R140, R7 ;  /* 0x000000078c077221 */ /* 0x000fe20000010100 */
[-C--:B------:R-:W-:Y:S02]  /*6620*/  FSEL R5, R136, R141.reuse, P2 ;  /* 0x0000008d88057208 */ /* 0x080fe40001000000 */
[----:B------:R-:W-:Y:S01]  /*6630*/  FSEL R4, R4, R141, P1 ;  /* 0x0000008d04047208 */ /* 0x000fe20000800000 */
[----:B------:R-:W-:Y:S01]  /*6640*/  FMUL.FTZ R164, R164, R0 ;  /* 0x00000000a4a47220 */ /* 0x000fe20000410000 */
[----:B------:R-:W1:Y:S01]  /*6650*/  LDSM.16.M88.4 R136, [R224+0x8800] ;  /* 0x00880000e088783b */ /* 0x000e620000000200 */
[----:B------:R-:W-:Y:S01]  /*6660*/  FMUL.FTZ R166, R166, R5 ;  /* 0x00000005a6a67220 */ /* 0x000fe20000410000 */
[----:B------:R-:W-:Y:S01]  /*6670*/  FSETP.GE.FTZ.AND P0, PT, R148, RZ, PT ;  /* 0x000000ff9400720b */ /* 0x000fe20003f16000 */
[----:B------:R-:W-:Y:S01]  /*6680*/  FMUL.FTZ R165, R165, R4 ;  /* 0x00000004a5a57220 */ /* 0x000fe20000410000 */
[----:B------:R-:W-:Y:S02]  /*6690*/  FSETP.GE.FTZ.AND P1, PT, R149, RZ, PT ;  /* 0x000000ff9500720b */ /* 0x000fe40003f36000 */
[----:B------:R-:W-:Y:S02]  /*66a0*/  FSETP.GE.FTZ.AND P2, PT, R158, RZ, PT ;  /* 0x000000ff9e00720b */ /* 0x000fe40003f56000 */
[----:B------:R4:W2:Y:S04]  /*66b0*/  LDG.E R4, [R142.64+0x80] ;  /* 0x000080088e047981 */ /* 0x0008a8000c1e1900 */
[----:B------:R4:W3:Y:S02]  /*66c0*/  LDG.E R0, [R142.64+0xa0] ;  /* 0x0000a0088e007981 */ /* 0x0008e4000c1e1900 */
[----:B----4-:R-:W-:Y:S02]  /*66d0*/  IMAD.MOV.U32 R142, RZ, RZ, R246 ;  /* 0x000000ffff8e7224 */ /* 0x010fe400078e00f6 */
        /* <DEDUP_REMOVED lines=59> */
[C---:B------:R-:W-:Y:S01]  /*6a90*/  FADD.FTZ R24, -R4.reuse, R24 ;  /* 0x0000001804187221 */ /* 0x040fe20000010100 */
        /* <DEDUP_REMOVED lines=29> */
[C---:B------:R-:W-:Y:S01]  /*6c70*/  FADD.FTZ R5, -R0.reuse, R27 ;  /* 0x0000001b00057221 */ /* 0x040fe20000010100 */
        /* <DEDUP_REMOVED lines=25> */
[----:B------:R-:W2:Y:S01]  /*6e10*/  LDL.LU R243, [R1+0x14] ;  /* 0x0000140001f37983 */ /* 0x000ea20000300800 */
[----:B-----5:R-:W-:Y:S01]  /*6e20*/  ISETP.GE.AND P3, PT, R238, c[0x0][0x220], PT ;  /* 0x00008800ee007a0c */ /* 0x020fe20003f66270 */
[----:B------:R-:W-:Y:S01]  /*6e30*/  ULOP3.LUT UR11, UR5, 0x1, URZ, 0xc0, !UPT ;  /* 0x00000001050b7892 */ /* 0x000fe2000f8ec03f */
[----:B------:R-:W-:Y:S01]  /*6e40*/  ISETP.GE.AND P2, PT, R240, c[0x0][0x220], PT ;  /* 0x00008800f0007a0c */ /* 0x000fe20003f46270 */
[----:B------:R-:W3:Y:S01]  /*6e50*/  LDL.LU R245, [R1+0xc] ;  /* 0x00000c0001f57983 */ /* 0x000ee20000300800 */
[----:B------:R-:W-:Y:S01]  /*6e60*/  ISETP.GE.AND P1, PT, R244, c[0x0][0x220], PT ;  /* 0x00008800f4007a0c */ /* 0x000fe20003f26270 */
[----:B------:R-:W-:Y:S01]  /*6e70*/  IMAD.MOV.U32 R0, RZ, RZ, c[0x0][0x190] ;  /* 0x00006400ff007624 */ /* 0x000fe200078e00ff */
[----:B------:R-:W-:Y:S01]  /*6e80*/  UISETP.NE.U32.AND UP0, UPT, UR11, 0x1, UPT ;  /* 0x000000010b00788c */ /* 0x000fe2000bf05070 */
[----:B------:R-:W4:Y:S02]  /*6e90*/  LDL.LU R246, [R1+0x10] ;  /* 0x0000100001f67983 */ /* 0x000f240000300800 */
[----:B------:R-:W-:Y:S01]  /*6ea0*/  IMAD.U32 R0, R0, -0x40, RZ ;  /* 0xffffffc000007824 */ /* 0x000fe200078e00ff */
[----:B------:R-:W-:Y:S04]  /*6eb0*/  USEL UR11, UR39, 0x3000, !UP0 ;  /* 0x00003000270b7887 */ /* 0x000fe8000c000000 */
[----:B------:R-:W-:Y:S02]  /*6ec0*/  SHF.R.S32.HI R4, RZ, 0x1f, R0 ;  /* 0x0000001fff047819 */ /* 0x000fe40000011400 */
[----:B------:R-:W-:Y:S02]  /*6ed0*/  IADD3 R237, R237, UR11, RZ ;  /* 0x0000000beded7c10 */ /* 0x000fe4000fffe0ff */
[----:B------:R-:W-:Y:S03]  /*6ee0*/  IADD3 R220, R220, UR11, RZ ;  /* 0x0000000bdcdc7c10 */ /* 0x000fe6000fffe0ff */
[----:B------:R1:W-:Y:S04]  /*6ef0*/  @P3 STS [R237], RZ ;  /* 0x000000ffed003388 */ /* 0x0003e80000000800 */
[----:B------:R1:W-:Y:S04]  /*6f00*/  @P3 STS [R237+0x4], RZ ;  /* 0x000004ffed003388 */ /* 0x0003e80000000800 */
[----:B------:R1:W-:Y:S04]  /*6f10*/  @P3 STS [R237+0x8], RZ ;  /* 0x000008ffed003388 */ /* 0x0003e80000000800 */
[----:B------:R1:W-:Y:S01]  /*6f20*/  @P3 STS [R237+0xc], RZ ;  /* 0x00000cffed003388 */ /* 0x0003e20000000800 */
[C---:B----4-:R-:W-:Y:S02]  /*6f30*/  LEA R246, P4, R0.reuse, R246, 0x1 ;  /* 0x000000f600f67211 */ /* 0x050fe400078808ff */
[C---:B--2---:R-:W-:Y:S02]  /*6f40*/  @!P2 IADD3 R9, R243.reuse, UR11, RZ ;  /* 0x0000000bf309ac10 */ /* 0x044fe4000fffe0ff */
[----:B---3--:R-:W-:Y:S01]  /*6f50*/  LEA.HI.X R245, R0, R245, R4, 0x1, P4 ;  /* 0x000000f500f57211 */ /* 0x008fe200020f0c04 */
[----:B------:R1:W-:Y:S01]  /*6f60*/  STL [R1+0x10], R246 ;  /* 0x000010f601007387 */ /* 0x0003e20000100800 */
[C---:B------:R-:W-:Y:S01]  /*6f70*/  IADD3 R0, R243.reuse, UR11, RZ ;  /* 0x0000000bf3007c10 */ /* 0x040fe2000fffe0ff */
[--C-:B------:R-:W-:Y:S01]  /*6f80*/  @!P3 IMAD.MOV.U32 R4, RZ, RZ, R246.reuse ;  /* 0x000000ffff04b224 */ /* 0x100fe200078e00f6 */
[----:B------:R-:W-:Y:S01]  /*6f90*/  @!P1 IADD3 R8, R243, UR11, RZ ;  /* 0x0000000bf3089c10 */ /* 0x000fe2000fffe0ff */
[----:B------:R1:W-:Y:S01]  /*6fa0*/  STL [R1+0xc], R245 ;  /* 0x00000cf501007387 */ /* 0x0003e20000100800 */
[--C-:B------:R-:W-:Y:S02]  /*6fb0*/  @!P3 IMAD.MOV.U32 R5, RZ, RZ, R245.reuse ;  /* 0x000000ffff05b224 */ /* 0x100fe400078e00f5 */
[--C-:B------:R-:W-:Y:S01]  /*6fc0*/  @!P2 IMAD.MOV.U32 R6, RZ, RZ, R246.reuse ;  /* 0x000000ffff06a224 */ /* 0x100fe200078e00f6 */
[----:B------:R1:W-:Y:S01]  /*6fd0*/  STL [R1+0x14], R0 ;  /* 0x0000140001007387 */ /* 0x0003e20000100800 */
[--C-:B------:R-:W-:Y:S03]  /*6fe0*/  @!P2 IMAD.MOV.U32 R7, RZ, RZ, R245.reuse ;  /* 0x000000ffff07a224 */ /* 0x100fe600078e00f5 */
        /* <DEDUP_REMOVED lines=23> */
.L_x_527:
        /* <DEDUP_REMOVED lines=60> */
[----:B------:R-:W3:Y:S04]  /*7520*/  LDSM.16.MT88.4 R4, [R2+0x16000] ;  /* 0x016000000204783b */ /* 0x000ee80000004200 */
[----:B------:R-:W4:Y:S03]  /*7530*/  LDSM.16.MT88.4 R20, [R0+0x7800] ;  /* 0x007800000014783b */ /* 0x000f260000004200 */
[-C--:B------:R-:W-:Y:S08]  /*7540*/  HMMA.16816.F32 R36, R24, R28.reuse, R36 ;  /* 0x0000001c1824723c */ /* 0x080ff00000001824 */
        /* <DEDUP_REMOVED lines=14> */
[----:B------:R-:W-:Y:S04]  /*7630*/  LDSM.16.MT88.4 R8, [R2+0x14800] ;  /* 0x014800000208783b */ /* 0x000fe80000004200 */
[----:B------:R-:W1:Y:S03]  /*7640*/  LDSM.16.MT88.4 R24, [R0+0x6c00] ;  /* 0x006c00000018783b */ /* 0x000e660000004200 */
[-C--:B--2---:R-:W-:Y:S01]  /*7650*/  HMMA.16816.F32 R36, R12, R16.reuse, R36 ;  /* 0x000000100c24723c */ /* 0x084fe20000001824 */
[----:B------:R-:W-:Y:S07]  /*7660*/  BAR.SYNC.DEFER_BLOCKING 0x0 ;  /* 0x0000000000007b1d */ /* 0x000fee0000010000 */
[C---:B---3--:R-:W-:Y:S08]  /*7670*/  HMMA.16816.F32 R40, R4.reuse, R16, R40 ;  /* 0x000000100428723c */ /* 0x048ff00000001828 */
        /* <DEDUP_REMOVED lines=23> */
[----:B------:R-:W2:Y:S01]  /*77f0*/  LDL.LU R148, [R1+0x4] ;  /* 0x0000040001947983 */ /* 0x000ea20000300800 */
[----:B-----5:R-:W-:Y:S01]  /*7800*/  ISETP.GE.AND P3, PT, R238, c[0x0][0x220], PT ;  /* 0x00008800ee007a0c */ /* 0x020fe20003f66270 */
[----:B------:R-:W-:Y:S01]  /*7810*/  IMAD.SHL.U32 R4, R144, 0x2, RZ ;  /* 0x0000000290047824 */ /* 0x000fe200078e00ff */
[----:B------:R-:W-:Y:S01]  /*7820*/  ISETP.GE.AND P2, PT, R240, c[0x0][0x220], PT ;  /* 0x00008800f0007a0c */ /* 0x000fe20003f46270 */
[----:B------:R-:W3:Y:S01]  /*7830*/  LDL.LU R145, [R1+0x8] ;  /* 0x0000080001917983 */ /* 0x000ee20000300800 */
[----:B------:R-:W-:Y:S01]  /*7840*/  IMAD.MOV.U32 R5, RZ, RZ, c[0x0][0x370] ;  /* 0x0000dc00ff057624 */ /* 0x000fe200078e00ff */
[----:B------:R-:W-:Y:S03]  /*7850*/  ISETP.GE.AND P1, PT, R244, c[0x0][0x220], PT ;  /* 0x00008800f4007a0c */ /* 0x000fe60003f26270 */
[----:B------:R-:W-:Y:S05]  /*7860*/  IMAD.U32 R5, R5, -0x40, RZ ;  /* 0xffffffc005057824 */ /* 0x000fea00078e00ff */
[----:B------:R1:W-:Y:S01]  /*7870*/  @P3 STS [R4+0x6000], RZ ;  /* 0x006000ff04003388 */ /* 0x0003e20000000800 */
[----:B------:R-:W-:Y:S03]  /*7880*/  SHF.R.S32.HI R6, RZ, 0x1f, R5 ;  /* 0x0000001fff067819 */ /* 0x000fe60000011405 */
[----:B------:R1:W-:Y:S04]  /*7890*/  @P3 STS [R4+0x6004], RZ ;  /* 0x006004ff04003388 */ /* 0x0003e80000000800 */
[----:B------:R1:W-:Y:S01]  /*78a0*/  @P3 STS.64 [R4+0x6008], RZ ;  /* 0x006008ff04003388 */ /* 0x0003e20000000a00 */
[C---:B---3--:R-:W-:Y:S04]  /*78b0*/  LEA R145, P4, R5.reuse, R145, 0x1 ;  /* 0x0000009105917211 */ /* 0x048fe800078808ff */
[----:B--2---:R-:W-:Y:S01]  /*78c0*/  LEA.HI.X R148, R5, R148, R6, 0x1, P4 ;  /* 0x0000009405947211 */ /* 0x004fe200020f0c06 */
[----:B------:R1:W-:Y:S01]  /*78d0*/  STL [R1+0x8], R145 ;  /* 0x0000089101007387 */ /* 0x0003e20000100800 */
[----:B------:R-:W-:Y:S01]  /*78e0*/  @!P3 MOV R10, R145 ;  /* 0x00000091000ab202 */ /* 0x000fe20000000f00 */
[--C-:B------:R-:W-:Y:S01]  /*78f0*/  @!P2 IMAD.MOV.U32 R8, RZ, RZ, R145.reuse ;  /* 0x000000ffff08a224 */ /* 0x100fe200078e0091 */
[-C--:B------:R-:W-:Y:S01]  /*7900*/  @!P2 MOV R9, R148.reuse ;  /* 0x000000940009a202 */ /* 0x080fe20000000f00 */
[----:B------:R1:W-:Y:S01]  /*7910*/  STL [R1+0x4], R148 ;  /* 0x0000049401007387 */ /* 0x0003e20000100800 */
        /* <DEDUP_REMOVED lines=18> */
.L_x_528:
[----:B------:R-:W-:Y:S01]  /*7a40*/  LDSM.16.M88.4 R24, [R225] ;  /* 0x00000000e118783b */ /* 0x000fe20000000200 */
[----:B-1----:R-:W-:Y:S01]  /*7a50*/  IMAD.MOV.U32 R148, RZ, RZ, 0x4 ;  /* 0x00000004ff947424 */ /* 0x002fe200078e00ff */
[----:B------:R-:W-:Y:S01]  /*7a60*/  ULOP3.LUT UR11, UR5, 0x1, URZ, 0xc0, !UPT ;  /* 0x00000001050b7892 */ /* 0x000fe2000f8ec03f */
[----:B------:R-:W-:Y:S01]  /*7a70*/  IMAD.MOV.U32 R147, RZ, RZ, c[0x0][0x22c] ;  /* 0x00008b00ff937624 */ /* 0x000fe200078e00ff */
[----:B------:R-:W1:Y:S01]  /*7a80*/  LDSM.16.MT88.4 R8, [R0+0x9000] ;  /* 0x009000000008783b */ /* 0x000e620000004200 */
        /* <DEDUP_REMOVED lines=8> */
[----:B------:R4:W4:Y:S04]  /*7b10*/  LDL R140, [R1+0x28] ;  /* 0x00002800018c7983 */ /* 0x0009280000100800 */
[----:B------:R-:W-:Y:S04]  /*7b20*/  LDSM.16.M88.4 R32, [R226] ;  /* 0x00000000e220783b */ /* 0x000fe80000000200 */
[----:B------:R2:W4:Y:S04]  /*7b30*/  LDL R141, [R1+0x2c] ;  /* 0x00002c00018d7983 */ /* 0x0005280000100800 */
[----:B------:R-:W3:Y:S04]  /*7b40*/  LDSM.16.MT88.4 R132, [R0+0x9400] ;  /* 0x009400000084783b */ /* 0x000ee80000004200 */
[----:B------:R2:W4:Y:S04]  /*7b50*/  LDL R145, [R1+0x24] ;  /* 0x0000240001917983 */ /* 0x0005280000100800 */
[----:B------:R-:W3:Y:S04]  /*7b60*/  LDSM.16.MT88.4 R136, [R0+0xb400] ;  /* 0x00b400000088783b */ /* 0x000ee80000004200 */
[----:B------:R3:W4:Y:S01]  /*7b70*/  LDL R146, [R1+0x20] ;  /* 0x0000200001927983 */ /* 0x0007220000100800 */
        /* <DEDUP_REMOVED lines=67> */
[C---:B-1----:R-:W-:Y:S05]  /*7fb0*/  HMMA.16816.F32 R4, R28.reuse, R136, R4 ;  /* 0x000000881c04723c */ /* 0x042fea0000001804 */
[C---:B---3--:R-:W-:Y:S02]  /*7fc0*/  LEA R0, P1, R147.reuse, R142, 0x2 ;  /* 0x0000008e93007211 */ /* 0x048fe400078210ff */
[----:B------:R-:W-:Y:S01]  /*7fd0*/  @P0 IADD3 R136, R170, -0x40, RZ ;  /* 0xffffffc0aa880810 */ /* 0x000fe20007ffe0ff */
[C---:B------:R-:W-:Y:S02]  /*7fe0*/  HMMA.16816.F32 R8, R28.reuse, R138, R8 ;  /* 0x0000008a1c08723c */ /* 0x040fe40000001808 */
[----:B------:R1:W-:Y:S02]  /*7ff0*/  STL [R1], R0 ;  /* 0x0000000001007387 */ /* 0x0003e40000100800 */
[----:B------:R-:W-:Y:S01]  /*8000*/  @P0 IMAD.WIDE R136, R136, R148, UR18 ;  /* 0x0000001288880e25 */ /* 0x000fe2000f8e0294 */
[----:B------:R-:W-:Y:S01]  /*8010*/  LEA.HI.X.SX32 R252, R147, R143, 0x2, P1 ;  /* 0x0000008f93fc7211 */ /* 0x000fe200008f16ff */
[----:B------:R-:W-:Y:S02]  /*8020*/  @UP4 UMOV UR18, UR12 ;  /* 0x0000000c00124c82 */ /* 0x000fe40008000000 */
[C---:B--2---:R-:W-:Y:S01]  /*8030*/  HMMA.16816.F32 R12, R28.reuse, R32, R12 ;  /* 0x000000201c0c723c */ /* 0x044fe2000000180c */
[----:B----4-:R-:W2:Y:S01]  /*8040*/  @P0 LDG.E R140, [R136.64] ;  /* 0x00000008888c0981 */ /* 0x010ea2000c1e1900 */
[----:B------:R-:W-:Y:S02]  /*8050*/  @UP4 UMOV UR19, UR11 ;  /* 0x0000000b00134c82 */ /* 0x000fe40008000000 */
[----:B------:R-:W-:Y:S01]  /*8060*/  IMAD.MOV.U32 R147, RZ, RZ, c[0x0][0x22c] ;  /* 0x00008b00ff937624 */ /* 0x000fe200078e00ff */
[----:B------:R-:W3:Y:S01]  /*8070*/  @P0 LDG.E R141, [R136.64+0x20] ;  /* 0x00002008888d0981 */ /* 0x000ee2000c1e1900 */
[----:B------:R-:W-:Y:S02]  /*8080*/  IMAD.MOV.U32 R148, RZ, RZ, c[0x0][0x22c] ;  /* 0x00008b00ff947624 */ /* 0x000fe400078e00ff */
[C---:B------:R-:W-:Y:S01]  /*8090*/  HMMA.16816.F32 R16, R28.reuse, R34, R16 ;  /* 0x000000221c10723c */ /* 0x040fe20000001810 */
[----:B------:R-:W4:Y:S03]  /*80a0*/  @P0 LDG.E R145, [R136.64+0xa0] ;  /* 0x0000a00888910981 */ /* 0x000f26000c1e1900 */
[----:B------:R-:W-:Y:S01]  /*80b0*/  IMAD.MOV.U32 R32, RZ, RZ, R0 ;  /* 0x000000ffff207224 */ /* 0x000fe200078e0000 */
[----:B------:R-:W4:Y:S01]  /*80c0*/  @P0 LDG.E R146, [R136.64+0x80] ;  /* 0x0000800888920981 */ /* 0x000f22000c1e1900 */
[----:B------:R-:W-:Y:S02]  /*80d0*/  IMAD.MOV.U32 R33, RZ, RZ, R252 ;  /* 0x000000ffff217224 */ /* 0x000fe400078e00fc */
[C---:B------:R-:W-:Y:S03]  /*80e0*/  HMMA.16816.F32 R20, R28.reuse, R132, R20 ;  /* 0x000000841c14723c */ /* 0x040fe60000001814 */
[----:B------:R-:W-:Y:S01]  /*80f0*/  RED.E.ADD.F32.FTZ.RN.STRONG.GPU [R32.64], R4 ;  /* 0x000000042000798e */ /* 0x000fe2000c10e788 */
[----:B------:R-:W-:Y:S02]  /*8100*/  IMAD R147, R147, c[0x0][0x1c0], RZ ;  /* 0x0000700093937a24 */ /* 0x000fe400078e02ff */
[----:B-1----:R-:W-:Y:S02]  /*8110*/  IMAD.MOV.U32 R0, RZ, RZ, c[0x0][0x22c] ;  /* 0x00008b00ff007624 */ /* 0x002fe400078e00ff */
[----:B------:R-:W-:Y:S04]  /*8120*/  HMMA.16816.F32 R24, R28, R134, R24 ;  /* 0x000000861c18723c */ /* 0x000fe80000001818 */
[----:B------:R-:W-:Y:S02]  /*8130*/  IMAD R147, R147, 0x18, RZ ;  /* 0x0000001893937824 */ /* 0x000fe400078e02ff */
[----:B------:R-:W-:Y:S02]  /*8140*/  IMAD R0, R0, c[0x0][0x1c0], RZ ;  /* 0x0000700000007a24 */ /* 0x000fe400078e02ff */
[----:B------:R-:W-:Y:S04]  /*8150*/  IMAD R148, R148, c[0x0][0x1c0], RZ ;  /* 0x0000700094947a24 */ /* 0x000fe800078e02ff */
[----:B------:R-:W-:Y:S02]  /*8160*/  IMAD R0, R0, 0x30, RZ ;  /* 0x0000003000007824 */ /* 0x000fe400078e02ff */
[----:B------:R-:W-:Y:S01]  /*8170*/  IMAD R148, R148, 0x38, RZ ;  /* 0x0000003894947824 */ /* 0x000fe200078e02ff */
[----:B--2---:R1:W-:Y:S04]  /*8180*/  @P0 STL [R1+0x28], R140 ;  /* 0x0000288c01000387 */ /* 0x0043e80000100800 */
[----:B---3--:R2:W-:Y:S04]  /*8190*/  @P0 STL [R1+0x2c], R141 ;  /* 0x00002c8d01000387 */ /* 0x0085e80000100800 */
[----:B------:R-:W3:Y:S04]  /*81a0*/  LDL R139, [R1+0x48] ;  /* 0x00004800018b7983 */ /* 0x000ee80000100800 */
[----:B------:R-:W3:Y:S04]  /*81b0*/  LDL R138, [R1+0x50] ;  /* 0x00005000018a7983 */ /* 0x000ee80000100800 */
[----:B----4-:R4:W-:Y:S04]  /*81c0*/  @P0 STL [R1+0x24], R145 ;  /* 0x0000249101000387 */ /* 0x0109e80000100800 */
[----:B------:R4:W-:Y:S01]  /*81d0*/  @P0 STL [R1+0x20], R146 ;  /* 0x0000209201000387 */ /* 0x0009e20000100800 */
[----:B-1----:R-:W-:Y:S04]  /*81e0*/  IMAD.MOV.U32 R140, RZ, RZ, c[0x0][0x22c] ;  /* 0x00008b00ff8c7624 */ /* 0x002fe800078e00ff */
[----:B------:R-:W-:Y:S02]  /*81f0*/  IMAD R140, R140, c[0x0][0x1c0], RZ ;  /* 0x000070008c8c7a24 */ /* 0x000fe400078e02ff */
[----:B--2---:R-:W-:Y:S02]  /*8200*/  IMAD.MOV.U32 R141, RZ, RZ, c[0x0][0x22c] ;  /* 0x00008b00ff8d7624 */ /* 0x004fe400078e00ff */
[----:B------:R-:W-:Y:S02]  /*8210*/  IMAD.SHL.U32 R140, R140, 0x8, RZ ;  /* 0x000000088c8c7824 */ /* 0x000fe400078e00ff */
[----:B------:R-:W-:Y:S03]  /*8220*/  IMAD R141, R141, c[0x0][0x1c0], RZ ;  /* 0x000070008d8d7a24 */ /* 0x000fe600078e02ff */
[CC--:B------:R-:W-:Y:S01]  /*8230*/  LEA R34, P1, R140.reuse, R32.reuse, 0x2 ;  /* 0x000000208c227211 */ /* 0x0c0fe200078210ff */
[----:B------:R-:W-:Y:S02]  /*8240*/  IMAD.SHL.U32 R141, R141, 0x10, RZ ;  /* 0x000000108d8d7824 */ /* 0x000fe400078e00ff */
[----:B----4-:R-:W-:Y:S01]  /*8250*/  IMAD.MOV.U32 R145, RZ, RZ, c[0x0][0x22c] ;  /* 0x00008b00ff917624 */ /* 0x010fe200078e00ff */
[-C--:B------:R-:W-:Y:S02]  /*8260*/  LEA.HI.X.SX32 R35, R140, R33.reuse, 0x2, P1 ;  /* 0x000000218c237211 */ /* 0x080fe400008f16ff */
[-C--:B------:R-:W-:Y:S01]  /*8270*/  LEA R136, P0, R141, R32.reuse, 0x2 ;  /* 0x000000208d887211 */ /* 0x080fe200078010ff */
[----:B------:R-:W-:Y:S01]  /*8280*/  IMAD.MOV.U32 R146, RZ, RZ, c[0x0][0x22c] ;  /* 0x00008b00ff927624 */ /* 0x000fe200078e00ff */
[-C--:B------:R-:W-:Y:S01]  /*8290*/  LEA R132, P1, R147, R32.reuse, 0x2 ;  /* 0x0000002093847211 */ /* 0x080fe200078210ff */
[----:B------:R1:W-:Y:S01]  /*82a0*/  RED.E.ADD.F32.FTZ.RN.STRONG.GPU [R34.64], R5 ;  /* 0x000000052200798e */ /* 0x0003e2000c10e788 */
[-C--:B------:R-:W-:Y:S01]  /*82b0*/  LEA.HI.X.SX32 R137, R141, R33.reuse, 0x2, P0 ;  /* 0x000000218d897211 */ /* 0x080fe200000f16ff */
[----:B------:R-:W-:Y:S01]  /*82c0*/  IMAD R146, R146, c[0x0][0x1c0], RZ ;  /* 0x0000700092927a24 */ /* 0x000fe200078e02ff */
[-C--:B------:R-:W-:Y:S01]  /*82d0*/  LEA.HI.X.SX32 R133, R147, R33.reuse, 0x2, P1 ;  /* 0x0000002193857211 */ /* 0x080fe200008f16ff */
[----:B------:R-:W-:Y:S01]  /*82e0*/  IMAD R145, R145, c[0x0][0x1c0], RZ ;  /* 0x0000700091917a24 */ /* 0x000fe200078e02ff */
[-C--:B------:R-:W-:Y:S01]  /*82f0*/  LEA R4, P1, R0, R32.reuse, 0x2 ;  /* 0x0000002000047211 */ /* 0x080fe200078210ff */
[----:B------:R2:W-:Y:S01]  /*8300*/  RED.E.ADD.F32.FTZ.RN.STRONG.GPU [R136.64], R6 ;  /* 0x000000068800798e */ /* 0x0005e2000c10e788 */
[----:B------:R-:W-:Y:S01]  /*8310*/  IMAD.SHL.U32 R146, R146, 0x20, RZ ;  /* 0x0000002092927824 */ /* 0x000fe200078e00ff */
[----:B------:R-:W-:Y:S01]  /*8320*/  IADD3 R134, R141, 0x40, RZ ;  /* 0x000000408d867810 */ /* 0x000fe20007ffe0ff */
[----:B------:R-:W-:Y:S01]  /*8330*/  IMAD R145, R145, 0x28, RZ ;  /* 0x0000002891917824 */ /* 0x000fe200078e02ff */
[----:B------:R4:W-:Y:S01]  /*8340*/  RED.E.ADD.F32.FTZ.RN.STRONG.GPU [R132.64], R7 ;  /* 0x000000078400798e */ /* 0x0009e2000c10e788 */
[----:B------:R-:W-:Y:S01]  /*8350*/  IMAD.MOV.U32 R147, RZ, RZ, c[0x0][0x22c] ;  /* 0x00008b00ff937624 */ /* 0x000fe200078e00ff */
[CC--:B------:R-:W-:Y:S02]  /*8360*/  LEA R30, P0, R146.reuse, R32.reuse, 0x2 ;  /* 0x00000020921e7211 */ /* 0x0c0fe400078010ff */
[-C--:B------:R-:W-:Y:S01]  /*8370*/  LEA R28, P2, R145, R32.reuse, 0x2 ;  /* 0x00000020911c7211 */ /* 0x080fe200078410ff */
[----:B------:R-:W-:Y:S01]  /*8380*/  IMAD R147, R147, c[0x0][0x1c0], RZ ;  /* 0x0000700093937a24 */ /* 0x000fe200078e02ff */
[-C--:B------:R-:W-:Y:S01]  /*8390*/  LEA.HI.X.SX32 R31, R146, R33.reuse, 0x2, P0 ;  /* 0x00000021921f7211 */ /* 0x080fe200000f16ff */
[----:B------:R-:W-:Y:S01]  /*83a0*/  IMAD.MOV.U32 R146, RZ, RZ, c[0x0][0x22c] ;  /* 0x00008b00ff927624 */ /* 0x000fe200078e00ff */
[-C--:B------:R-:W-:Y:S01]  /*83b0*/  LEA.HI.X.SX32 R29, R145, R33.reuse, 0x2, P2 ;  /* 0x00000021911d7211 */ /* 0x080fe200010f16ff */
[----:B------:R-:W-:Y:S02]  /*83c0*/  IMAD.MOV.U32 R145, RZ, RZ, c[0x0][0x22c] ;  /* 0x00008b00ff917624 */ /* 0x000fe400078e00ff */
[----:B------:R4:W-:Y:S01]  /*83d0*/  RED.E.ADD.F32.FTZ.RN.STRONG.GPU [R30.64], R8 ;  /* 0x000000081e00798e */ /* 0x0009e2000c10e788 */
[----:B------:R-:W-:Y:S02]  /*83e0*/  IMAD.SHL.U32 R147, R147, 0x10, RZ ;  /* 0x0000001093937824 */ /* 0x000fe400078e00ff */
[----:B------:R-:W-:Y:S01]  /*83f0*/  IMAD R145, R145, c[0x0][0x1c0], RZ ;  /* 0x0000700091917a24 */ /* 0x000fe200078e02ff */
[----:B------:R4:W-:Y:S01]  /*8400*/  RED.E.ADD.F32.FTZ.RN.STRONG.GPU [R28.64], R9 ;  /* 0x000000091c00798e */ /* 0x0009e2000c10e788 */
[----:B------:R-:W-:Y:S01]  /*8410*/  IMAD R146, R146, c[0x0][0x1c0], RZ ;  /* 0x0000700092927a24 */ /* 0x000fe200078e02ff */
[-C--:B-1----:R-:W-:Y:S01]  /*8420*/  LEA.HI.X.SX32 R5, R0, R33.reuse, 0x2, P1 ;  /* 0x0000002100057211 */ /* 0x082fe200008f16ff */
[----:B------:R-:W-:Y:S01]  /*8430*/  IMAD.SHL.U32 R145, R145, 0x10, RZ ;  /* 0x0000001091917824 */ /* 0x000fe200078e00ff */
[----:B------:R-:W3:Y:S01]  /*8440*/  LDL R0, [R1+0x4c] ;  /* 0x00004c0001007983 */ /* 0x000ee20000100800 */
[----:B------:R-:W-:Y:S01]  /*8450*/  IADD3 R143, R147, 0x20, RZ ;  /* 0x00000020938f7810 */ /* 0x000fe20007ffe0ff */
[----:B------:R-:W-:Y:S02]  /*8460*/  IMAD.SHL.U32 R146, R146, 0x8, RZ ;  /* 0x0000000892927824 */ /* 0x000fe400078e00ff */
[----:B------:R1:W-:Y:S01]  /*8470*/  RED.E.ADD.F32.FTZ.RN.STRONG.GPU [R4.64], R10 ;  /* 0x0000000a0400798e */ /* 0x0003e2000c10e788 */
[-C--:B--2---:R-:W-:Y:S01]  /*8480*/  LEA R6, P0, R148, R32.reuse, 0x2 ;  /* 0x0000002094067211 */ /* 0x084fe200078010ff */
[----:B------:R-:W-:Y:S01]  /*8490*/  IMAD.IADD R143, R146, 0x1, R143 ;  /* 0x00000001928f7824 */ /* 0x000fe200078e028f */
[----:B------:R-:W-:Y:S01]  /*84a0*/  IADD3 R142, R145, 0x20, RZ ;  /* 0x00000020918e7810 */ /* 0x000fe20007ffe0ff */
[----:B----4-:R-:W2:Y:S01]  /*84b0*/  LDL R132, [R1+0x44] ;  /* 0x0000440001847983 */ /* 0x010ea20000100800 */
[-C--:B------:R-:W-:Y:S01]  /*84c0*/  LEA.HI.X.SX32 R7, R148, R33.reuse, 0x2, P0 ;  /* 0x0000002194077211 */ /* 0x080fe200000f16ff */
[C---:B------:R-:W-:Y:S01]  /*84d0*/  IMAD.IADD R143, R146.reuse, 0x1, R143 ;  /* 0x00000001928f7824 */ /* 0x040fe200078e028f */
[----:B------:R-:W-:Y:S02]  /*84e0*/  IADD3 R145, R147, 0x20, RZ ;  /* 0x0000002093917810 */ /* 0x000fe40007ffe0ff */
[C---:B------:R-:W-:Y:S01]  /*84f0*/  IADD3 R133, R141.reuse, 0x40, RZ ;  /* 0x000000408d857810 */ /* 0x040fe20007ffe0ff */
[----:B------:R4:W-:Y:S02]  /*8500*/  RED.E.ADD.F32.FTZ.RN.STRONG.GPU [R6.64], R11 ;  /* 0x0000000b0600798e */ /* 0x0009e4000c10e788 */
[----:B------:R-:W-:Y:S02]  /*8510*/  IMAD.IADD R145, R146, 0x1, R145 ;  /* 0x0000000192917824 */ /* 0x000fe400078e0291 */
[----:B------:R4:W-:Y:S01]  /*8520*/  RED.E.ADD.F32.FTZ.RN.STRONG.GPU [R32.64+0x80], R12 ;  /* 0x0000800c2000798e */ /* 0x0009e2000c10e788 */
[C---:B------:R-:W-:Y:S01]  /*8530*/  IADD3 R31, R141.reuse, 0x40, RZ ;  /* 0x000000408d1f7810 */ /* 0x040fe20007ffe0ff */
[C---:B------:R-:W-:Y:S01]  /*8540*/  IMAD.IADD R133, R140.reuse, 0x1, R133 ;  /* 0x000000018c857824 */ /* 0x040fe200078e0285 */
[----:B------:R-:W-:Y:S01]  /*8550*/  IADD3 R30, R141, 0x40, RZ ;  /* 0x000000408d1e7810 */ /* 0x000fe20007ffe0ff */
[----:B------:R4:W-:Y:S01]  /*8560*/  RED.E.ADD.F32.FTZ.RN.STRONG.GPU [R34.64+0x80], R13 ;  /* 0x0000800d2200798e */ /* 0x0009e2000c10e788 */
[CC--:B------:R-:W-:Y:S01]  /*8570*/  LEA R28, P1, R145.reuse, R32.reuse, 0x2 ;  /* 0x00000020911c7211 */ /* 0x0c0fe200078210ff */
[C---:B------:R-:W-:Y:S02]  /*8580*/  IMAD.IADD R31, R140.reuse, 0x1, R31 ;  /* 0x000000018c1f7824 */ /* 0x040fe400078e021f */
[C---:B------:R-:W-:Y:S01]  /*8590*/  IMAD.IADD R30, R140.reuse, 0x1, R30 ;  /* 0x000000018c1e7824 */ /* 0x040fe200078e021e */
[-C--:B------:R-:W-:Y:S01]  /*85a0*/  LEA.HI.X.SX32 R29, R145, R33.reuse, 0x2, P1 ;  /* 0x00000021911d7211 */ /* 0x080fe200008f16ff */
[C---:B------:R-:W-:Y:S02]  /*85b0*/  IMAD.IADD R133, R140.reuse, 0x1, R133 ;  /* 0x000000018c857824 */ /* 0x040fe400078e0285 */
[----:B------:R-:W-:Y:S01]  /*85c0*/  IMAD.IADD R30, R140, 0x1, R30 ;  /* 0x000000018c1e7824 */ /* 0x000fe200078e021e */
[-C--:B-1----:R-:W-:Y:S01]  /*85d0*/  LEA R4, P0, R142, R32.reuse, 0x2 ;  /* 0x000000208e047211 */ /* 0x082fe200078010ff */
[----:B------:R-:W-:Y:S03]  /*85e0*/  IMAD.IADD R133, R140, 0x1, R133 ;  /* 0x000000018c857824 */ /* 0x000fe600078e0285 */
        /* <DEDUP_REMOVED lines=332> */
.L_x_530:
        /* <DEDUP_REMOVED lines=19> */
.L_x_531:
        /* <DEDUP_REMOVED lines=55> */
.L_x_533:
[----:B------:R-:W-:Y:S05]  /*9f50*/  BSYNC B0 ;  /* 0x0000000000007941 */ /* 0x000fea0003800000 */
.L_x_532:
        /* <DEDUP_REMOVED lines=20> */
.L_x_535:
[----:B------:R-:W-:Y:S05]  /*a0a0*/  BSYNC B0 ;  /* 0x0000000000007941 */ /* 0x000fea0003800000 */
.L_x_534:
        /* <DEDUP_REMOVED lines=29> */
.L_x_537:
[----:B------:R-:W-:Y:S05]  /*a280*/  BSYNC B0 ;  /* 0x0000000000007941 */ /* 0x000fea0003800000 */
.L_x_536:
        /* <DEDUP_REMOVED lines=18> */
.L_x_513:
        /* <DEDUP_REMOVED lines=20> */
.L_x_539:
        /* <DEDUP_REMOVED lines=18> */
.L_x_540:
        /* <DEDUP_REMOVED lines=11> */
[----:B------:R-:W-:-:S03]  /*a6c0*/  UIMAD UR5, UR4, UR11, UR5 ;  /* 0x0000000b040572a4 */ /* 0x000fc6000f8e0205 */
[----:B------:R-:W-:-:S03]  /*a6d0*/  ULDC.64 UR10, c[0x0][0x3b8] ;  /* 0x0000ee00000a7ab9 */ /* 0x000fc60000000a00 */
[----:B------:R-:W-:Y:S01]  /*a6e0*/  IMAD.U32 R3, RZ, RZ, UR5 ;  /* 0x00000005ff037e24 */ /* 0x000fe2000f8e00ff */
        /* <DEDUP_REMOVED lines=28> */
.L_x_542:
[----:B-1----:R-:W-:Y:S05]  /*a8b0*/  BSYNC B0 ;  /* 0x0000000000007941 */ /* 0x002fea0003800000 */
.L_x_541:
        /* <DEDUP_REMOVED lines=19> */
.L_x_544:
[----:B------:R-:W-:Y:S05]  /*a9f0*/  BSYNC B0 ;  /* 0x0000000000007941 */ /* 0x000fea0003800000 */
.L_x_543:
        /* <DEDUP_REMOVED lines=29> */
.L_x_546:
[----:B------:R-:W-:Y:S05]  /*abd0*/  BSYNC B0 ;  /* 0x0000000000007941 */ /* 0x000fea0003800000 */
.L_x_545:
        /* <DEDUP_REMOVED lines=16> */
.L_x_538:
[----:B------:R-:W-:Y:S05]  /*ace0*/  BSYNC B1 ;  /* 0x0000000000017941 */ /* 0x000fea0003800000 */
.L_x_508:
        /* <DEDUP_REMOVED lines=11> */
.L_x_547:
[----:B------:R-:W-:Y:S05]  /*ada0*/  EXIT ;  /* 0x000000000000794d */ /* 0x000fea0003800000 */
.L_x_549:
        /* <DEDUP_REMOVED lines=13> */
.L_x_1290:


//--------------------- .text._ZN5flash44flash_bwd_dq_dk_dv_loop_seqk_parallel_kernelI23Flash_bwd_kernel_traitsILi96ELi64ELi128ELi8ELi2ELi4ELi4ELb1ELb0EN7cutlass6half_tE19Flash_kernel_traitsILi96ELi64ELi128ELi8ES3_EELb0ELb0ELb0ELb1ELb0ELb0ELb1EEEvNS_16Flash_bwd_paramsE --------------------------
	.section	.text._ZN5flash44flash_bwd_dq_dk_dv_loop_seqk_parallel_kernelI23Flash_bwd_kernel_traitsILi96ELi64ELi128ELi8ELi2ELi4ELi4ELb1ELb0EN7cutlass6half_tE19Flash_kernel_traitsILi96ELi64ELi128ELi8ES3_EELb0ELb0ELb0ELb1ELb0ELb0ELb1EEEvNS_16Flash_bwd_paramsE,"ax",@progbits
	.sectioninfo	@"SHI_REGISTERS=255"
	.align	128
        .global         _ZN5flash44flash_bwd_dq_dk_dv_loop_seqk_parallel_kernelI23Flash_bwd_kernel_traitsILi96ELi64ELi128ELi8ELi2ELi4ELi4ELb1ELb0EN7cutlass6half_tE19Flash_kernel_traitsILi96ELi64ELi128ELi8ES3_EELb0ELb0ELb0ELb1ELb0ELb0ELb1EEEvNS_16Flash_bwd_paramsE
        .type           _ZN5flash44flash_bwd_dq_dk_dv_loop_seqk_parallel_kernelI23Flash_bwd_kernel_traitsILi96ELi64ELi128ELi8ELi2ELi4ELi4ELb1ELb0EN7cutlass6half_tE19Flash_kernel_traitsILi96ELi64ELi128ELi8ES3_EELb0ELb0ELb0ELb1ELb0ELb0ELb1EEEvNS_16Flash_bwd_paramsE,@function
        .size           _ZN5flash44flash_bwd_dq_dk_dv_loop_seqk_parallel_kernelI23Flash_bwd_kernel_traitsILi96ELi64ELi128ELi8ELi2ELi4ELi4ELb1ELb0EN7cutlass6half_tE19Flash_kernel_traitsILi96ELi64ELi128ELi8ES3_EELb0ELb0ELb0ELb1ELb0ELb0ELb1EEEvNS_16Flash_bwd_paramsE,(.L_x_1291 - _ZN5flash44flash_bwd_dq_dk_dv_loop_seqk_parallel_kernelI23Flash_bwd_kernel_traitsILi96ELi64ELi128ELi8ELi2ELi4ELi4ELb1ELb0EN7cutlass6half_tE19Flash_kernel_traitsILi96ELi64ELi128ELi8ES3_EELb0ELb0ELb0ELb1ELb0ELb0ELb1EEEvNS_16Flash_bwd_paramsE)
        .other          _ZN5flash44flash_bwd_dq_dk_dv_loop_seqk_parallel_kernelI23Flash_bwd_kernel_traitsILi96ELi64ELi128ELi8ELi2ELi4ELi4ELb1ELb0EN7cutlass6half_tE19Flash_kernel_traitsILi96ELi64ELi128ELi8ES3_EELb0ELb0ELb0ELb1ELb0ELb0ELb1EEEvNS_16Flash_bwd_paramsE,@"STO_CUDA_ENTRY STV_DEFAULT"
_ZN5flash44flash_bwd_dq_dk_dv_loop_seqk_parallel_kernelI23Flash_bwd_kernel_traitsILi96ELi64ELi128ELi8ELi2ELi4ELi4ELb1ELb0EN7cutlass6half_tE19Flash_kernel_traitsILi96ELi64ELi128ELi8ES3_EELb0ELb0ELb0ELb1ELb0ELb0ELb1EEEvNS_16Flash_bwd_paramsE:
.text._ZN5flash44flash_bwd_dq_dk_dv_loop_seqk_parallel_kernelI23Flash_bwd_kernel_traitsILi96ELi64ELi128ELi8ELi2ELi4ELi4ELb1ELb0EN7cutlass6half_tE19Flash_kernel_traitsILi96ELi64ELi128ELi8ES3_EELb0ELb0ELb0ELb1ELb0ELb0ELb1EEEvNS_16Flash_bwd_paramsE:
        /* <DEDUP_REMOVED lines=84> */
[----:B------:R-:W-:Y:S01]  /*0540*/  STL [R1], R24 ;  /* 0x0000001801007387 */ /* 0x000fe20000100800 */
        /* <DEDUP_REMOVED lines=147> */
.L_x_591:
        /* <DEDUP_REMOVED lines=53> */
.L_x_550:
        /* <DEDUP_REMOVED lines=58> */
.L_x_552:
        /* <DEDUP_REMOVED lines=18> */
.L_x_553:
        /* <DEDUP_REMOVED lines=71> */
.L_x_554:
[----:B------:R-:W-:Y:S02]  /*1b00*/  UMOV UR11, UR50 ;  /* 0x00000032000b7c82 */ /* 0x000fe40008000000 */
.L_x_555:
[----:B------:R-:W2:Y:S04]  /*1b10*/  LDL.64 R4, [R1] ;  /* 0x0000000001047983 */ /* 0x000ea80000100a00 */
[----:B------:R1:W3:Y:S01]  /*1b20*/  LDL.64 R20, [R1] ;  /* 0x0000000001147983 */ /* 0x0002e20000100a00 */
[----:B------:R-:W-:Y:S01]  /*1b30*/  UIADD3 UR8, UP5, UP4, UR8, UR41, UR47 ;  /* 0x0000002908087290 */ /* 0x000fe2000fcbe02f */
[----:B------:R-:W-:Y:S02]  /*1b40*/  BSSY B1, `(.L_x_551) ;  /* 0x00008aa000017945 */ /* 0x000fe40003800000 */
[----:B------:R-:W4:Y:S01]  /*1b50*/  S2R R8, SR_TID.X ;  /* 0x0000000000087919 */ /* 0x000f220000002100 */
[----:B------:R-:W-:-:S02]  /*1b60*/  UIADD3 UR21, UP1, UP0, UR20, UR8, UR21 ;  /* 0x0000000814157290 */ /* 0x000fc4000f83e015 */
[----:B------:R-:W-:Y:S02]  /*1b70*/  UIADD3.X UR4, UR10, UR48, UR53, UP5, UP4 ;  /* 0x000000300a047290 */ /* 0x000fe4000afe8435 */
[----:B------:R-:W-:Y:S02]  /*1b80*/  ULDC.64 UR8, c[0x0][0x1a8] ;  /* 0x00006a0000087ab9 */ /* 0x000fe40000000a00 */
[----:B------:R-:W-:Y:S02]  /*1b90*/  UIADD3.X UR20, UR12, UR4, UR13, UP1, UP0 ;  /* 0x000000040c147290 */ /* 0x000fe40008fe040d */
[----:B------:R-:W-:Y:S02]  /*1ba0*/  UIMAD UR4, UR57, UR8, URZ ;  /* 0x00000008390472a4 */ /* 0x000fe4000f8e023f */
[----:B------:R-:W-:Y:S02]  /*1bb0*/  UISETP.GE.AND UP0, UPT, UR25, 0x1, UPT ;  /* 0x000000011900788c */ /* 0x000fe4000bf06270 */
[----:B------:R-:W-:-:S02]  /*1bc0*/  UIMAD UR13, UR35, UR9, UR4 ;  /* 0x00000009230d72a4 */ /* 0x000fc4000f8e0204 */
[----:B------:R-:W-:Y:S02]  /*1bd0*/  ULEA.HI.SX32 UR12, UR33, 0xffffffff, 0x1a ;  /* 0xffffffff210c7891 */ /* 0x000fe4000f8fd23f */
[----:B------:R-:W-:Y:S02]  /*1be0*/  ULDC.64 UR8, c[0x0][0x378] ;  /* 0x0000de0000087ab9 */ /* 0x000fe40000000a00 */
[----:B------:R-:W-:-:S04]  /*1bf0*/  UIMAD UR4, UR57, UR8, URZ ;  /* 0x00000008390472a4 */ /* 0x000fc8000f8e023f */
[----:B------:R-:W-:Y:S01]  /*1c00*/  UIMAD UR10, UR35, UR9, UR4 ;  /* 0x00000009230a72a4 */ /* 0x000fe2000f8e0204 */
[----:B----4-:R-:W-:Y:S02]  /*1c10*/  SHF.R.S32.HI R9, RZ, 0x1f, R8 ;  /* 0x0000001fff097819 */ /* 0x010fe40000011408 */
[----:B------:R-:W-:Y:S02]  /*1c20*/  ULDC.64 UR8, c[0x0][0x370] ;  /* 0x0000dc0000087ab9 */ /* 0x000fe40000000a00 */
[----:B------:R-:W-:Y:S01]  /*1c30*/  LEA.HI R3, R9, R8, RZ, 0x2 ;  /* 0x0000000809037211 */ /* 0x000fe200078f10ff */
[----:B------:R-:W-:Y:S02]  /*1c40*/  UIMAD UR4, UR29, UR8, URZ ;  /* 0x000000081d0472a4 */ /* 0x000fe4000f8e023f */
[----:B------:R-:W-:Y:S01]  /*1c50*/  UIADD3 UR8, UR17, UR15, URZ ;  /* 0x0000000f11087290 */ /* 0x000fe2000fffe03f */
[----:B------:R-:W-:Y:S01]  /*1c60*/  SHF.R.S32.HI R3, RZ, 0x2, R3 ;  /* 0x00000002ff037819 */ /* 0x000fe20000011403 */
[----:B------:R-:W-:-:S03]  /*1c70*/  UIMAD UR4, UR17, UR9, UR4 ;  /* 0x00000009110472a4 */ /* 0x000fc6000f8e0204 */
        /* <DEDUP_REMOVED lines=12> */
[----:B------:R-:W-:Y:S01]  /*1d40*/  IADD3.X R5, R21, UR28, RZ, P0, !PT ;  /* 0x0000001c15057c10 */ /* 0x000fe200087fe4ff */
[----:B------:R-:W-:Y:S01]  /*1d50*/  ULDC.64 UR28, c[0x0][0x200] ;  /* 0x00008000001c7ab9 */ /* 0x000fe20000000a00 */
[----:B------:R-:W-:Y:S01]  /*1d60*/  IADD3.X R7, R7, UR34, R0, P1, !PT ;  /* 0x0000002207077c10 */ /* 0x000fe20008ffe400 */
[----:B------:R-:W-:Y:S01]  /*1d70*/  IMAD.U32 R0, RZ, RZ, UR17 ;  /* 0x00000011ff007e24 */ /* 0x000fe2000f8e00ff */
[----:B------:R-:W-:Y:S01]  /*1d80*/  PLOP3.LUT P0, PT, PT, PT, UP0, 0x80, 0x0 ;  /* 0x000000000000781c */ /* 0x000fe20003f0f008 */
[----:B------:R-:W-:Y:S02]  /*1d90*/  UIMAD.WIDE UR8, UR8, UR26, UR28 ;  /* 0x0000001a080872a5 */ /* 0x000fe4000f8e021c */
        /* <DEDUP_REMOVED lines=31> */
[----:B------:R-:W-:Y:S01]  /*1f90*/  UMOV UR11, UR8 ;  /* 0x00000008000b7c82 */ /* 0x000fe20008000000 */
[----:B------:R-:W-:Y:S01]  /*1fa0*/  IMAD.U32 R15, RZ, RZ, UR22 ;  /* 0x00000016ff0f7e24 */ /* 0x000fe2000f8e00ff */
[----:B------:R-:W-:Y:S01]  /*1fb0*/  UMOV UR10, UR9 ;  /* 0x00000009000a7c82 */ /* 0x000fe20008000000 */
[----:B------:R-:W-:Y:S01]  /*1fc0*/  BSSY B0, `(.L_x_557) ;  /* 0x0000046000007945 */ /* 0x000fe20003800000 */
[----:B------:R-:W-:Y:S01]  /*1fd0*/  ULDC.64 UR8, c[0x0][0x1a0] ;  /* 0x0000680000087ab9 */ /* 0x000fe20000000a00 */
[----:B------:R-:W-:Y:S01]  /*1fe0*/  IMAD.WIDE.U32 R4, R15, c[0x0][0x1a0], R20 ;  /* 0x000068000f047a25 */ /* 0x000fe200078e0014 */
[----:B------:R-:W-:Y:S01]  /*1ff0*/  UIMAD UR4, UR16, UR8, URZ ;  /* 0x00000008100472a4 */ /* 0x000fe2000f8e023f */
[----:B------:R-:W-:Y:S01]  /*2000*/  MOV R241, R8 ;  /* 0x0000000800f17202 */ /* 0x000fe20000000f00 */
[----:B------:R-:W-:Y:S01]  /*2010*/  UMOV UR13, UR14 ;  /* 0x0000000e000d7c82 */ /* 0x000fe20008000000 */
[----:B------:R-:W-:Y:S01]  /*2020*/  IMAD.MOV.U32 R238, RZ, RZ, R13 ;  /* 0x000000ffffee7224 */ /* 0x000fe200078e000d */
[----:B------:R-:W-:Y:S01]  /*2030*/  UIMAD UR9, UR22, UR9, UR4 ;  /* 0x00000009160972a4 */ /* 0x000fe2000f8e0204 */
[----:B------:R-:W-:Y:S01]  /*2040*/  IMAD.MOV.U32 R242, RZ, RZ, R10 ;  /* 0x000000fffff27224 */ /* 0x000fe200078e000a */
[----:B------:R-:W-:Y:S01]  /*2050*/  @P0 BAR.SYNC.DEFER_BLOCKING 0x0 ;  /* 0x0000000000000b1d */ /* 0x000fe20000010000 */
[----:B------:R-:W-:Y:S01]  /*2060*/  UIMAD UR4, UR18, -0x80, UR5 ;  /* 0xffffff80120478a4 */ /* 0x000fe2000f8e0205 */
[----:B------:R-:W-:Y:S01]  /*2070*/  IADD3 R6, P0, R4, UR30, RZ ;  /* 0x0000001e04067c10 */ /* 0x000fe2000ff1e0ff */
[----:B------:R-:W-:Y:S01]  /*2080*/  IMAD R4, R16, c[0x0][0x1b8], RZ ;  /* 0x00006e0010047a24 */ /* 0x000fe200078e02ff */
[----:B------:R-:W-:Y:S01]  /*2090*/  MOV R7, UR9 ;  /* 0x0000000900077c02 */ /* 0x000fe20008000f00 */
[----:B------:R-:W-:Y:S01]  /*20a0*/  IMAD.MOV.U32 R240, RZ, RZ, R12 ;  /* 0x000000fffff07224 */ /* 0x000fe200078e000c */
[----:B------:R-:W-:Y:S01]  /*20b0*/  UMOV UR8, UR12 ;  /* 0x0000000c00087c82 */ /* 0x000fe20008000000 */
[----:B------:R-:W-:Y:S01]  /*20c0*/  ISETP.GE.AND P1, PT, R3, UR4, PT ;  /* 0x0000000403007c0c */ /* 0x000fe2000bf26270 */
[----:B------:R-:W-:Y:S01]  /*20d0*/  ULEA.HI UR9, UR8, UR8, URZ, 0x1 ;  /* 0x0000000808097291 */ /* 0x000fe2000f8f083f */
[----:B------:R-:W-:Y:S01]  /*20e0*/  IADD3.X R7, R5, UR31, R7, P0, !PT ;  /* 0x0000001f05077c10 */ /* 0x000fe200087fe407 */
[C---:B------:R-:W-:Y:S01]  /*20f0*/  IMAD R4, R14.reuse, c[0x0][0x1bc], R4 ;  /* 0x00006f000e047a24 */ /* 0x040fe200078e0204 */
[----:B------:R-:W-:Y:S01]  /*2100*/  UMOV UR12, UR15 ;  /* 0x0000000f000c7c82 */ /* 0x000fe20008000000 */
[----:B------:R-:W-:Y:S01]  /*2110*/  MOV R239, R9 ;  /* 0x0000000900ef7202 */ /* 0x000fe20000000f00 */
[----:B------:R-:W-:Y:S01]  /*2120*/  ULOP3.LUT UR9, UR9, 0xfffffffe, URZ, 0xc0, !UPT ;  /* 0xfffffffe09097892 */ /* 0x000fe2000f8ec03f */
[----:B------:R-:W-:Y:S01]  /*2130*/  IMAD.WIDE.U32 R6, R14, c[0x0][0x1b8], R6 ;  /* 0x00006e000e067a25 */ /* 0x000fe200078e0006 */
[----:B------:R-:W-:-:S02]  /*2140*/  MOV R237, R11 ;  /* 0x0000000b00ed7202 */ /* 0x000fc40000000f00 */
[----:B------:R-:W-:Y:S02]  /*2150*/  UIADD3 UR9, UR8, -UR9, URZ ;  /* 0x8000000908097290 */ /* 0x000fe4000fffe03f */
[----:B------:R-:W-:Y:S02]  /*2160*/  IADD3 R13, R7, R4, RZ ;  /* 0x00000004070d7210 */ /* 0x000fe40007ffe0ff */
[----:B------:R-:W-:Y:S01]  /*2170*/  UISETP.NE.AND UP0, UPT, UR9, 0x1, UPT ;  /* 0x000000010900788c */ /* 0x000fe2000bf05270 */
        /* <DEDUP_REMOVED lines=42> */
.L_x_558:
[----:B------:R-:W-:Y:S05]  /*2420*/  BSYNC B0 ;  /* 0x0000000000007941 */ /* 0x000fea0003800000 */
.L_x_557:
        /* <DEDUP_REMOVED lines=41> */
.L_x_560:
[----:B------:R-:W-:Y:S05]  /*26c0*/  BSYNC B0 ;  /* 0x0000000000007941 */ /* 0x000fea0003800000 */
.L_x_559:
        /* <DEDUP_REMOVED lines=39> */
.L_x_562:
[----:B------:R-:W-:Y:S05]  /*2940*/  BSYNC B0 ;  /* 0x0000000000007941 */ /* 0x000fea0003800000 */
.L_x_561:
        /* <DEDUP_REMOVED lines=19> */
.L_x_564:
        /* <DEDUP_REMOVED lines=36> */
.L_x_565:
[----:B------:R-:W-:Y:S05]  /*2cc0*/  BSYNC B0 ;  /* 0x0000000000007941 */ /* 0x000fea0003800000 */
.L_x_563:
        /* <DEDUP_REMOVED lines=81> */
.L_x_567:
[----:B------:R-:W-:Y:S05]  /*31e0*/  BSYNC B0 ;  /* 0x0000000000007941 */ /* 0x000fea0003800000 */
.L_x_566:
        /* <DEDUP_REMOVED lines=39> */
.L_x_569:
[----:B------:R-:W-:Y:S05]  /*3460*/  BSYNC B0 ;  /* 0x0000000000007941 */ /* 0x000fea0003800000 */
.L_x_568:
        /* <DEDUP_REMOVED lines=21> */
[----:B------:R-:W-:Y:S01]  /*35c0*/  IMAD.SHL.U32 R219, R227, 0x2, RZ ;  /* 0x00000002e3db7824 */ /* 0x000fe200078e00ff */
[----:B------:R-:W-:Y:S01]  /*35d0*/  CS2R R126, SRZ ;  /* 0x00000000007e7805 */ /* 0x000fe2000001ff00 */
[----:B------:R-:W2:Y:S01]  /*35e0*/  LDSM.16.M88.4 R168, [R218+0xf000] ;  /* 0x00f00000daa8783b */ /* 0x000ea20000000200 */
[----:B------:R-:W-:Y:S01]  /*35f0*/  IMAD.MOV.U32 R247, RZ, RZ, R228 ;  /* 0x000000fffff77224 */ /* 0x000fe200078e00e4 */
        /* <DEDUP_REMOVED lines=61> */
[----:B------:R-:W-:Y:S01]  /*39d0*/  UMOV UR4, URZ ;  /* 0x0000003f00047c82 */ /* 0x000fe20008000000 */
[----:B---3--:R-:W-:Y:S01]  /*39e0*/  @P1 FMUL.FTZ R0, R0, R3 ;  /* 0x0000000300001220 */ /* 0x008fe20000410000 */
[----:B------:R-:W-:-:S03]  /*39f0*/  MOV R3, UR18 ;  /* 0x0000001200037c02 */ /* 0x000fc60008000f00 */
[----:B------:R3:W5:Y:S02]  /*3a00*/  @P1 R2UR UR9, R0 ;  /* 0x00000000000913c2 */ /* 0x00076400000e0000 */
[----:B----4-:R-:W-:-:S05]  /*3a10*/  IMAD R3, R3, 0x80, R6 ;  /* 0x0000008003037824 */ /* 0x010fca00078e0206 */
[----:B------:R-:W-:Y:S02]  /*3a20*/  IADD3 R5, R19, -UR25, -R3 ;  /* 0x8000001913057c10 */ /* 0x000fe4000fffe803 */
[----:B------:R-:W-:Y:S02]  /*3a30*/  SHF.L.U32 R3, R4, 0x1, RZ ;  /* 0x0000000104037819 */ /* 0x000fe400000006ff */
[----:B------:R-:W-:Y:S02]  /*3a40*/  IADD3 R4, R5, UR5, RZ ;  /* 0x0000000505047c10 */ /* 0x000fe4000fffe0ff */
[----:B------:R-:W-:-:S03]  /*3a50*/  SHF.L.U64.HI R5, R19, 0x2, R17 ;  /* 0x0000000213057819 */ /* 0x000fc60000010211 */
[----:B------:R4:W-:Y:S04]  /*3a60*/  STL [R1+0x44], R4 ;  /* 0x0000440401007387 */ /* 0x0009e80000100800 */
[----:B------:R1:W-:Y:S01]  /*3a70*/  STL [R1+0x3c], R5 ;  /* 0x00003c0501007387 */ /* 0x0003e20000100800 */
[----:B---3--:R-:W-:Y:S01]  /*3a80*/  IADD3 R0, R227, 0x1800, RZ ;  /* 0x00001800e3007810 */ /* 0x008fe20007ffe0ff */
[----:B-----5:R-:W-:-:S03]  /*3a90*/  @UP1 UMOV UR4, UR9 ;  /* 0x0000000900041c82 */ /* 0x020fc60008000000 */
[----:B------:R-:W-:-:S05]  /*3aa0*/  SEL R0, R0, R227, !P0 ;  /* 0x000000e300007207 */ /* 0x000fca0004000000 */
[----:B------:R-:W-:Y:S02]  /*3ab0*/  IMAD.SHL.U32 R216, R0, 0x2, RZ ;  /* 0x0000000200d87824 */ /* 0x000fe400078e00ff */
[----:B------:R-:W-:-:S04]  /*3ac0*/  IMAD.MOV.U32 R0, RZ, RZ, c[0x0][0x22c] ;  /* 0x00008b00ff007624 */ /* 0x000fc800078e00ff */
[----:B------:R-:W-:-:S04]  /*3ad0*/  IMAD R0, R0, c[0x0][0x1c0], RZ ;  /* 0x0000700000007a24 */ /* 0x000fc800078e02ff */
[C---:B----4-:R-:W-:Y:S01]  /*3ae0*/  IMAD.SHL.U32 R4, R0.reuse, 0x8, RZ ;  /* 0x0000000800047824 */ /* 0x050fe200078e00ff */
[----:B------:R-:W-:-:S04]  /*3af0*/  SHF.L.U32 R7, R0, 0x4, RZ ;  /* 0x0000000400077819 */ /* 0x000fc800000006ff */
[C---:B------:R-:W-:Y:S02]  /*3b00*/  IADD3 R6, R7.reuse, 0x20, RZ ;  /* 0x0000002007067810 */ /* 0x040fe40007ffe0ff */
[----:B------:R-:W-:Y:S02]  /*3b10*/  IADD3 R0, R7, 0x40, RZ ;  /* 0x0000004007007810 */ /* 0x000fe40007ffe0ff */
[C---:B-1----:R-:W-:Y:S01]  /*3b20*/  IADD3 R5, R4.reuse, R6, RZ ;  /* 0x0000000604057210 */ /* 0x042fe20007ffe0ff */
[----:B------:R-:W-:Y:S02]  /*3b30*/  IMAD.SHL.U32 R6, R19, 0x4, RZ ;  /* 0x0000000413067824 */ /* 0x000fe400078e00ff */
[----:B------:R-:W-:-:S03]  /*3b40*/  IMAD.IADD R0, R4, 0x1, R0 ;  /* 0x0000000104007824 */ /* 0x000fc600078e0200 */
[----:B------:R1:W-:Y:S02]  /*3b50*/  STL [R1+0x40], R6 ;  /* 0x0000400601007387 */ /* 0x0003e40000100800 */
[C---:B-1----:R-:W-:Y:S01]  /*3b60*/  IMAD.IADD R6, R4.reuse, 0x1, R5 ;  /* 0x0000000104067824 */ /* 0x042fe200078e0205 */
[----:B------:R-:W-:-:S03]  /*3b70*/  IADD3 R5, R4, R0, RZ ;  /* 0x0000000004057210 */ /* 0x000fc60007ffe0ff */
[C---:B------:R-:W-:Y:S01]  /*3b80*/  IMAD.IADD R6, R4.reuse, 0x1, R6 ;  /* 0x0000000104067824 */ /* 0x040fe200078e0206 */
[----:B------:R-:W-:-:S03]  /*3b90*/  IADD3 R5, R4, R5, RZ ;  /* 0x0000000504057210 */ /* 0x000fc60007ffe0ff */
[C---:B------:R-:W-:Y:S01]  /*3ba0*/  IMAD.IADD R6, R4.reuse, 0x1, R6 ;  /* 0x0000000104067824 */ /* 0x040fe200078e0206 */
[----:B------:R-:W-:-:S04]  /*3bb0*/  IADD3 R5, R4, R5, RZ ;  /* 0x0000000504057210 */ /* 0x000fc80007ffe0ff */
[----:B------:R1:W-:Y:S01]  /*3bc0*/  STL [R1+0x24], R6 ;  /* 0x0000240601007387 */ /* 0x0003e20000100800 */
[----:B------:R-:W-:-:S03]  /*3bd0*/  IADD3 R0, R4, R5, RZ ;  /* 0x0000000504007210 */ /* 0x000fc60007ffe0ff */
[----:B------:R3:W-:Y:S01]  /*3be0*/  STL [R1+0x20], R5 ;  /* 0x0000200501007387 */ /* 0x0007e20000100800 */
[----:B-1----:R-:W-:-:S05]  /*3bf0*/  IMAD.IADD R6, R4, 0x1, R6 ;  /* 0x0000000104067824 */ /* 0x002fca00078e0206 */
[----:B------:R3:W-:Y:S04]  /*3c00*/  STL [R1+0x2c], R6 ;  /* 0x00002c0601007387 */ /* 0x0007e80000100800 */
[----:B--2---:R3:W-:Y:S02]  /*3c10*/  STL [R1+0x28], R0 ;  /* 0x0000280001007387 */ /* 0x0047e40000100800 */
.L_x_572:
[----:B------:R-:W2:Y:S01]  /*3c20*/  LDL R229, [R1+0x44] ;  /* 0x0000440001e57983 */ /* 0x000ea20000100800 */
[----:B---3--:R-:W-:Y:S01]  /*3c30*/  IADD3 R0, R226, R216, RZ ;  /* 0x000000d8e2007210 */ /* 0x008fe20007ffe0ff */
[----:B------:R-:W-:Y:S02]  /*3c40*/  USHF.L.U32 UR9, UR18, 0x7, URZ ;  /* 0x0000000712097899 */ /* 0x000fe4000800063f */
[----:B------:R-:W0:Y:S02]  /*3c50*/  LDGDEPBAR ;  /* 0x00000000000079af */ /* 0x000e240000000000 */
[----:B------:R-:W-:Y:S04]  /*3c60*/  UIADD3 UR9, UR9, 0x80, URZ ;  /* 0x0000008009097890 */ /* 0x000fe8000fffe03f */
[----:B------:R-:W-:Y:S02]  /*3c70*/  UISETP.GE.AND UP0, UPT, UR9, UR5, UPT ;  /* 0x000000050900728c */ /* 0x000fe4000bf06270 */
[----:B------:R-:W-:Y:S04]  /*3c80*/  STL [R1+0xc0], R60 ;  /* 0x0000c03c01007387 */ /* 0x000fe80000100800 */
[----:B------:R-:W-:Y:S01]  /*3c90*/  STL [R1+0xbc], R59 ;  /* 0x0000bc3b01007387 */ /* 0x000fe20000100800 */
[----:B------:R-:W-:Y:S02]  /*3ca0*/  PLOP3.LUT P3, PT, PT, PT, UP0, 0x80, 0x0 ;  /* 0x000000000000781c */ /* 0x000fe40003f6f008 */
[----:B------:R-:W-:Y:S01]  /*3cb0*/  PLOP3.LUT P4, PT, PT, PT, UP0, 0x80, 0x0 ;  /* 0x000000000000781c */ /* 0x000fe20003f8f008 */
[----:B------:R-:W-:Y:S01]  /*3cc0*/  STL [R1+0xb8], R58 ;  /* 0x0000b83a01007387 */ /* 0x000fe20000100800 */
[----:B------:R-:W-:Y:S02]  /*3cd0*/  PLOP3.LUT P6, PT, PT, PT, UP0, 0x80, 0x0 ;  /* 0x000000000000781c */ /* 0x000fe40003fcf008 */
[----:B------:R-:W-:Y:S01]  /*3ce0*/  PLOP3.LUT P5, PT, PT, PT, UP0, 0x80, 0x0 ;  /* 0x000000000000781c */ /* 0x000fe20003faf008 */
        /* <DEDUP_REMOVED lines=24> */
[----:B-1----:R-:W2:Y:S04]  /*3e70*/  LDL R36, [R1+0x48] ;  /* 0x0000480001247983 */ /* 0x002ea80000100800 */
[----:B---3--:R-:W3:Y:S04]  /*3e80*/  LDL R3, [R1+0x10] ;  /* 0x0000100001037983 */ /* 0x008ee80000100800 */
[----:B----4-:R-:W4:Y:S01]  /*3e90*/  LDL R2, [R1+0x14] ;  /* 0x0000140001027983 */ /* 0x010f220000100800 */
        /* <DEDUP_REMOVED lines=19> */
[----:B------:R-:W2:Y:S02]  /*3fd0*/  LDSM.16.M88.4 R164, [R218+0xb400] ;  /* 0x00b40000daa4783b */ /* 0x000ea40000000200 */
        /* <DEDUP_REMOVED lines=16> */
[----:B------:R-:W-:Y:S01]  /*40e0*/  MOV R156, UR8 ;  /* 0x00000008009c7c02 */ /* 0x000fe20008000f00 */
[-C--:B------:R-:W-:Y:S04]  /*40f0*/  HMMA.16816.F32 R12, R160, R158.reuse, R12 ;  /* 0x0000009ea00c723c */ /* 0x080fe8000000180c */
[----:B--2---:R-:W-:Y:S04]  /*4100*/  LEA R156, R156, R229, 0x6 ;  /* 0x000000e59c9c7211 */ /* 0x004fe800078e30ff */
[C---:B------:R-:W-:Y:S01]  /*4110*/  HMMA.16816.F32 R16, R152.reuse, R158, R16 ;  /* 0x0000009e9810723c */ /* 0x040fe20000001810 */
[C---:B------:R-:W-:Y:S03]  /*4120*/  IADD3 R149, R156.reuse, -0x1, RZ ;  /* 0xffffffff9c957810 */ /* 0x040fe60007ffe0ff */
[----:B------:R-:W-:Y:S02]  /*4130*/  IABS R148, R156 ;  /* 0x0000009c00947213 */ /* 0x000fe40000000000 */
[----:B------:R-:W-:Y:S02]  /*4140*/  ISETP.GE.AND P0, PT, R149, RZ, PT ;  /* 0x000000ff9500720c */ /* 0x000fe40003f06270 */
[-C--:B------:R-:W-:Y:S01]  /*4150*/  HMMA.16816.F32 R20, R152, R164.reuse, R20 ;  /* 0x000000a49814723c */ /* 0x080fe20000001814 */
[----:B------:R-:W-:Y:S03]  /*4160*/  MOV R150, R148 ;  /* 0x0000009400967202 */ /* 0x000fe60000000f00 */
[C---:B------:R-:W-:Y:S02]  /*4170*/  IADD3 R148, R156.reuse, 0x8, RZ ;  /* 0x000000089c947810 */ /* 0x040fe40007ffe0ff */
[----:B------:R-:W-:Y:S02]  /*4180*/  IADD3 R159, R156, 0x20, RZ ;  /* 0x000000209c9f7810 */ /* 0x000fe40007ffe0ff */
[C---:B------:R-:W-:Y:S01]  /*4190*/  HMMA.16816.F32 R24, R160.reuse, R164, R24 ;  /* 0x000000a4a018723c */ /* 0x040fe20000001818 */
[----:B------:R-:W-:Y:S03]  /*41a0*/  ISETP.GE.AND P1, PT, R148, RZ, PT ;  /* 0x000000ff9400720c */ /* 0x000fe60003f26270 */
[C---:B------:R-:W-:Y:S02]  /*41b0*/  @!P0 IADD3 R149, -R156.reuse, 0x1, RZ ;  /* 0x000000019c958810 */ /* 0x040fe40007ffe1ff */
[C---:B------:R-:W-:Y:S02]  /*41c0*/  IADD3 R158, R156.reuse, 0x1f, RZ ;  /* 0x0000001f9c9e7810 */ /* 0x040fe40007ffe0ff */
[-C--:B------:R-:W-:Y:S01]  /*41d0*/  HMMA.16816.F32 R28, R160, R166.reuse, R28 ;  /* 0x000000a6a01c723c */ /* 0x080fe2000000181c */
[C---:B------:R-:W-:Y:S05]  /*41e0*/  IADD3 R157, R156.reuse, 0x28, RZ ;  /* 0x000000289c9d7810 */ /* 0x040fea0007ffe0ff */
[C---:B------:R-:W-:Y:S02]  /*41f0*/  @!P1 IADD3 R148, -R156.reuse, -0x8, RZ ;  /* 0xfffffff89c949810 */ /* 0x040fe40007ffe1ff */
[----:B------:R-:W-:Y:S01]  /*4200*/  HMMA.16816.F32 R32, R152, R166, R32 ;  /* 0x000000a69820723c */ /* 0x000fe20000001820 */
[----:B------:R-:W-:Y:S01]  /*4210*/  I2F R167, R150 ;  /* 0x0000009600a77306 */ /* 0x000fe20000201400 */
[----:B------:R-:W-:Y:S05]  /*4220*/  ISETP.GE.AND P1, PT, R159, RZ, PT ;  /* 0x000000ff9f00720c */ /* 0x000fea0003f26270 */
[----:B------:R-:W-:Y:S01]  /*4230*/  IADD3 R152, R156, 0x7, RZ ;  /* 0x000000079c987810 */ /* 0x000fe20007ffe0ff */
[-C--:B-1----:R-:W-:Y:S03]  /*4240*/  HMMA.16816.F32 R4, R132, R140.reuse, R4 ;  /* 0x0000008c8404723c */ /* 0x082fe60000001804 */
[----:B------:R-:W-:Y:S01]  /*4250*/  I2F R166, R149 ;  /* 0x0000009500a67306 */ /* 0x000fe20000201400 */
[----:B------:R-:W-:Y:S03]  /*4260*/  ISETP.GE.AND P0, PT, R152, RZ, PT ;  /* 0x000000ff9800720c */ /* 0x000fe60003f06270 */
[C---:B------:R-:W-:Y:S01]  /*4270*/  @!P1 IADD3 R159, -R156.reuse, -0x20, RZ ;  /* 0xffffffe09c9f9810 */ /* 0x040fe20007ffe1ff */
[C---:B------:R-:W-:Y:S01]  /*4280*/  HMMA.16816.F32 R8, R144.reuse, R140, R8 ;  /* 0x0000008c9008723c */ /* 0x040fe20000001808 */
[----:B------:R-:W-:Y:S04]  /*4290*/  ISETP.GE.AND P1, PT, R157, RZ, PT ;  /* 0x000000ff9d00720c */ /* 0x000fe80003f26270 */
[----:B------:R1:W-:Y:S03]  /*42a0*/  I2F R230, R148 ;  /* 0x0000009400e67306 */ /* 0x0003e60000201400 */
[-C--:B------:R-:W-:Y:S01]  /*42b0*/  HMMA.16816.F32 R12, R144, R142.reuse, R12 ;  /* 0x0000008e900c723c */ /* 0x080fe2000000180c */
[----:B------:R-:W-:Y:S02]  /*42c0*/  @!P0 IADD3 R152, -R156, -0x7, RZ ;  /* 0xfffffff99c988810 */ /* 0x000fe40007ffe1ff */
[----:B------:R-:W-:Y:S03]  /*42d0*/  ISETP.GE.AND P0, PT, R158, RZ, PT ;  /* 0x000000ff9e00720c */ /* 0x000fe60003f06270 */
[C---:B------:R-:W-:Y:S01]  /*42e0*/  @!P1 IADD3 R157, -R156.reuse, -0x28, RZ ;  /* 0xffffffd89c9d9810 */ /* 0x040fe20007ffe1ff */
[----:B------:R2:W-:Y:S01]  /*42f0*/  I2F R229, R152 ;  /* 0x0000009800e57306 */ /* 0x0005e20000201400 */
[C---:B------:R-:W-:Y:S01]  /*4300*/  HMMA.16816.F32 R16, R132.reuse, R142, R16 ;  /* 0x0000008e8410723c */ /* 0x040fe20000001810 */
[----:B------:R-:W-:Y:S07]  /*4310*/  LDSM.16.M88.4 R140, [R216+0x2000] ;  /* 0x00200000d88c783b */ /* 0x000fee0000000200 */
[-C--:B------:R-:W-:Y:S01]  /*4320*/  HMMA.16816.F32 R20, R132, R136.reuse, R20 ;  /* 0x000000888414723c */ /* 0x080fe20000001814 */
[----:B------:R3:W-:Y:S03]  /*4330*/  I2F R165, R159 ;  /* 0x0000009f00a57306 */ /* 0x0007e60000201400 */
[C---:B------:R-:W-:Y:S01]  /*4340*/  @!P0 IADD3 R158, -R156.reuse, -0x1f, RZ ;  /* 0xffffffe19c9e8810 */ /* 0x040fe20007ffe1ff */
[----:B-1----:R-:W1:Y:S03]  /*4350*/  LDSM.16.M88.4 R148, [R218+0xd000] ;  /* 0x00d00000da94783b */ /* 0x002e660000000200 */
[C---:B------:R-:W-:Y:S03]  /*4360*/  HMMA.16816.F32 R24, R144.reuse, R136, R24 ;  /* 0x000000889018723c */ /* 0x040fe60000001818 */
[----:B------:R4:W-:Y:S02]  /*4370*/  I2F R232, R157 ;  /* 0x0000009d00e87306 */ /* 0x0009e40000201400 */
[----:B--2---:R-:W2:Y:S03]  /*4380*/  LDSM.16.M88.4 R152, [R216+0x2800] ;  /* 0x00280000d898783b */ /* 0x004ea60000000200 */
[-C--:B------:R-:W-:Y:S01]  /*4390*/  HMMA.16816.F32 R28, R144, R138.reuse, R28 ;  /* 0x0000008a901c723c */ /* 0x080fe2000000181c */
[C---:B------:R-:W-:Y:S03]  /*43a0*/  IADD3 R137, R156.reuse, 0x18, RZ ;  /* 0x000000189c897810 */ /* 0x040fe60007ffe0ff */
[C---:B------:R-:W-:Y:S01]  /*43b0*/  IADD3 R136, R156.reuse, 0x17, RZ ;  /* 0x000000179c887810 */ /* 0x040fe20007ffe0ff */
[----:B------:R1:W-:Y:S01]  /*43c0*/  I2F R164, R158 ;  /* 0x0000009e00a47306 */ /* 0x0003e20000201400 */
[----:B------:R-:W-:Y:S01]  /*43d0*/  ISETP.GE.AND P1, PT, R137, RZ, PT ;  /* 0x000000ff8900720c */ /* 0x000fe20003f26270 */
[----:B------:R-:W-:Y:S01]  /*43e0*/  LDSM.16.M88.4 R144, [R217+0xd000] ;  /* 0x00d00000d990783b */ /* 0x000fe20000000200 */
[----:B------:R-:W-:Y:S01]  /*43f0*/  HMMA.16816.F32 R32, R132, R138, R32 ;  /* 0x0000008a8420723c */ /* 0x000fe20000001820 */
[C---:B---3--:R-:W-:Y:S04]  /*4400*/  IADD3 R159, R156.reuse, 0x27, RZ ;  /* 0x000000279c9f7810 */ /* 0x048fe80007ffe0ff */
[----:B------:R-:W-:Y:S02]  /*4410*/  ISETP.GE.AND P0, PT, R159, RZ, PT ;  /* 0x000000ff9f00720c */ /* 0x000fe40003f06270 */
[----:B------:R-:W3:Y:S05]  /*4420*/  LDSM.16.M88.4 R132, [R218+0xd400] ;  /* 0x00d40000da84783b */ /* 0x000eea0000000200 */
[C---:B------:R-:W-:Y:S02]  /*4430*/  @!P1 IADD3 R137, -R156.reuse, -0x18, RZ ;  /* 0xffffffe89c899810 */ /* 0x040fe40007ffe1ff */
[C---:B----4-:R-:W-:Y:S02]  /*4440*/  IADD3 R157, R156.reuse, 0x10, RZ ;  /* 0x000000109c9d7810 */ /* 0x050fe40007ffe0ff */
[----:B------:R-:W-:Y:S02]  /*4450*/  I2F R163, R137 ;  /* 0x0000008900a37306 */ /* 0x000fe40000201400 */
[----:B------:R-:W-:Y:S02]  /*4460*/  @!P0 IADD3 R159, -R156, -0x27, RZ ;  /* 0xffffffd99c9f8810 */ /* 0x000fe40007ffe1ff */
[----:B------:R-:W-:Y:S01]  /*4470*/  ISETP.GE.AND P0, PT, R136, RZ, PT ;  /* 0x000000ff8800720c */ /* 0x000fe20003f06270 */
[-C--:B-1----:R-:W-:Y:S01]  /*4480*/  HMMA.16816.F32 R4, R140, R148.reuse, R4 ;  /* 0x000000948c04723c */ /* 0x082fe20000001804 */
[C---:B------:R-:W-:Y:S04]  /*4490*/  IADD3 R158, R156.reuse, -0x11, RZ ;  /* 0xffffffef9c9e7810 */ /* 0x040fe80007ffe0ff */
[----:B------:R1:W-:Y:S03]  /*44a0*/  I2F R231, R159 ;  /* 0x0000009f00e77306 */ /* 0x0003e60000201400 */
[C---:B--2---:R-:W-:Y:S04]  /*44b0*/  HMMA.16816.F32 R8, R152.reuse, R148, R8 ;  /* 0x000000949808723c */ /* 0x044fe80000001808 */
[C---:B------:R-:W-:Y:S04]  /*44c0*/  @!P0 IADD3 R136, -R156.reuse, -0x17, RZ ;  /* 0xffffffe99c888810 */ /* 0x040fe80007ffe1ff */
[----:B------:R2:W-:Y:S01]  /*44d0*/  I2F R162, R136 ;  /* 0x0000008800a27306 */ /* 0x0005e20000201400 */
[C---:B------:R-:W-:Y:S01]  /*44e0*/  IADD3 R149, R156.reuse, -0x8, RZ ;  /* 0xfffffff89c957810 */ /* 0x040fe20007ffe0ff */
[-C--:B------:R-:W-:Y:S02]  /*44f0*/  HMMA.16816.F32 R12, R152, R150.reuse, R12 ;  /* 0x00000096980c723c */ /* 0x080fe4000000180c */
[----:B------:R-:W-:Y:S02]  /*4500*/  IADD3 R148, R156, -0x9, RZ ;  /* 0xfffffff79c947810 */ /* 0x000fe40007ffe0ff */
[----:B------:R-:W-:Y:S02]  /*4510*/  ISETP.GE.AND P1, PT, R149, RZ, PT ;  /* 0x000000ff9500720c */ /* 0x000fe40003f26270 */
[----:B------:R-:W-:Y:S02]  /*4520*/  ISETP.GE.AND P0, PT, R148, RZ, PT ;  /* 0x000000ff9400720c */ /* 0x000fe40003f06270 */
[C---:B------:R-:W-:Y:S01]  /*4530*/  HMMA.16816.F32 R16, R140.reuse, R150, R16 ;  /* 0x000000968c10723c */ /* 0x040fe20000001810 */
[C---:B-1----:R-:W-:Y:S08]  /*4540*/  IADD3 R159, R156.reuse, -0x10, RZ ;  /* 0xfffffff09c9f7810 */ /* 0x042ff00007ffe0ff */
[C---:B------:R-:W-:Y:S01]  /*4550*/  @!P1 IADD3 R149, -R156.reuse, 0x8, RZ ;  /* 0x000000089c959810 */ /* 0x040fe20007ffe1ff */
[-C--:B---3--:R-:W-:Y:S01]  /*4560*/  HMMA.16816.F32 R20, R140, R132.reuse, R20 ;  /* 0x000000848c14723c */ /* 0x088fe20000001814 */
[----:B------:R-:W-:Y:S02]  /*4570*/  ISETP.GE.AND P1, PT, R159, RZ, PT ;  /* 0x000000ff9f00720c */ /* 0x000fe40003f26270 */
[----:B------:R-:W-:Y:S01]  /*4580*/  I2F R161, R149 ;  /* 0x0000009500a17306 */ /* 0x000fe20000201400 */
[----:B------:R-:W-:Y:S01]  /*4590*/  @!P0 IADD3 R148, -R156, 0x9, RZ ;  /* 0x000000099c948810 */ /* 0x000fe20007ffe1ff */
[----:B--2---:R-:W1:Y:S01]  /*45a0*/  LDSM.16.M88.4 R136, [R0+0x2000] ;  /* 0x002000000088783b */ /* 0x004e620000000200 */
[----:B------:R-:W-:Y:S02]  /*45b0*/  ISETP.GE.AND P0, PT, R158, RZ, PT ;  /* 0x000000ff9e00720c */ /* 0x000fe40003f06270 */
[C---:B------:R-:W-:Y:S05]  /*45c0*/  HMMA.16816.F32 R24, R152.reuse, R132, R24 ;  /* 0x000000849818723c */ /* 0x040fea0000001818 */
[----:B------:R2:W-:Y:S01]  /*45d0*/  I2F R160, R148 ;  /* 0x0000009400a07306 */ /* 0x0005e20000201400 */
[C---:B------:R-:W-:Y:S02]  /*45e0*/  @!P1 IADD3 R159, -R156.reuse, 0x10, RZ ;  /* 0x000000109c9f9810 */ /* 0x040fe40007ffe1ff */
[-C--:B------:R-:W-:Y:S01]  /*45f0*/  HMMA.16816.F32 R28, R152, R134.reuse, R28 ;  /* 0x00000086981c723c */ /* 0x080fe2000000181c */
[----:B------:R-:W-:Y:S02]  /*4600*/  IADD3 R132, R156, -0x18, RZ ;  /* 0xffffffe89c847810 */ /* 0x000fe40007ffe0ff */
[----:B------:R-:W-:Y:S02]  /*4610*/  ISETP.GE.AND P1, PT, R157, RZ, PT ;  /* 0x000000ff9d00720c */ /* 0x000fe40003f26270 */
[----:B------:R-:W-:Y:S02]  /*4620*/  ISETP.GE.AND P2, PT, R132, RZ, PT ;  /* 0x000000ff8400720c */ /* 0x000fe40003f46270 */
[----:B------:R-:W-:Y:S01]  /*4630*/  I2F R159, R159 ;  /* 0x0000009f009f7306 */ /* 0x000fe20000201400 */
[----:B------:R-:W-:Y:S01]  /*4640*/  HMMA.16816.F32 R32, R140, R134, R32 ;  /* 0x000000868c20723c */ /* 0x000fe20000001820 */
[C---:B------:R-:W-:Y:S01]  /*4650*/  IADD3 R133, R156.reuse, 0xf, RZ ;  /* 0x0000000f9c857810 */ /* 0x040fe20007ffe0ff */
[----:B------:R-:W3:Y:S02]  /*4660*/  LDL R142, [R1+0x40] ;  /* 0x00004000018e7983 */ /* 0x000ee40000100800 */
[C---:B------:R-:W-:Y:S02]  /*4670*/  @!P0 IADD3 R158, -R156.reuse, 0x11, RZ ;  /* 0x000000119c9e8810 */ /* 0x040fe40007ffe1ff */
[----:B------:R-:W-:Y:S01]  /*4680*/  ISETP.GE.AND P0, PT, R133, RZ, PT ;  /* 0x000000ff8500720c */ /* 0x000fe20003f06270 */
[----:B------:R-:W4:Y:S01]  /*4690*/  LDL R140, [R1+0x3c] ;  /* 0x00003c00018c7983 */ /* 0x000f220000100800 */
[C---:B------:R-:W-:Y:S02]  /*46a0*/  @!P1 IADD3 R157, -R156.reuse, -0x10, RZ ;  /* 0xfffffff09c9d9810 */ /* 0x040fe40007ffe1ff */
[----:B------:R-:W-:Y:S02]  /*46b0*/  I2F R158, R158 ;  /* 0x0000009e009e7306 */ /* 0x000fe40000201400 */
[C---:B------:R-:W-:Y:S01]  /*46c0*/  @!P2 IADD3 R132, -R156.reuse, 0x18, RZ ;  /* 0x000000189c84a810 */ /* 0x040fe20007ffe1ff */
[----:B--2---:R2:W2:Y:S01]  /*46d0*/  LDSM.16.M88.4 R148, [R0+0x2800] ;  /* 0x002800000094783b */ /* 0x0044a20000000200 */
[----:B------:R-:W-:Y:S05]  /*46e0*/  FSETP.NEU.FTZ.AND P2, PT, R3, -INF , PT ;  /* 0xff8000000300780b */ /* 0x000fea0003f5d000 */
[C---:B------:R-:W-:Y:S01]  /*46f0*/  @!P0 IADD3 R133, -R156.reuse, -0xf, RZ ;  /* 0xfffffff19c858810 */ /* 0x040fe20007ffe1ff */
[----:B------:R-:W-:Y:S01]  /*4700*/  I2F R134, R132 ;  /* 0x0000008400867306 */ /* 0x000fe20000201400 */
[-C--:B-1----:R-:W-:Y:S01]  /*4710*/  HMMA.16816.F32 R4, R136, R144.reuse, R4 ;  /* 0x000000908804723c */ /* 0x082fe20000001804 */
[----:B------:R-:W-:Y:S08]  /*4720*/  PLOP3.LUT P0, PT, PT, PT, UP0, 0x80, 0x0 ;  /* 0x000000000000781c */ /* 0x000ff00003f0f008 */
[----:B------:R-:W-:Y:S03]  /*4730*/  I2F R133, R133 ;  /* 0x0000008500857306 */ /* 0x000fe60000201400 */
[----:B--2---:R-:W-:Y:S07]  /*4740*/  IADD3 R0, R156, -0x19, RZ ;  /* 0xffffffe79c007810 */ /* 0x004fee0007ffe0ff */
[----:B------:R-:W-:Y:S01]  /*4750*/  I2F R157, R157 ;  /* 0x0000009d009d7306 */ /* 0x000fe20000201400 */
[----:B------:R-:W-:Y:S04]  /*4760*/  ISETP.GE.AND P1, PT, R0, RZ, PT ;  /* 0x000000ff0000720c */ /* 0x000fe80003f26270 */
[----:B------:R-:W-:Y:S02]  /*4770*/  FMUL.FTZ R4, R4, c[0x0][0x2ec] ;  /* 0x0000bb0004047a20 */ /* 0x000fe40000410000 */
[----:B------:R-:W-:Y:S02]  /*4780*/  FMUL.FTZ R5, R5, c[0x0][0x2ec] ;  /* 0x0000bb0005057a20 */ /* 0x000fe40000410000 */
[----:B------:R-:W-:Y:S02]  /*4790*/  FMUL.FTZ R6, R6, c[0x0][0x2ec] ;  /* 0x0000bb0006067a20 */ /* 0x000fe40000410000 */
[----:B------:R-:W-:Y:S01]  /*47a0*/  MUFU.TANH R248, R5 ;  /* 0x0000000500f87308 */ /* 0x000fe20000002400 */
[----:B------:R-:W-:Y:S01]  /*47b0*/  FMUL.FTZ R7, R7, c[0x0][0x2ec] ;  /* 0x0000bb0007077a20 */ /* 0x000fe20000410000 */
[C---:B------:R-:W-:Y:S01]  /*47c0*/  HMMA.16816.F32 R8, R148.reuse, R144, R8 ;  /* 0x000000909408723c */ /* 0x040fe20000001808 */
[----:B------:R-:W-:Y:S02]  /*47d0*/  @!P1 IADD3 R0, -R156, 0x19, RZ ;  /* 0x000000199c009810 */ /* 0x000fe40007ffe1ff */
[----:B------:R-:W-:Y:S05]  /*47e0*/  PLOP3.LUT P1, PT, PT, PT, UP0, 0x80, 0x0 ;  /* 0x000000000000781c */ /* 0x000fea0003f2f008 */
[----:B------:R-:W1:Y:S01]  /*47f0*/  MUFU.TANH R145, R4 ;  /* 0x0000000400917308 */ /* 0x000e620000002400 */
[-C--:B------:R-:W-:Y:S08]  /*4800*/  HMMA.16816.F32 R12, R148, R146.reuse, R12 ;  /* 0x00000092940c723c */ /* 0x080ff0000000180c */
[C---:B------:R-:W-:Y:S01]  /*4810*/  HMMA.16816.F32 R16, R136.reuse, R146, R16 ;  /* 0x000000928810723c */ /* 0x040fe20000001810 */
[----:B------:R-:W2:Y:S06]  /*4820*/  MUFU.TANH R60, R6 ;  /* 0x00000006003c7308 */ /* 0x000eac0000002400 */
[----:B------:R-:W-:Y:S02]  /*4830*/  FMUL.FTZ R8, R8, c[0x0][0x2ec] ;  /* 0x0000bb0008087a20 */ /* 0x000fe40000410000 */
[----:B------:R-:W-:Y:S02]  /*4840*/  FMUL.FTZ R11, R11, c[0x0][0x2ec] ;  /* 0x0000bb000b0b7a20 */ /* 0x000fe40000410000 */
[----:B------:R1:W-:Y:S01]  /*4850*/  MUFU.TANH R52, R8 ;  /* 0x0000000800347308 */ /* 0x0003e20000002400 */
        /* <DEDUP_REMOVED lines=11> */
[----:B------:R2:W-:Y:S01]  /*4910*/  MUFU.TANH R51, R9 ;  /* 0x0000000900337308 */ /* 0x0005e20000002400 */
[----:B-1----:R-:W-:Y:S02]  /*4920*/  FMUL.FTZ R8, R3, 1.4426950216293334961 ;  /* 0x3fb8aa3b03087820 */ /* 0x002fe40000410000 */
[----:B------:R-:W3:Y:S03]  /*4930*/  LDL R3, [R1+0x8] ;  /* 0x0000080001037983 */ /* 0x000ee60000100800 */
[----:B------:R-:W-:Y:S04]  /*4940*/  FSEL R8, R8, RZ, P2 ;  /* 0x000000ff08087208 */ /* 0x000fe80001000000 */
[----:B------:R1:W-:Y:S01]  /*4950*/  MUFU.TANH R59, R7 ;  /* 0x00000007003b7308 */ /* 0x0003e20000002400 */
[C---:B------:R-:W-:Y:S01]  /*4960*/  FSETP.NEU.FTZ.AND P2, PT, R2.reuse, -INF , PT ;  /* 0xff8000000200780b */ /* 0x040fe20003f5d000 */
[----:B--2---:R-:W-:Y:S02]  /*4970*/  FMUL.FTZ R11, R2, 1.4426950216293334961 ;  /* 0x3fb8aa3b020b7820 */ /* 0x004fe40000410000 */
[----:B------:R-:W2:Y:S06]  /*4980*/  LDL R2, [R1+0xc] ;  /* 0x00000c0001027983 */ /* 0x000eac0000100800 */
[----:B------:R1:W1:Y:S01]  /*4990*/  MUFU.TANH R42, R10 ;  /* 0x0000000a002a7308 */ /* 0x0002620000002400 */
[----:B------:R-:W-:Y:S04]  /*49a0*/  MOV R9, UR18 ;  /* 0x0000001200097c02 */ /* 0x000fe80008000f00 */
[----:B------:R-:W-:Y:S05]  /*49b0*/  LEA R9, R9, R36, 0x7 ;  /* 0x0000002409097211 */ /* 0x000fea00078e38ff */
[----:B------:R1:W-:Y:S01]  /*49c0*/  I2F R132, R0 ;  /* 0x0000000000847306 */ /* 0x0003e20000201400 */
[----:B------:R-:W-:Y:S01]  /*49d0*/  @P3 ISETP.GE.AND P3, PT, R9, UR5, PT ;  /* 0x0000000509003c0c */ /* 0x000fe2000bf66270 */
[----:B-1----:R-:W1:Y:S08]  /*49e0*/  LDSM.16.M88.4 R4, [R217+0xd400] ;  /* 0x00d40000d904783b */ /* 0x002e700000000200 */
[----:B------:R-:W-:Y:S01]  /*49f0*/  MUFU.TANH R50, R12 ;  /* 0x0000000c00327308 */ /* 0x000fe20000002400 */
[----:B------:R-:W-:Y:S05]  /*4a00*/  FFMA.FTZ R10, R167, -UR4, R145 ;  /* 0x80000004a70a7c23 */ /* 0x000fea0008010091 */
[----:B------:R-:W-:Y:S04]  /*4a10*/  @P1 FSEL R10, R10, -INF , !P3 ;  /* 0xff8000000a0a1808 */ /* 0x000fe80005800000 */
[----:B------:R-:W-:Y:S01]  /*4a20*/  MUFU.TANH R49, R13 ;  /* 0x0000000d00317308 */ /* 0x000fe20000002400 */
[----:B------:R-:W-:Y:S01]  /*4a30*/  PLOP3.LUT P1, PT, PT, PT, UP0, 0x80, 0x0 ;  /* 0x000000000000781c */ /* 0x000fe20003f2f008 */
[----:B------:R-:W-:Y:S01]  /*4a40*/  FFMA.FTZ R10, R10, c[0x0][0x23c], -R8 ;  /* 0x00008f000a0a7a23 */ /* 0x000fe20000010808 */
[----:B------:R-:W-:Y:S02]  /*4a50*/  @P0 IADD3 R0, R9, 0x1, RZ ;  /* 0x0000000109000810 */ /* 0x000fe40007ffe0ff */
[----:B------:R-:W-:Y:S02]  /*4a60*/  PLOP3.LUT P0, PT, PT, PT, UP0, 0x80, 0x0 ;  /* 0x000000000000781c */ /* 0x000fe40003f0f008 */
[----:B------:R-:W-:Y:S03]  /*4a70*/  @P4 ISETP.GE.AND P4, PT, R0, UR5, PT ;  /* 0x0000000500004c0c */ /* 0x000fe6000bf86270 */
[----:B------:R1:W-:Y:S01]  /*4a80*/  MUFU.EX2 R146, R10 ;  /* 0x0000000a00927308 */ /* 0x0003e20000000800 */
[----:B------:R-:W-:Y:S09]  /*4a90*/  FFMA.FTZ R0, R166, -UR4, R248 ;  /* 0x80000004a6007c23 */ /* 0x000ff200080100f8 */
[----:B------:R-:W1:Y:S01]  /*4aa0*/  MUFU.TANH R39, R15 ;  /* 0x0000000f00277308 */ /* 0x000e620000002400 */
[----:B------:R-:W-:Y:S01]  /*4ab0*/  @P0 FSEL R0, R0, -INF , !P4 ;  /* 0xff80000000000808 */ /* 0x000fe20006000000 */
[-C--:B-1----:R-:W-:Y:S01]  /*4ac0*/  HMMA.16816.F32 R20, R136, R4.reuse, R20 ;  /* 0x000000048814723c */ /* 0x082fe20000001814 */
[----:B------:R-:W-:Y:S03]  /*4ad0*/  PLOP3.LUT P0, PT, PT, PT, UP0, 0x80, 0x0 ;  /* 0x000000000000781c */ /* 0x000fe60003f0f008 */
[----:B------:R-:W-:Y:S04]  /*4ae0*/  FFMA.FTZ R0, R0, c[0x0][0x23c], -R8 ;  /* 0x00008f0000007a23 */ /* 0x000fe80000010808 */
[----:B------:R-:W-:Y:S01]  /*4af0*/  MUFU.TANH R246, R16 ;  /* 0x0000001000f67308 */ /* 0x000fe20000002400 */
[C---:B------:R-:W-:Y:S03]  /*4b00*/  HMMA.16816.F32 R24, R148.reuse, R4, R24 ;  /* 0x000000049418723c */ /* 0x040fe60000001818 */
[----:B------:R-:W-:Y:S04]  /*4b10*/  FFMA.FTZ R10, R230, -UR4, R60 ;  /* 0x80000004e60a7c23 */ /* 0x000fe8000801003c */
[----:B------:R-:W-:Y:S02]  /*4b20*/  FSEL R5, R11, RZ, P2 ;  /* 0x000000ff0b057208 */ /* 0x000fe40001000000 */
[----:B------:R1:W-:Y:S03]  /*4b30*/  MUFU.EX2 R141, R0 ;  /* 0x00000000008d7308 */ /* 0x0003e60000000800 */
[----:B------:R-:W-:Y:S01]  /*4b40*/  @P1 FSEL R10, R10, -INF , !P3 ;  /* 0xff8000000a0a1808 */ /* 0x000fe20005800000 */
[-C--:B------:R-:W-:Y:S01]  /*4b50*/  HMMA.16816.F32 R28, R148, R6.reuse, R28 ;  /* 0x00000006941c723c */ /* 0x080fe2000000181c */
[----:B------:R-:W-:Y:S01]  /*4b60*/  PLOP3.LUT P1, PT, PT, PT, UP0, 0x80, 0x0 ;  /* 0x000000000000781c */ /* 0x000fe20003f2f008 */
[----:B------:R-:W-:Y:S02]  /*4b70*/  FFMA.FTZ R11, R232, -UR4, R42 ;  /* 0x80000004e80b7c23 */ /* 0x000fe4000801002a */
[----:B------:R-:W-:Y:S02]  /*4b80*/  FFMA.FTZ R10, R10, c[0x0][0x23c], -R5 ;  /* 0x00008f000a0a7a23 */ /* 0x000fe40000010805 */
[----:B------:R-:W-:Y:S02]  /*4b90*/  FMUL.FTZ R21, R21, c[0x0][0x2ec] ;  /* 0x0000bb0015157a20 */ /* 0x000fe40000410000 */
[----:B------:R1:W-:Y:S01]  /*4ba0*/  MUFU.EX2 R58, R10 ;  /* 0x0000000a003a7308 */ /* 0x0003e20000000800 */
[----:B------:R-:W-:Y:S03]  /*4bb0*/  HMMA.16816.F32 R32, R136, R6, R32 ;  /* 0x000000068820723c */ /* 0x000fe60000001820 */
[----:B------:R-:W-:Y:S02]  /*4bc0*/  FMUL.FTZ R20, R20, c[0x0][0x2ec] ;  /* 0x0000bb0014147a20 */ /* 0x000fe40000410000 */
[----:B------:R-:W-:Y:S02]  /*4bd0*/  FMUL.FTZ R25, R25, c[0x0][0x2ec] ;  /* 0x0000bb0019197a20 */ /* 0x000fe40000410000 */
[----:B------:R-:W-:Y:S02]  /*4be0*/  FFMA.FTZ R6, R164, -UR4, R39 ;  /* 0x80000004a4067c23 */ /* 0x000fe40008010027 */
[----:B------:R-:W-:Y:S03]  /*4bf0*/  MUFU.TANH R40, R14 ;  /* 0x0000000e00287308 */ /* 0x000fe60000002400 */
[----:B------:R-:W-:Y:S02]  /*4c00*/  FMUL.FTZ R24, R24, c[0x0][0x2ec] ;  /* 0x0000bb0018187a20 */ /* 0x000fe40000410000 */
[----:B-1----:R-:W-:Y:S02]  /*4c10*/  FFMA.FTZ R0, R229, -UR4, R59 ;  /* 0x80000004e5007c23 */ /* 0x002fe4000801003b */
[----:B------:R-:W-:Y:S02]  /*4c20*/  FMUL.FTZ R28, R28, c[0x0][0x2ec] ;  /* 0x0000bb001c1c7a20 */ /* 0x000fe40000410000 */
[----:B------:R-:W-:Y:S01]  /*4c30*/  FMUL.FTZ R29, R29, c[0x0][0x2ec] ;  /* 0x0000bb001d1d7a20 */ /* 0x000fe20000410000 */
[----:B------:R-:W-:Y:S01]  /*4c40*/  MUFU.TANH R243, R17 ;  /* 0x0000001100f37308 */ /* 0x000fe20000002400 */
[----:B------:R-:W-:Y:S01]  /*4c50*/  @P0 FSEL R0, R0, -INF , !P4 ;  /* 0xff80000000000808 */ /* 0x000fe20006000000 */
[----:B------:R-:W-:Y:S01]  /*4c60*/  FMUL.FTZ R30, R30, c[0x0][0x2ec] ;  /* 0x0000bb001e1e7a20 */ /* 0x000fe20000410000 */
[----:B------:R-:W-:Y:S01]  /*4c70*/  PLOP3.LUT P0, PT, PT, PT, UP0, 0x80, 0x0 ;  /* 0x000000000000781c */ /* 0x000fe20003f0f008 */
[----:B------:R-:W-:Y:S02]  /*4c80*/  FFMA.FTZ R10, R165, -UR4, R52 ;  /* 0x80000004a50a7c23 */ /* 0x000fe40008010034 */
[----:B------:R-:W-:Y:S02]  /*4c90*/  FFMA.FTZ R0, R0, c[0x0][0x23c], -R5 ;  /* 0x00008f0000007a23 */ /* 0x000fe40000010805 */
[----:B------:R-:W-:Y:S01]  /*4ca0*/  FMUL.FTZ R32, R32, c[0x0][0x2ec] ;  /* 0x0000bb0020207a20 */ /* 0x000fe20000410000 */
[----:B------:R-:W-:Y:S01]  /*4cb0*/  @P1 FSEL R10, R10, -INF , !P3 ;  /* 0xff8000000a0a1808 */ /* 0x000fe20005800000 */
[----:B------:R1:W-:Y:S01]  /*4cc0*/  MUFU.EX2 R57, R0 ;  /* 0x0000000000397308 */ /* 0x0003e20000000800 */
[----:B------:R-:W-:Y:S01]  /*4cd0*/  PLOP3.LUT P1, PT, PT, PT, UP0, 0x80, 0x0 ;  /* 0x000000000000781c */ /* 0x000fe20003f2f008 */
[----:B------:R-:W-:Y:S02]  /*4ce0*/  FMUL.FTZ R33, R33, c[0x0][0x2ec] ;  /* 0x0000bb0021217a20 */ /* 0x000fe40000410000 */
[----:B------:R-:W-:Y:S02]  /*4cf0*/  FMUL.FTZ R34, R34, c[0x0][0x2ec] ;  /* 0x0000bb0022227a20 */ /* 0x000fe40000410000 */
[----:B------:R-:W-:Y:S02]  /*4d00*/  FMUL.FTZ R35, R35, c[0x0][0x2ec] ;  /* 0x0000bb0023237a20 */ /* 0x000fe40000410000 */
[----:B------:R-:W-:Y:S02]  /*4d10*/  FMUL.FTZ R31, R31, c[0x0][0x2ec] ;  /* 0x0000bb001f1f7a20 */ /* 0x000fe40000410000 */
[----:B------:R-:W-:Y:S01]  /*4d20*/  MUFU.TANH R249, R19 ;  /* 0x0000001300f97308 */ /* 0x000fe20000002400 */
[----:B------:R-:W-:Y:S02]  /*4d30*/  FMUL.FTZ R26, R26, c[0x0][0x2ec] ;  /* 0x0000bb001a1a7a20 */ /* 0x000fe40000410000 */
[----:B------:R-:W-:Y:S01]  /*4d40*/  FMUL.FTZ R27, R27, c[0x0][0x2ec] ;  /* 0x0000bb001b1b7a20 */ /* 0x000fe20000410000 */
[----:B------:R-:W-:Y:S01]  /*4d50*/  @P1 FSEL R11, R11, -INF , !P3 ;  /* 0xff8000000b0b1808 */ /* 0x000fe20005800000 */
[----:B------:R-:W-:Y:S01]  /*4d60*/  FMUL.FTZ R23, R23, c[0x0][0x2ec] ;  /* 0x0000bb0017177a20 */ /* 0x000fe20000410000 */
[----:B------:R-:W-:Y:S01]  /*4d70*/  PLOP3.LUT P1, PT, PT, PT, UP0, 0x80, 0x0 ;  /* 0x000000000000781c */ /* 0x000fe20003f2f008 */
[----:B------:R-:W-:Y:S01]  /*4d80*/  FMUL.FTZ R22, R22, c[0x0][0x2ec] ;  /* 0x0000bb0016167a20 */ /* 0x000fe20000410000 */
[----:B------:R-:W-:Y:S02]  /*4d90*/  PLOP3.LUT P3, PT, PT, PT, UP0, 0x80, 0x0 ;  /* 0x000000000000781c */ /* 0x000fe40003f6f008 */
[----:B------:R-:W1:Y:S02]  /*4da0*/  MUFU.TANH R251, R18 ;  /* 0x0000001200fb7308 */ /* 0x000e640000002400 */
[----:B-1----:R-:W-:Y:S05]  /*4db0*/  FFMA.FTZ R0, R164, -UR4, R51 ;  /* 0x80000004a4007c23 */ /* 0x002fea0008010033 */
[----:B------:R-:W-:Y:S03]  /*4dc0*/  @P0 FSEL R0, R0, -INF , !P4 ;  /* 0xff80000000000808 */ /* 0x000fe60006000000 */
[----:B------:R-:W-:Y:S01]  /*4dd0*/  MUFU.TANH R244, R21 ;  /* 0x0000001500f47308 */ /* 0x000fe20000002400 */
[----:B------:R-:W-:Y:S09]  /*4de0*/  PLOP3.LUT P0, PT, PT, PT, UP0, 0x80, 0x0 ;  /* 0x000000000000781c */ /* 0x000ff20003f0f008 */
[----:B------:R-:W1:Y:S01]  /*4df0*/  MUFU.TANH R245, R20 ;  /* 0x0000001400f57308 */ /* 0x000e620000002400 */
[----:B------:R-:W-:Y:S09]  /*4e00*/  FFMA.FTZ R7, R167, -UR4, R251 ;  /* 0x80000004a7077c23 */ /* 0x000ff200080100fb */
[----:B------:R-:W-:Y:S10]  /*4e10*/  MUFU.TANH R47, R25 ;  /* 0x00000019002f7308 */ /* 0x000ff40000002400 */
        /* <DEDUP_REMOVED lines=9> */
[----:B------:R-:W1:Y:S01]  /*4eb0*/  MUFU.TANH R252, R22 ;  /* 0x0000001600fc7308 */ /* 0x000e620000002400 */
[C---:B---3--:R-:W-:Y:S01]  /*4ec0*/  FMUL.FTZ R4, R3.reuse, 1.4426950216293334961 ;  /* 0x3fb8aa3b03047820 */ /* 0x048fe20000410000 */
[----:B------:R-:W-:Y:S08]  /*4ed0*/  FSETP.NEU.FTZ.AND P2, PT, R3, -INF , PT ;  /* 0xff8000000300780b */ /* 0x000ff00003f5d000 */
[----:B------:R-:W-:Y:S01]  /*4ee0*/  MUFU.TANH R3, R30 ;  /* 0x0000001e00037308 */ /* 0x000fe20000002400 */
[----:B------:R-:W-:Y:S05]  /*4ef0*/  FSEL R4, R4, RZ, P2 ;  /* 0x000000ff04047208 */ /* 0x000fea0001000000 */
[--C-:B------:R-:W-:Y:S01]  /*4f00*/  FFMA.FTZ R10, R10, c[0x0][0x23c], -R4.reuse ;  /* 0x00008f000a0a7a23 */ /* 0x100fe20000010804 */
[----:B--2---:R-:W-:Y:S01]  /*4f10*/  FSETP.NEU.FTZ.AND P2, PT, R2, -INF , PT ;  /* 0xff8000000200780b */ /* 0x004fe20003f5d000 */
[----:B------:R-:W-:Y:S02]  /*4f20*/  FFMA.FTZ R12, R0, c[0x0][0x23c], -R4 ;  /* 0x00008f00000c7a23 */ /* 0x000fe40000010804 */
[----:B------:R2:W-:Y:S10]  /*4f30*/  MUFU.EX2 R56, R10 ;  /* 0x0000000a00387308 */ /* 0x0005f40000000800 */
[----:B------:R-:W-:Y:S01]  /*4f40*/  MUFU.EX2 R55, R12 ;  /* 0x0000000c00377308 */ /* 0x000fe20000000800 */
[----:B--2---:R-:W-:Y:S09]  /*4f50*/  FMUL.FTZ R10, R2, 1.4426950216293334961 ;  /* 0x3fb8aa3b020a7820 */ /* 0x004ff20000410000 */
[----:B------:R-:W-:Y:S01]  /*4f60*/  MUFU.TANH R2, R31 ;  /* 0x0000001f00027308 */ /* 0x000fe20000002400 */
[----:B------:R-:W-:Y:S01]  /*4f70*/  FSEL R0, R10, RZ, P2 ;  /* 0x000000ff0a007208 */ /* 0x000fe20001000000 */
[----:B------:R-:W-:Y:S01]  /*4f80*/  FFMA.FTZ R10, R231, -UR4, R41 ;  /* 0x80000004e70a7c23 */ /* 0x000fe20008010029 */
[----:B------:R-:W-:Y:S03]  /*4f90*/  PLOP3.LUT P2, PT, PT, PT, UP0, 0x80, 0x0 ;  /* 0x000000000000781c */ /* 0x000fe60003f4f008 */
[--C-:B------:R-:W-:Y:S01]  /*4fa0*/  FFMA.FTZ R11, R11, c[0x0][0x23c], -R0.reuse ;  /* 0x00008f000b0b7a23 */ /* 0x100fe20000010800 */
[----:B------:R-:W-:Y:S03]  /*4fb0*/  @P0 FSEL R10, R10, -INF , !P4 ;  /* 0xff8000000a0a0808 */ /* 0x000fe60006000000 */
[----:B------:R-:W2:Y:S01]  /*4fc0*/  MUFU.TANH R231, R29 ;  /* 0x0000001d00e77308 */ /* 0x000ea20000002400 */
[----:B------:R-:W-:Y:S02]  /*4fd0*/  PLOP3.LUT P0, PT, PT, PT, UP0, 0x80, 0x0 ;  /* 0x000000000000781c */ /* 0x000fe40003f0f008 */
[----:B------:R-:W-:Y:S01]  /*4fe0*/  PLOP3.LUT P4, PT, PT, PT, UP0, 0x80, 0x0 ;  /* 0x000000000000781c */ /* 0x000fe20003f8f008 */
[----:B------:R-:W-:Y:S06]  /*4ff0*/  FFMA.FTZ R10, R10, c[0x0][0x23c], -R0 ;  /* 0x00008f000a0a7a23 */ /* 0x000fec0000010800 */
[----:B------:R3:W-:Y:S10]  /*5000*/  MUFU.EX2 R45, R10 ;  /* 0x0000000a002d7308 */ /* 0x0007f40000000800 */
[----:B------:R1:W-:Y:S01]  /*5010*/  MUFU.EX2 R46, R11 ;  /* 0x0000000b002e7308 */ /* 0x0003e20000000800 */
[C---:B---3--:R-:W-:Y:S02]  /*5020*/  @P1 IADD3 R10, R9.reuse, 0x8, RZ ;  /* 0x00000008090a1810 */ /* 0x048fe40007ffe0ff */
[----:B------:R-:W-:Y:S02]  /*5030*/  PLOP3.LUT P1, PT, PT, PT, UP0, 0x80, 0x0 ;  /* 0x000000000000781c */ /* 0x000fe40003f2f008 */
[----:B------:R-:W-:Y:S02]  /*5040*/  @P6 ISETP.GE.AND P6, PT, R10, UR5, PT ;  /* 0x000000050a006c0c */ /* 0x000fe4000bfc6270 */
[----:B------:R-:W-:Y:S02]  /*5050*/  @P0 IADD3 R10, R9, 0x9, RZ ;  /* 0x00000009090a0810 */ /* 0x000fe40007ffe0ff */
[----:B------:R-:W-:Y:S01]  /*5060*/  PLOP3.LUT P0, PT, PT, PT, UP0, 0x80, 0x0 ;  /* 0x000000000000781c */ /* 0x000fe20003f0f008 */
[----:B-1----:R-:W-:Y:S01]  /*5070*/  FFMA.FTZ R11, R163, -UR4, R50 ;  /* 0x80000004a30b7c23 */ /* 0x002fe20008010032 */
[----:B------:R-:W-:Y:S01]  /*5080*/  @P3 ISETP.GE.AND P3, PT, R10, UR5, PT ;  /* 0x000000050a003c0c */ /* 0x000fe2000bf66270 */
[----:B------:R-:W-:Y:S06]  /*5090*/  FFMA.FTZ R10, R162, -UR4, R49 ;  /* 0x80000004a20a7c23 */ /* 0x000fec0008010031 */
[----:B------:R-:W-:Y:S02]  /*50a0*/  @P1 FSEL R11, R11, -INF , !P6 ;  /* 0xff8000000b0b1808 */ /* 0x000fe40007000000 */
[----:B------:R-:W-:Y:S03]  /*50b0*/  PLOP3.LUT P1, PT, PT, PT, UP0, 0x80, 0x0 ;  /* 0x000000000000781c */ /* 0x000fe60003f2f008 */
[--C-:B------:R-:W-:Y:S01]  /*50c0*/  FFMA.FTZ R11, R11, c[0x0][0x23c], -R4.reuse ;  /* 0x00008f000b0b7a23 */ /* 0x100fe20000010804 */
[----:B------:R-:W-:Y:S02]  /*50d0*/  @P0 FSEL R10, R10, -INF , !P3 ;  /* 0xff8000000a0a0808 */ /* 0x000fe40005800000 */
[----:B------:R-:W-:Y:S01]  /*50e0*/  PLOP3.LUT P0, PT, PT, PT, UP0, 0x80, 0x0 ;  /* 0x000000000000781c */ /* 0x000fe20003f0f008 */
[----:B------:R1:W-:Y:S02]  /*50f0*/  MUFU.EX2 R54, R11 ;  /* 0x0000000b00367308 */ /* 0x0003e40000000800 */
[----:B------:R-:W-:Y:S08]  /*5100*/  FFMA.FTZ R10, R10, c[0x0][0x23c], -R4 ;  /* 0x00008f000a0a7a23 */ /* 0x000ff00000010804 */
[----:B------:R3:W-:Y:S02]  /*5110*/  MUFU.EX2 R53, R10 ;  /* 0x0000000a00357308 */ /* 0x0007e40000000800 */
[----:B------:R-:W-:Y:S02]  /*5120*/  @P0 FSEL R6, R6, -INF , !P3 ;  /* 0xff80000006060808 */ /* 0x000fe40005800000 */
[----:B------:R-:W-:Y:S03]  /*5130*/  PLOP3.LUT P0, PT, PT, PT, UP0, 0x80, 0x0 ;  /* 0x000000000000781c */ /* 0x000fe60003f0f008 */
[----:B------:R-:W-:Y:S04]  /*5140*/  FFMA.FTZ R6, R6, c[0x0][0x23c], -R0 ;  /* 0x00008f0006067a23 */ /* 0x000fe80000010800 */
[----:B------:R2:W-:Y:S01]  /*5150*/  MUFU.EX2 R43, R6 ;  /* 0x00000006002b7308 */ /* 0x0005e20000000800 */
[----:B-1----:R-:W-:Y:S05]  /*5160*/  FFMA.FTZ R11, R165, -UR4, R40 ;  /* 0x80000004a50b7c23 */ /* 0x002fea0008010028 */
[----:B------:R-:W-:Y:S02]  /*5170*/  @P1 FSEL R11, R11, -INF , !P6 ;  /* 0xff8000000b0b1808 */ /* 0x000fe40007000000 */
[----:B------:R-:W-:Y:S01]  /*5180*/  PLOP3.LUT P1, PT, PT, PT, UP0, 0x80, 0x0 ;  /* 0x000000000000781c */ /* 0x000fe20003f2f008 */
[----:B---3--:R-:W-:Y:S02]  /*5190*/  FFMA.FTZ R10, R160, -UR4, R243 ;  /* 0x80000004a00a7c23 */ /* 0x008fe400080100f3 */
[----:B------:R-:W-:Y:S04]  /*51a0*/  FFMA.FTZ R11, R11, c[0x0][0x23c], -R0 ;  /* 0x00008f000b0b7a23 */ /* 0x000fe80000010800 */
[----:B------:R-:W-:Y:S06]  /*51b0*/  MUFU.EX2 R44, R11 ;  /* 0x0000000b002c7308 */ /* 0x000fec0000000800 */
[----:B------:R-:W-:Y:S01]  /*51c0*/  @P1 FSEL R10, R10, -INF , !P3 ;  /* 0xff8000000a0a1808 */ /* 0x000fe20005800000 */
[----:B--2---:R-:W-:Y:S01]  /*51d0*/  FFMA.FTZ R6, R161, -UR4, R246 ;  /* 0x80000004a1067c23 */ /* 0x004fe200080100f6 */
[----:B------:R-:W-:Y:S03]  /*51e0*/  PLOP3.LUT P1, PT, PT, PT, UP0, 0x80, 0x0 ;  /* 0x000000000000781c */ /* 0x000fe60003f2f008 */
[--C-:B------:R-:W-:Y:S01]  /*51f0*/  FFMA.FTZ R10, R10, c[0x0][0x23c], -R8.reuse ;  /* 0x00008f000a0a7a23 */ /* 0x100fe20000010808 */
[----:B------:R-:W-:Y:S02]  /*5200*/  @P0 FSEL R6, R6, -INF , !P6 ;  /* 0xff80000006060808 */ /* 0x000fe40007000000 */
[----:B------:R-:W-:Y:S01]  /*5210*/  PLOP3.LUT P0, PT, PT, PT, UP0, 0x80, 0x0 ;  /* 0x000000000000781c */ /* 0x000fe20003f0f008 */
[----:B------:R1:W-:Y:S02]  /*5220*/  MUFU.EX2 R153, R10 ;  /* 0x0000000a00997308 */ /* 0x0003e40000000800 */
[--C-:B------:R-:W-:Y:S08]  /*5230*/  FFMA.FTZ R6, R6, c[0x0][0x23c], -R8.reuse ;  /* 0x00008f0006067a23 */ /* 0x100ff00000010808 */
[----:B------:R2:W3:Y:S02]  /*5240*/  MUFU.EX2 R155, R6 ;  /* 0x00000006009b7308 */ /* 0x0004e40000000800 */
[----:B------:R-:W-:Y:S02]  /*5250*/  @P0 FSEL R7, R7, -INF , !P6 ;  /* 0xff80000007070808 */ /* 0x000fe40007000000 */
[----:B------:R-:W-:Y:S02]  /*5260*/  PLOP3.LUT P6, PT, PT, PT, UP0, 0x80, 0x0 ;  /* 0x000000000000781c */ /* 0x000fe40003fcf008 */
[----:B------:R-:W-:Y:S01]  /*5270*/  PLOP3.LUT P0, PT, PT, PT, UP0, 0x80, 0x0 ;  /* 0x000000000000781c */ /* 0x000fe20003f0f008 */
[----:B------:R-:W-:Y:S01]  /*5280*/  FFMA.FTZ R7, R7, c[0x0][0x23c], -R5 ;  /* 0x00008f0007077a23 */ /* 0x000fe20000010805 */
[C---:B-1----:R-:W-:Y:S02]  /*5290*/  @P4 IADD3 R10, R9.reuse, 0x10, RZ ;  /* 0x00000010090a4810 */ /* 0x042fe40007ffe0ff */
[----:B------:R-:W-:Y:S02]  /*52a0*/  PLOP3.LUT P4, PT, PT, PT, UP0, 0x80, 0x0 ;  /* 0x000000000000781c */ /* 0x000fe40003f8f008 */
[----:B------:R-:W-:Y:S02]  /*52b0*/  @P5 ISETP.GE.AND P5, PT, R10, UR5, PT ;  /* 0x000000050a005c0c */ /* 0x000fe4000bfa6270 */
[----:B------:R-:W-:Y:S02]  /*52c0*/  @P2 IADD3 R10, R9, 0x11, RZ ;  /* 0x00000011090a2810 */ /* 0x000fe40007ffe0ff */
[----:B------:R-:W-:Y:S01]  /*52d0*/  PLOP3.LUT P2, PT, PT, PT, UP0, 0x80, 0x0 ;  /* 0x000000000000781c */ /* 0x000fe20003f4f008 */
[----:B--2---:R-:W-:Y:S01]  /*52e0*/  FFMA.FTZ R6, R166, -UR4, R249 ;  /* 0x80000004a6067c23 */ /* 0x004fe200080100f9 */
[----:B------:R-:W-:Y:S01]  /*52f0*/  @P6 ISETP.GE.AND P6, PT, R10, UR5, PT ;  /* 0x000000050a006c0c */ /* 0x000fe2000bfc6270 */
[----:B------:R1:W-:Y:S03]  /*5300*/  MUFU.EX2 R166, R7 ;  /* 0x0000000700a67308 */ /* 0x0003e60000000800 */
[----:B------:R-:W-:Y:S02]  /*5310*/  @P1 FSEL R6, R6, -INF , !P3 ;  /* 0xff80000006061808 */ /* 0x000fe40005800000 */
[----:B------:R-:W-:Y:S02]  /*5320*/  PLOP3.LUT P3, PT, PT, PT, UP0, 0x80, 0x0 ;  /* 0x000000000000781c */ /* 0x000fe40003f6f008 */
[----:B------:R-:W-:Y:S01]  /*5330*/  PLOP3.LUT P1, PT, PT, PT, UP0, 0x80, 0x0 ;  /* 0x000000000000781c */ /* 0x000fe20003f2f008 */
[----:B------:R-:W-:Y:S04]  /*5340*/  FFMA.FTZ R6, R6, c[0x0][0x23c], -R5 ;  /* 0x00008f0006067a23 */ /* 0x000fe80000010805 */
[----:B------:R2:W2:Y:S01]  /*5350*/  MUFU.EX2 R165, R6 ;  /* 0x0000000600a57308 */ /* 0x0004a20000000800 */
[----:B-1----:R-:W-:Y:S05]  /*5360*/  FFMA.FTZ R7, R159, -UR4, R245 ;  /* 0x800000049f077c23 */ /* 0x002fea00080100f5 */
[----:B------:R-:W-:Y:S02]  /*5370*/  @P0 FSEL R7, R7, -INF , !P5 ;  /* 0xff80000007070808 */ /* 0x000fe40006800000 */
[----:B------:R-:W-:Y:S03]  /*5380*/  PLOP3.LUT P0, PT, PT, PT, UP0, 0x80, 0x0 ;  /* 0x000000000000781c */ /* 0x000fe60003f0f008 */
[----:B------:R-:W-:Y:S02]  /*5390*/  FFMA.FTZ R7, R7, c[0x0][0x23c], -R8 ;  /* 0x00008f0007077a23 */ /* 0x000fe40000010808 */
[----:B--2---:R-:W-:Y:S02]  /*53a0*/  FFMA.FTZ R6, R158, -UR4, R244 ;  /* 0x800000049e067c23 */ /* 0x004fe400080100f4 */
[----:B------:R1:W-:Y:S03]  /*53b0*/  MUFU.EX2 R151, R7 ;  /* 0x0000000700977308 */ /* 0x0003e60000000800 */
[----:B------:R-:W-:Y:S02]  /*53c0*/  @P1 FSEL R6, R6, -INF , !P6 ;  /* 0xff80000006061808 */ /* 0x000fe40007000000 */
[----:B------:R-:W-:Y:S03]  /*53d0*/  PLOP3.LUT P1, PT, PT, PT, UP0, 0x80, 0x0 ;  /* 0x000000000000781c */ /* 0x000fe60003f2f008 */
[----:B------:R-:W-:Y:S04]  /*53e0*/  FFMA.FTZ R6, R6, c[0x0][0x23c], -R8 ;  /* 0x00008f0006067a23 */ /* 0x000fe80000010808 */
[----:B------:R2:W-:Y:S01]  /*53f0*/  MUFU.EX2 R144, R6 ;  /* 0x0000000600907308 */ /* 0x0005e20000000800 */
[----:B-1----:R-:W-:Y:S05]  /*5400*/  FFMA.FTZ R7, R161, -UR4, R252 ;  /* 0x80000004a1077c23 */ /* 0x002fea00080100fc */
[----:B------:R-:W-:Y:S02]  /*5410*/  @P2 FSEL R7, R7, -INF , !P5 ;  /* 0xff80000007072808 */ /* 0x000fe40006800000 */
[----:B------:R-:W-:Y:S03]  /*5420*/  PLOP3.LUT P2, PT, PT, PT, UP0, 0x80, 0x0 ;  /* 0x000000000000781c */ /* 0x000fe60003f4f008 */
[--C-:B------:R-:W-:Y:S02]  /*5430*/  FFMA.FTZ R7, R7, c[0x0][0x23c], -R5.reuse ;  /* 0x00008f0007077a23 */ /* 0x100fe40000010805 */
[----:B--2---:R-:W-:Y:S02]  /*5440*/  FFMA.FTZ R6, R160, -UR4, R250 ;  /* 0x80000004a0067c23 */ /* 0x004fe400080100fa */
[----:B------:R1:W-:Y:S03]  /*5450*/  MUFU.EX2 R161, R7 ;  /* 0x0000000700a17308 */ /* 0x0003e60000000800 */
[----:B------:R-:W-:Y:S02]  /*5460*/  @P0 FSEL R6, R6, -INF , !P6 ;  /* 0xff80000006060808 */ /* 0x000fe40007000000 */
[----:B------:R-:W-:Y:S03]  /*5470*/  PLOP3.LUT P0, PT, PT, PT, UP0, 0x80, 0x0 ;  /* 0x000000000000781c */ /* 0x000fe60003f0f008 */
[----:B------:R-:W-:Y:S04]  /*5480*/  FFMA.FTZ R6, R6, c[0x0][0x23c], -R5 ;  /* 0x00008f0006067a23 */ /* 0x000fe80000010805 */
[----:B------:R2:W2:Y:S01]  /*5490*/  MUFU.EX2 R160, R6 ;  /* 0x0000000600a07308 */ /* 0x0004a20000000800 */
[----:B-1----:R-:W-:Y:S05]  /*54a0*/  FFMA.FTZ R7, R157, -UR4, R48 ;  /* 0x800000049d077c23 */ /* 0x002fea0008010030 */
[----:B------:R-:W-:Y:S02]  /*54b0*/  @P2 FSEL R7, R7, -INF , !P5 ;  /* 0xff80000007072808 */ /* 0x000fe40006800000 */
[----:B------:R-:W-:Y:S03]  /*54c0*/  PLOP3.LUT P2, PT, PT, PT, UP0, 0x80, 0x0 ;  /* 0x000000000000781c */ /* 0x000fe60003f4f008 */
[--C-:B------:R-:W-:Y:S02]  /*54d0*/  FFMA.FTZ R10, R7, c[0x0][0x23c], -R4.reuse ;  /* 0x00008f00070a7a23 */ /* 0x100fe40000010804 */
[----:B--2---:R-:W-:Y:S02]  /*54e0*/  FFMA.FTZ R6, R133, -UR4, R47 ;  /* 0x8000000485067c23 */ /* 0x004fe4000801002f */
[----:B------:R-:W-:Y:S01]  /*54f0*/  FFMA.FTZ R7, R163, -UR4, R37 ;  /* 0x80000004a3077c23 */ /* 0x000fe20008010025 */
[----:B------:R1:W-:Y:S02]  /*5500*/  MUFU.EX2 R167, R10 ;  /* 0x0000000a00a77308 */ /* 0x0003e40000000800 */
[----:B------:R-:W-:Y:S02]  /*5510*/  @P1 FSEL R6, R6, -INF , !P6 ;  /* 0xff80000006061808 */ /* 0x000fe40007000000 */
[----:B------:R-:W-:Y:S02]  /*5520*/  @P0 FSEL R7, R7, -INF , !P5 ;  /* 0xff80000007070808 */ /* 0x000fe40006800000 */
[----:B------:R-:W-:Y:S01]  /*5530*/  PLOP3.LUT P1, PT, PT, PT, UP0, 0x80, 0x0 ;  /* 0x000000000000781c */ /* 0x000fe20003f2f008 */
[----:B------:R-:W-:Y:S01]  /*5540*/  FFMA.FTZ R6, R6, c[0x0][0x23c], -R4 ;  /* 0x00008f0006067a23 */ /* 0x000fe20000010804 */
[----:B------:R-:W-:Y:S01]  /*5550*/  PLOP3.LUT P0, PT, PT, PT, UP0, 0x80, 0x0 ;  /* 0x000000000000781c */ /* 0x000fe20003f0f008 */
[----:B------:R-:W-:Y:S02]  /*5560*/  FFMA.FTZ R7, R7, c[0x0][0x23c], -R0 ;  /* 0x00008f0007077a23 */ /* 0x000fe40000010800 */
[----:B------:R2:W-:Y:S10]  /*5570*/  MUFU.EX2 R163, R6 ;  /* 0x0000000600a37308 */ /* 0x0005f40000000800 */
[----:B------:R3:W-:Y:S01]  /*5580*/  MUFU.EX2 R38, R7 ;  /* 0x0000000700267308 */ /* 0x0007e20000000800 */
[C---:B-1----:R-:W-:Y:S02]  /*5590*/  @P2 IADD3 R10, R9.reuse, 0x18, RZ ;  /* 0x00000018090a2810 */ /* 0x042fe40007ffe0ff */
[----:B------:R-:W-:Y:S02]  /*55a0*/  @P4 IADD3 R9, R9, 0x19, RZ ;  /* 0x0000001909094810 */ /* 0x000fe40007ffe0ff */
[----:B------:R-:W-:Y:S02]  /*55b0*/  @P1 ISETP.GE.AND P2, PT, R10, UR5, PT ;  /* 0x000000050a001c0c */ /* 0x000fe4000bf46270 */
[----:B------:R-:W-:Y:S02]  /*55c0*/  @P3 ISETP.GE.AND P3, PT, R9, UR5, PT ;  /* 0x0000000509003c0c */ /* 0x000fe4000bf66270 */
[----:B------:R-:W-:Y:S01]  /*55d0*/  PLOP3.LUT P1, PT, PT, PT, UP0, 0x80, 0x0 ;  /* 0x000000000000781c */ /* 0x000fe20003f2f008 */
[----:B--2---:R-:W-:Y:S05]  /*55e0*/  FFMA.FTZ R6, R162, -UR4, R36 ;  /* 0x80000004a2067c23 */ /* 0x004fea0008010024 */
[----:B------:R-:W-:Y:S02]  /*55f0*/  @P0 FSEL R6, R6, -INF , !P6 ;  /* 0xff80000006060808 */ /* 0x000fe40007000000 */
[----:B------:R-:W-:Y:S01]  /*5600*/  PLOP3.LUT P0, PT, PT, PT, UP0, 0x80, 0x0 ;  /* 0x000000000000781c */ /* 0x000fe20003f0f008 */
[----:B---3--:R-:W-:Y:S02]  /*5610*/  FFMA.FTZ R7, R230, -UR4, R232 ;  /* 0x80000004e6077c23 */ /* 0x008fe400080100e8 */
[----:B------:R-:W-:Y:S02]  /*5620*/  FFMA.FTZ R9, R6, c[0x0][0x23c], -R0 ;  /* 0x00008f0006097a23 */ /* 0x000fe40000010800 */
[----:B------:R-:W-:Y:S01]  /*5630*/  FFMA.FTZ R6, R229, -UR4, R231 ;  /* 0x80000004e5067c23 */ /* 0x000fe200080100e7 */
[----:B------:R-:W-:Y:S01]  /*5640*/  @P1 FSEL R7, R7, -INF , !P2 ;  /* 0xff80000007071808 */ /* 0x000fe20005000000 */
[----:B------:R-:W-:Y:S01]  /*5650*/  MUFU.EX2 R230, R9 ;  /* 0x0000000900e67308 */ /* 0x000fe20000000800 */
[----:B------:R-:W-:Y:S05]  /*5660*/  PLOP3.LUT P1, PT, PT, PT, UP0, 0x80, 0x0 ;  /* 0x000000000000781c */ /* 0x000fea0003f2f008 */
[----:B------:R-:W-:Y:S01]  /*5670*/  @P0 FSEL R6, R6, -INF , !P3 ;  /* 0xff80000006060808 */ /* 0x000fe20005800000 */
[--C-:B------:R-:W-:Y:S01]  /*5680*/  FFMA.FTZ R7, R7, c[0x0][0x23c], -R4.reuse ;  /* 0x00008f0007077a23 */ /* 0x100fe20000010804 */
[----:B------:R-:W-:Y:S03]  /*5690*/  PLOP3.LUT P0, PT, PT, PT, UP0, 0x80, 0x0 ;  /* 0x000000000000781c */ /* 0x000fe60003f0f008 */
[----:B------:R-:W-:Y:S01]  /*56a0*/  FFMA.FTZ R4, R6, c[0x0][0x23c], -R4 ;  /* 0x00008f0006047a23 */ /* 0x000fe20000010804 */
[----:B------:R1:W-:Y:S01]  /*56b0*/  MUFU.EX2 R162, R7 ;  /* 0x0000000700a27308 */ /* 0x0003e20000000800 */
[----:B------:R-:W-:Y:S05]  /*56c0*/  FFMA.FTZ R6, R157, -UR4, R3 ;  /* 0x800000049d067c23 */ /* 0x000fea0008010003 */
[----:B------:R-:W-:Y:S02]  /*56d0*/  @P1 FSEL R6, R6, -INF , !P2 ;  /* 0xff80000006061808 */ /* 0x000fe40005000000 */
[----:B------:R-:W-:Y:S02]  /*56e0*/  PLOP3.LUT P1, PT, PT, PT, UP0, 0x80, 0x0 ;  /* 0x000000000000781c */ /* 0x000fe40003f2f008 */
[----:B------:R2:W-:Y:S01]  /*56f0*/  MUFU.EX2 R157, R4 ;  /* 0x00000004009d7308 */ /* 0x0005e20000000800 */
[----:B------:R-:W-:Y:S09]  /*5700*/  FFMA.FTZ R6, R6, c[0x0][0x23c], -R0 ;  /* 0x00008f0006067a23 */ /* 0x000ff20000010800 */
[----:B------:R3:W-:Y:S01]  /*5710*/  MUFU.EX2 R229, R6 ;  /* 0x0000000600e57308 */ /* 0x0007e20000000800 */
[----:B-1----:R-:W-:Y:S05]  /*5720*/  FFMA.FTZ R7, R134, -UR4, R150 ;  /* 0x8000000486077c23 */ /* 0x002fea0008010096 */
[----:B------:R-:W-:Y:S02]  /*5730*/  @P0 FSEL R7, R7, -INF , !P2 ;  /* 0xff80000007070808 */ /* 0x000fe40005000000 */
[----:B------:R-:W-:Y:S01]  /*5740*/  PLOP3.LUT P0, PT, PT, PT, UP0, 0x80, 0x0 ;  /* 0x000000000000781c */ /* 0x000fe20003f0f008 */
[----:B--2---:R-:W-:Y:S02]  /*5750*/  FFMA.FTZ R4, R132, -UR4, R149 ;  /* 0x8000000484047c23 */ /* 0x004fe40008010095 */
[--C-:B------:R-:W-:Y:S03]  /*5760*/  FFMA.FTZ R7, R7, c[0x0][0x23c], -R8.reuse ;  /* 0x00008f0007077a23 */ /* 0x100fe60000010808 */
[----:B------:R-:W-:Y:S01]  /*5770*/  @P1 FSEL R4, R4, -INF , !P3 ;  /* 0xff80000004041808 */ /* 0x000fe20005800000 */
[----:B------:R1:W-:Y:S01]  /*5780*/  MUFU.EX2 R148, R7 ;  /* 0x0000000700947308 */ /* 0x0003e20000000800 */
[----:B------:R-:W-:Y:S03]  /*5790*/  PLOP3.LUT P1, PT, PT, PT, UP0, 0x80, 0x0 ;  /* 0x000000000000781c */ /* 0x000fe60003f2f008 */
[----:B------:R-:W-:Y:S02]  /*57a0*/  FFMA.FTZ R8, R4, c[0x0][0x23c], -R8 ;  /* 0x00008f0004087a23 */ /* 0x000fe40000010808 */
[----:B------:R-:W-:Y:S02]  /*57b0*/  FFMA.FTZ R4, R158, -UR4, R156 ;  /* 0x800000049e047c23 */ /* 0x000fe4000801009c */
[----:B---3--:R-:W-:Y:S02]  /*57c0*/  FFMA.FTZ R6, R159, -UR4, R164 ;  /* 0x800000049f067c23 */ /* 0x008fe400080100a4 */
[----:B------:R-:W2:Y:S03]  /*57d0*/  MUFU.EX2 R147, R8 ;  /* 0x0000000800937308 */ /* 0x000ea60000000800 */
[----:B------:R-:W-:Y:S02]  /*57e0*/  @P0 FSEL R6, R6, -INF , !P2 ;  /* 0xff80000006060808 */ /* 0x000fe40005000000 */
[----:B------:R-:W-:Y:S02]  /*57f0*/  @P1 FSEL R4, R4, -INF , !P3 ;  /* 0xff80000004041808 */ /* 0x000fe40005800000 */
[----:B------:R-:W-:Y:S01]  /*5800*/  PLOP3.LUT P0, PT, PT, PT, UP0, 0x80, 0x0 ;  /* 0x000000000000781c */ /* 0x000fe20003f0f008 */
[--C-:B------:R-:W-:Y:S01]  /*5810*/  FFMA.FTZ R6, R6, c[0x0][0x23c], -R5.reuse ;  /* 0x00008f0006067a23 */ /* 0x100fe20000010805 */
[----:B------:R-:W-:Y:S01]  /*5820*/  UISETP.GE.AND UP0, UPT, UR8, 0x1, UPT ;  /* 0x000000010800788c */ /* 0x000fe2000bf06270 */
[----:B------:R-:W-:Y:S02]  /*5830*/  FFMA.FTZ R5, R4, c[0x0][0x23c], -R5 ;  /* 0x00008f0004057a23 */ /* 0x000fe40000010805 */
[----:B------:R-:W-:Y:S01]  /*5840*/  FFMA.FTZ R4, R133, -UR4, R2 ;  /* 0x8000000485047c23 */ /* 0x000fe20008010002 */
[----:B------:R3:W-:Y:S01]  /*5850*/  MUFU.EX2 R154, R6 ;  /* 0x00000006009a7308 */ /* 0x0007e20000000800 */
[----:B-1----:R-:W-:Y:S05]  /*5860*/  F2FP.PACK_AB R7, R57, R58 ;  /* 0x0000003a3907723e */ /* 0x002fea00000000ff */
[----:B------:R1:W-:Y:S01]  /*5870*/  STS [R236+0x13400], R7 ;  /* 0x01340007ec007388 */ /* 0x0003e20000000800 */
[----:B------:R-:W-:Y:S02]  /*5880*/  @P0 FSEL R4, R4, -INF , !P3 ;  /* 0xff80000004040808 */ /* 0x000fe40005800000 */
[----:B------:R-:W-:Y:S01]  /*5890*/  IADD3 R142, P0, R142, UR13, RZ ;  /* 0x0000000d8e8e7c10 */ /* 0x000fe2000ff1e0ff */
[----:B------:R2:W2:Y:S02]  /*58a0*/  MUFU.EX2 R152, R5 ;  /* 0x0000000500987308 */ /* 0x0004a40000000800 */
[----:B------:R-:W-:Y:S01]  /*58b0*/  FFMA.FTZ R0, R4, c[0x0][0x23c], -R0 ;  /* 0x00008f0004007a23 */ /* 0x000fe20000010800 */
[----:B------:R-:W-:Y:S02]  /*58c0*/  F2FP.PACK_AB R4, R153, R155 ;  /* 0x0000009b9904723e */ /* 0x000fe400000000ff */
[----:B----4-:R-:W-:Y:S02]  /*58d0*/  IADD3.X R143, R140, UR12, RZ, P0, !PT ;  /* 0x0000000c8c8f7c10 */ /* 0x010fe400087fe4ff */
[----:B------:R-:W-:Y:S03]  /*58e0*/  PLOP3.LUT P0, PT, PT, PT, UP0, 0x80, 0x0 ;  /* 0x000000000000781c */ /* 0x000fe60003f0f008 */
[----:B------:R2:W2:Y:S01]  /*58f0*/  MUFU.EX2 R158, R0 ;  /* 0x00000000009e7308 */ /* 0x0004a20000000800 */
[----:B------:R-:W4:Y:S01]  /*5900*/  LDG.E R140, [R142.64] ;  /* 0x000000068e8c7981 */ /* 0x000f22000c1e1900 */
[----:B---3--:R-:W-:Y:S02]  /*5910*/  F2FP.PACK_AB R6, R55, R56 ;  /* 0x000000383706723e */ /* 0x008fe400000000ff */
[----:B-1----:R-:W-:Y:S02]  /*5920*/  F2FP.PACK_AB R7, R53, R54 ;  /* 0x000000363507723e */ /* 0x002fe400000000ff */
[----:B--2---:R-:W-:Y:S05]  /*5930*/  F2FP.PACK_AB R5, R141, R146 ;  /* 0x000000928d05723e */ /* 0x004fea00000000ff */
[----:B------:R1:W-:Y:S04]  /*5940*/  STS [R236+0x13000], R5 ;  /* 0x01300005ec007388 */ /* 0x0003e80000000800 */
[----:B------:R2:W-:Y:S01]  /*5950*/  STS [R235+0x13000], R4 ;  /* 0x01300004eb007388 */ /* 0x0005e20000000800 */
[----:B------:R-:W-:Y:S05]  /*5960*/  F2FP.PACK_AB R0, R165, R166 ;  /* 0x000000a6a500723e */ /* 0x000fea00000000ff */
[----:B------:R3:W-:Y:S04]  /*5970*/  STS [R235+0x13400], R0 ;  /* 0x01340000eb007388 */ /* 0x0007e80000000800 */
[----:B------:R3:W-:Y:S01]  /*5980*/  STS [R236+0x14000], R6 ;  /* 0x01400006ec007388 */ /* 0x0007e20000000800 */
[----:B-1----:R-:W-:Y:S02]  /*5990*/  F2FP.PACK_AB R5, R45, R46 ;  /* 0x0000002e2d05723e */ /* 0x002fe400000000ff */
[----:B--2---:R-:W-:Y:S03]  /*59a0*/  F2FP.PACK_AB R4, R160, R161 ;  /* 0x000000a1a004723e */ /* 0x004fe600000000ff */
[----:B------:R1:W-:Y:S04]  /*59b0*/  STS [R236+0x14400], R5 ;  /* 0x01440005ec007388 */ /* 0x0003e80000000800 */
[----:B------:R2:W-:Y:S01]  /*59c0*/  STS [R235+0x14000], R7 ;  /* 0x01400007eb007388 */ /* 0x0005e20000000800 */
[----:B---3--:R-:W-:Y:S02]  /*59d0*/  F2FP.PACK_AB R0, R147, R148 ;  /* 0x000000949300723e */ /* 0x008fe400000000ff */
        /* <DEDUP_REMOVED lines=8> */
[----:B------:R-:W-:Y:S02]  /*5a60*/  F2FP.PACK_AB R4, R157, R162 ;  /* 0x000000a29d04723e */ /* 0x000fe400000000ff */
[----:B-1----:R-:W-:Y:S02]  /*5a70*/  F2FP.PACK_AB R5, R152, R154 ;  /* 0x0000009a9805723e */ /* 0x002fe400000000ff */
[----:B--2---:R-:W-:Y:S03]  /*5a80*/  F2FP.PACK_AB R0, R158, R229 ;  /* 0x000000e59e00723e */ /* 0x004fe600000000ff */
[----:B------:R-:W-:Y:S04]  /*5a90*/  STS [R233+0x13400], R5 ;  /* 0x01340005e9007388 */ /* 0x000fe80000000800 */
[----:B------:R-:W-:Y:S04]  /*5aa0*/  STS [R234+0x14000], R7 ;  /* 0x01400007ea007388 */ /* 0x000fe80000000800 */
[----:B------:R-:W-:Y:S04]  /*5ab0*/  STS [R234+0x14400], R6 ;  /* 0x01440006ea007388 */ /* 0x000fe80000000800 */
[----:B------:R-:W-:Y:S04]  /*5ac0*/  STS [R233+0x14000], R4 ;  /* 0x01400004e9007388 */ /* 0x000fe80000000800 */
[----:B------:R1:W-:Y:S04]  /*5ad0*/  STS [R233+0x14400], R0 ;  /* 0x01440000e9007388 */ /* 0x0003e80000000800 */
[----:B------:R-:W2:Y:S08]  /*5ae0*/  LDSM.16.M88.4 R32, [R219+0x6000] ;  /* 0x00600000db20783b */ /* 0x000eb00000000200 */
[----:B------:R-:W3:Y:S08]  /*5af0*/  LDSM.16.M88.4 R28, [R219+0x6800] ;  /* 0x00680000db1c783b */ /* 0x000ef00000000200 */
[----:B------:R-:W3:Y:S01]  /*5b00*/  LDSM.16.M88.4 R132, [R220+0x6000] ;  /* 0x00600000dc84783b */ /* 0x000ee20000000200 */
[----:B-1----:R-:W-:Y:S07]  /*5b10*/  FFMA.FTZ R0, -R145, R145, 1 ;  /* 0x3f80000091007423 */ /* 0x002fee0000010191 */
[----:B------:R-:W1:Y:S01]  /*5b20*/  LDSM.16.M88.4 R136, [R220+0x6800] ;  /* 0x00680000dc88783b */ /* 0x000e620000000200 */
[----:B------:R-:W-:Y:S01]  /*5b30*/  FMUL.FTZ R0, R0, c[0x0][0x2ec] ;  /* 0x0000bb0000007a20 */ /* 0x000fe20000410000 */
        /* <DEDUP_REMOVED lines=51> */
[C---:B----4-:R-:W-:Y:S01]  /*5e70*/  FADD.FTZ R5, -R140.reuse, R5 ;  /* 0x000000058c057221 */ /* 0x050fe20000010100 */
        /* <DEDUP_REMOVED lines=27> */
[----:B------:R-:W-:Y:S02]  /*6030*/  FMUL.FTZ R134, R144, R21 ;  /* 0x0000001590867220 */ /* 0x000fe40000410000 */
[C---:B------:R-:W-:Y:S02]  /*6040*/  FADD.FTZ R20, -R140.reuse, R32 ;  /* 0x000000208c147221 */ /* 0x040fe40000010100 */
[----:B------:R-:W-:Y:S02]  /*6050*/  FADD.FTZ R32, -R140, R33 ;  /* 0x000000218c207221 */ /* 0x000fe40000010100 */
[----:B------:R-:W-:Y:S02]  /*6060*/  FMUL.FTZ R144, R17, R133 ;  /* 0x0000008511907220 */ /* 0x000fe40000410000 */
[----:B-1----:R-:W-:Y:S02]  /*6070*/  FMUL.FTZ R143, R16, R132 ;  /* 0x00000084108f7220 */ /* 0x002fe40000410000 */
[----:B------:R-:W-:Y:S02]  /*6080*/  FFMA.FTZ R17, -R150, R150, 1 ;  /* 0x3f80000096117423 */ /* 0x000fe40000010196 */
[----:B------:R-:W-:Y:S01]  /*6090*/  FFMA.FTZ R16, -R149, R149, 1 ;  /* 0x3f80000095107423 */ /* 0x000fe20000010195 */
[----:B------:R-:W-:Y:S01]  /*60a0*/  MOV R149, R237 ;  /* 0x000000ed00957202 */ /* 0x000fe20000000f00 */
[----:B------:R-:W-:Y:S01]  /*60b0*/  FMUL.FTZ R33, R148, R20 ;  /* 0x0000001494217220 */ /* 0x000fe20000410000 */
[----:B------:R-:W-:Y:S01]  /*60c0*/  MOV R148, R238 ;  /* 0x000000ee00947202 */ /* 0x000fe20000000f00 */
[----:B------:R-:W-:Y:S02]  /*60d0*/  FMUL.FTZ R32, R147, R32 ;  /* 0x0000002093207220 */ /* 0x000fe40000410000 */
[----:B------:R-:W-:Y:S02]  /*60e0*/  FMUL.FTZ R17, R17, c[0x0][0x2ec] ;  /* 0x0000bb0011117a20 */ /* 0x000fe40000410000 */
[----:B------:R-:W-:Y:S02]  /*60f0*/  FMUL.FTZ R16, R16, c[0x0][0x2ec] ;  /* 0x0000bb0010107a20 */ /* 0x000fe40000410000 */
[----:B------:R-:W-:Y:S02]  /*6100*/  FMUL.FTZ R140, R17, R33 ;  /* 0x00000021118c7220 */ /* 0x000fe40000410000 */
[----:B------:R-:W-:Y:S02]  /*6110*/  FMUL.FTZ R139, R16, R32 ;  /* 0x00000020108b7220 */ /* 0x000fe40000410000 */
        /* <DEDUP_REMOVED lines=10> */
[----:B------:R-:W-:Y:S02]  /*61c0*/  FMUL.FTZ R32, R32, c[0x0][0x2ec] ;  /* 0x0000bb0020207a20 */ /* 0x000fe40000410000 */
[----:B------:R-:W-:Y:S02]  /*61d0*/  FFMA.FTZ R20, -R244, R244, 1 ;  /* 0x3f800000f4147423 */ /* 0x000fe400000101f4 */
[----:B------:R-:W-:Y:S02]  /*61e0*/  FFMA.FTZ R133, -R250, R250, 1 ;  /* 0x3f800000fa857423 */ /* 0x000fe400000101fa */
[----:B------:R-:W-:Y:S02]  /*61f0*/  FMUL.FTZ R20, R20, c[0x0][0x2ec] ;  /* 0x0000bb0014147a20 */ /* 0x000fe40000410000 */
[----:B------:R-:W-:Y:S02]  /*6200*/  FMUL.FTZ R133, R133, c[0x0][0x2ec] ;  /* 0x0000bb0085857a20 */ /* 0x000fe40000410000 */
[----:B------:R-:W-:Y:S02]  /*6210*/  FMUL.FTZ R141, R20, R134 ;  /* 0x00000086148d7220 */ /* 0x000fe40000410000 */
[----:B------:R-:W-:Y:S02]  /*6220*/  FFMA.FTZ R134, -R252, R252, 1 ;  /* 0x3f800000fc867423 */ /* 0x000fe400000101fc */
[----:B------:R-:W-:Y:S02]  /*6230*/  FFMA.FTZ R20, -R37, R37, 1 ;  /* 0x3f80000025147423 */ /* 0x000fe40000010125 */
[----:B------:R-:W-:Y:S02]  /*6240*/  FMUL.FTZ R134, R134, c[0x0][0x2ec] ;  /* 0x0000bb0086867a20 */ /* 0x000fe40000410000 */
        /* <DEDUP_REMOVED lines=8> */
[----:B------:R-:W-:Y:S01]  /*62d0*/  FMUL.FTZ R16, R57, R16 ;  /* 0x0000001039107220 */ /* 0x000fe20000410000 */
[----:B------:R1:W5:Y:S01]  /*62e0*/  LDL.LU R60, [R1+0xc0] ;  /* 0x0000c000013c7983 */ /* 0x0003620000300800 */
[----:B------:R-:W-:Y:S02]  /*62f0*/  FMUL.FTZ R6, R6, c[0x0][0x2ec] ;  /* 0x0000bb0006067a20 */ /* 0x000fe40000410000 */
[----:B------:R-:W-:Y:S01]  /*6300*/  FMUL.FTZ R17, R58, R17 ;  /* 0x000000113a117220 */ /* 0x000fe20000410000 */
[----:B------:R1:W5:Y:S01]  /*6310*/  LDL.LU R59, [R1+0xbc] ;  /* 0x0000bc00013b7983 */ /* 0x0003620000300800 */
[----:B------:R-:W-:Y:S02]  /*6320*/  FMUL.FTZ R7, R7, c[0x0][0x2ec] ;  /* 0x0000bb0007077a20 */ /* 0x000fe40000410000 */
[C---:B------:R-:W-:Y:S01]  /*6330*/  FADD.FTZ R18, -R5.reuse, R18 ;  /* 0x0000001205127221 */ /* 0x040fe20000010100 */
[----:B------:R1:W5:Y:S01]  /*6340*/  LDL.LU R58, [R1+0xb8] ;  /* 0x0000b800013a7983 */ /* 0x0003620000300800 */
[----:B------:R-:W-:Y:S02]  /*6350*/  FADD.FTZ R19, -R5, R19 ;  /* 0x0000001305137221 */ /* 0x000fe40000010100 */
[----:B------:R-:W-:Y:S01]  /*6360*/  FMUL.FTZ R137, R6, R16 ;  /* 0x0000001006897220 */ /* 0x000fe20000410000 */
[----:B------:R1:W5:Y:S01]  /*6370*/  LDL.LU R57, [R1+0xb4] ;  /* 0x0000b40001397983 */ /* 0x0003620000300800 */
        /* <DEDUP_REMOVED lines=13> */
[C---:B---3--:R-:W-:Y:S02]  /*6450*/  FADD.FTZ R5, -R4.reuse, R8 ;  /* 0x0000000804057221 */ /* 0x048fe40000010100 */
        /* <DEDUP_REMOVED lines=18> */
[----:B------:R-:W-:Y:S02]  /*6580*/  FMUL.FTZ R32, R32, R5 ;  /* 0x0000000520207220 */ /* 0x000fe40000410000 */
[C---:B------:R-:W-:Y:S01]  /*6590*/  FADD.FTZ R24, -R4.reuse, R24 ;  /* 0x0000001804187221 */ /* 0x040fe20000010100 */
[----:B------:R1:W5:Y:S01]  /*65a0*/  LDL.LU R51, [R1+0x9c] ;  /* 0x00009c0001337983 */ /* 0x0003620000300800 */
[----:B------:R-:W-:Y:S02]  /*65b0*/  FADD.FTZ R5, -R4, R25 ;  /* 0x0000001904057221 */ /* 0x000fe40000010100 */
[----:B------:R-:W-:Y:S01]  /*65c0*/  FFMA.FTZ R25, -R48, R48, 1 ;  /* 0x3f80000030197423 */ /* 0x000fe20000010130 */
[----:B------:R1:W5:Y:S01]  /*65d0*/  LDL.LU R50, [R1+0x98] ;  /* 0x0000980001327983 */ /* 0x0003620000300800 */
[----:B------:R-:W-:Y:S02]  /*65e0*/  FMUL.FTZ R23, R23, R6 ;  /* 0x0000000617177220 */ /* 0x000fe40000410000 */
[----:B------:R-:W-:Y:S01]  /*65f0*/  FMUL.FTZ R34, R34, R7 ;  /* 0x0000000722227220 */ /* 0x000fe20000410000 */
[----:B------:R1:W5:Y:S01]  /*6600*/  LDL.LU R49, [R1+0x94] ;  /* 0x0000940001317983 */ /* 0x0003620000300800 */
[C---:B------:R-:W-:Y:S02]  /*6610*/  FADD.FTZ R6, -R4.reuse, R28 ;  /* 0x0000001c04067221 */ /* 0x040fe40000010100 */
[----:B------:R-:W-:Y:S01]  /*6620*/  FADD.FTZ R7, -R4, R29 ;  /* 0x0000001d04077221 */ /* 0x000fe20000010100 */
[----:B------:R1:W5:Y:S01]  /*6630*/  LDL.LU R48, [R1+0x90] ;  /* 0x0000900001307983 */ /* 0x0003620000300800 */
[----:B------:R-:W-:Y:S02]  /*6640*/  FMUL.FTZ R4, R167, R24 ;  /* 0x00000018a7047220 */ /* 0x000fe40000410000 */
[----:B------:R-:W-:Y:S02]  /*6650*/  FFMA.FTZ R24, -R47, R47, 1 ;  /* 0x3f8000002f187423 */ /* 0x000fe4000001012f */
[----:B------:R-:W-:Y:S01]  /*6660*/  FMUL.FTZ R25, R25, c[0x0][0x2ec] ;  /* 0x0000bb0019197a20 */ /* 0x000fe20000410000 */
[----:B------:R1:W5:Y:S01]  /*6670*/  LDL.LU R47, [R1+0x8c] ;  /* 0x00008c00012f7983 */ /* 0x0003620000300800 */
[----:B------:R-:W-:Y:S02]  /*6680*/  FMUL.FTZ R5, R163, R5 ;  /* 0x00000005a3057220 */ /* 0x000fe40000410000 */
[----:B------:R-:W-:Y:S02]  /*6690*/  FFMA.FTZ R29, -R232, R232, 1 ;  /* 0x3f800000e81d7423 */ /* 0x000fe400000101e8 */
[----:B------:R-:W-:Y:S02]  /*66a0*/  FMUL.FTZ R24, R24, c[0x0][0x2ec] ;  /* 0x0000bb0018187a20 */ /* 0x000fe40000410000 */
[----:B------:R-:W-:Y:S02]  /*66b0*/  FMUL.FTZ R25, R25, R4 ;  /* 0x0000000419197220 */ /* 0x000fe40000410000 */
[----:B----4-:R-:W-:Y:S02]  /*66c0*/  FADD.FTZ R4, -R0, R10 ;  /* 0x0000000a00047221 */ /* 0x010fe40000010100 */
[----:B------:R-:W-:Y:S02]  /*66d0*/  FMUL.FTZ R6, R162, R6 ;  /* 0x00000006a2067220 */ /* 0x000fe40000410000 */
[----:B------:R-:W-:Y:S02]  /*66e0*/  FFMA.FTZ R28, -R231, R231, 1 ;  /* 0x3f800000e71c7423 */ /* 0x000fe400000101e7 */
[----:B------:R-:W-:Y:S02]  /*66f0*/  FMUL.FTZ R29, R29, c[0x0][0x2ec] ;  /* 0x0000bb001d1d7a20 */ /* 0x000fe40000410000 */
[----:B------:R-:W-:Y:S02]  /*6700*/  FMUL.FTZ R24, R24, R5 ;  /* 0x0000000518187220 */ /* 0x000fe40000410000 */
[----:B------:R-:W-:Y:S02]  /*6710*/  FADD.FTZ R5, -R0, R11 ;  /* 0x0000000b00057221 */ /* 0x000fe40000010100 */
[----:B------:R-:W-:Y:S02]  /*6720*/  FMUL.FTZ R4, R46, R4 ;  /* 0x000000042e047220 */ /* 0x000fe40000410000 */
[----:B------:R-:W-:Y:S01]  /*6730*/  FMUL.FTZ R7, R157, R7 ;  /* 0x000000079d077220 */ /* 0x000fe20000410000 */
[----:B------:R1:W5:Y:S01]  /*6740*/  LDL.LU R46, [R1+0x88] ;  /* 0x00008800012e7983 */ /* 0x0003620000300800 */
[----:B------:R-:W-:Y:S02]  /*6750*/  FMUL.FTZ R28, R28, c[0x0][0x2ec] ;  /* 0x0000bb001c1c7a20 */ /* 0x000fe40000410000 */
[----:B------:R-:W-:Y:S02]  /*6760*/  FMUL.FTZ R29, R29, R6 ;  /* 0x000000061d1d7220 */ /* 0x000fe40000410000 */
        /* <DEDUP_REMOVED lines=33> */
[----:B------:R-:W-:Y:S02]  /*6980*/  FFMA.FTZ R19, -R36, R36, 1 ;  /* 0x3f80000024137423 */ /* 0x000fe40000010124 */
[----:B------:R-:W-:Y:S01]  /*6990*/  FFMA.FTZ R22, -R3, R3, 1 ;  /* 0x3f80000003167423 */ /* 0x000fe20000010103 */
[----:B------:R1:W5:Y:S01]  /*69a0*/  LDL.LU R37, [R1+0x64] ;  /* 0x0000640001257983 */ /* 0x0003620000300800 */
[----:B------:R-:W-:Y:S02]  /*69b0*/  FMUL.FTZ R17, R17, c[0x0][0x2ec] ;  /* 0x0000bb0011117a20 */ /* 0x000fe40000410000 */
[----:B------:R-:W-:Y:S01]  /*69c0*/  FMUL.FTZ R4, R230, R4 ;  /* 0x00000004e6047220 */ /* 0x000fe20000410000 */
[----:B------:R1:W5:Y:S01]  /*69d0*/  LDL R150, [R1+0x18] ;  /* 0x0000180001967983 */ /* 0x0003620000100800 */
[----:B------:R-:W-:Y:S02]  /*69e0*/  FMUL.FTZ R5, R229, R5 ;  /* 0x00000005e5057220 */ /* 0x000fe40000410000 */
[----:B------:R-:W-:Y:S01]  /*69f0*/  FMUL.FTZ R6, R158, R6 ;  /* 0x000000069e067220 */ /* 0x000fe20000410000 */
[----:B------:R1:W5:Y:S01]  /*6a00*/  LDL.LU R36, [R1+0x60] ;  /* 0x0000600001247983 */ /* 0x0003620000300800 */
[----:B------:R-:W-:Y:S02]  /*6a10*/  FMUL.FTZ R19, R19, c[0x0][0x2ec] ;  /* 0x0000bb0013137a20 */ /* 0x000fe40000410000 */
[----:B------:R-:W-:Y:S01]  /*6a20*/  FMUL.FTZ R22, R22, c[0x0][0x2ec] ;  /* 0x0000bb0016167a20 */ /* 0x000fe20000410000 */
[----:B------:R1:W5:Y:S01]  /*6a30*/  LDL R147, [R1+0x1c] ;  /* 0x00001c0001937983 */ /* 0x0003620000100800 */
[----:B------:R-:W-:Y:S02]  /*6a40*/  FMUL.FTZ R33, R33, R8 ;  /* 0x0000000821217220 */ /* 0x000fe40000410000 */
[----:B------:R-:W-:Y:S01]  /*6a50*/  FMUL.FTZ R17, R17, R7 ;  /* 0x0000000711117220 */ /* 0x000fe20000410000 */
[----:B------:R1:W5:Y:S01]  /*6a60*/  LDL.LU R3, [R1+0x5c] ;  /* 0x00005c0001037983 */ /* 0x0003620000300800 */
[----:B------:R-:W-:Y:S02]  /*6a70*/  FMUL.FTZ R20, R20, R0 ;  /* 0x0000000014147220 */ /* 0x000fe40000410000 */
[----:B------:R-:W-:Y:S01]  /*6a80*/  FMUL.FTZ R19, R19, R4 ;  /* 0x0000000413137220 */ /* 0x000fe20000410000 */
[----:B------:R1:W5:Y:S01]  /*6a90*/  LDL.64 R152, [R1] ;  /* 0x0000000001987983 */ /* 0x0003620000100a00 */
[----:B------:R-:W-:Y:S02]  /*6aa0*/  FMUL.FTZ R22, R22, R5 ;  /* 0x0000000516167220 */ /* 0x000fe40000410000 */
[----:B------:R-:W-:Y:S03]  /*6ab0*/  FMUL.FTZ R21, R21, R6 ;  /* 0x0000000615157220 */ /* 0x000fe60000410000 */
[----:B------:R1:W5:Y:S01]  /*6ac0*/  LDL.LU R2, [R1+0x58] ;  /* 0x0000580001027983 */ /* 0x0003620000300800 */
[----:B------:R-:W-:-:S05]  /*6ad0*/  @!P0 BRA `(.L_x_570) ;  /* 0x0000030000008947 */ /* 0x000fca0003800000 */
        /* <DEDUP_REMOVED lines=38> */
[----:B---3--:R-:W-:Y:S03]  /*6d40*/  @!P1 IMAD.MOV.U32 R4, RZ, RZ, R242 ;  /* 0x000000ffff049224 */ /* 0x008fe600078e00f2 */
        /* <DEDUP_REMOVED lines=9> */
.L_x_570:
        /* <DEDUP_REMOVED lines=11> */
[----:B--2---:R-:W-:Y:S02]  /*6e90*/  F2FP.PACK_AB R9, R17, R18 ;  /* 0x000000121109723e */ /* 0x004fe400000000ff */
        /* <DEDUP_REMOVED lines=33> */
[-C--:B--2---:R-:W-:Y:S08]  /*70b0*/  HMMA.16816.F32 R36, R4, R8.reuse, R36 ;  /* 0x000000080424723c */ /* 0x084ff00000001824 */
[C---:B----4-:R-:W-:Y:S08]  /*70c0*/  HMMA.16816.F32 R40, R12.reuse, R8, R40 ;  /* 0x000000080c28723c */ /* 0x050ff00000001828 */
[-C--:B------:R-:W-:Y:S08]  /*70d0*/  HMMA.16816.F32 R44, R12, R10.reuse, R44 ;  /* 0x0000000a0c2c723c */ /* 0x080ff0000000182c */
[C---:B------:R-:W-:Y:S01]  /*70e0*/  HMMA.16816.F32 R48, R4.reuse, R10, R48 ;  /* 0x0000000a0430723c */ /* 0x040fe20000001830 */
[----:B------:R-:W2:Y:S07]  /*70f0*/  LDSM.16.MT88.4 R8, [R0+0x8400] ;  /* 0x008400000008783b */ /* 0x000eae0000004200 */
        /* <DEDUP_REMOVED lines=55> */
[----:B---3--:R-:W-:Y:S01]  /*7470*/  IMAD.MOV.U32 R5, RZ, RZ, c[0x0][0x370] ;  /* 0x0000dc00ff057624 */ /* 0x008fe200078e00ff */
        /* <DEDUP_REMOVED lines=32> */
.L_x_571:
[----:B---3--:R-:W-:Y:S01]  /*7680*/  LDSM.16.M88.4 R24, [R221] ;  /* 0x00000000dd18783b */ /* 0x008fe20000000200 */
        /* <DEDUP_REMOVED lines=22> */
[----:B------:R1:W4:Y:S04]  /*77f0*/  LDL R143, [R1+0x8] ;  /* 0x00000800018f7983 */ /* 0x0003280000100800 */
        /* <DEDUP_REMOVED lines=72> */
[----:B-----5:R-:W-:Y:S01]  /*7c80*/  @P0 IADD3.X R137, R145, UR10, RZ, P2, !PT ;  /* 0x0000000a91890c10 */ /* 0x020fe200097fe4ff */
        /* <DEDUP_REMOVED lines=11> */
[----:B------:R-:W5:Y:S01]  /*7d40*/  @P0 LDG.E R144, [R136.64] ;  /* 0x0000000688900981 */ /* 0x000f62000c1e1900 */
[----:B------:R-:W-:Y:S02]  /*7d50*/  IMAD.MOV.U32 R33, RZ, RZ, R237 ;  /* 0x000000ffff217224 */ /* 0x000fe400078e00ed */
[C---:B------:R-:W-:Y:S03]  /*7d60*/  HMMA.16816.F32 R20, R28.reuse, R132, R20 ;  /* 0x000000841c14723c */ /* 0x040fe60000001814 */
[----:B------:R-:W-:Y:S01]  /*7d70*/  RED.E.ADD.F32.FTZ.RN.STRONG.GPU [R32.64], R4 ;  /* 0x000000042000798e */ /* 0x000fe2000c10e786 */
[CC--:B------:R-:W-:Y:S01]  /*7d80*/  LEA R34, P1, R140.reuse, R32.reuse, 0x2 ;  /* 0x000000208c227211 */ /* 0x0c0fe200078210ff */
[----:B------:R-:W-:Y:S03]  /*7d90*/  IMAD.SHL.U32 R145, R145, 0x8, RZ ;  /* 0x0000000891917824 */ /* 0x000fe600078e00ff */
[----:B------:R-:W-:Y:S04]  /*7da0*/  HMMA.16816.F32 R24, R28, R134, R24 ;  /* 0x000000861c18723c */ /* 0x000fe80000001818 */
[-C--:B------:R-:W-:Y:S05]  /*7db0*/  LEA.HI.X.SX32 R35, R140, R33.reuse, 0x2, P1 ;  /* 0x000000218c237211 */ /* 0x080fea00008f16ff */
[----:B------:R-:W-:Y:S04]  /*7dc0*/  RED.E.ADD.F32.FTZ.RN.STRONG.GPU [R34.64], R5 ;  /* 0x000000052200798e */ /* 0x000fe8000c10e786 */
[----:B--2---:R1:W-:Y:S04]  /*7dd0*/  @P0 STL [R1+0x14], R141 ;  /* 0x0000148d01000387 */ /* 0x0043e80000100800 */
[----:B------:R-:W2:Y:S04]  /*7de0*/  LDL R139, [R1+0x24] ;  /* 0x00002400018b7983 */ /* 0x000ea80000100800 */
[----:B------:R-:W2:Y:S04]  /*7df0*/  LDL R138, [R1+0x2c] ;  /* 0x00002c00018a7983 */ /* 0x000ea80000100800 */
[----:B---3--:R3:W-:Y:S04]  /*7e00*/  @P0 STL [R1+0xc], R142 ;  /* 0x00000c8e01000387 */ /* 0x0087e80000100800 */
[----:B----4-:R4:W-:Y:S04]  /*7e10*/  @P0 STL [R1+0x8], R143 ;  /* 0x0000088f01000387 */ /* 0x0109e80000100800 */
[----:B-----5:R5:W-:Y:S01]  /*7e20*/  @P0 STL [R1+0x10], R144 ;  /* 0x0000109001000387 */ /* 0x020be20000100800 */
        /* <DEDUP_REMOVED lines=9> */
[----:B-----5:R-:W-:Y:S02]  /*7ec0*/  IMAD.MOV.U32 R144, RZ, RZ, c[0x0][0x22c] ;  /* 0x00008b00ff907624 */ /* 0x020fe400078e00ff */
        /* <DEDUP_REMOVED lines=18> */
[----:B------:R-:W-:Y:S02]  /*7ff0*/  IMAD.MOV.U32 R142, RZ, RZ, c[0x0][0x22c] ;  /* 0x00008b00ff8e7624 */ /* 0x000fe400078e00ff */
[----:B------:R-:W-:Y:S01]  /*8000*/  IMAD R144, R144, 0x38, RZ ;  /* 0x0000003890907824 */ /* 0x000fe200078e02ff */
[----:B------:R5:W-:Y:S01]  /*8010*/  RED.E.ADD.F32.FTZ.RN.STRONG.GPU [R30.64], R8 ;  /* 0x000000081e00798e */ /* 0x000be2000c10e786 */
[----:B------:R-:W-:Y:S02]  /*8020*/  IMAD R142, R142, c[0x0][0x1c0], RZ ;  /* 0x000070008e8e7a24 */ /* 0x000fe400078e02ff */
[----:B------:R-:W-:Y:S01]  /*8030*/  IMAD.MOV.U32 R143, RZ, RZ, c[0x0][0x22c] ;  /* 0x00008b00ff8f7624 */ /* 0x000fe200078e00ff */
[----:B------:R5:W-:Y:S01]  /*8040*/  RED.E.ADD.F32.FTZ.RN.STRONG.GPU [R28.64], R9 ;  /* 0x000000091c00798e */ /* 0x000be2000c10e786 */
[-C--:B-1----:R-:W-:Y:S01]  /*8050*/  LEA R6, P0, R144, R32.reuse, 0x2 ;  /* 0x0000002090067211 */ /* 0x082fe200078010ff */
[----:B------:R-:W-:Y:S02]  /*8060*/  IMAD.SHL.U32 R142, R142, 0x10, RZ ;  /* 0x000000108e8e7824 */ /* 0x000fe400078e00ff */
[----:B------:R1:W-:Y:S01]  /*8070*/  RED.E.ADD.F32.FTZ.RN.STRONG.GPU [R4.64], R10 ;  /* 0x0000000a0400798e */ /* 0x0003e2000c10e786 */
[----:B------:R-:W-:Y:S02]  /*8080*/  IMAD R143, R143, c[0x0][0x1c0], RZ ;  /* 0x000070008f8f7a24 */ /* 0x000fe400078e02ff */
[----:B------:R-:W-:Y:S02]  /*8090*/  IADD3 R142, R142, 0x20, RZ ;  /* 0x000000208e8e7810 */ /* 0x000fe40007ffe0ff */
[----:B------:R-:W-:Y:S01]  /*80a0*/  IMAD.SHL.U32 R143, R143, 0x10, RZ ;  /* 0x000000108f8f7824 */ /* 0x000fe200078e00ff */
[----:B---3--:R-:W3:Y:S01]  /*80b0*/  LDL R132, [R1+0x20] ;  /* 0x0000200001847983 */ /* 0x008ee20000100800 */
[-C--:B------:R-:W-:Y:S03]  /*80c0*/  LEA.HI.X.SX32 R7, R144, R33.reuse, 0x2, P0 ;  /* 0x0000002190077211 */ /* 0x080fe600000f16ff */
[----:B------:R-:W-:Y:S02]  /*80d0*/  IADD3 R144, R143, 0x20, RZ ;  /* 0x000000208f907810 */ /* 0x000fe40007ffe0ff */
[----:B------:R-:W-:Y:S01]  /*80e0*/  IADD3 R133, R141, 0x40, RZ ;  /* 0x000000408d857810 */ /* 0x000fe20007ffe0ff */
[----:B------:R-:W-:Y:S02]  /*80f0*/  RED.E.ADD.F32.FTZ.RN.STRONG.GPU [R6.64], R11 ;  /* 0x0000000b0600798e */ /* 0x000fe4000c10e786 */
[----:B------:R-:W-:Y:S01]  /*8100*/  IMAD.IADD R144, R145, 0x1, R144 ;  /* 0x0000000191907824 */ /* 0x000fe200078e0290 */
[C---:B-----5:R-:W-:Y:S01]  /*8110*/  IADD3 R30, R141.reuse, 0x40, RZ ;  /* 0x000000408d1e7810 */ /* 0x060fe20007ffe0ff */
        /* <DEDUP_REMOVED lines=11> */
[C---:B------:R-:W-:Y:S01]  /*81d0*/  IMAD.IADD R30, R140.reuse, 0x1, R30 ;  /* 0x000000018c1e7824 */ /* 0x040fe200078e021e */
[C---:B------:R-:W-:Y:S01]  /*81e0*/  IADD3 R142, R143.reuse, 0x20, RZ ;  /* 0x000000208f8e7810 */ /* 0x040fe20007ffe0ff */
[----:B------:R-:W-:Y:S01]  /*81f0*/  IMAD.IADD R133, R140, 0x1, R133 ;  /* 0x000000018c857824 */ /* 0x000fe200078e0285 */
[----:B------:R-:W-:Y:S01]  /*8200*/  IADD3 R143, R143, 0x20, RZ ;  /* 0x000000208f8f7810 */ /* 0x000fe20007ffe0ff */
[----:B------:R1:W-:Y:S02]  /*8210*/  RED.E.ADD.F32.FTZ.RN.STRONG.GPU [R4.64], R14 ;  /* 0x0000000e0400798e */ /* 0x0003e4000c10e786 */
[C---:B------:R-:W-:Y:S02]  /*8220*/  IMAD.IADD R142, R145.reuse, 0x1, R142 ;  /* 0x00000001918e7824 */ /* 0x040fe400078e028e */
[C---:B------:R-:W-:Y:S01]  /*8230*/  IMAD.IADD R143, R145.reuse, 0x1, R143 ;  /* 0x00000001918f7824 */ /* 0x040fe200078e028f */
[----:B------:R1:W-:Y:S01]  /*8240*/  RED.E.ADD.F32.FTZ.RN.STRONG.GPU [R28.64], R15 ;  /* 0x0000000f1c00798e */ /* 0x0003e2000c10e786 */
[C---:B------:R-:W-:Y:S02]  /*8250*/  IMAD.IADD R142, R145.reuse, 0x1, R142 ;  /* 0x00000001918e7824 */ /* 0x040fe400078e028e */
[C---:B------:R-:W-:Y:S02]  /*8260*/  IMAD.IADD R143, R145.reuse, 0x1, R143 ;  /* 0x00000001918f7824 */ /* 0x040fe400078e028f */
[----:B------:R-:W-:Y:S01]  /*8270*/  IMAD.IADD R142, R145, 0x1, R142 ;  /* 0x00000001918e7824 */ /* 0x000fe200078e028e */
[-C--:B-----5:R-:W-:Y:S02]  /*8280*/  LEA R12, P4, R31, R32.reuse, 0x2 ;  /* 0x000000201f0c7211 */ /* 0x0a0fe400078810ff */
[CC--:B------:R-:W-:Y:S02]  /*8290*/  LEA R10, P0, R143.reuse, R32.reuse, 0x2 ;  /* 0x000000208f0a7211 */ /* 0x0c0fe400078010ff */
[CC--:B------:R-:W-:Y:S02]  /*82a0*/  LEA R8, P2, R142.reuse, R32.reuse, 0x2 ;  /* 0x000000208e087211 */ /* 0x0c0fe400078410ff */
[-C--:B------:R-:W-:Y:S02]  /*82b0*/  LEA.HI.X.SX32 R11, R143, R33.reuse, 0x2, P0 ;  /* 0x000000218f0b7211 */ /* 0x080fe400000f16ff */
[-C--:B------:R-:W-:Y:S02]  /*82c0*/  LEA.HI.X.SX32 R9, R142, R33.reuse, 0x2, P2 ;  /* 0x000000218e097211 */ /* 0x080fe400010f16ff */
[-C--:B------:R-:W-:Y:S01]  /*82d0*/  LEA.HI.X.SX32 R13, R31, R33.reuse, 0x2, P4 ;  /* 0x000000211f0d7211 */ /* 0x080fe200020f16ff */
[----:B------:R5:W-:Y:S04]  /*82e0*/  RED.E.ADD.F32.FTZ.RN.STRONG.GPU [R10.64], R16 ;  /* 0x000000100a00798e */ /* 0x000be8000c10e786 */
[----:B------:R5:W-:Y:S01]  /*82f0*/  RED.E.ADD.F32.FTZ.RN.STRONG.GPU [R8.64], R17 ;  /* 0x000000110800798e */ /* 0x000be2000c10e786 */
[CC--:B-1----:R-:W-:Y:S03]  /*8300*/  LEA R14, P5, R134.reuse, R32.reuse, 0x2 ;  /* 0x00000020860e7211 */ /* 0x0c2fe600078a10ff */
[----:B------:R-:W-:Y:S01]  /*8310*/  LDSM.16.MT88.4 R140, [R3+0x1c00] ;  /* 0x001c0000038c783b */ /* 0x000fe20000004200 */
[-C--:B------:R-:W-:Y:S02]  /*8320*/  LEA.HI.X.SX32 R15, R134, R33.reuse, 0x2, P5 ;  /* 0x00000021860f7211 */ /* 0x080fe400028f16ff */
[CC--:B-----5:R-:W-:Y:S02]  /*8330*/  LEA R10, P3, R30.reuse, R32.reuse, 0x2 ;  /* 0x000000201e0a7211 */ /* 0x0e0fe400078610ff */
[CC--:B------:R-:W-:Y:S02]  /*8340*/  LEA R8, P2, R133.reuse, R32.reuse, 0x2 ;  /* 0x0000002085087211 */ /* 0x0c0fe400078410ff */
[-C--:B------:R-:W-:Y:S02]  /*8350*/  LEA.HI.X.SX32 R11, R30, R33.reuse, 0x2, P3 ;  /* 0x000000211e0b7211 */ /* 0x080fe400018f16ff */
[-C--:B------:R-:W-:Y:S01]  /*8360*/  LEA.HI.X.SX32 R9, R133, R33.reuse, 0x2, P2 ;  /* 0x0000002185097211 */ /* 0x080fe200010f16ff */
[----:B------:R-:W-:Y:S01]  /*8370*/  LDSM.16.MT88.4 R28, [R3+0x2000] ;  /* 0x00200000031c783b */ /* 0x000fe20000004200 */
        /* <DEDUP_REMOVED lines=260> */
.L_x_573:
        /* <DEDUP_REMOVED lines=18> */
.L_x_574:
        /* <DEDUP_REMOVED lines=55> */
.L_x_576:
[----:B------:R-:W-:Y:S05]  /*9850*/  BSYNC B0 ;  /* 0x0000000000007941 */ /* 0x000fea0003800000 */
.L_x_575:
        /* <DEDUP_REMOVED lines=20> */
.L_x_578:
[----:B------:R-:W-:Y:S05]  /*99a0*/  BSYNC B0 ;  /* 0x0000000000007941 */ /* 0x000fea0003800000 */
.L_x_577:
        /* <DEDUP_REMOVED lines=29> */
.L_x_580:
[----:B------:R-:W-:Y:S05]  /*9b80*/  BSYNC B0 ;  /* 0x0000000000007941 */ /* 0x000fea0003800000 */
.L_x_579:
        /* <DEDUP_REMOVED lines=18> */
.L_x_556:
        /* <DEDUP_REMOVED lines=20> */
.L_x_582:
        /* <DEDUP_REMOVED lines=18> */
.L_x_583:
[----:B------:R-:W2:Y:S04]  /*9f10*/  LDL.64 R16, [R1] ;  /* 0x0000000001107983 */ /* 0x000ea80000100a00 */
        /* <DEDUP_REMOVED lines=41> */
.L_x_585:
[----:B-1----:R-:W-:Y:S05]  /*a1b0*/  BSYNC B0 ;  /* 0x0000000000007941 */ /* 0x002fea0003800000 */
.L_x_584:
        /* <DEDUP_REMOVED lines=19> */
.L_x_587:
[----:B------:R-:W-:Y:S05]  /*a2f0*/  BSYNC B0 ;  /* 0x0000000000007941 */ /* 0x000fea0003800000 */
.L_x_586:
        /* <DEDUP_REMOVED lines=29> */
.L_x_589:
[----:B------:R-:W-:Y:S05]  /*a4d0*/  BSYNC B0 ;  /* 0x0000000000007941 */ /* 0x000fea0003800000 */
.L_x_588:
        /* <DEDUP_REMOVED lines=16> */
.L_x_581:
[----:B------:R-:W-:Y:S05]  /*a5e0*/  BSYNC B1 ;  /* 0x0000000000017941 */ /* 0x000fea0003800000 */
.L_x_551:
        /* <DEDUP_REMOVED lines=11> */
.L_x_590:
[----:B------:R-:W-:Y:S05]  /*a6a0*/  EXIT ;  /* 0x000000000000794d */ /* 0x000fea0003800000 */
.L_x_592:
        /* <DEDUP_REMOVED lines=13> */
.L_x_1291:


//--------------------- .text._ZN5flash44flash_bwd_dq_dk_dv_loop_seqk_parallel_kernelI23Flash_bwd_kernel_traitsILi96ELi64ELi128ELi8ELi2ELi4ELi4ELb1ELb0EN7cutlass6half_tE19Flash_kernel_traitsILi96ELi64ELi128ELi8ES3_EELb1ELb0ELb1ELb0ELb0ELb1ELb0EEEvNS_16Flash_bwd_paramsE --------------------------
	.section	.text._ZN5flash44flash_bwd_dq_dk_dv_loop_seqk_parallel_kernelI23Flash_bwd_kernel_traitsILi96ELi64ELi128ELi8ELi2ELi4ELi4ELb1ELb0EN7cutlass6half_tE19Flash_kernel_traitsILi96ELi64ELi128ELi8ES3_EELb1ELb0ELb1ELb0ELb0ELb1ELb0EEEvNS_16Flash_bwd_paramsE,"ax",@progbits
	.sectioninfo	@"SHI_REGISTERS=255"
	.align	128
        .global         _ZN5flash44flash_bwd_dq_dk_dv_loop_seqk_parallel_kernelI23Flash_bwd_kernel_traitsILi96ELi64ELi128ELi8ELi2ELi4ELi4ELb1ELb0EN7cutlass6half_tE19Flash_kernel_traitsILi96ELi64ELi128ELi8ES3_EELb1ELb0ELb1ELb0ELb0ELb1ELb0EEEvNS_16Flash_bwd_paramsE
        .type           _ZN5flash44flash_bwd_dq_dk_dv_loop_seqk_parallel_kernelI23Flash_bwd_kernel_traitsILi96ELi64ELi128ELi8ELi2ELi4ELi4ELb1ELb0EN7cutlass6half_tE19Flash_kernel_traitsILi96ELi64ELi128ELi8ES3_EELb1ELb0ELb1ELb0ELb0ELb1ELb0EEEvNS_16Flash_bwd_paramsE,@function
        .size           _ZN5flash44flash_bwd_dq_dk_dv_loop_seqk_parallel_kernelI23Flash_bwd_kernel_traitsILi96ELi64ELi128ELi8ELi2ELi4ELi4ELb1ELb0EN7cutlass6half_tE19Flash_kernel_traitsILi96ELi64ELi128ELi8ES3_EELb1ELb0ELb1ELb0ELb0ELb1ELb0EEEvNS_16Flash_bwd_paramsE,(.L_x_1292 - _ZN5flash44flash_bwd_dq_dk_dv_loop_seqk_parallel_kernelI23Flash_bwd_kernel_traitsILi96ELi64ELi128ELi8ELi2ELi4ELi4ELb1ELb0EN7cutlass6half_tE19Flash_kernel_traitsILi96ELi64ELi128ELi8ES3_EELb1ELb0ELb1ELb0ELb0ELb1ELb0EEEvNS_16Flash_bwd_paramsE)
        .other          _ZN5flash44flash_bwd_dq_dk_dv_loop_seqk_parallel_kernelI23Flash_bwd_kernel_traitsILi96ELi64ELi128ELi8ELi2ELi4ELi4ELb1ELb0EN7cutlass6half_tE19Flash_kernel_traitsILi96ELi64ELi128ELi8ES3_EELb1ELb0ELb1ELb0ELb0ELb1ELb0EEEvNS_16Flash_bwd_paramsE,@"STO_CUDA_ENTRY STV_DEFAULT"
_ZN5flash44flash_bwd_dq_dk_dv_loop_seqk_parallel_kernelI23Flash_bwd_kernel_traitsILi96ELi64ELi128ELi8ELi2ELi4ELi4ELb1ELb0EN7cutlass6half_tE19Flash_kernel_traitsILi96ELi64ELi128ELi8ES3_EELb1ELb0ELb1ELb0ELb0ELb1ELb0EEEvNS_16Flash_bwd_paramsE:
.text._ZN5flash44flash_bwd_dq_dk_dv_loop_seqk_parallel_kernelI23Flash_bwd_kernel_traitsILi96ELi64ELi128ELi8ELi2ELi4ELi4ELb1ELb0EN7cutlass6half_tE19Flash_kernel_traitsILi96ELi64ELi128ELi8ES3_EELb1ELb0ELb1ELb0ELb0ELb1ELb0EEEvNS_16Flash_bwd_paramsE:
        /* <DEDUP_REMOVED lines=19> */
[----:B------:R-:W-:Y:S01]  /*0130*/  ULDC.U8 UR9, c[0x0][0x328] ;  /* 0x0000ca0000097ab9 */ /* 0x000fe20000000000 */
[----:B------:R-:W3:Y:S01]  /*0140*/  S2UR UR37, SR_CTAID.Y ;  /* 0x00000000002579c3 */ /* 0x000ee20000002600 */
[----:B------:R-:W-:-:S02]  /*0150*/  UISETP.NE.AND UP5, UPT, UR9, URZ, UPT ;  /* 0x0000003f0900728c */ /* 0x000fc4000bfa5270 */
[----:B------:R-:W-:Y:S02]  /*0160*/  ULDC UR50, c[0x0][0x22c] ;  /* 0x00008b0000327ab9 */ /* 0x000fe40000000800 */
[----:B------:R-:W-:Y:S02]  /*0170*/  ULDC UR38, c[0x0][0x1c0] ;  /* 0x0000700000267ab9 */ /* 0x000fe40000000800 */
[----:B------:R-:W-:Y:S02]  /*0180*/  UMOV UR7, 0x80 ;  /* 0x0000008000077882 */ /* 0x000fe40000000000 */
[----:B------:R-:W-:Y:S02]  /*0190*/  ULDC UR6, c[0x0][0x210] ;  /* 0x0000840000067ab9 */ /* 0x000fe40000000800 */
[----:B------:R-:W-:Y:S02]  /*01a0*/  ULDC UR60, c[0x0][0x234] ;  /* 0x00008d00003c7ab9 */ /* 0x000fe40000000800 */
[----:B------:R-:W-:Y:S01]  /*01b0*/  ULDC UR13, c[0x0][0x1c0] ;  /* 0x00007000000d7ab9 */ /* 0x000fe20000000800 */
[----:B-1----:R-:W-:Y:S01]  /*01c0*/  SHF.R.S32.HI R3, RZ, 0x1f, R7 ;  /* 0x0000001fff037819 */ /* 0x002fe20000011407 */
[----:B--2---:R-:W-:-:S02]  /*01d0*/  USHF.R.S32.HI UR8, URZ, 0x1f, UR40 ;  /* 0x0000001f3f087899 */ /* 0x004fc40008011428 */
[----:B------:R-:W-:Y:S01]  /*01e0*/  USHF.R.S32.HI UR9, URZ, 0x1f, UR40 ;  /* 0x0000001f3f097899 */ /* 0x000fe20008011428 */
[CC--:B------:R-:W-:Y:S01]  /*01f0*/  LEA.HI R2, R3.reuse, R7.reuse, RZ, 0x4 ;  /* 0x0000000703027211 */ /* 0x0c0fe200078f20ff */
[----:B------:R-:W-:Y:S01]  /*0200*/  ULDC UR14, c[0x0][0x1c0] ;  /* 0x00007000000e7ab9 */ /* 0x000fe20000000800 */
[CC--:B------:R-:W-:Y:S01]  /*0210*/  LEA.HI R12, R3.reuse, R7.reuse, RZ, 0x3 ;  /* 0x00000007030c7211 */ /* 0x0c0fe200078f18ff */
[----:B------:R-:W-:Y:S01]  /*0220*/  UIMAD.WIDE UR38, UR50, UR38, URZ ;  /* 0x00000026322672a5 */ /* 0x000fe2000f8e023f */
[CC--:B------:R-:W-:Y:S01]  /*0230*/  LEA.HI R0, R3.reuse, R7.reuse, RZ, 0x2 ;  /* 0x0000000703007211 */ /* 0x0c0fe200078f10ff */
[----:B---3--:R-:W-:Y:S01]  /*0240*/  UIMAD.WIDE.U32 UR46, UR37, UR17, URZ ;  /* 0x00000011252e72a5 */ /* 0x008fe2000f8e003f */
[CC--:B------:R-:W-:Y:S01]  /*0250*/  LEA.HI R14, R3.reuse, R7.reuse, RZ, 0x6 ;  /* 0x00000007030e7211 */ /* 0x0c0fe200078f30ff */
[----:B------:R-:W-:Y:S01]  /*0260*/  USHF.R.S32.HI UR10, URZ, 0x1f, UR37 ;  /* 0x0000001f3f0a7899 */ /* 0x000fe20008011425 */
[CC--:B------:R-:W-:Y:S01]  /*0270*/  LEA.HI R4, R3.reuse, R7.reuse, RZ, 0x5 ;  /* 0x0000000703047211 */ /* 0x0c0fe200078f28ff */
[----:B------:R-:W-:Y:S01]  /*0280*/  UIMAD UR51, UR40, UR50, URZ ;  /* 0x00000032283372a4 */ /* 0x000fe2000f8e023f */
[----:B------:R-:W-:Y:S01]  /*0290*/  LEA.HI R18, R3, R7, RZ, 0x7 ;  /* 0x0000000703127211 */ /* 0x000fe200078f38ff */
[----:B------:R-:W-:Y:S01]  /*02a0*/  UIMAD UR60, UR7, UR6, UR60 ;  /* 0x00000006073c72a4 */ /* 0x000fe2000f8e023c */
[----:B------:R-:W-:Y:S01]  /*02b0*/  LOP3.LUT R3, R2, 0xfffffff0, RZ, 0xc0, !PT ;  /* 0xfffffff002037812 */ /* 0x000fe200078ec0ff */
[----:B------:R-:W-:Y:S01]  /*02c0*/  UIMAD UR50, UR50, UR13, URZ ;  /* 0x0000000d323272a4 */ /* 0x000fe2000f8e023f */
[----:B------:R-:W-:Y:S01]  /*02d0*/  LOP3.LUT R5, R12, 0xfffffff8, RZ, 0xc0, !PT ;  /* 0xfffffff80c057812 */ /* 0x000fe200078ec0ff */
[----:B------:R-:W-:Y:S01]  /*02e0*/  UIMAD UR6, UR37, UR14, UR40 ;  /* 0x0000000e250672a4 */ /* 0x000fe2000f8e0228 */
[----:B------:R-:W-:Y:S01]  /*02f0*/  LOP3.LUT R6, R0, 0xfffffffc, RZ, 0xc0, !PT ;  /* 0xfffffffc00067812 */ /* 0x000fe200078ec0ff */
[C---:B------:R-:W-:Y:S01]  /*0300*/  IMAD.IADD R9, R7.reuse, 0x1, -R3 ;  /* 0x0000000107097824 */ /* 0x040fe200078e0a03 */
[----:B------:R-:W-:Y:S01]  /*0310*/  LOP3.LUT R8, R4, 0xffffffe0, RZ, 0xc0, !PT ;  /* 0xffffffe004087812 */ /* 0x000fe200078ec0ff */
        /* <DEDUP_REMOVED lines=8> */
[----:B------:R-:W-:Y:S01]  /*03a0*/  ULDC UR16, c[0x0][0x1c0] ;  /* 0x0000700000107ab9 */ /* 0x000fe20000000800 */
[----:B------:R-:W-:Y:S01]  /*03b0*/  LEA.HI R0, R5, R3, RZ, 0x3 ;  /* 0x0000000305007211 */ /* 0x000fe200078f18ff */
[----:B------:R-:W-:Y:S01]  /*03c0*/  ULDC UR11, c[0x0][0x1c0] ;  /* 0x00007000000b7ab9 */ /* 0x000fe20000000800 */
[----:B------:R-:W-:Y:S01]  /*03d0*/  LEA.HI R2, R2, R6, RZ, 0x1 ;  /* 0x0000000602027211 */ /* 0x000fe200078f08ff */
[----:B------:R-:W-:Y:S01]  /*03e0*/  UIMAD UR7, UR37, UR11, UR40 ;  /* 0x0000000b250772a4 */ /* 0x000fe2000f8e0228 */
[----:B------:R-:W-:Y:S01]  /*03f0*/  LOP3.LUT R5, R7, 0x7fffffe, RZ, 0xc0, !PT ;  /* 0x07fffffe07057812 */ /* 0x000fe200078ec0ff */
[----:B------:R-:W-:Y:S01]  /*0400*/  USHF.L.U32 UR49, UR50, 0x6, URZ ;  /* 0x0000000632317899 */ /* 0x000fe2000800063f */
        /* <DEDUP_REMOVED lines=8> */
[--C-:B------:R-:W-:Y:S01]  /*0490*/  SHF.R.S32.HI R0, RZ, 0x5, R4.reuse ;  /* 0x00000005ff007819 */ /* 0x100fe20000011404 */
[----:B------:R-:W-:Y:S01]  /*04a0*/  ULDC UR54, c[0x0][0x214] ;  /* 0x0000850000367ab9 */ /* 0x000fe20000000800 */
[----:B------:R-:W-:Y:S01]  /*04b0*/  SHF.R.S32.HI R2, RZ, 0x1f, R4 ;  /* 0x0000001fff027819 */ /* 0x000fe20000011404 */
[----:B------:R-:W-:Y:S01]  /*04c0*/  ULDC UR61, c[0x0][0x1c8] ;  /* 0x00007200003d7ab9 */ /* 0x000fe20000000800 */
[----:B------:R-:W-:Y:S01]  /*04d0*/  LEA.HI R245, R3, R8, RZ, 0x2 ;  /* 0x0000000803f57211 */ /* 0x000fe200078f10ff */
[----:B------:R-:W-:Y:S01]  /*04e0*/  IMAD R5, R0, 0x8, R5 ;  /* 0x0000000800057824 */ /* 0x000fe200078e0205 */
[-C--:B------:R-:W-:Y:S01]  /*04f0*/  LEA.HI R4, R4, R0.reuse, RZ, 0x1 ;  /* 0x0000000004047211 */ /* 0x080fe200078f08ff */
[----:B------:R-:W-:Y:S01]  /*0500*/  ULDC UR55, c[0x0][0x224] ;  /* 0x0000890000377ab9 */ /* 0x000fe20000000800 */
[----:B------:R-:W-:Y:S01]  /*0510*/  LEA.HI R2, R2, R0, RZ, 0x2 ;  /* 0x0000000002027211 */ /* 0x000fe200078f10ff */
[----:B------:R-:W-:Y:S01]  /*0520*/  @UP5 UIMAD UR59, UR37, UR54, URZ ;  /* 0x00000036253b52a4 */ /* 0x000fe2000f8e023f */
[----:B------:R-:W-:Y:S01]  /*0530*/  SHF.R.S32.HI R3, RZ, 0x3, R12 ;  /* 0x00000003ff037819 */ /* 0x000fe2000001140c */
[----:B------:R-:W-:Y:S01]  /*0540*/  ULDC.64 UR4, c[0x0][0x118] ;  /* 0x0000460000047ab9 */ /* 0x000fe20000000a00 */
[----:B------:R-:W-:Y:S01]  /*0550*/  LOP3.LUT R4, R4, 0xfffffffe, RZ, 0xc0, !PT ;  /* 0xfffffffe04047812 */ /* 0x000fe200078ec0ff */
[----:B------:R-:W-:Y:S01]  /*0560*/  ULDC UR43, c[0x0][0x2e8] ;  /* 0x0000ba00002b7ab9 */ /* 0x000fe20000000800 */
[----:B------:R-:W-:Y:S01]  /*0570*/  LOP3.LUT R2, R2, 0xfffffffc, RZ, 0xc0, !PT ;  /* 0xfffffffc02027812 */ /* 0x000fe200078ec0ff */
[----:B------:R-:W-:Y:S01]  /*0580*/  IMAD.SHL.U32 R3, R3, 0x40, RZ ;  /* 0x0000004003037824 */ /* 0x000fe200078e00ff */
[----:B------:R-:W-:Y:S01]  /*0590*/  LEA.HI R6, R11, R11, RZ, 0x1 ;  /* 0x0000000b0b067211 */ /* 0x000fe200078f08ff */
[C---:B------:R-:W-:Y:S01]  /*05a0*/  IMAD.IADD R19, R0.reuse, 0x1, -R4 ;  /* 0x0000000100137824 */ /* 0x040fe200078e0a04 */
[----:B------:R-:W-:Y:S01]  /*05b0*/  SHF.R.S32.HI R8, RZ, 0x1f, R9 ;  /* 0x0000001fff087819 */ /* 0x000fe20000011409 */
[----:B------:R-:W-:Y:S01]  /*05c0*/  IMAD.IADD R10, R0, 0x1, -R2 ;  /* 0x00000001000a7824 */ /* 0x000fe200078e0a02 */
[----:B------:R-:W-:Y:S01]  /*05d0*/  LOP3.LUT R0, R3, 0xc0, RZ, 0xc0, !PT ;  /* 0x000000c003007812 */ /* 0x000fe200078ec0ff */
[----:B------:R-:W-:Y:S01]  /*05e0*/  ULDC.U8 UR12, c[0x0][0x2d8] ;  /* 0x0000b600000c7ab9 */ /* 0x000fe20000000000 */
[----:B------:R-:W-:Y:S01]  /*05f0*/  LOP3.LUT R2, R6, 0x7fffffe, RZ, 0xc0, !PT ;  /* 0x07fffffe06027812 */ /* 0x000fe200078ec0ff */
[----:B------:R-:W-:Y:S01]  /*0600*/  STL [R1+0x24], R19 ;  /* 0x0000241301007387 */ /* 0x000fe20000100800 */
[----:B------:R-:W-:Y:S01]  /*0610*/  SHF.R.U32.HI R4, RZ, 0x3, R0 ;  /* 0x00000003ff047819 */ /* 0x000fe20000011600 */
[----:B------:R-:W-:Y:S01]  /*0620*/  ULOP3.LUT UR61, UR40, UR61, URZ, 0x3c, !UPT ;  /* 0x0000003d283d7292 */ /* 0x000fe2000f8e3c3f */
[----:B------:R-:W-:Y:S01]  /*0630*/  LOP3.LUT R3, R0, 0x18, R22, 0xf8, !PT ;  /* 0x0000001800037812 */ /* 0x000fe200078ef816 */
[----:B------:R-:W-:Y:S01]  /*0640*/  IMAD.IADD R2, R11, 0x1, -R2 ;  /* 0x000000010b027824 */ /* 0x000fe200078e0a02 */
[-C--:B------:R-:W-:Y:S01]  /*0650*/  LEA.HI R8, R8, R9.reuse, RZ, 0x3 ;  /* 0x0000000908087211 */ /* 0x080fe200078f18ff */
[----:B------:R-:W-:Y:S01]  /*0660*/  IMAD R0, R20, 0x4, R13 ;  /* 0x0000000414007824 */ /* 0x000fe200078e020d */
[----:B------:R-:W-:Y:S01]  /*0670*/  LOP3.LUT R3, R3, R4, RZ, 0x3c, !PT ;  /* 0x0000000403037212 */ /* 0x000fe200078e3cff */
[----:B------:R-:W-:Y:S01]  /*0680*/  STL [R1+0x28], R22 ;  /* 0x0000281601007387 */ /* 0x000fe20000100800 */
[----:B------:R-:W-:Y:S01]  /*0690*/  LOP3.LUT P4, RZ, R7, 0x2, RZ, 0xc0, !PT ;  /* 0x0000000207ff7812 */ /* 0x000fe2000788c0ff */
[----:B------:R-:W-:Y:S01]  /*06a0*/  IMAD R17, R0, 0x8, R2 ;  /* 0x0000000800117824 */ /* 0x000fe200078e0202 */
[----:B------:R-:W-:Y:S01]  /*06b0*/  LEA.HI R0, R9, R9, RZ, 0x1 ;  /* 0x0000000909007211 */ /* 0x000fe200078f08ff */
[----:B------:R-:W-:Y:S01]  /*06c0*/  IMAD.U32 R3, R5, 0x20, R3 ;  /* 0x0000002005037824 */ /* 0x000fe200078e0003 */
[----:B------:R-:W-:Y:S01]  /*06d0*/  LOP3.LUT R2, R8, 0xfffffff8, RZ, 0xc0, !PT ;  /* 0xfffffff808027812 */ /* 0x000fe200078ec0ff */
[----:B------:R-:W-:Y:S01]  /*06e0*/  UIMAD.WIDE.U32 UR44, UR38, UR46, URZ ;  /* 0x0000002e262c72a5 */ /* 0x000fe2000f8e003f */
[----:B------:R-:W-:Y:S01]  /*06f0*/  LOP3.LUT R4, R0, 0x7fffffe, RZ, 0xc0, !PT ;  /* 0x07fffffe00047812 */ /* 0x000fe200078ec0ff */
[----:B------:R-:W-:Y:S01]  /*0700*/  UIMAD UR56, UR39, UR46, URZ ;  /* 0x0000002e273872a4 */ /* 0x000fe2000f8e023f */
[----:B------:R1:W-:Y:S01]  /*0710*/  STL [R1+0x20], R3 ;  /* 0x0000200301007387 */ /* 0x0003e20000100800 */
[C---:B------:R-:W-:Y:S01]  /*0720*/  IMAD.IADD R14, R9.reuse, 0x1, -R2 ;  /* 0x00000001090e7824 */ /* 0x040fe200078e0a02 */
[----:B------:R-:W-:Y:S01]  /*0730*/  SHF.R.S32.HI R245, RZ, 0x2, R245 ;  /* 0x00000002fff57819 */ /* 0x000fe200000114f5 */
[----:B------:R-:W-:Y:S01]  /*0740*/  IMAD.IADD R15, R9, 0x1, -R4 ;  /* 0x00000001090f7824 */ /* 0x000fe200078e0a04 */
[--C-:B------:R-:W-:Y:S01]  /*0750*/  SHF.R.S32.HI R4, RZ, 0x1, R0.reuse ;  /* 0x00000001ff047819 */ /* 0x100fe20000011400 */
[----:B------:R-:W-:Y:S01]  /*0760*/  USHF.R.S32.HI UR58, URZ, 0x1f, UR51 ;  /* 0x0000001f3f3a7899 */ /* 0x000fe20008011433 */
[----:B------:R-:W-:Y:S01]  /*0770*/  SHF.R.S32.HI R0, RZ, 0x1f, R0 ;  /* 0x0000001fff007819 */ /* 0x000fe20000011400 */
[----:B------:R-:W-:Y:S01]  /*0780*/  IMAD R245, R19, 0x10, R245 ;  /* 0x0000001013f57824 */ /* 0x000fe200078e02f5 */
[----:B------:R-:W-:-:S02]  /*0790*/  UIMAD UR55, UR7, UR55, URZ ;  /* 0x00000037073772a4 */ /* 0x000fc4000f8e023f */
[----:B------:R-:W-:Y:S01]  /*07a0*/  LEA.HI R2, R0, R4, RZ, 0x2 ;  /* 0x0000000400027211 */ /* 0x000fe200078f10ff */
[----:B------:R-:W-:Y:S01]  /*07b0*/  USHF.R.S32.HI UR53, URZ, 0x1f, UR49 ;  /* 0x0000001f3f357899 */ /* 0x000fe20008011431 */
[----:B------:R-:W-:Y:S01]  /*07c0*/  SHF.R.S32.HI R0, RZ, 0x1, R6 ;  /* 0x00000001ff007819 */ /* 0x000fe20000011406 */
[----:B------:R-:W-:Y:S01]  /*07d0*/  USHF.R.S32.HI UR52, URZ, 0x1f, UR48 ;  /* 0x0000001f3f347899 */ /* 0x000fe20008011430 */
[----:B------:R-:W-:Y:S01]  /*07e0*/  LEA.HI R6, R7, R7, RZ, 0x1 ;  /* 0x0000000707067211 */ /* 0x000fe200078f08ff */
[----:B------:R-:W-:Y:S01]  /*07f0*/  UMOV UR42, 0xffffd000 ;  /* 0xffffd000002a7882 */ /* 0x000fe20000000000 */
[C---:B------:R-:W-:Y:S01]  /*0800*/  LOP3.LUT P6, RZ, R0.reuse, 0x2, RZ, 0xc0, !PT ;  /* 0x0000000200ff7812 */ /* 0x040fe200078cc0ff */
[----:B------:R-:W-:-:S03]  /*0810*/  IMAD.SHL.U32 R0, R0, 0x40, RZ ;  /* 0x0000004000007824 */ /* 0x000fc600078e00ff */
[----:B------:R-:W-:Y:S02]  /*0820*/  SEL R199, R204, 0xffffffe0, !P6 ;  /* 0xffffffe0ccc77807 */ /* 0x000fe40007000000 */
[----:B------:R-:W-:Y:S02]  /*0830*/  LOP3.LUT R0, R0, 0xc0, RZ, 0xc0, !PT ;  /* 0x000000c000007812 */ /* 0x000fe400078ec0ff */
[----:B-1----:R-:W-:-:S04]  /*0840*/  LOP3.LUT R3, R7, 0x1, RZ, 0xc0, !PT ;  /* 0x0000000107037812 */ /* 0x002fc800078ec0ff */
[----:B------:R-:W-:Y:S01]  /*0850*/  ISETP.NE.U32.AND P5, PT, R3, 0x1, PT ;  /* 0x000000010300780c */ /* 0x000fe20003fa5070 */
[----:B------:R-:W-:-:S03]  /*0860*/  IMAD.SHL.U32 R3, R11, 0x40, RZ ;  /* 0x000000400b037824 */ /* 0x000fc600078e00ff */
[----:B------:R-:W-:Y:S02]  /*0870*/  SEL R236, R236, 0x10, !P5 ;  /* 0x00000010ecec7807 */ /* 0x000fe40006800000 */
[----:B------:R-:W-:Y:S02]  /*0880*/  LOP3.LUT R5, R3, 0x1c0, RZ, 0xc0, !PT ;  /* 0x000001c003057812 */ /* 0x000fe400078ec0ff */
[----:B------:R-:W-:Y:S01]  /*0890*/  LOP3.LUT R3, R2, 0xfffffffc, RZ, 0xc0, !PT ;  /* 0xfffffffc02037812 */ /* 0x000fe200078ec0ff */
[----:B------:R-:W-:-:S04]  /*08a0*/  IMAD.SHL.U32 R2, R10, 0x10, RZ ;  /* 0x000000100a027824 */ /* 0x000fc800078e00ff */
[----:B------:R-:W-:Y:S01]  /*08b0*/  IMAD.IADD R9, R4, 0x1, -R3 ;  /* 0x0000000104097824 */ /* 0x000fe200078e0a03 */
[----:B------:R-:W-:Y:S02]  /*08c0*/  LOP3.LUT R3, R0, 0x8, R12, 0xf8, !PT ;  /* 0x0000000800037812 */ /* 0x000fe400078ef80c */
[----:B------:R-:W-:Y:S02]  /*08d0*/  SHF.R.U32.HI R0, RZ, 0x3, R0 ;  /* 0x00000003ff007819 */ /* 0x000fe40000011600 */
[----:B------:R-:W-:Y:S02]  /*08e0*/  LOP3.LUT R2, R5, 0x30, R2, 0xf8, !PT ;  /* 0x0000003005027812 */ /* 0x000fe400078ef802 */
[----:B------:R-:W-:Y:S01]  /*08f0*/  LOP3.LUT R198, R3, R0, RZ, 0x3c, !PT ;  /* 0x0000000003c67212 */ /* 0x000fe200078e3cff */
[----:B------:R-:W-:Y:S01]  /*0900*/  IMAD.U32 R3, RZ, RZ, UR8 ;  /* 0x00000008ff037e24 */ /* 0x000fe2000f8e00ff */
[----:B------:R-:W-:Y:S01]  /*0910*/  LOP3.LUT R0, R6, 0x3fffffe, RZ, 0xc0, !PT ;  /* 0x03fffffe06007812 */ /* 0x000fe200078ec0ff */
[----:B------:R-:W-:Y:S01]  /*0920*/  IMAD.SHL.U32 R3, R20, 0x20, RZ ;  /* 0x0000002014037824 */ /* 0x000fe200078e00ff */
[----:B------:R-:W-:Y:S01]  /*0930*/  LOP3.LUT R4, R2, 0x8, R12, 0xf8, !PT ;  /* 0x0000000802047812 */ /* 0x000fe200078ef80c */
[----:B------:R-:W-:Y:S01]  /*0940*/  USHF.R.S32.HI UR8, URZ, 0x1f, UR17 ;  /* 0x0000001f3f087899 */ /* 0x000fe20008011411 */
[----:B------:R-:W-:Y:S01]  /*0950*/  SHF.R.U32.HI R2, RZ, 0x3, R5 ;  /* 0x00000003ff027819 */ /* 0x000fe20000011605 */
[C---:B------:R-:W-:Y:S01]  /*0960*/  IMAD.IADD R5, R7.reuse, 0x1, -R0 ;  /* 0x0000000107057824 */ /* 0x040fe200078e0a00 */
[----:B------:R-:W-:Y:S01]  /*0970*/  USHF.L.U32 UR17, UR37, 0x7, URZ ;  /* 0x0000000725117899 */ /* 0x000fe2000800063f */
[----:B------:R-:W-:Y:S01]  /*0980*/  IMAD.SHL.U32 R0, R7, 0x40, RZ ;  /* 0x0000004007007824 */ /* 0x000fe200078e00ff */
[----:B------:R-:W-:Y:S01]  /*0990*/  LOP3.LUT R11, R4, R2, RZ, 0x3c, !PT ;  /* 0x00000002040b7212 */ /* 0x000fe200078e3cff */
[----:B------:R-:W-:Y:S01]  /*09a0*/  IMAD.SHL.U32 R4, R16, 0x2, RZ ;  /* 0x0000000210047824 */ /* 0x000fe200078e00ff */
[----:B------:R-:W-:Y:S01]  /*09b0*/  SHF.R.S32.HI R2, RZ, 0x3, R8 ;  /* 0x00000003ff027819 */ /* 0x000fe20000011408 */
[----:B------:R-:W-:Y:S01]  /*09c0*/  IMAD.U32 R198, R17, 0x20, R198 ;  /* 0x0000002011c67824 */ /* 0x000fe200078e00c6 */
[----:B------:R-:W-:Y:S01]  /*09d0*/  LOP3.LUT R0, R0, 0x1c0, RZ, 0xc0, !PT ;  /* 0x000001c000007812 */ /* 0x000fe200078ec0ff */
[----:B------:R-:W-:-:S02]  /*09e0*/  UIMAD UR57, UR8, UR37, URZ ;  /* 0x00000025083972a4 */ /* 0x000fc4000f8e023f */
[----:B------:R-:W-:Y:S01]  /*09f0*/  IMAD R15, R2, 0x8, R15 ;  /* 0x00000008020f7824 */ /* 0x000fe200078e020f */
[----:B------:R-:W-:Y:S01]  /*0a00*/  LOP3.LUT R3, R0, 0x20, R3, 0xf8, !PT ;  /* 0x0000002000037812 */ /* 0x000fe200078ef803 */
[C---:B------:R-:W-:Y:S01]  /*0a10*/  IMAD R200, R10.reuse, 0x2, R2 ;  /* 0x000000020ac87824 */ /* 0x040fe200078e0202 */
[----:B------:R-:W-:Y:S01]  /*0a20*/  SHF.R.U32.HI R0, RZ, 0x3, R0 ;  /* 0x00000003ff007819 */ /* 0x000fe20000011600 */
[----:B------:R-:W-:Y:S01]  /*0a30*/  IMAD R2, R10, 0x200, R4 ;  /* 0x000002000a027824 */ /* 0x000fe200078e0204 */
[----:B------:R-:W-:Y:S01]  /*0a40*/  @!UP5 UIMAD UR8, UR37, UR16, UR40 ;  /* 0x000000102508d2a4 */ /* 0x000fe2000f8e0228 */
[----:B------:R-:W-:Y:S01]  /*0a50*/  IMAD.SHL.U32 R198, R198, 0x2, RZ ;  /* 0x00000002c6c67824 */ /* 0x000fe200078e00ff */
[----:B------:R-:W-:Y:S01]  /*0a60*/  LOP3.LUT R7, R3, R0, RZ, 0x3c, !PT ;  /* 0x0000000003077212 */ /* 0x000fe200078e3cff */
[----:B------:R-:W-:Y:S01]  /*0a70*/  IMAD R10, R5, 0x20, R2 ;  /* 0x00000020050a7824 */ /* 0x000fe200078e0202 */
[----:B------:R-:W-:Y:S01]  /*0a80*/  SHF.R.S32.HI R0, RZ, 0x1, R6 ;  /* 0x00000001ff007819 */ /* 0x000fe20000011406 */
[----:B------:R-:W-:Y:S01]  /*0a90*/  IMAD.U32 R3, RZ, RZ, UR17 ;  /* 0x00000011ff037e24 */ /* 0x000fe2000f8e00ff */
[----:B------:R-:W-:Y:S01]  /*0aa0*/  SHF.R.S32.HI R2, RZ, 0x7, R18 ;  /* 0x00000007ff027819 */ /* 0x000fe20000011412 */
[----:B------:R-:W-:Y:S01]  /*0ab0*/  IMAD.IADD R199, R198, 0x1, R199 ;  /* 0x00000001c6c77824 */ /* 0x000fe200078e02c7 */
[C---:B------:R-:W-:Y:S01]  /*0ac0*/  LOP3.LUT P3, RZ, R0.reuse, 0x2, RZ, 0xc0, !PT ;  /* 0x0000000200ff7812 */ /* 0x040fe2000786c0ff */
[----:B------:R-:W-:Y:S01]  /*0ad0*/  IMAD.SHL.U32 R0, R0, 0x40, RZ ;  /* 0x0000004000007824 */ /* 0x000fe200078e00ff */
[----:B------:R-:W-:Y:S01]  /*0ae0*/  @!UP5 UIMAD UR54, UR8, UR54, URZ ;  /* 0x000000360836d2a4 */ /* 0x000fe2000f8e023f */
[----:B------:R-:W-:Y:S01]  /*0af0*/  IMAD R3, R2, 0x1000, R4 ;  /* 0x0000100002037824 */ /* 0x000fe200078e0204 */
[----:B------:R-:W-:Y:S01]  /*0b00*/  R2P PR, R14, 0x6 ;  /* 0x000000060e007804 */ /* 0x000fe20000000000 */
[----:B------:R-:W-:Y:S01]  /*0b10*/  IMAD.SHL.U32 R2, R2, 0x8, RZ ;  /* 0x0000000802027824 */ /* 0x000fe200078e00ff */
[----:B------:R-:W-:Y:S01]  /*0b20*/  LOP3.LUT R0, R0, 0xc0, RZ, 0xc0, !PT ;  /* 0x000000c000007812 */ /* 0x000fe200078ec0ff */
[----:B------:R-:W-:Y:S01]  /*0b30*/  IMAD R5, R19, 0x400, R3 ;  /* 0x0000040013057824 */ /* 0x000fe200078e0203 */
[----:B------:R-:W-:Y:S01]  /*0b40*/  LOP3.LUT P0, RZ, R9, 0x2, RZ, 0xc0, !PT ;  /* 0x0000000209ff7812 */ /* 0x000fe2000780c0ff */
[----:B------:R-:W-:Y:S01]  /*0b50*/  IMAD.SHL.U32 R4, R13, 0x10, RZ ;  /* 0x000000100d047824 */ /* 0x000fe200078e00ff */
[----:B------:R-:W-:Y:S01]  /*0b60*/  LOP3.LUT R2, R2, 0x8, RZ, 0xc0, !PT ;  /* 0x0000000802027812 */ /* 0x000fe200078ec0ff */
[----:B------:R-:W-:Y:S01]  /*0b70*/  IMAD.IADD R239, R7, 0x1, R5 ;  /* 0x0000000107ef7824 */ /* 0x000fe200078e0205 */
[----:B------:R-:W-:Y:S01]  /*0b80*/  SHF.R.U32.HI R3, RZ, 0x3, R0 ;  /* 0x00000003ff037819 */ /* 0x000fe20000011600 */
[----:B------:R-:W-:Y:S01]  /*0b90*/  IMAD R5, R13, 0x200, R11 ;  /* 0x000002000d057824 */ /* 0x000fe200078e020b */
[----:B------:R-:W-:Y:S01]  /*0ba0*/  LOP3.LUT R7, R2, 0x10, R4, 0xf8, !PT ;  /* 0x0000001002077812 */ /* 0x000fe200078ef804 */
[----:B------:R-:W-:Y:S01]  /*0bb0*/  IMAD.SHL.U32 R239, R239, 0x2, RZ ;  /* 0x00000002efef7824 */ /* 0x000fe200078e00ff */
[----:B------:R-:W-:Y:S01]  /*0bc0*/  LOP3.LUT R8, R3, R0, R2, 0x1e, !PT ;  /* 0x0000000003087212 */ /* 0x000fe200078e1e02 */
[----:B------:R-:W-:Y:S01]  /*0bd0*/  IMAD.SHL.U32 R0, R14, 0x40, RZ ;  /* 0x000000400e007824 */ /* 0x000fe200078e00ff */
[----:B------:R-:W-:Y:S01]  /*0be0*/  SEL R201, R204, 0xffffffe0, !P1 ;  /* 0xffffffe0ccc97807 */ /* 0x000fe20004800000 */
[----:B------:R-:W-:Y:S01]  /*0bf0*/  IMAD.SHL.U32 R2, R9, 0x40, RZ ;  /* 0x0000004009027824 */ /* 0x000fe200078e00ff */
[----:B------:R-:W-:Y:S01]  /*0c00*/  SEL R202, R202, 0xffffffc0, !P2 ;  /* 0xffffffc0caca7807 */ /* 0x000fe20005000000 */
[----:B------:R-:W-:Y:S01]  /*0c10*/  IMAD.SHL.U32 R3, R13, 0x8, RZ ;  /* 0x000000080d037824 */ /* 0x000fe200078e00ff */
[----:B------:R-:W-:Y:S01]  /*0c20*/  LOP3.LUT R0, R0, 0x1c0, RZ, 0xc0, !PT ;  /* 0x000001c000007812 */ /* 0x000fe200078ec0ff */
[----:B------:R-:W-:Y:S01]  /*0c30*/  IMAD.IADD R8, R8, 0x1, R10 ;  /* 0x0000000108087824 */ /* 0x000fe200078e020a */
[----:B------:R-:W-:Y:S01]  /*0c40*/  LOP3.LUT R2, R2, 0xc0, RZ, 0xc0, !PT ;  /* 0x000000c002027812 */ /* 0x000fe200078ec0ff */
[----:B------:R-:W-:Y:S01]  /*0c50*/  IMAD.IADD R238, R239, 0x1, R236 ;  /* 0x00000001efee7824 */ /* 0x000fe200078e02ec */
[----:B------:R-:W-:-:S02]  /*0c60*/  LOP3.LUT R3, R3, 0x8, RZ, 0xc0, !PT ;  /* 0x0000000803037812 */ /* 0x000fc400078ec0ff */
[----:B------:R-:W-:Y:S02]  /*0c70*/  SHF.R.U32.HI R6, RZ, 0x3, R0 ;  /* 0x00000003ff067819 */ /* 0x000fe40000011600 */
[--C-:B------:R-:W-:Y:S02]  /*0c80*/  SHF.R.U32.HI R4, RZ, 0x3, R2.reuse ;  /* 0x00000003ff047819 */ /* 0x100fe40000011602 */
[--C-:B------:R-:W-:Y:S01]  /*0c90*/  LOP3.LUT R6, R6, R0, R3.reuse, 0x1e, !PT ;  /* 0x0000000006067212 */ /* 0x100fe200078e1e03 */
[----:B------:R-:W-:Y:S01]  /*0ca0*/  IMAD.U32 R0, RZ, RZ, UR10 ;  /* 0x0000000aff007e24 */ /* 0x000fe2000f8e00ff */
[C---:B------:R-:W-:Y:S01]  /*0cb0*/  LOP3.LUT R3, R4.reuse, R2, R3, 0x1e, !PT ;  /* 0x0000000204037212 */ /* 0x040fe200078e1e03 */
[----:B------:R-:W-:Y:S01]  /*0cc0*/  IMAD.SHL.U32 R0, R15, 0x20, RZ ;  /* 0x000000200f007824 */ /* 0x000fe200078e00ff */
[----:B------:R-:W-:Y:S01]  /*0cd0*/  LOP3.LUT R2, R4, R7, R2, 0x1e, !PT ;  /* 0x0000000704027212 */ /* 0x000fe200078e1e02 */
[----:B------:R-:W-:Y:S01]  /*0ce0*/  IMAD.U32 R4, RZ, RZ, UR9 ;  /* 0x00000009ff047e24 */ /* 0x000fe2000f8e00ff */
[----:B------:R-:W-:Y:S01]  /*0cf0*/  IADD3 R237, R239, 0x20, RZ ;  /* 0x00000020efed7810 */ /* 0x000fe20007ffe0ff */
[----:B------:R-:W-:Y:S01]  /*0d00*/  IMAD R4, R19, 0x200, R0 ;  /* 0x0000020013047824 */ /* 0x000fe200078e0200 */
[----:B------:R-:W-:Y:S01]  /*0d10*/  @P4 IADD3 R237, R239, -0x20, RZ ;  /* 0xffffffe0efed4810 */ /* 0x000fe20007ffe0ff */
[----:B------:R-:W-:Y:S01]  /*0d20*/  IMAD.IADD R205, R0, 0x1, R2 ;  /* 0x0000000100cd7824 */ /* 0x000fe200078e0202 */
[----:B------:R-:W-:Y:S01]  /*0d30*/  LEA R2, R8, 0x9000, 0x1 ;  /* 0x0000900008027811 */ /* 0x000fe200078e08ff */
[----:B------:R-:W-:Y:S01]  /*0d40*/  IMAD.U32 R200, R200, 0x200, R6 ;  /* 0x00000200c8c87824 */ /* 0x000fe200078e0006 */
[----:B------:R-:W-:Y:S01]  /*0d50*/  SEL R204, R204, 0xffffffe0, !P0 ;  /* 0xffffffe0cccc7807 */ /* 0x000fe20004000000 */
[----:B------:R-:W-:Y:S01]  /*0d60*/  IMAD.IADD R206, R4, 0x1, R3 ;  /* 0x0000000104ce7824 */ /* 0x000fe200078e0203 */
[C---:B------:R-:W-:Y:S01]  /*0d70*/  IADD3 R0, R2.reuse, 0x20, RZ ;  /* 0x0000002002007810 */ /* 0x040fe20007ffe0ff */
[----:B------:R1:W-:Y:S01]  /*0d80*/  STL [R1+0x14], R2 ;  /* 0x0000140201007387 */ /* 0x0003e20000100800 */
[----:B------:R-:W-:Y:S01]  /*0d90*/  @P3 IADD3 R0, R2, -0x20, RZ ;  /* 0xffffffe002003810 */ /* 0x000fe20007ffe0ff */
[----:B------:R-:W-:Y:S01]  /*0da0*/  IMAD.SHL.U32 R3, R5, 0x2, RZ ;  /* 0x0000000205037824 */ /* 0x000fe200078e00ff */
[----:B------:R-:W-:Y:S01]  /*0db0*/  LEA R200, R200, 0xf000, 0x1 ;  /* 0x0000f000c8c87811 */ /* 0x000fe200078e08ff */
[----:B------:R-:W-:-:S02]  /*0dc0*/  IMAD.IADD R236, R236, 0x1, R237 ;  /* 0x00000001ecec7824 */ /* 0x000fc400078e02ed */
[----:B------:R1:W-:Y:S02]  /*0dd0*/  STL [R1+0x18], R0 ;  /* 0x0000180001007387 */ /* 0x0003e40000100800 */
[C---:B------:R-:W-:Y:S02]  /*0de0*/  IMAD.IADD R201, R200.reuse, 0x1, R201 ;  /* 0x00000001c8c97824 */ /* 0x040fe400078e02c9 */
[--C-:B------:R-:W-:Y:S02]  /*0df0*/  IMAD.IADD R203, R200, 0x1, R202.reuse ;  /* 0x00000001c8cb7824 */ /* 0x100fe400078e02ca */
[----:B------:R-:W-:Y:S02]  /*0e00*/  IMAD.IADD R202, R201, 0x1, R202 ;  /* 0x00000001c9ca7824 */ /* 0x000fe400078e02ca */
.L_x_623:
[----:B------:R-:W-:Y:S02]  /*0e10*/  ULDC.64 UR6, c[0x0][0x240] ;  /* 0x0000900000067ab9 */ /* 0x000fe40000000a00 */
[----:B------:R-:W-:Y:S02]  /*0e20*/  UISETP.NE.U32.AND UP1, UPT, URZ, UR6, UPT ;  /* 0x000000063f00728c */ /* 0x000fe4000bf25070 */
[----:B------:R-:W-:-:S02]  /*0e30*/  USHF.L.U32 UR16, UR37, 0x2, URZ ;  /* 0x0000000225107899 */ /* 0x000fc4000800063f */
[----:B------:R-:W-:Y:S02]  /*0e40*/  USHF.R.S32.HI UR41, URZ, 0x1f, UR37 ;  /* 0x0000001f3f297899 */ /* 0x000fe40008011425 */
[----:B------:R-:W-:Y:S02]  /*0e50*/  UISETP.NE.AND.EX UP1, UPT, URZ, UR7, UPT, UP1 ;  /* 0x000000073f00728c */ /* 0x000fe4000bf25310 */
[----:B------:R-:W-:Y:S02]  /*0e60*/  ULDC.64 UR10, c[0x0][0x250] ;  /* 0x00009400000a7ab9 */ /* 0x000fe40000000a00 */
[----:B------:R-:W-:Y:S02]  /*0e70*/  UISETP.NE.U32.AND UP3, UPT, URZ, UR10, UPT ;  /* 0x0000000a3f00728c */ /* 0x000fe4000bf65070 */
[----:B------:R-:W-:Y:S01]  /*0e80*/  USHF.L.U64.HI UR14, UR37, 0x2, UR41 ;  /* 0x00000002250e7899 */ /* 0x000fe20008010229 */
[----:B------:R-:W-:Y:S01]  /*0e90*/  PLOP3.LUT P2, PT, PT, PT, UP1, 0x80, 0x0 ;  /* 0x000000000000781c */ /* 0x000fe20003f4f018 */
[----:B------:R-:W-:-:S02]  /*0ea0*/  UIADD3 UR6, UP0, UR16, UR6, URZ ;  /* 0x0000000610067290 */ /* 0x000fc4000ff1e03f */
[----:B------:R-:W-:Y:S02]  /*0eb0*/  UISETP.NE.AND.EX UP3, UPT, URZ, UR11, UPT, UP3 ;  /* 0x0000000b3f00728c */ /* 0x000fe4000bf65330 */
[----:B------:R-:W-:Y:S02]  /*0ec0*/  UIADD3.X UR7, UR14, UR7, URZ, UP0, !UPT ;  /* 0x000000070e077290 */ /* 0x000fe400087fe43f */
[----:B-1----:R-:W-:Y:S01]  /*0ed0*/  IMAD.U32 R4, RZ, RZ, UR6 ;  /* 0x00000006ff047e24 */ /* 0x002fe2000f8e00ff */
[----:B------:R-:W-:Y:S01]  /*0ee0*/  ULDC.U8 UR13, c[0x0][0x312] ;  /* 0x0000c480000d7ab9 */ /* 0x000fe20000000000 */
[----:B------:R-:W-:Y:S01]  /*0ef0*/  PLOP3.LUT P0, PT, PT, PT, UP3, 0x80, 0x0 ;  /* 0x000000000000781c */ /* 0x000fe20003f0f038 */
[----:B------:R-:W-:Y:S01]  /*0f00*/  ULDC.64 UR8, c[0x0][0x248] ;  /* 0x0000920000087ab9 */ /* 0x000fe20000000a00 */
[----:B------:R-:W-:Y:S01]  /*0f10*/  IMAD.U32 R5, RZ, RZ, UR7 ;  /* 0x00000007ff057e24 */ /* 0x000fe2000f8e00ff */
[----:B------:R-:W-:Y:S02]  /*0f20*/  UISETP.NE.AND UP4, UPT, UR13, URZ, UPT ;  /* 0x0000003f0d00728c */ /* 0x000fe4000bf85270 */
[----:B------:R-:W-:-:S02]  /*0f30*/  @UP3 UIADD3 UR6, UP0, UR16, UR10, URZ ;  /* 0x0000000a10063290 */ /* 0x000fc4000ff1e03f */
[----:B------:R2:W3:Y:S01]  /*0f40*/  @P2 LDG.E R8, [R4.64] ;  /* 0x0000000404082981 */ /* 0x0004e2000c1e1900 */
[----:B------:R-:W-:Y:S02]  /*0f50*/  UISETP.EQ.U32.AND UP2, UPT, URZ, UR8, UPT ;  /* 0x000000083f00728c */ /* 0x000fe4000bf42070 */
[----:B------:R-:W-:Y:S01]  /*0f60*/  @UP3 UIADD3.X UR7, UR14, UR11, URZ, UP0, !UPT ;  /* 0x0000000b0e073290 */ /* 0x000fe200087fe43f */
[----:B-1----:R2:W4:Y:S01]  /*0f70*/  @P2 LDG.E R2, [R4.64+0x4] ;  /* 0x0000040404022981 */ /* 0x002522000c1e1900 */
[----:B------:R-:W-:Y:S01]  /*0f80*/  MOV R6, UR6 ;  /* 0x0000000600067c02 */ /* 0x000fe20008000f00 */
[----:B------:R-:W-:-:S03]  /*0f90*/  UISETP.EQ.OR.EX UP2, UPT, URZ, UR9, !UP4, UP2 ;  /* 0x000000093f00728c */ /* 0x000fc6000e742720 */
[----:B------:R-:W-:Y:S01]  /*0fa0*/  IMAD.U32 R7, RZ, RZ, UR7 ;  /* 0x00000007ff077e24 */ /* 0x000fe2000f8e00ff */
[----:B------:R-:W-:-:S04]  /*0fb0*/  UIADD3 UR8, UP0, UR16, UR8, URZ ;  /* 0x0000000810087290 */ /* 0x000fc8000ff1e03f */
[----:B------:R-:W5:Y:S01]  /*0fc0*/  @P0 LDG.E R6, [R6.64] ;  /* 0x0000000406060981 */ /* 0x000f62000c1e1900 */
[----:B------:R-:W-:Y:S01]  /*0fd0*/  PLOP3.LUT P1, PT, PT, PT, UP2, 0x80, 0x0 ;  /* 0x000000000000781c */ /* 0x000fe20003f2f028 */
[----:B------:R-:W-:Y:S01]  /*0fe0*/  UIADD3.X UR9, UR14, UR9, URZ, UP0, !UPT ;  /* 0x000000090e097290 */ /* 0x000fe200087fe43f */
[----:B--2---:R-:W-:-:S05]  /*0ff0*/  IMAD.U32 R4, RZ, RZ, UR8 ;  /* 0x00000008ff047e24 */ /* 0x004fca000f8e00ff */
[----:B------:R-:W-:-:S06]  /*1000*/  MOV R5, UR9 ;  /* 0x0000000900057c02 */ /* 0x000fcc0008000f00 */
[----:B------:R-:W2:Y:S01]  /*1010*/  @!P1 LDG.E R0, [R4.64] ;  /* 0x0000000404009981 */ /* 0x000ea2000c1e1900 */
[----:B------:R-:W-:Y:S02]  /*1020*/  UMOV UR18, 0xffffffff ;  /* 0xffffffff00127882 */ /* 0x000fe40000000000 */
[----:B------:R-:W-:Y:S02]  /*1030*/  UMOV UR35, URZ ;  /* 0x0000003f00237c82 */ /* 0x000fe40008000000 */
[----:B------:R-:W-:Y:S02]  /*1040*/  UMOV UR36, 0xffffffff ;  /* 0xffffffff00247882 */ /* 0x000fe40000000000 */
[----:B------:R-:W-:Y:S01]  /*1050*/  ULDC UR8, c[0x0][0x218] ;  /* 0x0000860000087ab9 */ /* 0x000fe20000000800 */
[----:B---3--:R-:W1:Y:S08]  /*1060*/  @P2 R2UR UR18, R8 ;  /* 0x00000000081223c2 */ /* 0x008e7000000e0000 */
[----:B----4-:R-:W1:Y:S08]  /*1070*/  @P2 R2UR UR13, R2 ;  /* 0x00000000020d23c2 */ /* 0x010e7000000e0000 */
[----:B-----5:R3:W4:Y:S01]  /*1080*/  @P0 R2UR UR35, R6 ;  /* 0x00000000062303c2 */ /* 0x02072200000e0000 */
[----:B------:R-:W-:-:S04]  /*1090*/  ISETP.NE.U32.AND P0, PT, RZ, c[0x0][0x248], PT ;  /* 0x00009200ff007a0c */ /* 0x000fc80003f05070 */
[----:B------:R-:W-:Y:S01]  /*10a0*/  ISETP.NE.AND.EX P0, PT, RZ, c[0x0][0x24c], PT, P0 ;  /* 0x00009300ff007a0c */ /* 0x000fe20003f05300 */
[----:B-1----:R-:W-:Y:S02]  /*10b0*/  @UP1 UIADD3 UR13, UR13, -UR18, URZ ;  /* 0x800000120d0d1290 */ /* 0x002fe4000fffe03f */
[----:B--2---:R3:W1:Y:S05]  /*10c0*/  @!P1 R2UR UR36, R0 ;  /* 0x00000000002493c2 */ /* 0x00466a00000e0000 */
[----:B------:R-:W-:-:S05]  /*10d0*/  @!UP1 ULDC UR13, c[0x0][0x214] ;  /* 0x00008500000d9ab9 */ /* 0x000fca0000000800 */
[----:B------:R-:W-:Y:S05]  /*10e0*/  @!P0 BRA `(.L_x_593) ;  /* 0x0000007000008947 */ /* 0x000fea0003800000 */
[----:B----4-:R-:W-:-:S13]  /*10f0*/  PLOP3.LUT P0, PT, PT, PT, UP4, 0x80, 0x0 ;  /* 0x000000000000781c */ /* 0x010fda0003f0f048 */
[----:B---3--:R-:W2:Y:S04]  /*1100*/  @P0 LDG.E R0, [R4.64+0x4] ;  /* 0x0000040404000981 */ /* 0x008ea8000c1e1900 */
[----:B------:R-:W3:Y:S01]  /*1110*/  @!P0 LDG.E R4, [R4.64] ;  /* 0x0000000404048981 */ /* 0x000ee2000c1e1900 */
[----:B--2---:R-:W2:Y:S02]  /*1120*/  @P0 R2UR UR8, R0 ;  /* 0x00000000000803c2 */ /* 0x004ea400000e0000 */
[----:B-12---:R-:W-:-:S11]  /*1130*/  @UP4 UIADD3 UR8, UR8, -UR36, URZ ;  /* 0x8000002408084290 */ /* 0x006fd6000fffe03f */
[----:B---3--:R1:W2:Y:S01]  /*1140*/  @!P0 R2UR UR8, R4 ;  /* 0x00000000040883c2 */ /* 0x0082a200000e0000 */
[----:B------:R-:W-:-:S07]  /*1150*/  DEPBAR.LE SB1, 0x0, {2} ;  /* 0x000090040000791a */ /* 0x000fce0000000000 */
.L_x_593:
[----:B----4-:R-:W-:Y:S02]  /*1160*/  ULDC.64 UR6, c[0x0][0x258] ;  /* 0x0000960000067ab9 */ /* 0x010fe40000000a00 */
        /* <DEDUP_REMOVED lines=8> */
[----:B---3--:R-:W2:Y:S01]  /*11f0*/  @P0 LDG.E R0, [R4.64] ;  /* 0x0000000404000981 */ /* 0x008ea2000c1e1900 */
        /* <DEDUP_REMOVED lines=57> */
.L_x_595:
        /* <DEDUP_REMOVED lines=18> */
.L_x_596:
        /* <DEDUP_REMOVED lines=36> */
[----:B------:R-:W-:Y:S01]  /*18f0*/  IABS R0, UR40 ;  /* 0x0000002800007c13 */ /* 0x000fe20008000000 */
[----:B------:R-:W-:Y:S02]  /*1900*/  USEL UR20, UR8, URZ, UP6 ;  /* 0x0000003f08147287 */ /* 0x000fe4000b000000 */
[----:B------:R-:W-:Y:S01]  /*1910*/  IMAD.HI.U32 R2, R5, R2, R4 ;  /* 0x0000000205027227 */ /* 0x000fe200078e0004 */
[----:B------:R-:W-:-:S03]  /*1920*/  USEL UR8, UR14, URZ, UP1 ;  /* 0x0000003f0e087287 */ /* 0x000fc60008800000 */
[----:B------:R-:W-:Y:S02]  /*1930*/  ULDC UR14, c[0x0][0x234] ;  /* 0x00008d00000e7ab9 */ /* 0x000fe40000000800 */
[----:B------:R-:W-:Y:S01]  /*1940*/  IMAD.HI.U32 R2, R2, R0, RZ ;  /* 0x0000000002027227 */ /* 0x000fe200078e00ff */
[----:B------:R-:W-:-:S03]  /*1950*/  UIADD3 UR8, UP1, UR19, UR8, URZ ;  /* 0x0000000813087290 */ /* 0x000fc6000ff3e03f */
[----:B------:R-:W-:Y:S01]  /*1960*/  IMAD.MOV R4, RZ, RZ, -R2 ;  /* 0x000000ffff047224 */ /* 0x000fe200078e0a02 */
[----:B------:R-:W-:Y:S02]  /*1970*/  UIADD3.X UR9, UR27, UR7, URZ, UP1, !UPT ;  /* 0x000000071b097290 */ /* 0x000fe40008ffe43f */
[----:B------:R-:W-:Y:S01]  /*1980*/  UIMAD UR7, UR39, UR8, URZ ;  /* 0x00000008270772a4 */ /* 0x000fe2000f8e023f */
[----:B------:R-:W-:-:S03]  /*1990*/  IMAD R0, R6, R4, R0 ;  /* 0x0000000406007224 */ /* 0x000fc600078e0200 */
[----:B------:R-:W-:Y:S02]  /*19a0*/  UIMAD UR10, UR38, UR9, UR7 ;  /* 0x00000009260a72a4 */ /* 0x000fe4000f8e0207 */
[----:B------:R-:W-:Y:S01]  /*19b0*/  ISETP.GT.U32.AND P1, PT, R6, R0, PT ;  /* 0x000000000600720c */ /* 0x000fe20003f24070 */
[----:B------:R-:W-:Y:S02]  /*19c0*/  @UP5 USEL UR7, UR59, UR18, !UP3 ;  /* 0x000000123b075287 */ /* 0x000fe4000d800000 */
[----:B------:R-:W-:Y:S02]  /*19d0*/  UIMAD.WIDE.U32 UR8, UR38, UR8, URZ ;  /* 0x00000008260872a5 */ /* 0x000fe4000f8e003f */
[----:B------:R-:W-:Y:S02]  /*19e0*/  @UP5 UIMAD UR16, UR40, UR14, UR7 ;  /* 0x0000000e281052a4 */ /* 0x000fe4000f8e0207 */
[----:B------:R-:W-:Y:S02]  /*19f0*/  USEL UR14, UR11, URZ, UP6 ;  /* 0x0000003f0b0e7287 */ /* 0x000fe4000b000000 */
[----:B------:R-:W-:-:S03]  /*1a00*/  UIADD3 UR10, UR9, UR10, URZ ;  /* 0x0000000a090a7290 */ /* 0x000fc6000fffe03f */
[----:B------:R-:W-:Y:S01]  /*1a10*/  @!UP5 UMOV UR16, UR54 ;  /* 0x000000360010dc82 */ /* 0x000fe20008000000 */
        /* <DEDUP_REMOVED lines=15> */
.L_x_597:
[----:B------:R-:W-:Y:S02]  /*1b10*/  UMOV UR11, UR55 ;  /* 0x00000037000b7c82 */ /* 0x000fe40008000000 */
.L_x_598:
[----:B------:R-:W2:Y:S04]  /*1b20*/  LDL.64 R4, [R1+0x28] ;  /* 0x0000280001047983 */ /* 0x000ea80000100a00 */
[----:B------:R1:W2:Y:S01]  /*1b30*/  LDL.64 R14, [R1+0x28] ;  /* 0x00002800010e7983 */ /* 0x0002a20000100a00 */
[----:B------:R-:W-:Y:S01]  /*1b40*/  UIADD3 UR8, UP4, UP3, UR8, UR49, UR51 ;  /* 0x0000003108087290 */ /* 0x000fe2000fb9e033 */
[----:B------:R-:W-:Y:S01]  /*1b50*/  BSSY B1, `(.L_x_594) ;  /* 0x00007e1000017945 */ /* 0x000fe20003800000 */
[----:B------:R-:W-:Y:S01]  /*1b60*/  USHF.R.S32.HI UR18, URZ, 0x1f, UR40 ;  /* 0x0000001f3f127899 */ /* 0x000fe20008011428 */
[----:B------:R-:W3:Y:S01]  /*1b70*/  S2R R22, SR_TID.X ;  /* 0x0000000000167919 */ /* 0x000ee20000002100 */
[----:B------:R-:W-:-:S02]  /*1b80*/  UIADD3 UR24, UP2, UP1, UR20, UR8, UR22 ;  /* 0x0000000814187290 */ /* 0x000fc4000f95e016 */
[----:B------:R-:W-:Y:S02]  /*1b90*/  UIADD3.X UR7, UR10, UR53, UR58, UP4, UP3 ;  /* 0x000000350a077290 */ /* 0x000fe4000a7e643a */
[----:B------:R-:W-:Y:S02]  /*1ba0*/  ULDC.64 UR8, c[0x0][0x1a8] ;  /* 0x00006a0000087ab9 */ /* 0x000fe40000000a00 */
[----:B------:R-:W-:Y:S02]  /*1bb0*/  UIADD3.X UR22, UR14, UR7, UR17, UP2, UP1 ;  /* 0x000000070e167290 */ /* 0x000fe400097e2411 */
[----:B------:R-:W-:Y:S02]  /*1bc0*/  UIMAD UR7, UR18, UR8, URZ ;  /* 0x00000008120772a4 */ /* 0x000fe4000f8e023f */
[----:B------:R-:W-:Y:S02]  /*1bd0*/  ULDC UR20, c[0x0][0x2e8] ;  /* 0x0000ba0000147ab9 */ /* 0x000fe40000000800 */
[----:B------:R-:W-:-:S03]  /*1be0*/  UIMAD UR17, UR40, UR9, UR7 ;  /* 0x00000009281172a4 */ /* 0x000fc6000f8e0207 */
[----:B------:R-:W-:Y:S02]  /*1bf0*/  ULDC.64 UR8, c[0x0][0x378] ;  /* 0x0000de0000087ab9 */ /* 0x000fe40000000a00 */
[----:B------:R-:W-:-:S04]  /*1c00*/  UIMAD UR7, UR18, UR8, URZ ;  /* 0x00000008120772a4 */ /* 0x000fc8000f8e023f */
[----:B------:R-:W-:Y:S01]  /*1c10*/  UIMAD UR14, UR40, UR9, UR7 ;  /* 0x00000009280e72a4 */ /* 0x000fe2000f8e0207 */
[----:B---3--:R-:W-:Y:S02]  /*1c20*/  SHF.R.S32.HI R10, RZ, 0x1f, R22 ;  /* 0x0000001fff0a7819 */ /* 0x008fe40000011416 */
[----:B------:R-:W-:Y:S02]  /*1c30*/  ULDC.64 UR8, c[0x0][0x370] ;  /* 0x0000dc0000087ab9 */ /* 0x000fe40000000a00 */
[----:B------:R-:W-:Y:S01]  /*1c40*/  UIMAD UR7, UR27, UR8, URZ ;  /* 0x000000081b0772a4 */ /* 0x000fe2000f8e023f */
[----:B------:R-:W-:Y:S01]  /*1c50*/  LEA.HI R0, R10, R22, RZ, 0x2 ;  /* 0x000000160a007211 */ /* 0x000fe200078f10ff */
[----:B------:R-:W-:Y:S02]  /*1c60*/  UIADD3 UR8, UR19, UR11, URZ ;  /* 0x0000000b13087290 */ /* 0x000fe4000fffe03f */
[----:B------:R-:W-:Y:S01]  /*1c70*/  UIMAD UR10, UR19, UR9, UR7 ;  /* 0x00000009130a72a4 */ /* 0x000fe2000f8e0207 */
[----:B------:R-:W-:Y:S01]  /*1c80*/  SHF.R.S32.HI R0, RZ, 0x2, R0 ;  /* 0x00000002ff007819 */ /* 0x000fe20000011400 */
[----:B------:R-:W-:-:S02]  /*1c90*/  UIADD3 UR7, -UR6, UR13, UR21 ;  /* 0x0000000d06077290 */ /* 0x000fc4000fffe115 */
[----:B------:R-:W-:Y:S01]  /*1ca0*/  UIADD3 UR11, UR19, UR16, URZ ;  /* 0x00000010130b7290 */ /* 0x000fe2000fffe03f */
[----:B------:R-:W-:Y:S01]  /*1cb0*/  SHF.R.S32.HI R12, RZ, 0x1f, R0 ;  /* 0x0000001fff0c7819 */ /* 0x000fe20000011400 */
[----:B------:R-:W-:Y:S01]  /*1cc0*/  UIADD3 UR7, UR7, -UR20, URZ ;  /* 0x8000001407077290 */ /* 0x000fe2000fffe03f */
[----:B------:R-:W-:-:S03]  /*1cd0*/  IADD3 R6, P1, R0, UR19, RZ ;  /* 0x0000001300067c10 */ /* 0x000fc6000ff3e0ff */
[----:B------:R-:W-:Y:S01]  /*1ce0*/  USHF.R.S32.HI UR20, URZ, 0x1f, UR7 ;  /* 0x0000001f3f147899 */ /* 0x000fe20008011407 */
[----:B------:R-:W-:Y:S01]  /*1cf0*/  IADD3.X R7, R12, UR27, RZ, P1, !PT ;  /* 0x0000001b0c077c10 */ /* 0x000fe20008ffe4ff */
[----:B------:R-:W-:Y:S02]  /*1d00*/  UMOV UR27, 0x4 ;  /* 0x00000004001b7882 */ /* 0x000fe40000000000 */
[----:B------:R-:W-:Y:S02]  /*1d10*/  ULEA.HI UR20, UR20, UR7, URZ, 0x6 ;  /* 0x0000000714147291 */ /* 0x000fe4000f8f303f */
[----:B------:R-:W-:Y:S01]  /*1d20*/  IMAD R7, R7, c[0x0][0x190], RZ ;  /* 0x0000640007077a24 */ /* 0x000fe200078e02ff */
        /* <DEDUP_REMOVED lines=10> */
[----:B------:R-:W-:Y:S01]  /*1dd0*/  IADD3 R8, P1, R4, UR34, RZ ;  /* 0x0000002204087c10 */ /* 0x000fe2000ff3e0ff */
[----:B------:R-:W-:Y:S01]  /*1de0*/  IMAD.U32 R7, RZ, RZ, UR19 ;  /* 0x00000013ff077e24 */ /* 0x000fe2000f8e00ff */
[----:B------:R-:W-:Y:S02]  /*1df0*/  ULDC.64 UR18, c[0x0][0x3c8] ;  /* 0x0000f20000127ab9 */ /* 0x000fe40000000a00 */
[----:B------:R-:W-:Y:S01]  /*1e00*/  IADD3.X R9, R5, UR33, R6, P1, !PT ;  /* 0x0000002105097c10 */ /* 0x000fe20008ffe406 */
[----:B------:R-:W-:Y:S01]  /*1e10*/  UIMAD.WIDE UR8, UR8, UR27, UR18 ;  /* 0x0000001b080872a5 */ /* 0x000fe2000f8e0212 */
[----:B------:R-:W-:-:S02]  /*1e20*/  LEA.HI R6, R10, R22, RZ, 0x5 ;  /* 0x000000160a067211 */ /* 0x000fc400078f28ff */
[----:B------:R-:W-:Y:S02]  /*1e30*/  IADD3 R4, P1, R14, UR25, RZ ;  /* 0x000000190e047c10 */ /* 0x000fe4000ff3e0ff */
[----:B------:R-:W-:Y:S02]  /*1e40*/  LOP3.LUT R10, R6, 0xffffffe0, RZ, 0xc0, !PT ;  /* 0xffffffe0060a7812 */ /* 0x000fe400078ec0ff */
[----:B------:R-:W-:Y:S01]  /*1e50*/  SHF.R.S32.HI R6, RZ, 0x5, R6 ;  /* 0x00000005ff067819 */ /* 0x000fe20000011406 */
[----:B------:R-:W-:Y:S01]  /*1e60*/  UMOV UR19, UR8 ;  /* 0x0000000800137c82 */ /* 0x000fe20008000000 */
[----:B------:R-:W-:Y:S01]  /*1e70*/  IADD3.X R5, R15, UR26, RZ, P1, !PT ;  /* 0x0000001a0f057c10 */ /* 0x000fe20008ffe4ff */
[----:B------:R-:W-:Y:S01]  /*1e80*/  IMAD.IADD R22, R22, 0x1, -R10 ;  /* 0x0000000116167824 */ /* 0x000fe200078e0a0a */
[----:B------:R-:W-:Y:S02]  /*1e90*/  UMOV UR18, UR9 ;  /* 0x0000000900127c82 */ /* 0x000fe40008000000 */
[----:B------:R-:W-:Y:S01]  /*1ea0*/  ULDC.64 UR8, c[0x0][0x200] ;  /* 0x0000800000087ab9 */ /* 0x000fe20000000a00 */
[----:B------:R-:W-:-:S02]  /*1eb0*/  IMAD R6, R6, UR50, R22 ;  /* 0x0000003206067c24 */ /* 0x000fc4000f8e0216 */
[----:B------:R-:W-:-:S03]  /*1ec0*/  IMAD.WIDE.U32 R4, R7, c[0x0][0x370], R4 ;  /* 0x0000dc0007047a25 */ /* 0x000fc600078e0004 */
[C---:B------:R-:W-:Y:S02]  /*1ed0*/  IADD3 R210, P1, R6.reuse, UR24, RZ ;  /* 0x0000001806d27c10 */ /* 0x040fe4000ff3e0ff */
[----:B------:R-:W-:Y:S01]  /*1ee0*/  IADD3 R5, R5, UR10, RZ ;  /* 0x0000000a05057c10 */ /* 0x000fe2000fffe0ff */
[----:B------:R-:W-:Y:S01]  /*1ef0*/  UIMAD.WIDE UR10, UR11, UR27, UR8 ;  /* 0x0000001b0b0a72a5 */ /* 0x000fe2000f8e0208 */
[----:B------:R-:W-:Y:S01]  /*1f00*/  LEA.HI.X.SX32 R10, R6, UR22, 0x1, P1 ;  /* 0x00000016060a7c11 */ /* 0x000fe200088f0eff */
[----:B------:R-:W-:Y:S01]  /*1f10*/  IMAD.U32 R6, RZ, RZ, UR40 ;  /* 0x00000028ff067e24 */ /* 0x000fe2000f8e00ff */
[----:B------:R-:W-:-:S03]  /*1f20*/  LEA R211, P1, R210, c[0x0][0x350], 0x2 ;  /* 0x0000d400d2d37a11 */ /* 0x000fc600078210ff */
[----:B------:R-:W-:Y:S01]  /*1f30*/  IMAD.WIDE.U32 R4, R6, c[0x0][0x378], R4 ;  /* 0x0000de0006047a25 */ /* 0x000fe200078e0004 */
[----:B------:R-:W-:Y:S02]  /*1f40*/  LEA.HI.X R210, R210, c[0x0][0x354], R10, 0x2, P1 ;  /* 0x0000d500d2d27a11 */ /* 0x000fe400008f140a */
[----:B------:R-:W-:Y:S01]  /*1f50*/  PLOP3.LUT P1, PT, PT, PT, UP1, 0x80, 0x0 ;  /* 0x000000000000781c */ /* 0x000fe20003f2f018 */
[----:B------:R-:W-:Y:S01]  /*1f60*/  IMAD.WIDE.U32 R6, R6, c[0x0][0x1a8], R8 ;  /* 0x00006a0006067a25 */ /* 0x000fe200078e0008 */
[----:B------:R-:W-:-:S04]  /*1f70*/  IADD3 R5, R5, UR14, RZ ;  /* 0x0000000e05057c10 */ /* 0x000fc8000fffe0ff */
[----:B------:R-:W-:Y:S01]  /*1f80*/  IADD3 R8, R7, UR17, RZ ;  /* 0x0000001107087c10 */ /* 0x000fe2000fffe0ff */
[----:B------:R-:W-:Y:S01]  /*1f90*/  IMAD R7, R12, c[0x0][0x370], RZ ;  /* 0x0000dc000c077a24 */ /* 0x000fe200078e02ff */
[----:B------:R-:W-:Y:S01]  /*1fa0*/  LEA R242, P3, R6, c[0x0][0x160], 0x1 ;  /* 0x0000580006f27a11 */ /* 0x000fe200078608ff */
[----:B------:R-:W-:-:S03]  /*1fb0*/  IMAD.WIDE.U32 R4, R0, c[0x0][0x370], R4 ;  /* 0x0000dc0000047a25 */ /* 0x000fc600078e0004 */
[----:B------:R-:W-:Y:S01]  /*1fc0*/  LEA.HI.X R243, R6, c[0x0][0x164], R8, 0x1, P3 ;  /* 0x0000590006f37a11 */ /* 0x000fe200018f0c08 */
[----:B------:R-:W-:Y:S01]  /*1fd0*/  IMAD R7, R0, c[0x0][0x374], R7 ;  /* 0x0000dd0000077a24 */ /* 0x000fe200078e0207 */
[----:B------:R-:W-:-:S03]  /*1fe0*/  LEA R240, P2, R4, c[0x0][0x330], 0x1 ;  /* 0x0000cc0004f07a11 */ /* 0x000fc600078408ff */
[----:B------:R-:W-:-:S05]  /*1ff0*/  IMAD.IADD R5, R5, 0x1, R7 ;  /* 0x0000000105057824 */ /* 0x000fca00078e0207 */
[----:B------:R-:W-:Y:S01]  /*2000*/  LEA.HI.X R241, R4, c[0x0][0x334], R5, 0x1, P2 ;  /* 0x0000cd0004f17a11 */ /* 0x000fe200010f0c05 */
[----:B------:R-:W-:Y:S05]  /*2010*/  @P1 BRA `(.L_x_599) ;  /* 0x000007e000001947 */ /* 0x000fea0003800000 */
[----:B-1----:R-:W-:Y:S02]  /*2020*/  @UP0 UIADD3 UR7, UR35, UR36, URZ ;  /* 0x0000002423070290 */ /* 0x002fe4000fffe03f */
        /* <DEDUP_REMOVED lines=17> */
.L_x_600:
        /* <DEDUP_REMOVED lines=18> */
.L_x_601:
[----:B------:R-:W-:Y:S01]  /*2260*/  ULDC.64 UR8, c[0x0][0x3a0] ;  /* 0x0000e80000087ab9 */ /* 0x000fe20000000a00 */
[----:B------:R-:W-:Y:S01]  /*2270*/  IMAD.U32 R11, RZ, RZ, UR21 ;  /* 0x00000015ff0b7e24 */ /* 0x000fe2000f8e00ff */
[----:B------:R-:W-:Y:S01]  /*2280*/  UIMAD UR7, UR23, UR8, URZ ;  /* 0x00000008170772a4 */ /* 0x000fe2000f8e023f */
[----:B------:R-:W-:Y:S01]  /*2290*/  BSSY B0, `(.L_x_602) ;  /* 0x000001b000007945 */ /* 0x000fe20003800000 */
[----:B------:R-:W-:Y:S01]  /*22a0*/  UIMAD UR6, UR15, -0x80, UR6 ;  /* 0xffffff800f0678a4 */ /* 0x000fe2000f8e0206 */
[----:B------:R-:W-:Y:S01]  /*22b0*/  IMAD.WIDE.U32 R4, R11, c[0x0][0x3a0], R14 ;  /* 0x0000e8000b047a25 */ /* 0x000fe200078e000e */
[----:B------:R-:W-:Y:S02]  /*22c0*/  UIMAD UR7, UR21, UR9, UR7 ;  /* 0x00000009150772a4 */ /* 0x000fe4000f8e0207 */
[----:B------:R-:W-:-:S02]  /*22d0*/  USHF.R.S32.HI UR16, URZ, 0x1f, UR40 ;  /* 0x0000001f3f107899 */ /* 0x000fc40008011428 */
[----:B------:R-:W-:Y:S01]  /*22e0*/  IADD3 R6, P0, R4, UR13, RZ ;  /* 0x0000000d04067c10 */ /* 0x000fe2000ff1e0ff */
[----:B------:R-:W-:Y:S01]  /*22f0*/  ULDC.64 UR8, c[0x0][0x3b8] ;  /* 0x0000ee0000087ab9 */ /* 0x000fe20000000a00 */
        /* <DEDUP_REMOVED lines=20> */
.L_x_603:
[----:B------:R-:W-:Y:S05]  /*2440*/  BSYNC B0 ;  /* 0x0000000000007941 */ /* 0x000fea0003800000 */
.L_x_602:
        /* <DEDUP_REMOVED lines=16> */
.L_x_605:
[----:B------:R-:W-:Y:S05]  /*2550*/  BSYNC B0 ;  /* 0x0000000000007941 */ /* 0x000fea0003800000 */
.L_x_604:
[----:B------:R-:W-:Y:S01]  /*2560*/  ULDC.64 UR6, c[0x0][0x3a8] ;  /* 0x0000ea0000067ab9 */ /* 0x000fe20000000a00 */
[----:B-1----:R-:W-:Y:S01]  /*2570*/  IMAD.WIDE.U32 R4, R11, c[0x0][0x3a8], R14 ;  /* 0x0000ea000b047a25 */ /* 0x002fe200078e000e */
[----:B------:R-:W-:Y:S01]  /*2580*/  UIMAD UR6, UR23, UR6, URZ ;  /* 0x00000006170672a4 */ /* 0x000fe2000f8e023f */
[----:B------:R-:W-:Y:S01]  /*2590*/  BSSY B0, `(.L_x_606) ;  /* 0x0000018000007945 */ /* 0x000fe20003800000 */
[----:B------:R-:W-:-:S02]  /*25a0*/  USHF.R.S32.HI UR8, URZ, 0x1f, UR40 ;  /* 0x0000001f3f087899 */ /* 0x000fc40008011428 */
        /* <DEDUP_REMOVED lines=22> */
.L_x_607:
[----:B------:R-:W-:Y:S05]  /*2710*/  BSYNC B0 ;  /* 0x0000000000007941 */ /* 0x000fea0003800000 */
.L_x_606:
        /* <DEDUP_REMOVED lines=14> */
.L_x_599:
[----:B-1----:R-:W2:Y:S01]  /*2800*/  LDL R23, [R1+0x20] ;  /* 0x0000200001177983 */ /* 0x002ea20000100800 */
[----:B------:R-:W-:Y:S01]  /*2810*/  ULDC.64 UR16, c[0x0][0x1a0] ;  /* 0x0000680000107ab9 */ /* 0x000fe20000000a00 */
[----:B------:R-:W-:Y:S01]  /*2820*/  IMAD.U32 R4, RZ, RZ, UR21 ;  /* 0x00000015ff047e24 */ /* 0x000fe2000f8e00ff */
[----:B------:R-:W-:-:S02]  /*2830*/  UIMAD UR16, UR23, UR16, URZ ;  /* 0x00000010171072a4 */ /* 0x000fc4000f8e023f */
[----:B------:R-:W-:Y:S01]  /*2840*/  ULDC.64 UR8, c[0x0][0x198] ;  /* 0x0000660000087ab9 */ /* 0x000fe20000000a00 */
[C-C-:B------:R-:W-:Y:S01]  /*2850*/  IMAD.WIDE.U32 R6, R4.reuse, c[0x0][0x1a0], R14.reuse ;  /* 0x0000680004067a25 */ /* 0x140fe200078e000e */
[----:B------:R-:W-:Y:S02]  /*2860*/  UIMAD UR8, UR23, UR8, URZ ;  /* 0x00000008170872a4 */ /* 0x000fe4000f8e023f */
[----:B------:R-:W-:Y:S01]  /*2870*/  UIMAD UR17, UR21, UR17, UR16 ;  /* 0x00000011151172a4 */ /* 0x000fe2000f8e0210 */
[----:B------:R-:W-:Y:S01]  /*2880*/  IMAD.WIDE.U32 R4, R4, c[0x0][0x198], R14 ;  /* 0x0000660004047a25 */ /* 0x000fe200078e000e */
[----:B------:R-:W-:Y:S01]  /*2890*/  UIMAD UR8, UR21, UR9, UR8 ;  /* 0x00000009150872a4 */ /* 0x000fe2000f8e0208 */
[----:B------:R-:W-:-:S03]  /*28a0*/  IADD3 R6, P1, R6, UR29, RZ ;  /* 0x0000001d06067c10 */ /* 0x000fc6000ff3e0ff */
[----:B------:R-:W-:Y:S02]  /*28b0*/  IMAD.U32 R8, RZ, RZ, UR17 ;  /* 0x00000011ff087e24 */ /* 0x000fe4000f8e00ff */
[----:B------:R-:W-:Y:S01]  /*28c0*/  IMAD.U32 R10, RZ, RZ, UR8 ;  /* 0x00000008ff0a7e24 */ /* 0x000fe2000f8e00ff */
[----:B------:R-:W-:Y:S02]  /*28d0*/  UIMAD UR8, UR15, -0x80, UR6 ;  /* 0xffffff800f0878a4 */ /* 0x000fe4000f8e0206 */
[----:B------:R-:W-:Y:S02]  /*28e0*/  IADD3.X R7, R7, UR30, R8, P1, !PT ;  /* 0x0000001e07077c10 */ /* 0x000fe40008ffe408 */
[----:B------:R-:W-:-:S04]  /*28f0*/  IADD3 R8, R0, 0x40, RZ ;  /* 0x0000004000087810 */ /* 0x000fc80007ffe0ff */
[----:B------:R-:W-:Y:S02]  /*2900*/  ISETP.GE.AND P2, PT, R8, UR8, PT ;  /* 0x0000000808007c0c */ /* 0x000fe4000bf46270 */
[----:B------:R-:W-:Y:S02]  /*2910*/  IADD3 R4, P0, R4, UR31, RZ ;  /* 0x0000001f04047c10 */ /* 0x000fe4000ff1e0ff */
[----:B------:R-:W-:Y:S01]  /*2920*/  ISETP.GE.AND P3, PT, R0, UR8, PT ;  /* 0x0000000800007c0c */ /* 0x000fe2000bf66270 */
[----:B------:R-:W-:Y:S01]  /*2930*/  IMAD R9, R11, c[0x0][0x1b8], RZ ;  /* 0x00006e000b097a24 */ /* 0x000fe200078e02ff */
[----:B------:R-:W-:Y:S01]  /*2940*/  IADD3.X R5, R5, UR32, R10, P0, !PT ;  /* 0x0000002005057c10 */ /* 0x000fe200087fe40a */
[----:B------:R-:W-:Y:S02]  /*2950*/  IMAD R8, R11, c[0x0][0x1b0], RZ ;  /* 0x00006c000b087a24 */ /* 0x000fe400078e02ff */
[----:B------:R-:W-:-:S04]  /*2960*/  IMAD R9, R2, c[0x0][0x1bc], R9 ;  /* 0x00006f0002097a24 */ /* 0x000fc800078e0209 */
[----:B------:R-:W-:Y:S01]  /*2970*/  @!P2 IADD3 R16, P0, R0, 0x40, RZ ;  /* 0x000000400010a810 */ /* 0x000fe20007f1e0ff */
[C---:B------:R-:W-:Y:S02]  /*2980*/  IMAD R8, R2.reuse, c[0x0][0x1b4], R8 ;  /* 0x00006d0002087a24 */ /* 0x040fe400078e0208 */
[----:B------:R-:W-:-:S04]  /*2990*/  IMAD.WIDE.U32 R6, R2, c[0x0][0x1b8], R6 ;  /* 0x00006e0002067a25 */ /* 0x000fc800078e0006 */
[----:B------:R-:W-:-:S04]  /*29a0*/  IMAD.WIDE.U32 R4, R2, c[0x0][0x1b0], R4 ;  /* 0x00006c0002047a25 */ /* 0x000fc800078e0004 */
[--C-:B------:R-:W-:Y:S01]  /*29b0*/  @!P2 IMAD.X R2, RZ, RZ, R12.reuse, P0 ;  /* 0x000000ffff02a224 */ /* 0x100fe200000e060c */
[----:B------:R-:W-:Y:S02]  /*29c0*/  @!P2 IADD3 R14, P0, R0, 0x40, RZ ;  /* 0x00000040000ea810 */ /* 0x000fe40007f1e0ff */
[----:B------:R-:W-:Y:S01]  /*29d0*/  IADD3 R7, R7, R9, RZ ;  /* 0x0000000907077210 */ /* 0x000fe20007ffe0ff */
[----:B------:R-:W-:Y:S02]  /*29e0*/  @!P2 IMAD R2, R2, c[0x0][0x1a0], RZ ;  /* 0x000068000202aa24 */ /* 0x000fe400078e02ff */
[----:B------:R-:W-:Y:S02]  /*29f0*/  @!P3 IMAD R11, R12, c[0x0][0x1a0], RZ ;  /* 0x000068000c0bba24 */ /* 0x000fe400078e02ff */
[----:B------:R-:W-:Y:S02]  /*2a00*/  @!P2 IMAD.X R10, RZ, RZ, R12, P0 ;  /* 0x000000ffff0aa224 */ /* 0x000fe400000e060c */
[----:B------:R-:W-:Y:S01]  /*2a10*/  IMAD.IADD R5, R5, 0x1, R8 ;  /* 0x0000000105057824 */ /* 0x000fe200078e0208 */
[----:B------:R-:W-:Y:S01]  /*2a20*/  @!P2 MOV R8, R6 ;  /* 0x000000060008a202 */ /* 0x000fe20000000f00 */
[----:B------:R-:W-:-:S02]  /*2a30*/  @!P2 IMAD R21, R16, c[0x0][0x1a4], R2 ;  /* 0x000069001015aa24 */ /* 0x000fc400078e0202 */
[----:B------:R-:W-:Y:S02]  /*2a40*/  @!P2 IMAD.MOV.U32 R9, RZ, RZ, R7 ;  /* 0x000000ffff09a224 */ /* 0x000fe400078e0007 */
[----:B------:R-:W-:Y:S02]  /*2a50*/  @!P3 IMAD R2, R12, c[0x0][0x198], RZ ;  /* 0x000066000c02ba24 */ /* 0x000fe400078e02ff */
[----:B------:R-:W-:Y:S02]  /*2a60*/  @!P3 IMAD R11, R0, c[0x0][0x1a4], R11 ;  /* 0x00006900000bba24 */ /* 0x000fe400078e020b */
[----:B------:R-:W-:Y:S02]  /*2a70*/  @!P2 IMAD R10, R10, c[0x0][0x198], RZ ;  /* 0x000066000a0aaa24 */ /* 0x000fe400078e02ff */
[----:B------:R-:W-:-:S04]  /*2a80*/  @!P3 IMAD.WIDE.U32 R6, R0, c[0x0][0x1a0], R6 ;  /* 0x000068000006ba25 */ /* 0x000fc800078e0006 */
[----:B------:R-:W-:Y:S02]  /*2a90*/  @!P2 IMAD.MOV.U32 R18, RZ, RZ, R4 ;  /* 0x000000ffff12a224 */ /* 0x000fe400078e0004 */
[C---:B------:R-:W-:Y:S02]  /*2aa0*/  @!P3 IMAD R20, R0.reuse, c[0x0][0x19c], R2 ;  /* 0x000067000014ba24 */ /* 0x040fe400078e0202 */
[----:B------:R-:W-:-:S04]  /*2ab0*/  @!P3 IMAD.WIDE.U32 R12, R0, c[0x0][0x198], R4 ;  /* 0x00006600000cba25 */ /* 0x000fc800078e0004 */
[----:B------:R-:W-:Y:S01]  /*2ac0*/  @!P2 IMAD R4, R14, c[0x0][0x19c], R10 ;  /* 0x000067000e04aa24 */ /* 0x000fe200078e020a */
[----:B------:R-:W-:Y:S01]  /*2ad0*/  @!P3 LEA R10, P0, R6, c[0x0][0x170], 0x1 ;  /* 0x00005c00060aba11 */ /* 0x000fe200078008ff */
[----:B------:R-:W-:-:S05]  /*2ae0*/  @!P3 IMAD.IADD R2, R7, 0x1, R11 ;  /* 0x000000010702b824 */ /* 0x000fca00078e020b */
[----:B------:R-:W-:Y:S02]  /*2af0*/  @!P3 LEA.HI.X R11, R6, c[0x0][0x174], R2, 0x1, P0 ;  /* 0x00005d00060bba11 */ /* 0x000fe400000f0c02 */
[----:B------:R-:W-:Y:S01]  /*2b00*/  PLOP3.LUT P0, PT, PT, PT, UP6, 0x80, 0x0 ;  /* 0x000000000000781c */ /* 0x000fe20003f0f068 */
[----:B------:R-:W-:Y:S01]  /*2b10*/  UIMAD UR8, UR7, -0x40, UR13 ;  /* 0xffffffc0070878a4 */ /* 0x000fe2000f8e020d */
[----:B------:R-:W-:Y:S01]  /*2b20*/  @!P2 IMAD.WIDE.U32 R16, R16, c[0x0][0x1a0], R8 ;  /* 0x000068001010aa25 */ /* 0x000fe200078e0008 */
[----:B------:R-:W-:Y:S01]  /*2b30*/  ULEA.HI UR9, UR7, UR7, URZ, 0x1 ;  /* 0x0000000707097291 */ /* 0x000fe2000f8f083f */
[----:B------:R-:W-:-:S03]  /*2b40*/  @!P2 MOV R19, R5 ;  /* 0x000000050013a202 */ /* 0x000fc60000000f00 */
[----:B------:R-:W-:Y:S01]  /*2b50*/  ISETP.GE.AND P1, PT, R0, UR8, PT ;  /* 0x0000000800007c0c */ /* 0x000fe2000bf26270 */
[----:B------:R-:W-:Y:S01]  /*2b60*/  ULOP3.LUT UR9, UR9, 0xfffffffe, URZ, 0xc0, !UPT ;  /* 0xfffffffe09097892 */ /* 0x000fe2000f8ec03f */
[----:B------:R-:W-:Y:S02]  /*2b70*/  @!P2 IADD3 R0, R17, R21, RZ ;  /* 0x000000151100a210 */ /* 0x000fe40007ffe0ff */
[----:B------:R-:W-:Y:S01]  /*2b80*/  @!P2 LEA R8, P4, R16, c[0x0][0x170], 0x1 ;  /* 0x00005c001008aa11 */ /* 0x000fe200078808ff */
[----:B------:R-:W-:Y:S01]  /*2b90*/  @!P2 IMAD.WIDE.U32 R14, R14, c[0x0][0x198], R18 ;  /* 0x000066000e0eaa25 */ /* 0x000fe200078e0012 */
[----:B------:R-:W-:Y:S02]  /*2ba0*/  UIADD3 UR9, UR7, -UR9, URZ ;  /* 0x8000000907097290 */ /* 0x000fe4000fffe03f */
[----:B------:R-:W-:Y:S01]  /*2bb0*/  @!P2 LEA.HI.X R9, R16, c[0x0][0x174], R0, 0x1, P4 ;  /* 0x00005d001009aa11 */ /* 0x000fe200020f0c00 */
[----:B------:R-:W-:Y:S01]  /*2bc0*/  @!P3 IMAD.IADD R0, R13, 0x1, R20 ;  /* 0x000000010d00b824 */ /* 0x000fe200078e0214 */
[----:B------:R-:W-:Y:S01]  /*2bd0*/  @!P3 LEA R6, P5, R12, c[0x0][0x168], 0x1 ;  /* 0x00005a000c06ba11 */ /* 0x000fe200078a08ff */
[----:B------:R-:W-:Y:S01]  /*2be0*/  @!P2 IMAD.IADD R2, R15, 0x1, R4 ;  /* 0x000000010f02a824 */ /* 0x000fe200078e0204 */
[----:B------:R-:W-:Y:S01]  /*2bf0*/  UISETP.NE.AND UP0, UPT, UR9, 0x1, UPT ;  /* 0x000000010900788c */ /* 0x000fe2000bf05270 */
[----:B------:R-:W-:Y:S01]  /*2c00*/  @P0 BAR.SYNC.DEFER_BLOCKING 0x0 ;  /* 0x0000000000000b1d */ /* 0x000fe20000010000 */
[----:B------:R-:W-:-:S02]  /*2c10*/  @!P2 LEA R4, P4, R14, c[0x0][0x168], 0x1 ;  /* 0x00005a000e04aa11 */ /* 0x000fc400078808ff */
[----:B------:R-:W-:Y:S02]  /*2c20*/  @!P3 LEA.HI.X R7, R12, c[0x0][0x16c], R0, 0x1, P5 ;  /* 0x00005b000c07ba11 */ /* 0x000fe400028f0c00 */
[----:B------:R-:W-:Y:S02]  /*2c30*/  @!P2 LEA.HI.X R5, R14, c[0x0][0x16c], R2, 0x1, P4 ;  /* 0x00005b000e05aa11 */ /* 0x000fe400020f0c02 */
[----:B------:R-:W-:Y:S02]  /*2c40*/  PLOP3.LUT P0, PT, PT, PT, UP0, 0x80, 0x0 ;  /* 0x000000000000781c */ /* 0x000fe40003f0f008 */
[----:B------:R-:W-:Y:S01]  /*2c50*/  ISETP.GE.AND P4, PT, R245, UR8, PT ;  /* 0x00000008f5007c0c */ /* 0x000fe2000bf86270 */
[----:B------:R-:W-:Y:S01]  /*2c60*/  IMAD.MOV.U32 R251, RZ, RZ, 0x7f800000 ;  /* 0x7f800000fffb7424 */ /* 0x000fe200078e00ff */
[----:B------:R-:W-:Y:S01]  /*2c70*/  MOV R250, 0x7f800000 ;  /* 0x7f80000000fa7802 */ /* 0x000fe20000000f00 */
[----:B------:R-:W-:Y:S01]  /*2c80*/  IMAD.MOV.U32 R249, RZ, RZ, 0x7f800000 ;  /* 0x7f800000fff97424 */ /* 0x000fe200078e00ff */
[----:B------:R-:W-:-:S02]  /*2c90*/  MOV R248, 0x7f800000 ;  /* 0x7f80000000f87802 */ /* 0x000fc40000000f00 */
        /* <DEDUP_REMOVED lines=73> */
[----:B------:R-:W-:-:S03]  /*3130*/  IADD3 R2, R245, 0x28, RZ ;  /* 0x00000028f5027810 */ /* 0x000fc60007ffe0ff */
[----:B------:R1:W-:Y:S04]  /*3140*/  @!P2 LDGSTS.E.BYPASS.LTC128B.128 [R0+0xe000], [R4.64+0x80] ;  /* 0x0e0000800400afae */ /* 0x0003e8000b901d44 */
[----:B------:R-:W0:Y:S01]  /*3150*/  LDGDEPBAR ;  /* 0x00000000000079af */ /* 0x000e220000000000 */
[----:B------:R-:W-:Y:S02]  /*3160*/  ISETP.GE.AND P1, PT, R2, UR8, PT ;  /* 0x0000000802007c0c */ /* 0x000fe4000bf26270 */
[C---:B--2---:R-:W-:Y:S02]  /*3170*/  IADD3 R9, R245.reuse, 0x8, RZ ;  /* 0x00000008f5097810 */ /* 0x044fe40007ffe0ff */
[----:B------:R-:W-:Y:S02]  /*3180*/  IADD3 R8, R245, 0x20, RZ ;  /* 0x00000020f5087810 */ /* 0x000fe40007ffe0ff */
[----:B------:R-:W-:-:S02]  /*3190*/  ISETP.GE.AND P3, PT, R9, UR8, PT ;  /* 0x0000000809007c0c */ /* 0x000fc4000bf66270 */
[----:B------:R-:W-:Y:S01]  /*31a0*/  ISETP.GE.AND P2, PT, R8, UR8, PT ;  /* 0x0000000808007c0c */ /* 0x000fe2000bf46270 */
[----:B----4-:R-:W-:-:S04]  /*31b0*/  IMAD.MOV.U32 R6, RZ, RZ, 0x4 ;  /* 0x00000004ff067424 */ /* 0x010fc800078e00ff */
[----:B------:R-:W-:-:S05]  /*31c0*/  @!P1 IMAD.WIDE R6, R2, R6, UR10 ;  /* 0x0000000a02069e25 */ /* 0x000fca000f8e0206 */
[----:B------:R2:W5:Y:S01]  /*31d0*/  @!P1 LDG.E R249, [R6.64] ;  /* 0x0000000406f99981 */ /* 0x000562000c1e1900 */
[----:B-1----:R-:W-:Y:S01]  /*31e0*/  IMAD.MOV.U32 R4, RZ, RZ, 0x4 ;  /* 0x00000004ff047424 */ /* 0x002fe200078e00ff */
[----:B------:R-:W-:-:S04]  /*31f0*/  DEPBAR.LE SB0, 0x1 ;  /* 0x000080400000791a */ /* 0x000fc80000000000 */
[----:B------:R-:W-:-:S05]  /*3200*/  IMAD.WIDE R4, R245, R4, UR10 ;  /* 0x0000000af5047e25 */ /* 0x000fca000f8e0204 */
[----:B------:R1:W5:Y:S04]  /*3210*/  @!P4 LDG.E R250, [R4.64] ;  /* 0x0000000404fac981 */ /* 0x000368000c1e1900 */
[----:B------:R1:W5:Y:S04]  /*3220*/  @!P3 LDG.E R251, [R4.64+0x20] ;  /* 0x0000200404fbb981 */ /* 0x000368000c1e1900 */
[----:B------:R1:W5:Y:S04]  /*3230*/  @!P2 LDG.E R248, [R4.64+0x80] ;  /* 0x0000800404f8a981 */ /* 0x000368000c1e1900 */
[----:B------:R-:W-:Y:S01]  /*3240*/  BAR.SYNC.DEFER_BLOCKING 0x0 ;  /* 0x0000000000007b1d */ /* 0x000fe20000010000 */
[----:B--2---:R-:W-:Y:S01]  /*3250*/  IMAD.MOV.U32 R6, RZ, RZ, c[0x0][0x308] ;  /* 0x0000c200ff067624 */ /* 0x004fe200078e00ff */
[----:B------:R-:W-:-:S05]  /*3260*/  MOV R7, c[0x0][0x30c] ;  /* 0x0000c30000077a02 */ /* 0x000fca0000000f00 */
[----:B-1----:R1:W2:Y:S01]  /*3270*/  LDG.E.64 R4, [R6.64+0x8] ;  /* 0x0000080406047981 */ /* 0x0022a2000c1e1b00 */
[----:B------:R-:W-:-:S03]  /*3280*/  SHF.R.S32.HI R0, RZ, 0x1f, R22 ;  /* 0x0000001fff007819 */ /* 0x000fc60000011416 */
[----:B------:R-:W4:Y:S04]  /*3290*/  LDSM.16.M88.4 R148, [R198+0xf000] ;  /* 0x00f00000c694783b */ /* 0x000f280000000200 */
[----:B------:R-:W2:Y:S04]  /*32a0*/  LDSM.16.M88.4 R152, [R198+0xf400] ;  /* 0x00f40000c698783b */ /* 0x000ea80000000200 */
[----:B------:R-:W2:Y:S04]  /*32b0*/  LDSM.16.M88.4 R156, [R199+0xf000] ;  /* 0x00f00000c79c783b */ /* 0x000ea80000000200 */
[----:B------:R-:W2:Y:S04]  /*32c0*/  LDSM.16.M88.4 R160, [R199+0xf400] ;  /* 0x00f40000c7a0783b */ /* 0x000ea80000000200 */
[----:B------:R-:W2:Y:S04]  /*32d0*/  LDSM.16.M88.4 R164, [R198+0x11000] ;  /* 0x01100000c6a4783b */ /* 0x000ea80000000200 */
[----:B------:R-:W2:Y:S04]  /*32e0*/  LDSM.16.M88.4 R168, [R198+0x11400] ;  /* 0x01140000c6a8783b */ /* 0x000ea80000000200 */
[----:B-1----:R-:W3:Y:S04]  /*32f0*/  LDG.E.64 R6, [R6.64] ;  /* 0x0000000406067981 */ /* 0x002ee8000c1e1b00 */
[----:B------:R-:W1:Y:S04]  /*3300*/  LDSM.16.M88.4 R172, [R199+0x11000] ;  /* 0x01100000c7ac783b */ /* 0x000e680000000200 */
[----:B------:R-:W1:Y:S04]  /*3310*/  LDSM.16.M88.4 R176, [R199+0x11400] ;  /* 0x01140000c7b0783b */ /* 0x000e680000000200 */
[----:B------:R-:W1:Y:S04]  /*3320*/  LDSM.16.M88.4 R180, [R198+0x13000] ;  /* 0x01300000c6b4783b */ /* 0x000e680000000200 */
[----:B------:R-:W1:Y:S04]  /*3330*/  LDSM.16.M88.4 R184, [R198+0x13400] ;  /* 0x01340000c6b8783b */ /* 0x000e680000000200 */
[----:B------:R-:W1:Y:S04]  /*3340*/  LDSM.16.M88.4 R188, [R199+0x13000] ;  /* 0x01300000c7bc783b */ /* 0x000e680000000200 */
[----:B------:R-:W1:Y:S01]  /*3350*/  LDSM.16.M88.4 R192, [R199+0x13400] ;  /* 0x01340000c7c0783b */ /* 0x000e620000000200 */
        /* <DEDUP_REMOVED lines=52> */
[----:B------:R-:W-:Y:S01]  /*36a0*/  ULDC UR17, c[0x0][0x2e4] ;  /* 0x0000b90000117ab9 */ /* 0x000fe20000000800 */
[----:B--2---:R-:W-:-:S04]  /*36b0*/  IADD3 R2, P2, P1, R4, UR48, R22 ;  /* 0x0000003004027c10 */ /* 0x004fc8000f95e016 */
[----:B------:R-:W-:Y:S02]  /*36c0*/  IADD3.X R4, R5, UR52, R0, P2, P1 ;  /* 0x0000003405047c10 */ /* 0x000fe400097e2400 */
[----:B------:R-:W-:-:S04]  /*36d0*/  IADD3 R0, R205, 0x1800, RZ ;  /* 0x00001800cd007810 */ /* 0x000fc80007ffe0ff */
[----:B------:R-:W-:Y:S01]  /*36e0*/  SEL R0, R0, R205, !P0 ;  /* 0x000000cd00007207 */ /* 0x000fe20004000000 */
[----:B---3--:R-:W2:Y:S04]  /*36f0*/  R2UR UR22, R6 ;  /* 0x00000000061673c2 */ /* 0x008ea800000e0000 */
[----:B------:R-:W-:Y:S01]  /*3700*/  IMAD.SHL.U32 R196, R0, 0x2, RZ ;  /* 0x0000000200c47824 */ /* 0x000fe200078e00ff */
[----:B------:R3:W-:Y:S01]  /*3710*/  STL [R1+0x1c], R2 ;  /* 0x00001c0201007387 */ /* 0x0007e20000100800 */
[----:B--2---:R-:W-:-:S05]  /*3720*/  LOP3.LUT R0, R4, UR22, RZ, 0x3c, !PT ;  /* 0x0000001604007c12 */ /* 0x004fca000f8e3cff */
[----:B------:R2:W-:Y:S01]  /*3730*/  STL [R1+0x10], R0 ;  /* 0x0000100001007387 */ /* 0x0005e20000100800 */
[----:B---3--:R-:W-:-:S04]  /*3740*/  IADD3 R2, R206, 0x1800, RZ ;  /* 0x00001800ce027810 */ /* 0x008fc80007ffe0ff */
[----:B------:R-:W-:-:S05]  /*3750*/  SEL R2, R2, R206, !P0 ;  /* 0x000000ce02027207 */ /* 0x000fca0004000000 */
[----:B------:R-:W-:Y:S01]  /*3760*/  IMAD.SHL.U32 R197, R2, 0x2, RZ ;  /* 0x0000000202c57824 */ /* 0x000fe200078e00ff */
[----:B--2---:R-:W-:-:S05]  /*3770*/  MOV R0, c[0x0][0x22c] ;  /* 0x00008b0000007a02 */ /* 0x004fca0000000f00 */
[----:B------:R-:W-:-:S04]  /*3780*/  IMAD R0, R0, c[0x0][0x1c0], RZ ;  /* 0x0000700000007a24 */ /* 0x000fc800078e02ff */
[C---:B------:R-:W-:Y:S02]  /*3790*/  IMAD.SHL.U32 R5, R0.reuse, 0x10, RZ ;  /* 0x0000001000057824 */ /* 0x040fe400078e00ff */
[----:B------:R-:W-:-:S03]  /*37a0*/  IMAD.SHL.U32 R252, R0, 0x8, RZ ;  /* 0x0000000800fc7824 */ /* 0x000fc600078e00ff */
[C---:B------:R-:W-:Y:S02]  /*37b0*/  IADD3 R2, R5.reuse, 0x20, RZ ;  /* 0x0000002005027810 */ /* 0x040fe40007ffe0ff */
[----:B------:R-:W-:Y:S02]  /*37c0*/  IADD3 R0, R5, 0x40, RZ ;  /* 0x0000004005007810 */ /* 0x000fe40007ffe0ff */
[----:B------:R-:W-:-:S03]  /*37d0*/  IADD3 R2, R252, R2, RZ ;  /* 0x00000002fc027210 */ /* 0x000fc60007ffe0ff */
[C---:B------:R-:W-:Y:S02]  /*37e0*/  IMAD.IADD R0, R252.reuse, 0x1, R0 ;  /* 0x00000001fc007824 */ /* 0x040fe400078e0200 */
[----:B------:R-:W-:-:S03]  /*37f0*/  IMAD.IADD R4, R252, 0x1, R2 ;  /* 0x00000001fc047824 */ /* 0x000fc600078e0202 */
[C---:B------:R-:W-:Y:S01]  /*3800*/  IADD3 R2, R252.reuse, R0, RZ ;  /* 0x00000000fc027210 */ /* 0x040fe20007ffe0ff */
[----:B------:R-:W-:-:S04]  /*3810*/  IMAD.IADD R4, R252, 0x1, R4 ;  /* 0x00000001fc047824 */ /* 0x000fc800078e0204 */
[C---:B------:R-:W-:Y:S01]  /*3820*/  IMAD.IADD R2, R252.reuse, 0x1, R2 ;  /* 0x00000001fc027824 */ /* 0x040fe200078e0202 */
[----:B------:R-:W-:-:S03]  /*3830*/  IADD3 R4, R252, R4, RZ ;  /* 0x00000004fc047210 */ /* 0x000fc60007ffe0ff */
[C---:B------:R-:W-:Y:S02]  /*3840*/  IMAD.IADD R2, R252.reuse, 0x1, R2 ;  /* 0x00000001fc027824 */ /* 0x040fe400078e0202 */
[----:B------:R2:W-:Y:S03]  /*3850*/  STL [R1+0x4], R4 ;  /* 0x0000040401007387 */ /* 0x0005e60000100800 */
[C---:B------:R-:W-:Y:S01]  /*3860*/  IADD3 R0, R252.reuse, R2, RZ ;  /* 0x00000002fc007210 */ /* 0x040fe20007ffe0ff */
[----:B------:R3:W-:Y:S01]  /*3870*/  STL [R1], R2 ;  /* 0x0000000201007387 */ /* 0x0007e20000100800 */
[----:B------:R-:W1:Y:S01]  /*3880*/  R2UR UR31, R7 ;  /* 0x00000000071f73c2 */ /* 0x000e6200000e0000 */
[----:B--2---:R-:W-:-:S05]  /*3890*/  IMAD.IADD R4, R252, 0x1, R4 ;  /* 0x00000001fc047824 */ /* 0x004fca00078e0204 */
[----:B------:R3:W-:Y:S04]  /*38a0*/  STL [R1+0xc], R4 ;  /* 0x00000c0401007387 */ /* 0x0007e80000100800 */
[----:B------:R3:W-:Y:S01]  /*38b0*/  STL [R1+0x8], R0 ;  /* 0x0000080001007387 */ /* 0x0007e20000100800 */
[----:B------:R-:W-:Y:S02]  /*38c0*/  UIADD3 UR30, UR22, -0x61c88647, URZ ;  /* 0x9e3779b9161e7890 */ /* 0x000fe4000fffe03f */
[----:B------:R-:W-:Y:S02]  /*38d0*/  UIADD3 UR34, UR22, 0x3c6ef372, URZ ;  /* 0x3c6ef37216227890 */ /* 0x000fe4000fffe03f */
[----:B------:R-:W-:Y:S02]  /*38e0*/  UIADD3 UR28, UR22, -0x255992d5, URZ ;  /* 0xdaa66d2b161c7890 */ /* 0x000fe4000fffe03f */
[----:B------:R-:W-:-:S02]  /*38f0*/  UIADD3 UR26, UR22, 0x78dde6e4, URZ ;  /* 0x78dde6e4161a7890 */ /* 0x000fc4000fffe03f */
[----:B------:R-:W-:Y:S02]  /*3900*/  UIADD3 UR24, UR22, 0x1715609d, URZ ;  /* 0x1715609d16187890 */ /* 0x000fe4000fffe03f */
[----:B------:R-:W-:Y:S02]  /*3910*/  UIADD3 UR22, UR22, -0x4ab325aa, URZ ;  /* 0xb54cda5616167890 */ /* 0x000fe4000fffe03f */
[----:B-1----:R-:W-:Y:S02]  /*3920*/  UIADD3 UR32, UR31, -0x4498517b, URZ ;  /* 0xbb67ae851f207890 */ /* 0x002fe4000fffe03f */
[----:B------:R-:W-:Y:S02]  /*3930*/  UIADD3 UR29, UR31, 0x76cf5d0a, URZ ;  /* 0x76cf5d0a1f1d7890 */ /* 0x000fe4000fffe03f */
[----:B------:R-:W-:Y:S02]  /*3940*/  UIADD3 UR27, UR31, 0x32370b8f, URZ ;  /* 0x32370b8f1f1b7890 */ /* 0x000fe4000fffe03f */
[----:B------:R-:W-:-:S02]  /*3950*/  UIADD3 UR25, UR31, -0x126145ec, URZ ;  /* 0xed9eba141f197890 */ /* 0x000fc4000fffe03f */
[----:B------:R-:W-:Y:S02]  /*3960*/  UIADD3 UR23, UR31, -0x56f99767, URZ ;  /* 0xa90668991f177890 */ /* 0x000fe4000fffe03f */
[----:B----4-:R-:W-:Y:S02]  /*3970*/  UIADD3 UR21, UR31, 0x646e171e, URZ ;  /* 0x646e171e1f157890 */ /* 0x010fe4000fffe03f */
.L_x_613:
[----:B------:R-:W0:Y:S01]  /*3980*/  LDGDEPBAR ;  /* 0x00000000000079af */ /* 0x000e220000000000 */
[----:B---3--:R-:W-:Y:S01]  /*3990*/  IMAD.IADD R0, R204, 0x1, R197 ;  /* 0x00000001cc007824 */ /* 0x008fe200078e02c5 */
[----:B------:R-:W-:Y:S01]  /*39a0*/  USHF.L.U32 UR8, UR7, 0x6, URZ ;  /* 0x0000000607087899 */ /* 0x000fe2000800063f */
[----:B------:R-:W-:Y:S01]  /*39b0*/  IMAD.MOV.U32 R246, RZ, RZ, R211 ;  /* 0x000000fffff67224 */ /* 0x000fe200078e00d3 */
[----:B------:R-:W-:Y:S01]  /*39c0*/  ULDC UR14, c[0x0][0x2e4] ;  /* 0x0000b900000e7ab9 */ /* 0x000fe20000000800 */
[----:B-----5:R-:W1:Y:S01]  /*39d0*/  S2R R212, SR_TID.X ;  /* 0x0000000000d47919 */ /* 0x020e620000002100 */
[----:B------:R-:W-:Y:S01]  /*39e0*/  UISETP.GE.AND UP0, UPT, UR8, UR33, UPT ;  /* 0x000000210800728c */ /* 0x000fe2000bf06270 */
[----:B------:R-:W-:Y:S03]  /*39f0*/  IMAD.MOV.U32 R247, RZ, RZ, R210 ;  /* 0x000000fffff77224 */ /* 0x000fe600078e00d2 */
[----:B------:R-:W2:Y:S01]  /*3a00*/  S2R R213, SR_TID.X ;  /* 0x0000000000d57919 */ /* 0x000ea20000002100 */
[----:B------:R-:W-:Y:S04]  /*3a10*/  DEPBAR.LE SB0, 0x0 ;  /* 0x000080000000791a */ /* 0x000fe80000000000 */
[----:B------:R-:W-:Y:S01]  /*3a20*/  BAR.SYNC.DEFER_BLOCKING 0x0 ;  /* 0x0000000000007b1d */ /* 0x000fe20000010000 */
[----:B-1----:R-:W-:Y:S04]  /*3a30*/  SHF.R.S32.HI R212, RZ, 0x1f, R212 ;  /* 0x0000001fffd47819 */ /* 0x002fe800000114d4 */
[----:B--2---:R-:W-:Y:S04]  /*3a40*/  LEA.HI R212, R212, R213, RZ, 0x6 ;  /* 0x000000d5d4d47211 */ /* 0x004fe800078f30ff */
[----:B------:R-:W-:Y:S01]  /*3a50*/  SHF.R.S32.HI R212, RZ, 0x6, R212 ;  /* 0x00000006ffd47819 */ /* 0x000fe200000114d4 */
[----:B------:R-:W-:Y:S05]  /*3a60*/  LDSM.16.M88.4 R32, [R197] ;  /* 0x00000000c520783b */ /* 0x000fea0000000200 */
[----:B------:R-:W1:Y:S05]  /*3a70*/  LDSM.16.M88.4 R16, [R198+0x9000] ;  /* 0x00900000c610783b */ /* 0x000e6a0000000200 */
[----:B------:R-:W2:Y:S05]  /*3a80*/  LDSM.16.M88.4 R28, [R197+0x800] ;  /* 0x00080000c51c783b */ /* 0x000eaa0000000200 */
[----:B------:R-:W3:Y:S05]  /*3a90*/  LDSM.16.M88.4 R132, [R198+0x9400] ;  /* 0x00940000c684783b */ /* 0x000eea0000000200 */
[----:B------:R-:W-:Y:S05]  /*3aa0*/  LDSM.16.M88.4 R136, [R0] ;  /* 0x000000000088783b */ /* 0x000fea0000000200 */
[----:B------:R-:W4:Y:S05]  /*3ab0*/  LDSM.16.M88.4 R140, [R199+0x9000] ;  /* 0x00900000c78c783b */ /* 0x000f2a0000000200 */
[----:B------:R-:W3:Y:S01]  /*3ac0*/  LDSM.16.M88.4 R144, [R0+0x800] ;  /* 0x000800000090783b */ /* 0x000ee20000000200 */
        /* <DEDUP_REMOVED lines=59> */
[----:B------:R-:W-:Y:S01]  /*3e80*/  IMAD.U32 R144, RZ, RZ, UR19 ;  /* 0x00000013ff907e24 */ /* 0x000fe2000f8e00ff */
[-C--:B------:R-:W-:Y:S01]  /*3e90*/  HMMA.16816.F32 R12, R136, R146.reuse, R12 ;  /* 0x00000092880c723c */ /* 0x080fe2000000180c */
[----:B------:R-:W-:Y:S03]  /*3ea0*/  IMAD.U32 R145, RZ, RZ, UR18 ;  /* 0x00000012ff917e24 */ /* 0x000fe6000f8e00ff */
[C---:B------:R-:W-:Y:S04]  /*3eb0*/  LEA R208, P0, R245.reuse, R144, 0x2 ;  /* 0x00000090f5d07211 */ /* 0x040fe800078010ff */
[C---:B------:R-:W-:Y:S04]  /*3ec0*/  HMMA.16816.F32 R16, R132.reuse, R146, R16 ;  /* 0x000000928410723c */ /* 0x040fe80000001810 */
[----:B------:R-:W-:Y:S02]  /*3ed0*/  LEA.HI.X.SX32 R209, R245, R145, 0x2, P0 ;  /* 0x00000091f5d17211 */ /* 0x000fe400000f16ff */
[----:B------:R-:W-:Y:S02]  /*3ee0*/  PLOP3.LUT P0, PT, PT, PT, UP0, 0x80, 0x0 ;  /* 0x000000000000781c */ /* 0x000fe40003f0f008 */
[-C--:B---3--:R-:W-:Y:S01]  /*3ef0*/  HMMA.16816.F32 R20, R132, R140.reuse, R20 ;  /* 0x0000008c8414723c */ /* 0x088fe20000001814 */
        /* <DEDUP_REMOVED lines=8> */
[----:B------:R-:W-:Y:S04]  /*3f80*/  USHF.L.U32 UR9, UR15, 0x7, URZ ;  /* 0x000000070f097899 */ /* 0x000fe8000800063f */
[----:B------:R-:W-:Y:S02]  /*3f90*/  UIADD3 UR14, UR9, UR13, URZ ;  /* 0x0000000d090e7290 */ /* 0x000fe4000fffe03f */
[----:B------:R-:W-:Y:S02]  /*3fa0*/  UIADD3 UR9, UR9, 0x80, URZ ;  /* 0x0000008009097890 */ /* 0x000fe4000fffe03f */
[----:B------:R-:W-:Y:S02]  /*3fb0*/  UIADD3 UR16, UR17, UR14, -UR6 ;  /* 0x0000000e11107290 */ /* 0x000fe4000fffe806 */
[----:B------:R-:W-:Y:S02]  /*3fc0*/  UIADD3 UR14, UR8, 0x40, URZ ;  /* 0x00000040080e7890 */ /* 0x000fe4000fffe03f */
[----:B------:R-:W-:Y:S02]  /*3fd0*/  IMAD.U32 R0, RZ, RZ, UR9 ;  /* 0x00000009ff007e24 */ /* 0x000fe4000f8e00ff */
[----:B------:R-:W-:Y:S03]  /*3fe0*/  UISETP.GE.AND UP0, UPT, UR14, UR16, UPT ;  /* 0x000000100e00728c */ /* 0x000fe6000bf06270 */
[----:B------:R-:W-:Y:S01]  /*3ff0*/  ISETP.LT.AND P0, PT, R0, UR6, PT ;  /* 0x0000000600007c0c */ /* 0x000fe2000bf01270 */
[----:B------:R-:W-:Y:S02]  /*4000*/  UMOV UR14, UR17 ;  /* 0x00000011000e7c82 */ /* 0x000fe40008000000 */
[----:B------:R-:W-:Y:S11]  /*4010*/  PLOP3.LUT P1, PT, PT, PT, UP0, 0x80, 0x0 ;  /* 0x000000000000781c */ /* 0x000ff60003f2f008 */
[----:B------:R-:W-:Y:S02]  /*4020*/  @!UPT UIADD3 URZ, URZ, URZ, URZ ;  /* 0x0000003f3f3ff290 */ /* 0x000fe4000fffe03f */
[----:B------:R-:W-:-:S05]  /*4030*/  @!P1 BRA P0, `(.L_x_610) ;  /* 0x00000ac000009947 */ /* 0x000fca0000000000 */
.L_x_609:
[----:B-1----:R-:W-:Y:S01]  /*4040*/  IADD3 R208, R245, UR8, RZ ;  /* 0x00000008f5d07c10 */ /* 0x002fe2000fffe0ff */
[----:B------:R-:W1:Y:S01]  /*4050*/  S2R R0, SR_TID.X ;  /* 0x0000000000007919 */ /* 0x000e620000002100 */
[----:B------:R-:W-:Y:S01]  /*4060*/  LOP3.LUT R207, R207, 0xffffff7f, RZ, 0xc0, !PT ;  /* 0xffffff7fcfcf7812 */ /* 0x000fe200078ec0ff */
[----:B------:R-:W-:Y:S01]  /*4070*/  IMAD.SHL.U32 R2, R212, 0x20, RZ ;  /* 0x00000020d4027824 */ /* 0x000fe200078e00ff */
[C---:B------:R-:W-:Y:S01]  /*4080*/  IADD3 R133, R208.reuse, 0x8, RZ ;  /* 0x00000008d0857810 */ /* 0x040fe20007ffe0ff */
[----:B------:R-:W-:Y:S02]  /*4090*/  UIADD3 UR8, UR6, 0x1, -UR13 ;  /* 0x0000000106087890 */ /* 0x000fe4000fffe80d */
[----:B------:R-:W-:Y:S02]  /*40a0*/  UIADD3 UR9, -UR14, UR6, -UR13 ;  /* 0x000000060e097290 */ /* 0x000fe4000fffe90d */
[----:B------:R-:W-:Y:S02]  /*40b0*/  UIADD3 UR8, UR8, UR43, URZ ;  /* 0x0000002b08087290 */ /* 0x000fe4000fffe03f */
[----:B------:R-:W-:Y:S02]  /*40c0*/  UMOV UR17, UR14 ;  /* 0x0000000e00117c82 */ /* 0x000fe40008000000 */
[C---:B------:R-:W-:Y:S02]  /*40d0*/  IADD3 R136, R133.reuse, UR9, RZ ;  /* 0x0000000985887c10 */ /* 0x040fe4000fffe0ff */
[----:B------:R-:W-:Y:S02]  /*40e0*/  IADD3 R135, R133, UR8, RZ ;  /* 0x0000000885877c10 */ /* 0x000fe4000fffe0ff */
[----:B------:R-:W-:Y:S02]  /*40f0*/  IMNMX R136, RZ, R136, !PT ;  /* 0x00000088ff887217 */ /* 0x000fe40007800200 */
[C---:B------:R-:W-:Y:S02]  /*4100*/  IADD3 R132, R208.reuse, UR9, RZ ;  /* 0x00000009d0847c10 */ /* 0x040fe4000fffe0ff */
[----:B------:R-:W-:Y:S02]  /*4110*/  IMNMX R135, R135, UR6, PT ;  /* 0x0000000687877c17 */ /* 0x000fe4000b800200 */
[----:B------:R-:W-:Y:S02]  /*4120*/  IMNMX R132, RZ, R132, !PT ;  /* 0x00000084ff847217 */ /* 0x000fe40007800200 */
[----:B------:R-:W-:Y:S01]  /*4130*/  IADD3 R134, R208, UR8, RZ ;  /* 0x00000008d0867c10 */ /* 0x000fe2000fffe0ff */
[----:B-1----:R-:W-:Y:S05]  /*4140*/  IMAD.SHL.U32 R0, R0, 0x2, RZ ;  /* 0x0000000200007824 */ /* 0x002fea00078e00ff */
[----:B------:R-:W-:Y:S01]  /*4150*/  LOP3.LUT R2, R2, 0x6, R0, 0xf8, !PT ;  /* 0x0000000602027812 */ /* 0x000fe200078ef800 */
[----:B------:R-:W-:Y:S04]  /*4160*/  IMAD.U32 R0, RZ, RZ, UR15 ;  /* 0x0000000fff007e24 */ /* 0x000fe8000f8e00ff */
[----:B------:R-:W-:Y:S01]  /*4170*/  IMAD R0, R0, 0x80, R2 ;  /* 0x0000008000007824 */ /* 0x000fe200078e0202 */
[----:B------:R-:W-:Y:S04]  /*4180*/  IMNMX R2, R134, UR6, PT ;  /* 0x0000000686027c17 */ /* 0x000fe8000b800200 */
[C---:B------:R-:W-:Y:S02]  /*4190*/  ISETP.GE.AND P6, PT, R0.reuse, R136, PT ;  /* 0x000000880000720c */ /* 0x040fe40003fc6270 */
[C---:B------:R-:W-:Y:S02]  /*41a0*/  IADD3 R143, R0.reuse, 0x1, RZ ;  /* 0x00000001008f7810 */ /* 0x040fe40007ffe0ff */
[C---:B------:R-:W-:Y:S02]  /*41b0*/  ISETP.GE.OR P6, PT, R0.reuse, R135, !P6 ;  /* 0x000000870000720c */ /* 0x040fe400077c6670 */
[----:B------:R-:W-:Y:S02]  /*41c0*/  IADD3 R142, R0, 0x8, RZ ;  /* 0x00000008008e7810 */ /* 0x000fe40007ffe0ff */
[----:B------:R-:W-:Y:S02]  /*41d0*/  FSEL R6, R6, -INF , !P6 ;  /* 0xff80000006067808 */ /* 0x000fe40007000000 */
[CC--:B------:R-:W-:Y:S02]  /*41e0*/  ISETP.GE.AND P6, PT, R143.reuse, R132.reuse, PT ;  /* 0x000000848f00720c */ /* 0x0c0fe40003fc6270 */
[----:B------:R-:W-:Y:S02]  /*41f0*/  ISETP.GE.AND P5, PT, R142, R132, PT ;  /* 0x000000848e00720c */ /* 0x000fe40003fa6270 */
[-C--:B------:R-:W-:Y:S02]  /*4200*/  ISETP.GE.OR P6, PT, R143, R2.reuse, !P6 ;  /* 0x000000028f00720c */ /* 0x080fe400077c6670 */
[----:B------:R-:W-:Y:S02]  /*4210*/  IADD3 R141, R0, 0x9, RZ ;  /* 0x00000009008d7810 */ /* 0x000fe40007ffe0ff */
[----:B------:R-:W-:Y:S02]  /*4220*/  ISETP.GE.OR P5, PT, R142, R2, !P5 ;  /* 0x000000028e00720c */ /* 0x000fe40006fa6670 */
[C---:B------:R-:W-:Y:S02]  /*4230*/  ISETP.GE.AND P4, PT, R141.reuse, R132, PT ;  /* 0x000000848d00720c */ /* 0x040fe40003f86270 */
[----:B------:R-:W-:Y:S02]  /*4240*/  IADD3 R140, R0, 0x10, RZ ;  /* 0x00000010008c7810 */ /* 0x000fe40007ffe0ff */
[----:B------:R-:W-:Y:S02]  /*4250*/  ISETP.GE.OR P4, PT, R141, R2, !P4 ;  /* 0x000000028d00720c */ /* 0x000fe40006786670 */
[----:B------:R-:W-:Y:S02]  /*4260*/  ISETP.GE.AND P3, PT, R140, R132, PT ;  /* 0x000000848c00720c */ /* 0x000fe40003f66270 */
[----:B------:R-:W-:Y:S02]  /*4270*/  @P6 LOP3.LUT R207, R207, 0x80, RZ, 0xfc, !PT ;  /* 0x00000080cfcf6812 */ /* 0x000fe400078efcff */
[----:B------:R-:W-:Y:S02]  /*4280*/  IADD3 R139, R0, 0x11, RZ ;  /* 0x00000011008b7810 */ /* 0x000fe40007ffe0ff */
[----:B------:R-:W-:Y:S02]  /*4290*/  LOP3.LUT R207, R207, 0xffffffbf, RZ, 0xc0, !PT ;  /* 0xffffffbfcfcf7812 */ /* 0x000fe400078ec0ff */
[----:B------:R-:W-:Y:S02]  /*42a0*/  ISETP.GE.OR P3, PT, R140, R2, !P3 ;  /* 0x000000028c00720c */ /* 0x000fe40005f66670 */
[----:B------:R-:W-:Y:S02]  /*42b0*/  @P5 LOP3.LUT R207, R207, 0x40, RZ, 0xfc, !PT ;  /* 0x00000040cfcf5812 */ /* 0x000fe400078efcff */
[----:B------:R-:W-:Y:S02]  /*42c0*/  ISETP.GE.AND P2, PT, R139, R132, PT ;  /* 0x000000848b00720c */ /* 0x000fe40003f46270 */
[----:B------:R-:W-:Y:S02]  /*42d0*/  LOP3.LUT R207, R207, 0xffffffdf, RZ, 0xc0, !PT ;  /* 0xffffffdfcfcf7812 */ /* 0x000fe400078ec0ff */
[C---:B------:R-:W-:Y:S02]  /*42e0*/  IADD3 R138, R0.reuse, 0x18, RZ ;  /* 0x00000018008a7810 */ /* 0x040fe40007ffe0ff */
[----:B------:R-:W-:Y:S02]  /*42f0*/  @P4 LOP3.LUT R207, R207, 0x20, RZ, 0xfc, !PT ;  /* 0x00000020cfcf4812 */ /* 0x000fe400078efcff */
[----:B------:R-:W-:Y:S02]  /*4300*/  ISETP.GE.OR P2, PT, R139, R2, !P2 ;  /* 0x000000028b00720c */ /* 0x000fe40005746670 */
[----:B------:R-:W-:Y:S02]  /*4310*/  LOP3.LUT R207, R207, 0xffffffef, RZ, 0xc0, !PT ;  /* 0xffffffefcfcf7812 */ /* 0x000fe400078ec0ff */
[-C--:B------:R-:W-:Y:S02]  /*4320*/  ISETP.GE.AND P0, PT, R0, R132.reuse, PT ;  /* 0x000000840000720c */ /* 0x080fe40003f06270 */
[----:B------:R-:W-:Y:S02]  /*4330*/  ISETP.GE.AND P1, PT, R138, R132, PT ;  /* 0x000000848a00720c */ /* 0x000fe40003f26270 */
[----:B------:R-:W-:Y:S02]  /*4340*/  @P3 LOP3.LUT R207, R207, 0x10, RZ, 0xfc, !PT ;  /* 0x00000010cfcf3812 */ /* 0x000fe400078efcff */
[C---:B------:R-:W-:Y:S02]  /*4350*/  IADD3 R137, R0.reuse, 0x19, RZ ;  /* 0x0000001900897810 */ /* 0x040fe40007ffe0ff */
[-C--:B------:R-:W-:Y:S02]  /*4360*/  ISETP.GE.OR P0, PT, R0, R2.reuse, !P0 ;  /* 0x000000020000720c */ /* 0x080fe40004706670 */
[----:B------:R-:W-:Y:S02]  /*4370*/  ISETP.GE.OR P1, PT, R138, R2, !P1 ;  /* 0x000000028a00720c */ /* 0x000fe40004f26670 */
[----:B------:R-:W-:Y:S02]  /*4380*/  LOP3.LUT R207, R207, 0xfffffff7, RZ, 0xc0, !PT ;  /* 0xfffffff7cfcf7812 */ /* 0x000fe400078ec0ff */
[----:B------:R-:W-:Y:S02]  /*4390*/  FSEL R4, R4, -INF , !P0 ;  /* 0xff80000004047808 */ /* 0x000fe40004000000 */
[----:B------:R-:W-:Y:S02]  /*43a0*/  ISETP.GE.AND P0, PT, R137, R132, PT ;  /* 0x000000848900720c */ /* 0x000fe40003f06270 */
[----:B------:R-:W-:Y:S02]  /*43b0*/  @P2 LOP3.LUT R207, R207, 0x8, RZ, 0xfc, !PT ;  /* 0x00000008cfcf2812 */ /* 0x000fe400078efcff */
[----:B------:R-:W-:Y:S02]  /*43c0*/  ISETP.GE.OR P0, PT, R137, R2, !P0 ;  /* 0x000000028900720c */ /* 0x000fe40004706670 */
[----:B------:R-:W-:Y:S02]  /*43d0*/  LOP3.LUT R207, R207, 0xfffffffb, RZ, 0xc0, !PT ;  /* 0xfffffffbcfcf7812 */ /* 0x000fe400078ec0ff */
[----:B------:R-:W-:Y:S02]  /*43e0*/  ISETP.GE.AND P6, PT, R142, R136, PT ;  /* 0x000000888e00720c */ /* 0x000fe40003fc6270 */
[----:B------:R-:W-:Y:S02]  /*43f0*/  @P1 LOP3.LUT R207, R207, 0x4, RZ, 0xfc, !PT ;  /* 0x00000004cfcf1812 */ /* 0x000fe400078efcff */
[----:B------:R-:W-:Y:S02]  /*4400*/  IADD3 R2, R208, 0x20, RZ ;  /* 0x00000020d0027810 */ /* 0x000fe40007ffe0ff */
[----:B------:R-:W-:Y:S02]  /*4410*/  LOP3.LUT R207, R207, 0xfffffffd, RZ, 0xc0, !PT ;  /* 0xfffffffdcfcf7812 */ /* 0x000fe400078ec0ff */
[C---:B------:R-:W-:Y:S02]  /*4420*/  IADD3 R134, R2.reuse, UR9, RZ ;  /* 0x0000000902867c10 */ /* 0x040fe4000fffe0ff */
[----:B------:R-:W-:Y:S02]  /*4430*/  @P0 LOP3.LUT R207, R207, 0x2, RZ, 0xfc, !PT ;  /* 0x00000002cfcf0812 */ /* 0x000fe400078efcff */
[----:B------:R-:W-:Y:S02]  /*4440*/  IADD3 R133, R2, UR8, RZ ;  /* 0x0000000802857c10 */ /* 0x000fe4000fffe0ff */
[----:B------:R-:W-:Y:S02]  /*4450*/  LOP3.LUT R207, R207, 0xfffffeff, RZ, 0xc0, !PT ;  /* 0xfffffeffcfcf7812 */ /* 0x000fe400078ec0ff */
[----:B------:R-:W-:Y:S02]  /*4460*/  IMNMX R134, RZ, R134, !PT ;  /* 0x00000086ff867217 */ /* 0x000fe40007800200 */
[----:B------:R-:W-:Y:S02]  /*4470*/  @P6 LOP3.LUT R207, R207, 0x100, RZ, 0xfc, !PT ;  /* 0x00000100cfcf6812 */ /* 0x000fe400078efcff */
[----:B------:R-:W-:Y:S02]  /*4480*/  IADD3 R208, R208, 0x28, RZ ;  /* 0x00000028d0d07810 */ /* 0x000fe40007ffe0ff */
[C---:B------:R-:W-:Y:S02]  /*4490*/  LOP3.LUT P6, RZ, R207.reuse, 0x2, RZ, 0xc0, !PT ;  /* 0x00000002cfff7812 */ /* 0x040fe400078cc0ff */
[----:B------:R-:W-:Y:S02]  /*44a0*/  LOP3.LUT R207, R207, 0xfffffdff, RZ, 0xc0, !PT ;  /* 0xfffffdffcfcf7812 */ /* 0x000fe400078ec0ff */
[----:B------:R-:W-:Y:S02]  /*44b0*/  IMNMX R133, R133, UR6, PT ;  /* 0x0000000685857c17 */ /* 0x000fe4000b800200 */
[----:B------:R-:W-:Y:S02]  /*44c0*/  ISETP.GE.AND P0, PT, R0, R134, PT ;  /* 0x000000860000720c */ /* 0x000fe40003f06270 */
[----:B------:R-:W-:Y:S02]  /*44d0*/  IADD3 R132, R208, UR9, RZ ;  /* 0x00000009d0847c10 */ /* 0x000fe4000fffe0ff */
[----:B------:R-:W-:Y:S02]  /*44e0*/  ISETP.GE.OR P0, PT, R0, R133, !P0 ;  /* 0x000000850000720c */ /* 0x000fe40004706670 */
[----:B------:R-:W-:Y:S02]  /*44f0*/  IADD3 R2, R208, UR8, RZ ;  /* 0x00000008d0027c10 */ /* 0x000fe4000fffe0ff */
[----:B------:R-:W-:Y:S02]  /*4500*/  @P6 LOP3.LUT R207, R207, 0x200, RZ, 0xfc, !PT ;  /* 0x00000200cfcf6812 */ /* 0x000fe400078efcff */
[----:B------:R-:W-:Y:S02]  /*4510*/  IMNMX R132, RZ, R132, !PT ;  /* 0x00000084ff847217 */ /* 0x000fe40007800200 */
[C---:B------:R-:W-:Y:S02]  /*4520*/  LOP3.LUT P6, RZ, R207.reuse, 0x4, RZ, 0xc0, !PT ;  /* 0x00000004cfff7812 */ /* 0x040fe400078cc0ff */
[----:B------:R-:W-:Y:S02]  /*4530*/  LOP3.LUT R207, R207, 0xfffffbff, RZ, 0xc0, !PT ;  /* 0xfffffbffcfcf7812 */ /* 0x000fe400078ec0ff */
[----:B------:R-:W-:Y:S02]  /*4540*/  FSEL R8, R8, -INF , !P0 ;  /* 0xff80000008087808 */ /* 0x000fe40004000000 */
[----:B------:R-:W-:Y:S02]  /*4550*/  IMNMX R2, R2, UR6, PT ;  /* 0x0000000602027c17 */ /* 0x000fe4000b800200 */
[C---:B------:R-:W-:Y:S02]  /*4560*/  ISETP.GE.AND P0, PT, R0.reuse, R132, PT ;  /* 0x000000840000720c */ /* 0x040fe40003f06270 */
[----:B------:R-:W-:Y:S02]  /*4570*/  ISETP.GE.AND P5, PT, R141, R136, PT ;  /* 0x000000888d00720c */ /* 0x000fe40003fa6270 */
[----:B------:R-:W-:Y:S02]  /*4580*/  ISETP.GE.OR P0, PT, R0, R2, !P0 ;  /* 0x000000020000720c */ /* 0x000fe40004706670 */
[----:B------:R-:W-:Y:S02]  /*4590*/  @P6 LOP3.LUT R207, R207, 0x400, RZ, 0xfc, !PT ;  /* 0x00000400cfcf6812 */ /* 0x000fe400078efcff */
[----:B------:R-:W-:Y:S02]  /*45a0*/  FSEL R10, R10, -INF , !P0 ;  /* 0xff8000000a0a7808 */ /* 0x000fe40004000000 */
[C---:B------:R-:W-:Y:S02]  /*45b0*/  LOP3.LUT P6, RZ, R207.reuse, 0x8, RZ, 0xc0, !PT ;  /* 0x00000008cfff7812 */ /* 0x040fe400078cc0ff */
[----:B------:R-:W-:Y:S02]  /*45c0*/  LOP3.LUT R207, R207, 0xfffff7ff, RZ, 0xc0, !PT ;  /* 0xfffff7ffcfcf7812 */ /* 0x000fe400078ec0ff */
[-C--:B------:R-:W-:Y:S02]  /*45d0*/  ISETP.GE.AND P4, PT, R140, R136.reuse, PT ;  /* 0x000000888c00720c */ /* 0x080fe40003f86270 */
[-C--:B------:R-:W-:Y:S02]  /*45e0*/  ISETP.GE.AND P3, PT, R139, R136.reuse, PT ;  /* 0x000000888b00720c */ /* 0x080fe40003f66270 */
[-C--:B------:R-:W-:Y:S02]  /*45f0*/  ISETP.GE.AND P2, PT, R138, R136.reuse, PT ;  /* 0x000000888a00720c */ /* 0x080fe40003f46270 */
[----:B------:R-:W-:Y:S02]  /*4600*/  ISETP.GE.AND P1, PT, R137, R136, PT ;  /* 0x000000888900720c */ /* 0x000fe40003f26270 */
[-C--:B------:R-:W-:Y:S02]  /*4610*/  ISETP.GE.OR P5, PT, R141, R135.reuse, !P5 ;  /* 0x000000878d00720c */ /* 0x080fe40006fa6670 */
[----:B------:R-:W-:Y:S02]  /*4620*/  @P6 LOP3.LUT R207, R207, 0x800, RZ, 0xfc, !PT ;  /* 0x00000800cfcf6812 */ /* 0x000fe400078efcff */
[-C--:B------:R-:W-:Y:S02]  /*4630*/  ISETP.GE.OR P4, PT, R140, R135.reuse, !P4 ;  /* 0x000000878c00720c */ /* 0x080fe40006786670 */
[C---:B------:R-:W-:Y:S02]  /*4640*/  LOP3.LUT P6, RZ, R207.reuse, 0x20, RZ, 0xc0, !PT ;  /* 0x00000020cfff7812 */ /* 0x040fe400078cc0ff */
[----:B------:R-:W-:Y:S02]  /*4650*/  LOP3.LUT R207, R207, 0xffffefff, RZ, 0xc0, !PT ;  /* 0xffffefffcfcf7812 */ /* 0x000fe400078ec0ff */
[-C--:B------:R-:W-:Y:S02]  /*4660*/  ISETP.GE.OR P3, PT, R139, R135.reuse, !P3 ;  /* 0x000000878b00720c */ /* 0x080fe40005f66670 */
[-C--:B------:R-:W-:Y:S02]  /*4670*/  ISETP.GE.OR P2, PT, R138, R135.reuse, !P2 ;  /* 0x000000878a00720c */ /* 0x080fe40005746670 */
[-C--:B------:R-:W-:Y:S02]  /*4680*/  ISETP.GE.OR P1, PT, R137, R135.reuse, !P1 ;  /* 0x000000878900720c */ /* 0x080fe40004f26670 */
[----:B------:R-:W-:Y:S02]  /*4690*/  FSEL R19, R19, -INF , !P5 ;  /* 0xff80000013137808 */ /* 0x000fe40006800000 */
[-C--:B------:R-:W-:Y:S02]  /*46a0*/  ISETP.GE.AND P5, PT, R141, R134.reuse, PT ;  /* 0x000000868d00720c */ /* 0x080fe40003fa6270 */
        /* <DEDUP_REMOVED lines=8> */
[----:B------:R-:W-:Y:S02]  /*4730*/  ISETP.GE.AND P2, PT, R138, R134, PT ;  /* 0x000000868a00720c */ /* 0x000fe40003f46270 */
[----:B------:R-:W-:Y:S02]  /*4740*/  @P6 LOP3.LUT R207, R207, 0x2000, RZ, 0xfc, !PT ;  /* 0x00002000cfcf6812 */ /* 0x000fe400078efcff */
[----:B------:R-:W-:Y:S02]  /*4750*/  FSEL R35, R35, -INF , !P1 ;  /* 0xff80000023237808 */ /* 0x000fe40004800000 */
[C---:B------:R-:W-:Y:S02]  /*4760*/  LOP3.LUT P6, RZ, R207.reuse, 0x80, RZ, 0xc0, !PT ;  /* 0x00000080cfff7812 */ /* 0x040fe400078cc0ff */
[----:B------:R-:W-:Y:S02]  /*4770*/  LOP3.LUT P0, RZ, R207, 0x10, RZ, 0xc0, !PT ;  /* 0x00000010cfff7812 */ /* 0x000fe4000780c0ff */
[----:B------:R-:W-:Y:S02]  /*4780*/  FSEL R5, R5, -INF , !P6 ;  /* 0xff80000005057808 */ /* 0x000fe40007000000 */
[C---:B------:R-:W-:Y:S02]  /*4790*/  LOP3.LUT P6, RZ, R207.reuse, 0x2000, RZ, 0xc0, !PT ;  /* 0x00002000cfff7812 */ /* 0x040fe400078cc0ff */
[----:B------:R-:W-:Y:S02]  /*47a0*/  FSEL R20, R20, -INF , !P0 ;  /* 0xff80000014147808 */ /* 0x000fe40004000000 */
[----:B------:R-:W-:Y:S02]  /*47b0*/  FSEL R16, R16, -INF , !P6 ;  /* 0xff80000010107808 */ /* 0x000fe40007000000 */
[----:B------:R-:W-:Y:S02]  /*47c0*/  LOP3.LUT P6, RZ, R207, 0x1000, RZ, 0xc0, !PT ;  /* 0x00001000cfff7812 */ /* 0x000fe400078cc0ff */
[----:B------:R-:W-:Y:S02]  /*47d0*/  ISETP.GE.AND P0, PT, R143, R136, PT ;  /* 0x000000888f00720c */ /* 0x000fe40003f06270 */
[----:B------:R-:W-:Y:S02]  /*47e0*/  FSEL R17, R17, -INF , !P6 ;  /* 0xff80000011117808 */ /* 0x000fe40007000000 */
[----:B------:R-:W-:Y:S02]  /*47f0*/  LOP3.LUT P6, RZ, R207, 0x800, RZ, 0xc0, !PT ;  /* 0x00000800cfff7812 */ /* 0x000fe400078cc0ff */
[-C--:B------:R-:W-:Y:S02]  /*4800*/  ISETP.GE.OR P0, PT, R143, R135.reuse, !P0 ;  /* 0x000000878f00720c */ /* 0x080fe40004706670 */
        /* <DEDUP_REMOVED lines=8> */
[-C--:B------:R-:W-:Y:S02]  /*4890*/  ISETP.GE.AND P1, PT, R137, R134.reuse, PT ;  /* 0x000000868900720c */ /* 0x080fe40003f26270 */
[----:B------:R-:W-:Y:S02]  /*48a0*/  ISETP.GE.OR P6, PT, R142, R135, !P6 ;  /* 0x000000878e00720c */ /* 0x000fe400077c6670 */
[-C--:B------:R-:W-:Y:S02]  /*48b0*/  ISETP.GE.OR P0, PT, R143, R133.reuse, !P0 ;  /* 0x000000858f00720c */ /* 0x080fe40004706670 */
[----:B------:R-:W-:Y:S02]  /*48c0*/  FSEL R18, R18, -INF , !P6 ;  /* 0xff80000012127808 */ /* 0x000fe40007000000 */
[C---:B------:R-:W-:Y:S02]  /*48d0*/  ISETP.GE.AND P6, PT, R142.reuse, R134, PT ;  /* 0x000000868e00720c */ /* 0x040fe40003fc6270 */
[-C--:B------:R-:W-:Y:S02]  /*48e0*/  ISETP.GE.OR P5, PT, R141, R133.reuse, !P5 ;  /* 0x000000858d00720c */ /* 0x080fe40006fa6670 */
[-C--:B------:R-:W-:Y:S02]  /*48f0*/  ISETP.GE.OR P6, PT, R142, R133.reuse, !P6 ;  /* 0x000000858e00720c */ /* 0x080fe400077c6670 */
[-C--:B------:R-:W-:Y:S02]  /*4900*/  ISETP.GE.OR P4, PT, R140, R133.reuse, !P4 ;  /* 0x000000858c00720c */ /* 0x080fe40006786670 */
[-C--:B------:R-:W-:Y:S02]  /*4910*/  ISETP.GE.OR P3, PT, R139, R133.reuse, !P3 ;  /* 0x000000858b00720c */ /* 0x080fe40005f66670 */
[-C--:B------:R-:W-:Y:S02]  /*4920*/  ISETP.GE.OR P2, PT, R138, R133.reuse, !P2 ;  /* 0x000000858a00720c */ /* 0x080fe40005746670 */
        /* <DEDUP_REMOVED lines=29> */
.L_x_610:
[C---:B------:R-:W-:Y:S01]  /*4b00*/  FSETP.NEU.FTZ.AND P0, PT, R250.reuse, -INF , PT ;  /* 0xff800000fa00780b */ /* 0x040fe20003f1d000 */
[----:B------:R-:W2:Y:S01]  /*4b10*/  LDL R135, [R1+0x1c] ;  /* 0x00001c0001877983 */ /* 0x000ea20000100800 */
[----:B------:R-:W-:Y:S01]  /*4b20*/  FMUL.FTZ R132, R250, 1.4426950216293334961 ;  /* 0x3fb8aa3bfa847820 */ /* 0x000fe20000410000 */
[----:B------:R-:W-:Y:S01]  /*4b30*/  UISETP.GT.AND UP2, UPT, UR7, UR20, UPT ;  /* 0x000000140700728c */ /* 0x000fe2000bf44270 */
[C---:B------:R-:W-:Y:S01]  /*4b40*/  FMUL.FTZ R0, R251.reuse, 1.4426950216293334961 ;  /* 0x3fb8aa3bfb007820 */ /* 0x040fe20000410000 */
[----:B------:R-:W3:Y:S01]  /*4b50*/  LDL R134, [R1+0x24] ;  /* 0x0000240001867983 */ /* 0x000ee20000100800 */
[----:B------:R-:W-:Y:S01]  /*4b60*/  FMUL.FTZ R2, R248, 1.4426950216293334961 ;  /* 0x3fb8aa3bf8027820 */ /* 0x000fe20000410000 */
[----:B------:R-:W-:Y:S02]  /*4b70*/  FSEL R132, R132, RZ, P0 ;  /* 0x000000ff84847208 */ /* 0x000fe40000000000 */
[----:B------:R-:W-:Y:S01]  /*4b80*/  FSETP.NEU.FTZ.AND P0, PT, R251, -INF , PT ;  /* 0xff800000fb00780b */ /* 0x000fe20003f1d000 */
[----:B------:R-:W4:Y:S02]  /*4b90*/  LDL R133, [R1+0x10] ;  /* 0x0000100001857983 */ /* 0x000f240000100800 */
[--C-:B------:R-:W-:Y:S02]  /*4ba0*/  FFMA.FTZ R32, R32, c[0x0][0x23c], -R132.reuse ;  /* 0x00008f0020207a23 */ /* 0x100fe40000010884 */
[--C-:B------:R-:W-:Y:S02]  /*4bb0*/  FFMA.FTZ R4, R4, c[0x0][0x23c], -R132.reuse ;  /* 0x00008f0004047a23 */ /* 0x100fe40000010884 */
[----:B------:R1:W1:Y:S01]  /*4bc0*/  MUFU.EX2 R234, R32 ;  /* 0x0000002000ea7308 */ /* 0x0002620000000800 */
[--C-:B------:R-:W-:Y:S02]  /*4bd0*/  FFMA.FTZ R33, R33, c[0x0][0x23c], -R132.reuse ;  /* 0x00008f0021217a23 */ /* 0x100fe40000010884 */
[--C-:B------:R-:W-:Y:S02]  /*4be0*/  FFMA.FTZ R16, R16, c[0x0][0x23c], -R132.reuse ;  /* 0x00008f0010107a23 */ /* 0x100fe40000010884 */
[--C-:B------:R-:W-:Y:S02]  /*4bf0*/  FFMA.FTZ R20, R20, c[0x0][0x23c], -R132.reuse ;  /* 0x00008f0014147a23 */ /* 0x100fe40000010884 */
[--C-:B------:R-:W-:Y:S02]  /*4c00*/  FFMA.FTZ R220, R17, c[0x0][0x23c], -R132.reuse ;  /* 0x00008f0011dc7a23 */ /* 0x100fe40000010884 */
[--C-:B------:R-:W-:Y:S01]  /*4c10*/  FFMA.FTZ R215, R21, c[0x0][0x23c], -R132.reuse ;  /* 0x00008f0015d77a23 */ /* 0x100fe20000010884 */
[----:B------:R-:W-:Y:S01]  /*4c20*/  MUFU.EX2 R227, R33 ;  /* 0x0000002100e37308 */ /* 0x000fe20000000800 */
[----:B------:R-:W-:Y:S09]  /*4c30*/  FFMA.FTZ R132, R5, c[0x0][0x23c], -R132 ;  /* 0x00008f0005847a23 */ /* 0x000ff20000010884 */
[----:B------:R-:W-:Y:S01]  /*4c40*/  MUFU.EX2 R140, R132 ;  /* 0x00000084008c7308 */ /* 0x000fe20000000800 */
[----:B-1----:R-:W-:Y:S01]  /*4c50*/  FSEL R32, R0, RZ, P0 ;  /* 0x000000ff00207208 */ /* 0x002fe20000000000 */
[----:B------:R-:W-:Y:S01]  /*4c60*/  FMUL.FTZ R0, R249, 1.4426950216293334961 ;  /* 0x3fb8aa3bf9007820 */ /* 0x000fe20000410000 */
[----:B------:R-:W-:Y:S03]  /*4c70*/  FSETP.NEU.FTZ.AND P0, PT, R248, -INF , PT ;  /* 0xff800000f800780b */ /* 0x000fe60003f1d000 */
[--C-:B------:R-:W-:Y:S01]  /*4c80*/  FFMA.FTZ R19, R19, c[0x0][0x23c], -R32.reuse ;  /* 0x00008f0013137a23 */ /* 0x100fe20000010820 */
[----:B------:R-:W-:Y:S01]  /*4c90*/  FSEL R2, R2, RZ, P0 ;  /* 0x000000ff02027208 */ /* 0x000fe20000000000 */
[--C-:B------:R-:W-:Y:S01]  /*4ca0*/  FFMA.FTZ R18, R18, c[0x0][0x23c], -R32.reuse ;  /* 0x00008f0012127a23 */ /* 0x100fe20000010820 */
[----:B------:R-:W-:Y:S01]  /*4cb0*/  FSETP.NEU.FTZ.AND P0, PT, R249, -INF , PT ;  /* 0xff800000f900780b */ /* 0x000fe20003f1d000 */
[----:B------:R1:W-:Y:S01]  /*4cc0*/  MUFU.EX2 R221, R4 ;  /* 0x0000000400dd7308 */ /* 0x0003e20000000800 */
[----:B------:R-:W-:Y:S02]  /*4cd0*/  FFMA.FTZ R7, R7, c[0x0][0x23c], -R32 ;  /* 0x00008f0007077a23 */ /* 0x000fe40000010820 */
[----:B------:R-:W-:Y:S01]  /*4ce0*/  FSEL R0, R0, RZ, P0 ;  /* 0x000000ff00007208 */ /* 0x000fe20000000000 */
[----:B------:R-:W-:Y:S02]  /*4cf0*/  FFMA.FTZ R12, R12, c[0x0][0x23c], -R2 ;  /* 0x00008f000c0c7a23 */ /* 0x000fe40000010802 */
[----:B------:R-:W-:Y:S02]  /*4d00*/  FFMA.FTZ R35, R35, c[0x0][0x23c], -R32 ;  /* 0x00008f0023237a23 */ /* 0x000fe40000010820 */
[----:B------:R-:W-:Y:S02]  /*4d10*/  FFMA.FTZ R15, R15, c[0x0][0x23c], -R0 ;  /* 0x00008f000f0f7a23 */ /* 0x000fe40000010800 */
[----:B------:R-:W-:Y:S01]  /*4d20*/  MUFU.EX2 R228, R19 ;  /* 0x0000001300e47308 */ /* 0x000fe20000000800 */
[--C-:B------:R-:W-:Y:S02]  /*4d30*/  FFMA.FTZ R34, R34, c[0x0][0x23c], -R32.reuse ;  /* 0x00008f0022227a23 */ /* 0x100fe40000010820 */
[--C-:B------:R-:W-:Y:S02]  /*4d40*/  FFMA.FTZ R23, R23, c[0x0][0x23c], -R32.reuse ;  /* 0x00008f0017177a23 */ /* 0x100fe40000010820 */
[--C-:B------:R-:W-:Y:S02]  /*4d50*/  FFMA.FTZ R22, R22, c[0x0][0x23c], -R32.reuse ;  /* 0x00008f0016167a23 */ /* 0x100fe40000010820 */
[----:B------:R-:W-:Y:S02]  /*4d60*/  FFMA.FTZ R32, R6, c[0x0][0x23c], -R32 ;  /* 0x00008f0006207a23 */ /* 0x000fe40000010820 */
[--C-:B------:R-:W-:Y:S01]  /*4d70*/  FFMA.FTZ R218, R8, c[0x0][0x23c], -R2.reuse ;  /* 0x00008f0008da7a23 */ /* 0x100fe20000010802 */
[----:B------:R2:W-:Y:S01]  /*4d80*/  MUFU.EX2 R226, R18 ;  /* 0x0000001200e27308 */ /* 0x0005e20000000800 */
[--C-:B------:R-:W-:Y:S02]  /*4d90*/  FFMA.FTZ R141, R9, c[0x0][0x23c], -R2.reuse ;  /* 0x00008f00098d7a23 */ /* 0x100fe40000010802 */
[----:B------:R-:W-:Y:S02]  /*4da0*/  FFMA.FTZ R143, R13, c[0x0][0x23c], -R2 ;  /* 0x00008f000d8f7a23 */ /* 0x000fe40000010802 */
[----:B-1----:R-:W-:Y:S02]  /*4db0*/  IMAD.U32 R4, RZ, RZ, UR15 ;  /* 0x0000000fff047e24 */ /* 0x002fe4000f8e00ff */
[----:B------:R-:W-:Y:S02]  /*4dc0*/  FFMA.FTZ R11, R11, c[0x0][0x23c], -R0 ;  /* 0x00008f000b0b7a23 */ /* 0x000fe40000010800 */
[----:B------:R-:W-:Y:S01]  /*4dd0*/  IMAD R4, R4, 0x4, R212 ;  /* 0x0000000404047824 */ /* 0x000fe200078e02d4 */
[----:B------:R1:W-:Y:S01]  /*4de0*/  MUFU.EX2 R222, R7 ;  /* 0x0000000700de7308 */ /* 0x0003e20000000800 */
[--C-:B------:R-:W-:Y:S02]  /*4df0*/  FFMA.FTZ R216, R14, c[0x0][0x23c], -R0.reuse ;  /* 0x00008f000ed87a23 */ /* 0x100fe40000010800 */
[----:B------:R-:W-:Y:S02]  /*4e00*/  FFMA.FTZ R142, R10, c[0x0][0x23c], -R0 ;  /* 0x00008f000a8e7a23 */ /* 0x000fe40000010800 */
[--C-:B------:R-:W-:Y:S02]  /*4e10*/  FFMA.FTZ R28, R28, c[0x0][0x23c], -R2.reuse ;  /* 0x00008f001c1c7a23 */ /* 0x100fe40000010802 */
[--C-:B------:R-:W-:Y:S02]  /*4e20*/  FFMA.FTZ R24, R24, c[0x0][0x23c], -R2.reuse ;  /* 0x00008f0018187a23 */ /* 0x100fe40000010802 */
[--C-:B------:R-:W-:Y:S01]  /*4e30*/  FFMA.FTZ R25, R25, c[0x0][0x23c], -R2.reuse ;  /* 0x00008f0019197a23 */ /* 0x100fe20000010802 */
[----:B------:R1:W-:Y:S01]  /*4e40*/  MUFU.EX2 R229, R16 ;  /* 0x0000001000e57308 */ /* 0x0003e20000000800 */
[----:B------:R-:W-:Y:S02]  /*4e50*/  FFMA.FTZ R2, R29, c[0x0][0x23c], -R2 ;  /* 0x00008f001d027a23 */ /* 0x000fe40000010802 */
[--C-:B------:R-:W-:Y:S02]  /*4e60*/  FFMA.FTZ R31, R31, c[0x0][0x23c], -R0.reuse ;  /* 0x00008f001f1f7a23 */ /* 0x100fe40000010800 */
[--C-:B------:R-:W-:Y:S02]  /*4e70*/  FFMA.FTZ R27, R27, c[0x0][0x23c], -R0.reuse ;  /* 0x00008f001b1b7a23 */ /* 0x100fe40000010800 */
[--C-:B------:R-:W-:Y:S02]  /*4e80*/  FFMA.FTZ R26, R26, c[0x0][0x23c], -R0.reuse ;  /* 0x00008f001a1a7a23 */ /* 0x100fe40000010800 */
[----:B------:R-:W-:Y:S01]  /*4e90*/  FFMA.FTZ R0, R30, c[0x0][0x23c], -R0 ;  /* 0x00008f001e007a23 */ /* 0x000fe20000010800 */
[----:B------:R-:W-:Y:S10]  /*4ea0*/  MUFU.EX2 R224, R12 ;  /* 0x0000000c00e07308 */ /* 0x000ff40000000800 */
[----:B------:R1:W-:Y:S10]  /*4eb0*/  MUFU.EX2 R223, R15 ;  /* 0x0000000f00df7308 */ /* 0x0003f40000000800 */
[----:B------:R1:W-:Y:S10]  /*4ec0*/  MUFU.EX2 R231, R20 ;  /* 0x0000001400e77308 */ /* 0x0003f40000000800 */
[----:B------:R1:W-:Y:S10]  /*4ed0*/  MUFU.EX2 R225, R22 ;  /* 0x0000001600e17308 */ /* 0x0003f40000000800 */
[----:B------:R1:W-:Y:S10]  /*4ee0*/  MUFU.EX2 R230, R23 ;  /* 0x0000001700e67308 */ /* 0x0003f40000000800 */
[----:B------:R1:W-:Y:S10]  /*4ef0*/  MUFU.EX2 R217, R11 ;  /* 0x0000000b00d97308 */ /* 0x0003f40000000800 */
[----:B------:R-:W1:Y:S10]  /*4f00*/  MUFU.EX2 R235, R35 ;  /* 0x0000002300eb7308 */ /* 0x000e740000000800 */
        /* <DEDUP_REMOVED lines=16> */
[----:B------:R-:W4:Y:S01]  /*5010*/  MUFU.EX2 R212, R31 ;  /* 0x0000001f00d47308 */ /* 0x000f220000000800 */
[----:B--2---:R-:W-:Y:S05]  /*5020*/  IMAD.WIDE.U32 R18, R135, -0x2daee0ad, RZ ;  /* 0xd2511f5387127825 */ /* 0x004fea00078e00ff */
[----:B-1----:R-:W-:Y:S01]  /*5030*/  LOP3.LUT R7, R19, UR31, R4, 0x96, !PT ;  /* 0x0000001f13077c12 */ /* 0x002fe2000f8e9604 */
[----:B------:R-:W-:Y:S01]  /*5040*/  IMAD.U32 R4, RZ, RZ, UR7 ;  /* 0x00000007ff047e24 */ /* 0x000fe2000f8e00ff */
[----:B------:R-:W-:Y:S03]  /*5050*/  LOP3.LUT R18, R18, UR32, RZ, 0x3c, !PT ;  /* 0x0000002012127c12 */ /* 0x000fe6000f8e3cff */
[----:B---3--:R-:W-:Y:S04]  /*5060*/  IMAD R4, R4, 0x4, R134 ;  /* 0x0000000404047824 */ /* 0x008fe800078e0286 */
[C---:B------:R-:W-:Y:S01]  /*5070*/  IMAD.WIDE.U32 R8, R4.reuse, -0x326172a9, RZ ;  /* 0xcd9e8d5704087825 */ /* 0x040fe200078e00ff */
[----:B------:R-:W-:Y:S03]  /*5080*/  IADD3 R6, R4, 0x2, RZ ;  /* 0x0000000204067810 */ /* 0x000fe60007ffe0ff */
[----:B------:R-:W-:Y:S01]  /*5090*/  IMAD.WIDE.U32 R4, R7, -0x326172a9, RZ ;  /* 0xcd9e8d5707047825 */ /* 0x000fe200078e00ff */
[-C--:B----4-:R-:W-:Y:S03]  /*50a0*/  LOP3.LUT R9, R9, R133.reuse, RZ, 0x3c, !PT ;  /* 0x0000008509097212 */ /* 0x090fe600078e3cff */
[----:B------:R-:W-:Y:S01]  /*50b0*/  IMAD.WIDE.U32 R6, R6, -0x326172a9, RZ ;  /* 0xcd9e8d5706067825 */ /* 0x000fe200078e00ff */
[----:B------:R-:W-:Y:S02]  /*50c0*/  LOP3.LUT R16, R5, UR30, R8, 0x96, !PT ;  /* 0x0000001e05107c12 */ /* 0x000fe4000f8e9608 */
[----:B------:R-:W-:Y:S01]  /*50d0*/  LOP3.LUT R15, R4, UR34, RZ, 0x3c, !PT ;  /* 0x00000022040f7c12 */ /* 0x000fe2000f8e3cff */
        /* <DEDUP_REMOVED lines=38> */
[----:B------:R-:W-:Y:S02]  /*5340*/  SHF.R.U32.HI R16, RZ, 0x10, R4 ;  /* 0x00000010ff107819 */ /* 0x000fe40000011604 */
[----:B------:R-:W-:Y:S01]  /*5350*/  LOP3.LUT R19, R4, 0xffff, RZ, 0xc0, !PT ;  /* 0x0000ffff04137812 */ /* 0x000fe200078ec0ff */
[----:B------:R-:W-:Y:S01]  /*5360*/  IMAD.WIDE.U32 R6, R6, -0x2daee0ad, RZ ;  /* 0xd2511f5306067825 */ /* 0x000fe200078e00ff */
[----:B------:R-:W-:Y:S02]  /*5370*/  LOP3.LUT R22, R11, UR23, R22, 0x96, !PT ;  /* 0x000000170b167c12 */ /* 0x000fe4000f8e9616 */
[----:B------:R-:W-:Y:S02]  /*5380*/  LOP3.LUT R9, R5, UR21, R8, 0x96, !PT ;  /* 0x0000001505097c12 */ /* 0x000fe4000f8e9608 */
[----:B------:R-:W-:Y:S02]  /*5390*/  LOP3.LUT R13, R4, 0xff, RZ, 0xc0, !PT ;  /* 0x000000ff040d7812 */ /* 0x000fe400078ec0ff */
[----:B------:R-:W-:Y:S01]  /*53a0*/  SHF.R.U32.HI R11, RZ, 0x18, R4 ;  /* 0x00000018ff0b7819 */ /* 0x000fe20000011604 */
[----:B------:R-:W-:Y:S01]  /*53b0*/  IMAD.WIDE.U32 R4, R18, -0x326172a9, RZ ;  /* 0xcd9e8d5712047825 */ /* 0x000fe200078e00ff */
[----:B------:R-:W-:Y:S02]  /*53c0*/  LOP3.LUT R8, R7, UR21, R10, 0x96, !PT ;  /* 0x0000001507087c12 */ /* 0x000fe4000f8e960a */
[----:B------:R-:W-:Y:S02]  /*53d0*/  LOP3.LUT R10, R6, 0xff, RZ, 0xc0, !PT ;  /* 0x000000ff060a7812 */ /* 0x000fe400078ec0ff */
[----:B------:R-:W-:Y:S02]  /*53e0*/  ISETP.LE.U32.AND P4, PT, R13, UR12, PT ;  /* 0x0000000c0d007c0c */ /* 0x000fe4000bf83070 */
[----:B------:R-:W-:Y:S02]  /*53f0*/  ISETP.LE.U32.AND P1, PT, R11, UR12, PT ;  /* 0x0000000c0b007c0c */ /* 0x000fe4000bf23070 */
[----:B------:R-:W-:Y:S02]  /*5400*/  ISETP.LE.U32.AND P5, PT, R10, UR12, PT ;  /* 0x0000000c0a007c0c */ /* 0x000fe4000bfa3070 */
[----:B------:R-:W-:Y:S02]  /*5410*/  LOP3.LUT R10, R4, 0xff, RZ, 0xc0, !PT ;  /* 0x000000ff040a7812 */ /* 0x000fe400078ec0ff */
[----:B------:R-:W-:Y:S02]  /*5420*/  SHF.R.U32.HI R18, RZ, 0x10, R6 ;  /* 0x00000010ff127819 */ /* 0x000fe40000011606 */
[----:B------:R-:W-:Y:S02]  /*5430*/  LOP3.LUT R20, R6, 0xffff, RZ, 0xc0, !PT ;  /* 0x0000ffff06147812 */ /* 0x000fe400078ec0ff */
[----:B------:R-:W-:Y:S01]  /*5440*/  SHF.R.U32.HI R13, RZ, 0x10, R4 ;  /* 0x00000010ff0d7819 */ /* 0x000fe20000011604 */
[----:B------:R-:W-:Y:S01]  /*5450*/  @!P4 FADD.FTZ R234, -R234, -RZ ;  /* 0x800000ffeaeac221 */ /* 0x000fe20000010100 */
[----:B------:R-:W-:Y:S01]  /*5460*/  LOP3.LUT R17, R4, 0xffff, RZ, 0xc0, !PT ;  /* 0x0000ffff04117812 */ /* 0x000fe200078ec0ff */
[----:B------:R-:W-:Y:S01]  /*5470*/  @!P1 FADD.FTZ R235, -R235, -RZ ;  /* 0x800000ffebeb9221 */ /* 0x000fe20000010100 */
[----:B------:R-:W-:Y:S01]  /*5480*/  ISETP.LE.U32.AND P2, PT, R10, UR12, PT ;  /* 0x0000000c0a007c0c */ /* 0x000fe2000bf43070 */
[----:B------:R-:W-:Y:S01]  /*5490*/  @!P5 FADD.FTZ R233, -R233, -RZ ;  /* 0x800000ffe9e9d221 */ /* 0x000fe20000010100 */
[----:B------:R-:W-:Y:S02]  /*54a0*/  SHF.R.U32.HI R15, RZ, 0x18, R6 ;  /* 0x00000018ff0f7819 */ /* 0x000fe40000011606 */
[----:B------:R-:W-:Y:S02]  /*54b0*/  SHF.R.U32.HI R6, RZ, 0x18, R4 ;  /* 0x00000018ff067819 */ /* 0x000fe40000011604 */
[----:B------:R-:W-:Y:S02]  /*54c0*/  LOP3.LUT R4, R9, 0xff, RZ, 0xc0, !PT ;  /* 0x000000ff09047812 */ /* 0x000fe400078ec0ff */
[----:B------:R-:W-:Y:S02]  /*54d0*/  ISETP.LE.U32.AND P6, PT, R6, UR12, PT ;  /* 0x0000000c06007c0c */ /* 0x000fe4000bfc3070 */
[----:B------:R-:W-:Y:S02]  /*54e0*/  ISETP.LE.U32.AND P3, PT, R4, UR12, PT ;  /* 0x0000000c04007c0c */ /* 0x000fe4000bf63070 */
[----:B------:R-:W-:Y:S01]  /*54f0*/  LOP3.LUT R7, R5, UR22, R12, 0x96, !PT ;  /* 0x0000001605077c12 */ /* 0x000fe2000f8e960c */
[----:B------:R-:W-:Y:S01]  /*5500*/  IMAD.WIDE.U32 R4, R22, -0x326172a9, RZ ;  /* 0xcd9e8d5716047825 */ /* 0x000fe200078e00ff */
[----:B------:R-:W-:Y:S02]  /*5510*/  SHF.R.U32.HI R10, RZ, 0x18, R9 ;  /* 0x00000018ff0a7819 */ /* 0x000fe40000011609 */
[----:B------:R-:W-:Y:S01]  /*5520*/  LOP3.LUT R6, R16, 0xff, RZ, 0xc0, !PT ;  /* 0x000000ff10067812 */ /* 0x000fe200078ec0ff */
[----:B------:R-:W-:Y:S01]  /*5530*/  @!P2 FADD.FTZ R229, -R229, -RZ ;  /* 0x800000ffe5e5a221 */ /* 0x000fe20000010100 */
[----:B------:R-:W-:Y:S02]  /*5540*/  ISETP.LE.U32.AND P4, PT, R10, UR12, PT ;  /* 0x0000000c0a007c0c */ /* 0x000fe4000bf83070 */
[----:B------:R-:W-:Y:S01]  /*5550*/  ISETP.LE.U32.AND P0, PT, R15, UR12, PT ;  /* 0x0000000c0f007c0c */ /* 0x000fe2000bf03070 */
[----:B------:R-:W-:Y:S01]  /*5560*/  @!P6 FADD.FTZ R228, -R228, -RZ ;  /* 0x800000ffe4e4e221 */ /* 0x000fe20000010100 */
[----:B------:R-:W-:Y:S01]  /*5570*/  ISETP.LE.U32.AND P1, PT, R6, UR12, PT ;  /* 0x0000000c06007c0c */ /* 0x000fe2000bf23070 */
[----:B------:R-:W-:Y:S01]  /*5580*/  @!P3 FADD.FTZ R231, -R231, -RZ ;  /* 0x800000ffe7e7b221 */ /* 0x000fe20000010100 */
[----:B------:R-:W-:Y:S02]  /*5590*/  LOP3.LUT R6, R5, UR22, R14, 0x96, !PT ;  /* 0x0000001605067c12 */ /* 0x000fe4000f8e960e */
[----:B------:R-:W-:Y:S02]  /*55a0*/  LOP3.LUT R11, R4, 0xff, RZ, 0xc0, !PT ;  /* 0x000000ff040b7812 */ /* 0x000fe400078ec0ff */
[--C-:B------:R-:W-:Y:S02]  /*55b0*/  SHF.R.U32.HI R12, RZ, 0x18, R4.reuse ;  /* 0x00000018ff0c7819 */ /* 0x100fe40000011604 */
[----:B------:R-:W-:Y:S01]  /*55c0*/  SHF.R.U32.HI R14, RZ, 0x10, R4 ;  /* 0x00000010ff0e7819 */ /* 0x000fe20000011604 */
[----:B------:R-:W-:Y:S01]  /*55d0*/  @!P4 FADD.FTZ R230, -R230, -RZ ;  /* 0x800000ffe6e6c221 */ /* 0x000fe20000010100 */
[----:B------:R-:W-:Y:S01]  /*55e0*/  LOP3.LUT R15, R4, 0xffff, RZ, 0xc0, !PT ;  /* 0x0000ffff040f7812 */ /* 0x000fe200078ec0ff */
[----:B------:R-:W-:Y:S01]  /*55f0*/  @!P0 FADD.FTZ R212, -R212, -RZ ;  /* 0x800000ffd4d48221 */ /* 0x000fe20000010100 */
[----:B------:R-:W-:Y:S01]  /*5600*/  SHF.R.U32.HI R4, RZ, 0x18, R7 ;  /* 0x00000018ff047819 */ /* 0x000fe20000011607 */
[----:B------:R-:W-:Y:S01]  /*5610*/  @!P1 FADD.FTZ R232, -R232, -RZ ;  /* 0x800000ffe8e89221 */ /* 0x000fe20000010100 */
[----:B------:R-:W-:Y:S02]  /*5620*/  SHF.R.U32.HI R5, RZ, 0x18, R8 ;  /* 0x00000018ff057819 */ /* 0x000fe40000011608 */
[----:B------:R-:W-:Y:S02]  /*5630*/  ISETP.LE.U32.AND P2, PT, R4, UR12, PT ;  /* 0x0000000c04007c0c */ /* 0x000fe4000bf43070 */
[----:B------:R-:W-:Y:S02]  /*5640*/  LOP3.LUT R4, R7, 0xff, RZ, 0xc0, !PT ;  /* 0x000000ff07047812 */ /* 0x000fe400078ec0ff */
[----:B------:R-:W-:Y:S02]  /*5650*/  ISETP.LE.U32.AND P3, PT, R5, UR12, PT ;  /* 0x0000000c05007c0c */ /* 0x000fe4000bf63070 */
[----:B------:R-:W-:Y:S02]  /*5660*/  ISETP.LE.U32.AND P6, PT, R4, UR12, PT ;  /* 0x0000000c04007c0c */ /* 0x000fe4000bfc3070 */
[----:B------:R-:W-:Y:S02]  /*5670*/  LOP3.LUT R4, R13, 0xff, RZ, 0xc0, !PT ;  /* 0x000000ff0d047812 */ /* 0x000fe400078ec0ff */
[----:B------:R-:W-:Y:S02]  /*5680*/  ISETP.LE.U32.AND P1, PT, R11, UR12, PT ;  /* 0x0000000c0b007c0c */ /* 0x000fe4000bf23070 */
[----:B------:R-:W-:Y:S01]  /*5690*/  ISETP.LE.U32.AND P4, PT, R4, UR12, PT ;  /* 0x0000000c04007c0c */ /* 0x000fe2000bf83070 */
[----:B------:R-:W-:Y:S01]  /*56a0*/  @!P2 FADD.FTZ R222, -R222, -RZ ;  /* 0x800000ffdedea221 */ /* 0x000fe20000010100 */
[----:B------:R-:W-:Y:S02]  /*56b0*/  SHF.R.U32.HI R4, RZ, 0x10, R9 ;  /* 0x00000010ff047819 */ /* 0x000fe40000011609 */
[----:B------:R-:W-:Y:S01]  /*56c0*/  SHF.R.U32.HI R5, RZ, 0x8, R19 ;  /* 0x00000008ff057819 */ /* 0x000fe20000011613 */
[----:B------:R-:W-:Y:S01]  /*56d0*/  @!P3 FADD.FTZ R213, -R213, -RZ ;  /* 0x800000ffd5d5b221 */ /* 0x000fe20000010100 */
[----:B------:R-:W-:Y:S01]  /*56e0*/  LOP3.LUT R4, R4, 0xff, RZ, 0xc0, !PT ;  /* 0x000000ff04047812 */ /* 0x000fe200078ec0ff */
[----:B------:R-:W-:Y:S01]  /*56f0*/  @!P6 FADD.FTZ R221, -R221, -RZ ;  /* 0x800000ffdddde221 */ /* 0x000fe20000010100 */
[----:B------:R-:W-:Y:S02]  /*5700*/  ISETP.LE.U32.AND P2, PT, R12, UR12, PT ;  /* 0x0000000c0c007c0c */ /* 0x000fe4000bf43070 */
[----:B------:R-:W-:Y:S01]  /*5710*/  ISETP.LE.U32.AND P6, PT, R4, UR12, PT ;  /* 0x0000000c04007c0c */ /* 0x000fe2000bfc3070 */
[----:B------:R-:W-:Y:S01]  /*5720*/  @!P1 FADD.FTZ R224, -R224, -RZ ;  /* 0x800000ffe0e09221 */ /* 0x000fe20000010100 */
[----:B------:R-:W-:Y:S01]  /*5730*/  LOP3.LUT R10, R8, 0xff, RZ, 0xc0, !PT ;  /* 0x000000ff080a7812 */ /* 0x000fe200078ec0ff */
[----:B------:R-:W-:Y:S01]  /*5740*/  @!P4 FADD.FTZ R226, -R226, -RZ ;  /* 0x800000ffe2e2c221 */ /* 0x000fe20000010100 */
[----:B------:R-:W-:Y:S02]  /*5750*/  LOP3.LUT R4, R5, 0xffff, RZ, 0xc0, !PT ;  /* 0x0000ffff05047812 */ /* 0x000fe400078ec0ff */
[----:B------:R-:W-:Y:S02]  /*5760*/  SHF.R.U32.HI R5, RZ, 0x10, R7 ;  /* 0x00000010ff057819 */ /* 0x000fe40000011607 */
[----:B------:R-:W-:Y:S02]  /*5770*/  ISETP.LE.U32.AND P5, PT, R10, UR12, PT ;  /* 0x0000000c0a007c0c */ /* 0x000fe4000bfa3070 */
[----:B------:R-:W-:Y:S01]  /*5780*/  SHF.R.U32.HI R10, RZ, 0x8, R17 ;  /* 0x00000008ff0a7819 */ /* 0x000fe20000011611 */
[----:B------:R-:W-:Y:S01]  /*5790*/  @!P2 FADD.FTZ R223, -R223, -RZ ;  /* 0x800000ffdfdfa221 */ /* 0x000fe20000010100 */
[----:B------:R-:W-:Y:S01]  /*57a0*/  ISETP.LE.U32.AND P4, PT, R4, UR12, PT ;  /* 0x0000000c04007c0c */ /* 0x000fe2000bf83070 */
[----:B------:R-:W-:Y:S01]  /*57b0*/  @!P6 FADD.FTZ R225, -R225, -RZ ;  /* 0x800000ffe1e1e221 */ /* 0x000fe20000010100 */
[----:B------:R-:W-:Y:S02]  /*57c0*/  LOP3.LUT R4, R5, 0xff, RZ, 0xc0, !PT ;  /* 0x000000ff05047812 */ /* 0x000fe400078ec0ff */
[----:B------:R-:W-:Y:S02]  /*57d0*/  LOP3.LUT R5, R10, 0xffff, RZ, 0xc0, !PT ;  /* 0x0000ffff0a057812 */ /* 0x000fe400078ec0ff */
[----:B------:R-:W-:Y:S02]  /*57e0*/  ISETP.LE.U32.AND P1, PT, R4, UR12, PT ;  /* 0x0000000c04007c0c */ /* 0x000fe4000bf23070 */
[----:B------:R-:W-:Y:S01]  /*57f0*/  LOP3.LUT R4, R6, 0xff, RZ, 0xc0, !PT ;  /* 0x000000ff06047812 */ /* 0x000fe200078ec0ff */
[----:B------:R-:W-:Y:S01]  /*5800*/  @!P5 FADD.FTZ R214, -R214, -RZ ;  /* 0x800000ffd6d6d221 */ /* 0x000fe20000010100 */
        /* <DEDUP_REMOVED lines=39> */
[----:B------:R-:W-:Y:S02]  /*5a80*/  F2FP.RELU.PACK_AB R0, R228, R226 ;  /* 0x000000e2e400723e */ /* 0x000fe400000008ff */
[----:B------:R-:W-:Y:S01]  /*5a90*/  ISETP.LE.U32.AND P6, PT, R5, UR12, PT ;  /* 0x0000000c05007c0c */ /* 0x000fe2000bfc3070 */
[----:B------:R-:W-:Y:S01]  /*5aa0*/  @!P4 FADD.FTZ R210, -R210, -RZ ;  /* 0x800000ffd2d2c221 */ /* 0x000fe20000010100 */
[----:B------:R-:W-:Y:S02]  /*5ab0*/  F2FP.RELU.PACK_AB R6, R140, R221 ;  /* 0x000000dd8c06723e */ /* 0x000fe400000008ff */
[----:B------:R-:W-:Y:S02]  /*5ac0*/  SHF.R.U32.HI R5, RZ, 0x8, R8 ;  /* 0x00000008ff057819 */ /* 0x000fe40000011608 */
[----:B------:R-:W-:Y:S01]  /*5ad0*/  SHF.R.U32.HI R4, RZ, 0x8, R20 ;  /* 0x00000008ff047819 */ /* 0x000fe20000011614 */
[----:B------:R2:W-:Y:S01]  /*5ae0*/  STS [R239+0x13000], R6 ;  /* 0x01300006ef007388 */ /* 0x0005e20000000800 */
[----:B------:R-:W-:Y:S02]  /*5af0*/  LOP3.LUT R5, R5, 0xffff, RZ, 0xc0, !PT ;  /* 0x0000ffff05057812 */ /* 0x000fe400078ec0ff */
[----:B------:R-:W-:Y:S01]  /*5b00*/  LOP3.LUT R4, R4, 0xffff, RZ, 0xc0, !PT ;  /* 0x0000ffff04047812 */ /* 0x000fe200078ec0ff */
[----:B------:R3:W-:Y:S01]  /*5b10*/  STS [R238+0x13400], R0 ;  /* 0x01340000ee007388 */ /* 0x0007e20000000800 */
[----:B------:R-:W-:Y:S01]  /*5b20*/  LOP3.LUT R7, R18, 0xff, RZ, 0xc0, !PT ;  /* 0x000000ff12077812 */ /* 0x000fe200078ec0ff */
[----:B------:R-:W-:Y:S01]  /*5b30*/  @!P6 FADD.FTZ R141, -R141, -RZ ;  /* 0x800000ff8d8de221 */ /* 0x000fe20000010100 */
[----:B------:R-:W-:Y:S02]  /*5b40*/  ISETP.LE.U32.AND P6, PT, R5, UR12, PT ;  /* 0x0000000c05007c0c */ /* 0x000fe4000bfc3070 */
[----:B------:R-:W-:Y:S02]  /*5b50*/  ISETP.LE.U32.AND P2, PT, R4, UR12, PT ;  /* 0x0000000c04007c0c */ /* 0x000fe4000bf43070 */
[----:B------:R-:W-:Y:S02]  /*5b60*/  F2FP.RELU.PACK_AB R5, R141, R218 ;  /* 0x000000da8d05723e */ /* 0x000fe400000008ff */
[----:B-1----:R-:W-:Y:S02]  /*5b70*/  F2FP.RELU.PACK_AB R2, R220, R229 ;  /* 0x000000e5dc02723e */ /* 0x002fe400000008ff */
[----:B------:R-:W-:Y:S02]  /*5b80*/  F2FP.RELU.PACK_AB R4, R217, R142 ;  /* 0x0000008ed904723e */ /* 0x000fe400000008ff */
[----:B------:R-:W-:Y:S01]  /*5b90*/  ISETP.LE.U32.AND P1, PT, R7, UR12, PT ;  /* 0x0000000c07007c0c */ /* 0x000fe2000bf23070 */
[----:B------:R1:W-:Y:S01]  /*5ba0*/  STS [R238+0x13000], R2 ;  /* 0x01300002ee007388 */ /* 0x0003e20000000800 */
[----:B------:R-:W-:Y:S01]  /*5bb0*/  FSETP.GE.FTZ.AND P0, PT, R221, RZ, PT ;  /* 0x000000ffdd00720b */ /* 0x000fe20003f16000 */
[----:B------:R-:W-:Y:S01]  /*5bc0*/  @!P6 FADD.FTZ R211, -R211, -RZ ;  /* 0x800000ffd3d3e221 */ /* 0x000fe20000010100 */
[----:B------:R-:W-:Y:S01]  /*5bd0*/  FSETP.GE.FTZ.AND P3, PT, R218, RZ, PT ;  /* 0x000000ffda00720b */ /* 0x000fe20003f76000 */
[----:B------:R4:W-:Y:S01]  /*5be0*/  STS [R239+0x14000], R5 ;  /* 0x01400005ef007388 */ /* 0x0009e20000000800 */
[----:B------:R-:W-:Y:S01]  /*5bf0*/  @!P2 FADD.FTZ R209, -R209, -RZ ;  /* 0x800000ffd1d1a221 */ /* 0x000fe20000010100 */
[----:B------:R-:W-:Y:S02]  /*5c00*/  FSETP.GE.FTZ.AND P2, PT, R140, RZ, PT ;  /* 0x000000ff8c00720b */ /* 0x000fe40003f56000 */
[----:B------:R4:W-:Y:S01]  /*5c10*/  STS [R239+0x14400], R4 ;  /* 0x01440004ef007388 */ /* 0x0009e20000000800 */
[----:B--2---:R-:W-:Y:S02]  /*5c20*/  F2FP.RELU.PACK_AB R6, R143, R224 ;  /* 0x000000e08f06723e */ /* 0x004fe400000008ff */
[----:B---3--:R-:W-:Y:S01]  /*5c30*/  F2FP.RELU.PACK_AB R0, R227, R234 ;  /* 0x000000eae300723e */ /* 0x008fe200000008ff */
[----:B------:R-:W-:Y:S01]  /*5c40*/  @!P1 FADD.FTZ R208, -R208, -RZ ;  /* 0x800000ffd0d09221 */ /* 0x000fe20000010100 */
[----:B------:R-:W-:Y:S01]  /*5c50*/  FSETP.GE.FTZ.AND P1, PT, R219, RZ, PT ;  /* 0x000000ffdb00720b */ /* 0x000fe20003f36000 */
[----:B------:R2:W-:Y:S01]  /*5c60*/  STS [R238+0x14000], R6 ;  /* 0x01400006ee007388 */ /* 0x0005e20000000800 */
        /* <DEDUP_REMOVED lines=10> */
[----:B--2---:R-:W-:Y:S02]  /*5d10*/  F2FP.RELU.PACK_AB R2, R212, R208 ;  /* 0x000000d0d402723e */ /* 0x004fe400000008ff */
[----:B----4-:R-:W-:Y:S05]  /*5d20*/  F2FP.RELU.PACK_AB R0, R235, R232 ;  /* 0x000000e8eb00723e */ /* 0x010fea00000008ff */
[----:B------:R1:W-:Y:S04]  /*5d30*/  STS [R236+0x13400], R0 ;  /* 0x01340000ec007388 */ /* 0x0003e80000000800 */
[----:B------:R-:W-:Y:S04]  /*5d40*/  STS [R237+0x14000], R6 ;  /* 0x01400006ed007388 */ /* 0x000fe80000000800 */
[----:B------:R-:W-:Y:S04]  /*5d50*/  STS [R237+0x14400], R5 ;  /* 0x01440005ed007388 */ /* 0x000fe80000000800 */
[----:B------:R-:W-:Y:S04]  /*5d60*/  STS [R236+0x14000], R4 ;  /* 0x01400004ec007388 */ /* 0x000fe80000000800 */
[----:B------:R2:W-:Y:S01]  /*5d70*/  STS [R236+0x14400], R2 ;  /* 0x01440002ec007388 */ /* 0x0005e20000000800 */
[----:B-1----:R-:W-:Y:S05]  /*5d80*/  IMAD.SHL.U32 R0, R206, 0x2, RZ ;  /* 0x00000002ce007824 */ /* 0x002fea00078e00ff */
[----:B------:R-:W1:Y:S08]  /*5d90*/  LDSM.16.M88.4 R32, [R0+0x6000] ;  /* 0x006000000020783b */ /* 0x000e700000000200 */
[----:B------:R-:W3:Y:S01]  /*5da0*/  LDSM.16.M88.4 R28, [R0+0x6800] ;  /* 0x00680000001c783b */ /* 0x000ee20000000200 */
[----:B--2---:R-:W-:Y:S07]  /*5db0*/  IMAD.IADD R2, R0, 0x1, R204 ;  /* 0x0000000100027824 */ /* 0x004fee00078e02cc */
[----:B------:R-:W2:Y:S08]  /*5dc0*/  LDSM.16.M88.4 R132, [R2+0x6000] ;  /* 0x006000000284783b */ /* 0x000eb00000000200 */
        /* <DEDUP_REMOVED lines=9> */
[-C--:B--2---:R-:W-:Y:S08]  /*5e60*/  HMMA.16816.F32 R4, R132, R156.reuse, R4 ;  /* 0x0000009c8404723c */ /* 0x084ff00000001804 */
        /* <DEDUP_REMOVED lines=44> */
[----:B------:R-:W-:Y:S01]  /*6130*/  FADD.FTZ R2, -R146, R6 ;  /* 0x0000000692027221 */ /* 0x000fe20000010100 */
[-C--:B------:R-:W-:Y:S01]  /*6140*/  FSEL R0, R0, R147.reuse, P0 ;  /* 0x0000009300007208 */ /* 0x080fe20000000000 */
[----:B------:R-:W-:Y:S01]  /*6150*/  FADD.FTZ R4, -R147, R5 ;  /* 0x0000000593047221 */ /* 0x000fe20000010100 */
[----:B------:R-:W-:Y:S01]  /*6160*/  FSETP.GE.FTZ.AND P0, PT, R222, RZ, PT ;  /* 0x000000ffde00720b */ /* 0x000fe20003f16000 */
[----:B------:R-:W-:Y:S01]  /*6170*/  FADD.FTZ R11, -R144, R11 ;  /* 0x0000000b900b7221 */ /* 0x000fe20000010100 */
[-C--:B------:R-:W-:Y:S01]  /*6180*/  HMMA.16816.F32 R20, R132, R192.reuse, R20 ;  /* 0x000000c08414723c */ /* 0x080fe20000001814 */
[----:B------:R-:W-:Y:S03]  /*6190*/  FMUL.FTZ R221, R221, R0 ;  /* 0x00000000dddd7220 */ /* 0x000fe60000410000 */
[----:B------:R-:W-:Y:S01]  /*61a0*/  FADD.FTZ R0, -R146, R7 ;  /* 0x0000000792007221 */ /* 0x000fe20000010100 */
[----:B------:R-:W-:Y:S01]  /*61b0*/  FSEL R2, R2, R146, P1 ;  /* 0x0000009202027208 */ /* 0x000fe20000800000 */
[----:B------:R-:W-:Y:S01]  /*61c0*/  FADD.FTZ R10, -R144, R10 ;  /* 0x0000000a900a7221 */ /* 0x000fe20000010100 */
[----:B------:R-:W-:Y:S01]  /*61d0*/  FSETP.GE.FTZ.AND P1, PT, R142, RZ, PT ;  /* 0x000000ff8e00720b */ /* 0x000fe20003f36000 */
[----:B------:R-:W-:Y:S01]  /*61e0*/  FADD.FTZ R6, -R145, R9 ;  /* 0x0000000991067221 */ /* 0x000fe20000010100 */
[C---:B------:R-:W-:Y:S03]  /*61f0*/  HMMA.16816.F32 R24, R136.reuse, R192, R24 ;  /* 0x000000c08818723c */ /* 0x040fe60000001818 */
[----:B------:R-:W-:Y:S01]  /*6200*/  FMUL.FTZ R219, R219, R2 ;  /* 0x00000002dbdb7220 */ /* 0x000fe20000410000 */
[----:B------:R-:W-:Y:S01]  /*6210*/  FSEL R0, R0, R146, P0 ;  /* 0x0000009200007208 */ /* 0x000fe20000000000 */
[----:B------:R-:W-:Y:S01]  /*6220*/  FADD.FTZ R15, -R144, R15 ;  /* 0x0000000f900f7221 */ /* 0x000fe20000010100 */
[----:B------:R-:W-:Y:S01]  /*6230*/  FSETP.GE.FTZ.AND P0, PT, R217, RZ, PT ;  /* 0x000000ffd900720b */ /* 0x000fe20003f16000 */
[----:B------:R-:W-:Y:S01]  /*6240*/  FADD.FTZ R7, -R145, R8 ;  /* 0x0000000891077221 */ /* 0x000fe20000010100 */
[----:B------:R-:W-:Y:S01]  /*6250*/  FSEL R4, R4, R147, P2 ;  /* 0x0000009304047208 */ /* 0x000fe20001000000 */
[----:B------:R-:W-:Y:S01]  /*6260*/  FMUL.FTZ R222, R222, R0 ;  /* 0x00000000dede7220 */ /* 0x000fe20000410000 */
[----:B------:R-:W-:Y:S01]  /*6270*/  FSETP.GE.FTZ.AND P2, PT, R141, RZ, PT ;  /* 0x000000ff8d00720b */ /* 0x000fe20003f56000 */
[-C--:B------:R-:W-:Y:S01]  /*6280*/  HMMA.16816.F32 R28, R136, R194.reuse, R28 ;  /* 0x000000c2881c723c */ /* 0x080fe2000000181c */
[----:B------:R-:W-:Y:S01]  /*6290*/  FADD.FTZ R14, -R144, R14 ;  /* 0x0000000e900e7221 */ /* 0x000fe20000010100 */
[----:B------:R-:W-:Y:S01]  /*62a0*/  FSEL R0, R11, R144, P0 ;  /* 0x000000900b007208 */ /* 0x000fe20000000000 */
[----:B------:R-:W-:Y:S01]  /*62b0*/  FMUL.FTZ R140, R140, R4 ;  /* 0x000000048c8c7220 */ /* 0x000fe20000410000 */
[----:B------:R-:W-:Y:S01]  /*62c0*/  FSEL R2, R10, R144, P1 ;  /* 0x000000900a027208 */ /* 0x000fe20000800000 */
[----:B------:R-:W-:Y:S01]  /*62d0*/  FADD.FTZ R4, -R145, R13 ;  /* 0x0000000d91047221 */ /* 0x000fe20000010100 */
[----:B------:R-:W-:Y:S01]  /*62e0*/  FSETP.GE.FTZ.AND P0, PT, R223, RZ, PT ;  /* 0x000000ffdf00720b */ /* 0x000fe20003f16000 */
[----:B------:R-:W-:Y:S01]  /*62f0*/  FADD.FTZ R5, -R145, R12 ;  /* 0x0000000c91057221 */ /* 0x000fe20000010100 */
[----:B------:R-:W-:Y:S01]  /*6300*/  FSETP.GE.FTZ.AND P1, PT, R216, RZ, PT ;  /* 0x000000ffd800720b */ /* 0x000fe20003f36000 */
[----:B------:R-:W-:Y:S01]  /*6310*/  FMUL.FTZ R12, R217, R0 ;  /* 0x00000000d90c7220 */ /* 0x000fe20000410000 */
[----:B------:R-:W-:Y:S02]  /*6320*/  HMMA.16816.F32 R32, R132, R194, R32 ;  /* 0x000000c28420723c */ /* 0x000fe40000001820 */
[----:B------:R-:W-:Y:S01]  /*6330*/  FADD.FTZ R0, -R146, R19 ;  /* 0x0000001392007221 */ /* 0x000fe20000010100 */
[-C--:B------:R-:W-:Y:S01]  /*6340*/  FSEL R6, R6, R145.reuse, P2 ;  /* 0x0000009106067208 */ /* 0x080fe20001000000 */
[----:B------:R-:W-:Y:S01]  /*6350*/  FMUL.FTZ R142, R142, R2 ;  /* 0x000000028e8e7220 */ /* 0x000fe20000410000 */
[----:B------:R-:W-:Y:S01]  /*6360*/  FSETP.GE.FTZ.AND P2, PT, R143, RZ, PT ;  /* 0x000000ff8f00720b */ /* 0x000fe20003f56000 */
[----:B------:R-:W-:Y:S01]  /*6370*/  FADD.FTZ R2, -R146, R18 ;  /* 0x0000001292027221 */ /* 0x000fe20000010100 */
[-C--:B------:R-:W-:Y:S01]  /*6380*/  FSEL R15, R15, R144.reuse, P0 ;  /* 0x000000900f0f7208 */ /* 0x080fe20000000000 */
[----:B------:R-:W-:Y:S01]  /*6390*/  FADD.FTZ R17, -R147, R17 ;  /* 0x0000001193117221 */ /* 0x000fe20000010100 */
[----:B------:R-:W-:Y:S03]  /*63a0*/  FSETP.GE.FTZ.AND P0, PT, R228, RZ, PT ;  /* 0x000000ffe400720b */ /* 0x000fe60003f16000 */
[----:B------:R-:W-:Y:S01]  /*63b0*/  FADD.FTZ R23, -R146, R23 ;  /* 0x0000001792177221 */ /* 0x000fe20000010100 */
[-C--:B------:R-:W-:Y:S01]  /*63c0*/  FSEL R7, R7, R145.reuse, P3 ;  /* 0x0000009107077208 */ /* 0x080fe20001800000 */
[C---:B------:R-:W-:Y:S01]  /*63d0*/  FADD.FTZ R16, -R147.reuse, R16 ;  /* 0x0000001093107221 */ /* 0x040fe20000010100 */
[----:B------:R-:W-:Y:S01]  /*63e0*/  FSETP.GE.FTZ.AND P3, PT, R224, RZ, PT ;  /* 0x000000ffe000720b */ /* 0x000fe20003f76000 */
[----:B------:R-:W-:Y:S01]  /*63f0*/  FADD.FTZ R22, -R146, R22 ;  /* 0x0000001692167221 */ /* 0x000fe20000010100 */
[----:B------:R-:W-:Y:S01]  /*6400*/  FSEL R14, R14, R144, P1 ;  /* 0x000000900e0e7208 */ /* 0x000fe20000800000 */
[----:B------:R-:W-:Y:S01]  /*6410*/  FADD.FTZ R21, -R147, R21 ;  /* 0x0000001593157221 */ /* 0x000fe20000010100 */
[----:B------:R-:W-:Y:S01]  /*6420*/  FSETP.GE.FTZ.AND P1, PT, R226, RZ, PT ;  /* 0x000000ffe200720b */ /* 0x000fe20003f36000 */
[----:B------:R-:W-:Y:S01]  /*6430*/  FADD.FTZ R24, -R145, R24 ;  /* 0x0000001891187221 */ /* 0x000fe20000010100 */
[-C--:B------:R-:W-:Y:S01]  /*6440*/  FSEL R4, R4, R145.reuse, P2 ;  /* 0x0000009104047208 */ /* 0x080fe20001000000 */
[----:B------:R-:W-:Y:S01]  /*6450*/  FADD.FTZ R20, -R147, R20 ;  /* 0x0000001493147221 */ /* 0x000fe20000010100 */
[----:B------:R-:W-:Y:S01]  /*6460*/  FSETP.GE.FTZ.AND P2, PT, R220, RZ, PT ;  /* 0x000000ffdc00720b */ /* 0x000fe20003f56000 */
[----:B------:R-:W-:Y:S01]  /*6470*/  FADD.FTZ R26, -R144, R26 ;  /* 0x0000001a901a7221 */ /* 0x000fe20000010100 */
[----:B------:R-:W-:Y:S01]  /*6480*/  FSEL R0, R0, R146, P0 ;  /* 0x0000009200007208 */ /* 0x000fe20000000000 */
[----:B------:R-:W-:Y:S01]  /*6490*/  FMUL.FTZ R9, R143, R4 ;  /* 0x000000048f097220 */ /* 0x000fe20000410000 */
[----:B------:R-:W-:Y:S01]  /*64a0*/  FSEL R5, R5, R145, P3 ;  /* 0x0000009105057208 */ /* 0x000fe20001800000 */
[----:B------:R-:W-:Y:S01]  /*64b0*/  FMUL.FTZ R13, R141, R6 ;  /* 0x000000068d0d7220 */ /* 0x000fe20000410000 */
[----:B------:R-:W-:Y:S01]  /*64c0*/  FSEL R2, R2, R146, P1 ;  /* 0x0000009202027208 */ /* 0x000fe20000800000 */
        /* <DEDUP_REMOVED lines=10> */
[----:B------:R-:W-:Y:S01]  /*6570*/  FADD.FTZ R27, -R144, R27 ;  /* 0x0000001b901b7221 */ /* 0x000fe20000010100 */
        /* <DEDUP_REMOVED lines=14> */
[----:B------:R-:W-:Y:S01]  /*6660*/  FSEL R0, R24, R145, P1 ;  /* 0x0000009118007208 */ /* 0x000fe20000800000 */
[----:B------:R-:W-:Y:S01]  /*6670*/  FMUL.FTZ R7, R215, R4 ;  /* 0x00000004d7077220 */ /* 0x000fe20000410000 */
[----:B------:R-:W-:Y:S02]  /*6680*/  FSEL R5, R20, R147, P3 ;  /* 0x0000009314057208 */ /* 0x000fe40001800000 */
        /* <DEDUP_REMOVED lines=8> */
[----:B------:R-:W-:Y:S02]  /*6710*/  FSEL R5, R25, R145, P3 ;  /* 0x0000009119057208 */ /* 0x000fe40001800000 */
        /* <DEDUP_REMOVED lines=48> */
.L_x_611:
        /* <DEDUP_REMOVED lines=119> */
.L_x_612:
[----:B------:R-:W-:Y:S01]  /*7190*/  LDSM.16.M88.4 R24, [R200] ;  /* 0x00000000c818783b */ /* 0x000fe20000000200 */
[----:B-1----:R-:W-:Y:S01]  /*71a0*/  @P0 IADD3 R0, R245, -0x40, RZ ;  /* 0xffffffc0f5000810 */ /* 0x002fe20007ffe0ff */
[----:B------:R-:W-:Y:S01]  /*71b0*/  IMAD.MOV.U32 R2, RZ, RZ, 0x4 ;  /* 0x00000004ff027424 */ /* 0x000fe200078e00ff */
[----:B------:R-:W-:Y:S01]  /*71c0*/  @UP2 UIADD3 UR9, UP0, UR10, -0x100, URZ ;  /* 0xffffff000a092890 */ /* 0x000fe2000ff1e03f */
[----:B------:R-:W-:Y:S01]  /*71d0*/  IMAD.MOV.U32 R213, RZ, RZ, c[0x0][0x22c] ;  /* 0x00008b00ffd57624 */ /* 0x000fe200078e00ff */
[----:B------:R-:W1:Y:S01]  /*71e0*/  LDSM.16.MT88.4 R8, [R144+0x9000] ;  /* 0x009000009008783b */ /* 0x000e620000004200 */
[----:B------:R-:W-:Y:S01]  /*71f0*/  @P0 IMAD.WIDE R208, R0, R2, UR10 ;  /* 0x0000000a00d00e25 */ /* 0x000fe2000f8e0202 */
[----:B------:R-:W-:Y:S02]  /*7200*/  @UP2 UIADD3.X UR8, UR11, -0x1, URZ, UP0, !UPT ;  /* 0xffffffff0b082890 */ /* 0x000fe400087fe43f */
[----:B------:R-:W-:Y:S01]  /*7210*/  UISETP.GT.AND UP1, UPT, UR7, UR20, UPT ;  /* 0x000000140700728c */ /* 0x000fe2000bf24270 */
[----:B------:R-:W2:Y:S01]  /*7220*/  LDSM.16.MT88.4 R16, [R144+0xb000] ;  /* 0x00b000009010783b */ /* 0x000ea20000004200 */
[----:B------:R-:W-:Y:S01]  /*7230*/  IMAD R213, R213, c[0x0][0x1c0], RZ ;  /* 0x00007000d5d57a24 */ /* 0x000fe200078e02ff */
[----:B------:R-:W-:Y:S01]  /*7240*/  @UP2 UMOV UR10, UR9 ;  /* 0x00000009000a2c82 */ /* 0x000fe20008000000 */
[----:B------:R-:W-:Y:S01]  /*7250*/  IMAD.MOV.U32 R215, RZ, RZ, c[0x0][0x22c] ;  /* 0x00008b00ffd77624 */ /* 0x000fe200078e00ff */
[----:B------:R-:W-:Y:S01]  /*7260*/  @UP2 UMOV UR11, UR8 ;  /* 0x00000008000b2c82 */ /* 0x000fe20008000000 */
[----:B------:R-:W3:Y:S01]  /*7270*/  LDSM.16.MT88.4 R28, [R144+0xd000] ;  /* 0x00d00000901c783b */ /* 0x000ee20000004200 */
[----:B------:R-:W-:Y:S01]  /*7280*/  IMAD.SHL.U32 R213, R213, 0x10, RZ ;  /* 0x00000010d5d57824 */ /* 0x000fe200078e00ff */
[----:B------:R-:W-:Y:S01]  /*7290*/  ULOP3.LUT UR8, UR7, 0x1, URZ, 0xc0, !UPT ;  /* 0x0000000107087892 */ /* 0x000fe2000f8ec03f */
[----:B------:R-:W-:Y:S01]  /*72a0*/  IMAD R215, R215, c[0x0][0x1c0], RZ ;  /* 0x00007000d7d77a24 */ /* 0x000fe200078e02ff */
[----:B------:R-:W-:Y:S01]  /*72b0*/  UIADD3 UR7, UR7, -0x1, URZ ;  /* 0xffffffff07077890 */ /* 0x000fe2000fffe03f */
[----:B------:R-:W-:Y:S01]  /*72c0*/  LDSM.16.M88.4 R32, [R201] ;  /* 0x00000000c920783b */ /* 0x000fe20000000200 */
[----:B------:R-:W-:Y:S01]  /*72d0*/  IMAD.MOV.U32 R214, RZ, RZ, c[0x0][0x22c] ;  /* 0x00008b00ffd67624 */ /* 0x000fe200078e00ff */
[----:B------:R-:W-:Y:S01]  /*72e0*/  UISETP.NE.U32.AND UP0, UPT, UR8, 0x1, UPT ;  /* 0x000000010800788c */ /* 0x000fe2000bf05070 */
[----:B------:R-:W-:Y:S02]  /*72f0*/  IMAD.SHL.U32 R215, R215, 0x20, RZ ;  /* 0x00000020d7d77824 */ /* 0x000fe400078e00ff */
[----:B------:R-:W3:Y:S01]  /*7300*/  LDSM.16.MT88.4 R132, [R144+0x9400] ;  /* 0x009400009084783b */ /* 0x000ee20000004200 */
[----:B------:R-:W-:Y:S02]  /*7310*/  IMAD R214, R214, c[0x0][0x1c0], RZ ;  /* 0x00007000d6d67a24 */ /* 0x000fe400078e02ff */
[----:B------:R-:W-:Y:S02]  /*7320*/  IMAD.MOV.U32 R216, RZ, RZ, c[0x0][0x22c] ;  /* 0x00008b00ffd87624 */ /* 0x000fe400078e00ff */
[----:B------:R-:W3:Y:S01]  /*7330*/  LDSM.16.MT88.4 R136, [R144+0xb400] ;  /* 0x00b400009088783b */ /* 0x000ee20000004200 */
[----:B------:R-:W-:Y:S02]  /*7340*/  IMAD R214, R214, 0x28, RZ ;  /* 0x00000028d6d67824 */ /* 0x000fe400078e02ff */
[----:B------:R-:W-:Y:S02]  /*7350*/  IMAD R216, R216, c[0x0][0x1c0], RZ ;  /* 0x00007000d8d87a24 */ /* 0x000fe400078e02ff */
[----:B------:R-:W3:Y:S01]  /*7360*/  LDSM.16.MT88.4 R140, [R144+0xd400] ;  /* 0x00d40000908c783b */ /* 0x000ee20000004200 */
[----:B------:R-:W-:Y:S02]  /*7370*/  IMAD.MOV.U32 R2, RZ, RZ, c[0x0][0x22c] ;  /* 0x00008b00ff027624 */ /* 0x000fe400078e00ff */
[----:B------:R-:W-:Y:S02]  /*7380*/  IMAD R216, R216, 0x38, RZ ;  /* 0x00000038d8d87824 */ /* 0x000fe400078e02ff */
[----:B------:R-:W4:Y:S01]  /*7390*/  LDL R0, [R1+0x8] ;  /* 0x0000080001007983 */ /* 0x000f220000100800 */
[----:B------:R-:W-:Y:S01]  /*73a0*/  IMAD R2, R2, c[0x0][0x1c0], RZ ;  /* 0x0000700002027a24 */ /* 0x000fe200078e02ff */
[C---:B-1----:R-:W-:Y:S03]  /*73b0*/  HMMA.16816.F32 R4, R24.reuse, R8, RZ ;  /* 0x000000081804723c */ /* 0x042fe600000018ff */
[----:B------:R1:W5:Y:S01]  /*73c0*/  @P0 LDG.E R250, [R208.64] ;  /* 0x00000004d0fa0981 */ /* 0x000362000c1e1900 */
[----:B------:R-:W-:Y:S04]  /*73d0*/  IMAD.U32 R2, R2, -0x40, RZ ;  /* 0xffffffc002027824 */ /* 0x000fe800078e00ff */
[----:B------:R1:W5:Y:S01]  /*73e0*/  @P0 LDG.E R251, [R208.64+0x20] ;  /* 0x00002004d0fb0981 */ /* 0x000362000c1e1900 */
[C---:B------:R-:W-:Y:S03]  /*73f0*/  HMMA.16816.F32 R8, R24.reuse, R10, RZ ;  /* 0x0000000a1808723c */ /* 0x040fe600000018ff */
[C---:B------:R-:W-:Y:S01]  /*7400*/  LEA R211, P1, R2.reuse, R246, 0x2 ;  /* 0x000000f602d37211 */ /* 0x040fe200078210ff */
[----:B------:R1:W5:Y:S03]  /*7410*/  @P0 LDG.E R248, [R208.64+0x80] ;  /* 0x00008004d0f80981 */ /* 0x000366000c1e1900 */
[----:B------:R-:W-:Y:S01]  /*7420*/  LEA.HI.X.SX32 R210, R2, R247, 0x2, P1 ;  /* 0x000000f702d27211 */ /* 0x000fe200008f16ff */
[----:B------:R-:W-:Y:S01]  /*7430*/  IMAD.MOV.U32 R2, RZ, RZ, c[0x0][0x22c] ;  /* 0x00008b00ff027624 */ /* 0x000fe200078e00ff */
[C---:B--2---:R-:W-:Y:S01]  /*7440*/  HMMA.16816.F32 R12, R24.reuse, R16, RZ ;  /* 0x00000010180c723c */ /* 0x044fe200000018ff */
[----:B------:R1:W5:Y:S02]  /*7450*/  @P0 LDG.E R249, [R208.64+0xa0] ;  /* 0x0000a004d0f90981 */ /* 0x000364000c1e1900 */
[----:B------:R-:W-:Y:S05]  /*7460*/  IMAD R2, R2, c[0x0][0x1c0], RZ ;  /* 0x0000700002027a24 */ /* 0x000fea00078e02ff */
[C---:B------:R-:W-:Y:S01]  /*7470*/  HMMA.16816.F32 R16, R24.reuse, R18, RZ ;  /* 0x000000121810723c */ /* 0x040fe200000018ff */
[----:B------:R-:W-:Y:S07]  /*7480*/  IMAD R2, R2, 0x18, RZ ;  /* 0x0000001802027824 */ /* 0x000fee00078e02ff */
        /* <DEDUP_REMOVED lines=9> */
[C---:B------:R-:W-:Y:S08]  /*7520*/  HMMA.16816.F32 R20, R32.reuse, R140, R20 ;  /* 0x0000008c2014723c */ /* 0x040ff00000001814 */
[----:B------:R-:W-:Y:S01]  /*7530*/  HMMA.16816.F32 R24, R32, R142, R24 ;  /* 0x0000008e2018723c */ /* 0x000fe20000001818 */
[----:B------:R-:W1:Y:S05]  /*7540*/  LDSM.16.MT88.4 R32, [R144+0xd800] ;  /* 0x00d800009020783b */ /* 0x000e6a0000004200 */
[----:B------:R-:W-:Y:S02]  /*7550*/  LDSM.16.MT88.4 R140, [R144+0x9c00] ;  /* 0x009c0000908c783b */ /* 0x000fe40000004200 */
[C---:B--2---:R-:W-:Y:S08]  /*7560*/  HMMA.16816.F32 R4, R28.reuse, R132, R4 ;  /* 0x000000841c04723c */ /* 0x044ff00000001804 */
[C---:B------:R-:W-:Y:S01]  /*7570*/  HMMA.16816.F32 R8, R28.reuse, R134, R8 ;  /* 0x000000861c08723c */ /* 0x040fe20000001808 */
[----:B------:R-:W2:Y:S07]  /*7580*/  LDSM.16.M88.4 R132, [R202] ;  /* 0x00000000ca84783b */ /* 0x000eae0000000200 */
[C---:B---3--:R-:W-:Y:S08]  /*7590*/  HMMA.16816.F32 R12, R28.reuse, R136, R12 ;  /* 0x000000881c0c723c */ /* 0x048ff0000000180c */
[C---:B------:R-:W-:Y:S01]  /*75a0*/  HMMA.16816.F32 R16, R28.reuse, R138, R16 ;  /* 0x0000008a1c10723c */ /* 0x040fe20000001810 */
[----:B------:R-:W3:Y:S07]  /*75b0*/  LDSM.16.MT88.4 R136, [R144+0xbc00] ;  /* 0x00bc00009088783b */ /* 0x000eee0000004200 */
[C---:B-1----:R-:W-:Y:S08]  /*75c0*/  HMMA.16816.F32 R20, R28.reuse, R32, R20 ;  /* 0x000000201c14723c */ /* 0x042ff00000001814 */
[----:B------:R-:W-:Y:S01]  /*75d0*/  HMMA.16816.F32 R24, R28, R34, R24 ;  /* 0x000000221c18723c */ /* 0x000fe20000001818 */
[----:B------:R-:W1:Y:S05]  /*75e0*/  LDSM.16.MT88.4 R28, [R144+0xdc00] ;  /* 0x00dc0000901c783b */ /* 0x000e6a0000004200 */
[----:B------:R-:W-:Y:S02]  /*75f0*/  LDSM.16.M88.4 R32, [R200+0x2000] ;  /* 0x00200000c820783b */ /* 0x000fe40000000200 */
        /* <DEDUP_REMOVED lines=35> */
[----:B------:R-:W3:Y:S05]  /*7830*/  LDSM.16.MT88.4 R136, [R144+0xcc00] ;  /* 0x00cc00009088783b */ /* 0x000eea0000004200 */
[----:B------:R-:W4:Y:S02]  /*7840*/  LDSM.16.MT88.4 R144, [R144+0xec00] ;  /* 0x00ec00009090783b */ /* 0x000f240000004200 */
[C---:B-1----:R-:W-:Y:S07]  /*7850*/  HMMA.16816.F32 R20, R32.reuse, R28, R20 ;  /* 0x0000001c2014723c */ /* 0x042fee0000001814 */
[----:B------:R-:W-:Y:S01]  /*7860*/  IMAD.MOV.U32 R28, RZ, RZ, R211 ;  /* 0x000000ffff1c7224 */ /* 0x000fe200078e00d3 */
[----:B------:R-:W-:Y:S04]  /*7870*/  HMMA.16816.F32 R24, R32, R30, R24 ;  /* 0x0000001e2018723c */ /* 0x000fe80000001818 */
[----:B------:R-:W-:Y:S03]  /*7880*/  IMAD.MOV.U32 R29, RZ, RZ, R210 ;  /* 0x000000ffff1d7224 */ /* 0x000fe600078e00d2 */
[CC--:B------:R-:W-:Y:S01]  /*7890*/  LEA R30, P1, R252.reuse, R28.reuse, 0x2 ;  /* 0x0000001cfc1e7211 */ /* 0x0c0fe200078210ff */
[C---:B--2---:R-:W-:Y:S05]  /*78a0*/  HMMA.16816.F32 R4, R132.reuse, R140, R4 ;  /* 0x0000008c8404723c */ /* 0x044fea0000001804 */
[-C--:B------:R-:W-:Y:S02]  /*78b0*/  LEA.HI.X.SX32 R31, R252, R29.reuse, 0x2, P1 ;  /* 0x0000001dfc1f7211 */ /* 0x080fe400008f16ff */
[CC--:B------:R-:W-:Y:S01]  /*78c0*/  LEA R32, P0, R213.reuse, R28.reuse, 0x2 ;  /* 0x0000001cd5207211 */ /* 0x0c0fe200078010ff */
[C---:B------:R-:W-:Y:S04]  /*78d0*/  HMMA.16816.F32 R8, R132.reuse, R142, R8 ;  /* 0x0000008e8408723c */ /* 0x040fe80000001808 */
[-C--:B------:R-:W-:Y:S02]  /*78e0*/  LEA.HI.X.SX32 R33, R213, R29.reuse, 0x2, P0 ;  /* 0x0000001dd5217211 */ /* 0x080fe400000f16ff */
[CC--:B------:R-:W-:Y:S02]  /*78f0*/  LEA R34, P0, R215.reuse, R28.reuse, 0x2 ;  /* 0x0000001cd7227211 */ /* 0x0c0fe400078010ff */
[C---:B---3--:R-:W-:Y:S01]  /*7900*/  HMMA.16816.F32 R12, R132.reuse, R136, R12 ;  /* 0x00000088840c723c */ /* 0x048fe2000000180c */
[----:B------:R-:W2:Y:S03]  /*7910*/  LDL R137, [R1+0x4] ;  /* 0x0000040001897983 */ /* 0x000ea60000100800 */
[-C--:B------:R-:W-:Y:S01]  /*7920*/  LEA.HI.X.SX32 R35, R215, R29.reuse, 0x2, P0 ;  /* 0x0000001dd7237211 */ /* 0x080fe200000f16ff */
[----:B------:R-:W-:Y:S01]  /*7930*/  IMAD.MOV.U32 R215, RZ, RZ, c[0x0][0x22c] ;  /* 0x00008b00ffd77624 */ /* 0x000fe200078e00ff */
[----:B------:R-:W3:Y:S02]  /*7940*/  LDL R136, [R1+0xc] ;  /* 0x00000c0001887983 */ /* 0x000ee40000100800 */
[C---:B------:R-:W-:Y:S03]  /*7950*/  HMMA.16816.F32 R16, R132.reuse, R138, R16 ;  /* 0x0000008a8410723c */ /* 0x040fe60000001810 */
[----:B------:R-:W-:Y:S01]  /*7960*/  RED.E.ADD.F32.FTZ.RN.STRONG.GPU [R28.64], R4 ;  /* 0x000000041c00798e */ /* 0x000fe2000c10e784 */
[----:B------:R-:W-:Y:S04]  /*7970*/  IMAD R215, R215, c[0x0][0x1c0], RZ ;  /* 0x00007000d7d77a24 */ /* 0x000fe800078e02ff */
[C---:B----4-:R-:W-:Y:S01]  /*7980*/  HMMA.16816.F32 R20, R132.reuse, R144, R20 ;  /* 0x000000908414723c */ /* 0x050fe20000001814 */
[----:B------:R-:W-:Y:S03]  /*7990*/  RED.E.ADD.F32.FTZ.RN.STRONG.GPU [R30.64], R5 ;  /* 0x000000051e00798e */ /* 0x000fe6000c10e784 */
[----:B------:R-:W-:Y:S02]  /*79a0*/  IMAD.SHL.U32 R215, R215, 0x10, RZ ;  /* 0x00000010d7d77824 */ /* 0x000fe400078e00ff */
[----:B------:R1:W-:Y:S02]  /*79b0*/  RED.E.ADD.F32.FTZ.RN.STRONG.GPU [R32.64], R6 ;  /* 0x000000062000798e */ /* 0x0003e4000c10e784 */
[----:B------:R-:W-:Y:S04]  /*79c0*/  HMMA.16816.F32 R24, R132, R146, R24 ;  /* 0x000000928418723c */ /* 0x000fe80000001818 */
[----:B------:R-:W-:Y:S03]  /*79d0*/  IADD3 R138, R215, 0x20, RZ ;  /* 0x00000020d78a7810 */ /* 0x000fe60007ffe0ff */
[CC--:B------:R-:W-:Y:S05]  /*79e0*/  LEA R132, P1, R2.reuse, R28.reuse, 0x2 ;  /* 0x0000001c02847211 */ /* 0x0c0fea00078210ff */
[-C--:B------:R-:W-:Y:S01]  /*79f0*/  LEA.HI.X.SX32 R133, R2, R29.reuse, 0x2, P1 ;  /* 0x0000001d02857211 */ /* 0x080fe200008f16ff */
[----:B------:R-:W-:Y:S04]  /*7a00*/  IMAD.MOV.U32 R2, RZ, RZ, c[0x0][0x22c] ;  /* 0x00008b00ff027624 */ /* 0x000fe800078e00ff */
[----:B------:R-:W-:Y:S01]  /*7a10*/  IMAD R2, R2, c[0x0][0x1c0], RZ ;  /* 0x0000700002027a24 */ /* 0x000fe200078e02ff */
[----:B------:R4:W-:Y:S03]  /*7a20*/  RED.E.ADD.F32.FTZ.RN.STRONG.GPU [R132.64], R7 ;  /* 0x000000078400798e */ /* 0x0009e6000c10e784 */
[----:B------:R-:W-:Y:S02]  /*7a30*/  IMAD R2, R2, 0x30, RZ ;  /* 0x0000003002027824 */ /* 0x000fe400078e02ff */
[----:B------:R4:W-:Y:S01]  /*7a40*/  RED.E.ADD.F32.FTZ.RN.STRONG.GPU [R34.64], R8 ;  /* 0x000000082200798e */ /* 0x0009e2000c10e784 */
[-C--:B-1----:R-:W-:Y:S02]  /*7a50*/  LEA R32, P2, R214, R28.reuse, 0x2 ;  /* 0x0000001cd6207211 */ /* 0x082fe400078410ff */
[-C--:B------:R-:W-:Y:S02]  /*7a60*/  LEA R4, P1, R2, R28.reuse, 0x2 ;  /* 0x0000001c02047211 */ /* 0x080fe400078210ff */
[-C--:B------:R-:W-:Y:S01]  /*7a70*/  LEA.HI.X.SX32 R33, R214, R29.reuse, 0x2, P2 ;  /* 0x0000001dd6217211 */ /* 0x080fe200010f16ff */
[----:B------:R-:W-:Y:S01]  /*7a80*/  IMAD.MOV.U32 R214, RZ, RZ, c[0x0][0x22c] ;  /* 0x00008b00ffd67624 */ /* 0x000fe200078e00ff */
[-C--:B------:R-:W-:Y:S02]  /*7a90*/  LEA.HI.X.SX32 R5, R2, R29.reuse, 0x2, P1 ;  /* 0x0000001d02057211 */ /* 0x080fe400008f16ff */
[----:B------:R-:W3:Y:S01]  /*7aa0*/  LDL R2, [R1] ;  /* 0x0000000001027983 */ /* 0x000ee20000100800 */
[-C--:B------:R-:W-:Y:S01]  /*7ab0*/  LEA R6, P0, R216, R28.reuse, 0x2 ;  /* 0x0000001cd8067211 */ /* 0x080fe200078010ff */
[----:B------:R-:W-:Y:S03]  /*7ac0*/  IMAD R214, R214, c[0x0][0x1c0], RZ ;  /* 0x00007000d6d67a24 */ /* 0x000fe600078e02ff */
[----:B------:R1:W-:Y:S01]  /*7ad0*/  RED.E.ADD.F32.FTZ.RN.STRONG.GPU [R32.64], R9 ;  /* 0x000000092000798e */ /* 0x0003e2000c10e784 */
[----:B------:R-:W-:Y:S04]  /*7ae0*/  IMAD.SHL.U32 R214, R214, 0x10, RZ ;  /* 0x00000010d6d67824 */ /* 0x000fe800078e00ff */
[----:B------:R1:W-:Y:S01]  /*7af0*/  RED.E.ADD.F32.FTZ.RN.STRONG.GPU [R4.64], R10 ;  /* 0x0000000a0400798e */ /* 0x0003e2000c10e784 */
[----:B------:R-:W-:Y:S02]  /*7b00*/  IADD3 R140, R214, 0x20, RZ ;  /* 0x00000020d68c7810 */ /* 0x000fe40007ffe0ff */
[-C--:B----4-:R-:W-:Y:S02]  /*7b10*/  LEA.HI.X.SX32 R7, R216, R29.reuse, 0x2, P0 ;  /* 0x0000001dd8077211 */ /* 0x090fe400000f16ff */
[----:B------:R-:W-:Y:S01]  /*7b20*/  IADD3 R139, R214, 0x20, RZ ;  /* 0x00000020d68b7810 */ /* 0x000fe20007ffe0ff */
[C---:B------:R-:W-:Y:S01]  /*7b30*/  IMAD.IADD R140, R252.reuse, 0x1, R140 ;  /* 0x00000001fc8c7824 */ /* 0x040fe200078e028c */
[C---:B------:R-:W-:Y:S01]  /*7b40*/  IADD3 R35, R213.reuse, 0x40, RZ ;  /* 0x00000040d5237810 */ /* 0x040fe20007ffe0ff */
[----:B------:R4:W-:Y:S01]  /*7b50*/  RED.E.ADD.F32.FTZ.RN.STRONG.GPU [R6.64], R11 ;  /* 0x0000000b0600798e */ /* 0x0009e2000c10e784 */
[C---:B------:R-:W-:Y:S01]  /*7b60*/  IADD3 R133, R213.reuse, 0x40, RZ ;  /* 0x00000040d5857810 */ /* 0x040fe20007ffe0ff */
[C---:B------:R-:W-:Y:S01]  /*7b70*/  IMAD.IADD R139, R252.reuse, 0x1, R139 ;  /* 0x00000001fc8b7824 */ /* 0x040fe200078e028b */
[C---:B------:R-:W-:Y:S01]  /*7b80*/  IADD3 R34, R213.reuse, 0x40, RZ ;  /* 0x00000040d5227810 */ /* 0x040fe20007ffe0ff */
[C---:B------:R-:W-:Y:S01]  /*7b90*/  IMAD.IADD R35, R252.reuse, 0x1, R35 ;  /* 0x00000001fc237824 */ /* 0x040fe200078e0223 */
[----:B------:R4:W-:Y:S01]  /*7ba0*/  RED.E.ADD.F32.FTZ.RN.STRONG.GPU [R28.64+0x80], R12 ;  /* 0x0000800c1c00798e */ /* 0x0009e2000c10e784 */
[C---:B------:R-:W-:Y:S01]  /*7bb0*/  IMAD.IADD R139, R252.reuse, 0x1, R139 ;  /* 0x00000001fc8b7824 */ /* 0x040fe200078e028b */
[----:B------:R-:W-:Y:S01]  /*7bc0*/  IADD3 R132, R213, 0x40, RZ ;  /* 0x00000040d5847810 */ /* 0x000fe20007ffe0ff */
[C---:B------:R-:W-:Y:S02]  /*7bd0*/  IMAD.IADD R34, R252.reuse, 0x1, R34 ;  /* 0x00000001fc227824 */ /* 0x040fe400078e0222 */
[----:B------:R4:W-:Y:S02]  /*7be0*/  RED.E.ADD.F32.FTZ.RN.STRONG.GPU [R30.64+0x80], R13 ;  /* 0x0000800d1e00798e */ /* 0x0009e4000c10e784 */
[----:B------:R-:W-:Y:S01]  /*7bf0*/  IMAD.IADD R132, R252, 0x1, R132 ;  /* 0x00000001fc847824 */ /* 0x000fe200078e0284 */
[-C--:B-1----:R-:W-:Y:S01]  /*7c00*/  LEA R32, P1, R140, R28.reuse, 0x2 ;  /* 0x0000001c8c207211 */ /* 0x082fe200078210ff */
[C---:B------:R-:W-:Y:S02]  /*7c10*/  IMAD.IADD R34, R252.reuse, 0x1, R34 ;  /* 0x00000001fc227824 */ /* 0x040fe400078e0222 */
[----:B------:R-:W-:Y:S01]  /*7c20*/  IMAD.IADD R132, R252, 0x1, R132 ;  /* 0x00000001fc847824 */ /* 0x000fe200078e0284 */
[-C--:B------:R-:W-:Y:S02]  /*7c30*/  LEA.HI.X.SX32 R33, R140, R29.reuse, 0x2, P1 ;  /* 0x0000001d8c217211 */ /* 0x080fe400008f16ff */
[-C--:B------:R-:W-:Y:S01]  /*7c40*/  LEA R4, P0, R138, R28.reuse, 0x2 ;  /* 0x0000001c8a047211 */ /* 0x080fe200078010ff */
[----:B------:R-:W-:Y:S03]  /*7c50*/  IMAD.IADD R132, R252, 0x1, R132 ;  /* 0x00000001fc847824 */ /* 0x000fe600078e0284 */
[-C--:B------:R-:W-:Y:S02]  /*7c60*/  LEA.HI.X.SX32 R5, R138, R29.reuse, 0x2, P0 ;  /* 0x0000001d8a057211 */ /* 0x080fe400000f16ff */
[----:B------:R-:W-:Y:S02]  /*7c70*/  IADD3 R138, R214, 0x20, RZ ;  /* 0x00000020d68a7810 */ /* 0x000fe40007ffe0ff */
[CC--:B------:R-:W-:Y:S01]  /*7c80*/  LEA R10, P0, R139.reuse, R28.reuse, 0x2 ;  /* 0x0000001c8b0a7211 */ /* 0x0c0fe200078010ff */
[----:B------:R1:W-:Y:S02]  /*7c90*/  RED.E.ADD.F32.FTZ.RN.STRONG.GPU [R4.64], R14 ;  /* 0x0000000e0400798e */ /* 0x0003e4000c10e784 */
[C---:B------:R-:W-:Y:S01]  /*7ca0*/  IMAD.IADD R138, R252.reuse, 0x1, R138 ;  /* 0x00000001fc8a7824 */ /* 0x040fe200078e028a */
[-C--:B----4-:R-:W-:Y:S02]  /*7cb0*/  LEA.HI.X.SX32 R11, R139, R29.reuse, 0x2, P0 ;  /* 0x0000001d8b0b7211 */ /* 0x090fe400000f16ff */
[----:B------:R4:W-:Y:S01]  /*7cc0*/  RED.E.ADD.F32.FTZ.RN.STRONG.GPU [R32.64], R15 ;  /* 0x0000000f2000798e */ /* 0x0009e2000c10e784 */
[C---:B------:R-:W-:Y:S01]  /*7cd0*/  IMAD.IADD R138, R252.reuse, 0x1, R138 ;  /* 0x00000001fc8a7824 */ /* 0x040fe200078e028a */
[CC--:B------:R-:W-:Y:S03]  /*7ce0*/  LEA R12, P4, R35.reuse, R28.reuse, 0x2 ;  /* 0x0000001c230c7211 */ /* 0x0c0fe600078810ff */
[----:B------:R-:W-:Y:S01]  /*7cf0*/  IMAD.IADD R138, R252, 0x1, R138 ;  /* 0x00000001fc8a7824 */ /* 0x000fe200078e028a */
[----:B------:R4:W-:Y:S01]  /*7d00*/  RED.E.ADD.F32.FTZ.RN.STRONG.GPU [R10.64], R16 ;  /* 0x000000100a00798e */ /* 0x0009e2000c10e784 */
[-C--:B------:R-:W-:Y:S03]  /*7d10*/  LEA.HI.X.SX32 R13, R35, R29.reuse, 0x2, P4 ;  /* 0x0000001d230d7211 */ /* 0x080fe600020f16ff */
        /* <DEDUP_REMOVED lines=10> */
[----:B------:R-:W-:Y:S01]  /*7dc0*/  LDSM.16.MT88.4 R132, [R3+0x11800] ;  /* 0x011800000384783b */ /* 0x000fe20000004200 */
[CC--:B--2---:R-:W-:Y:S04]  /*7dd0*/  LEA R6, P1, R137.reuse, R28.reuse, 0x2 ;  /* 0x0000001c89067211 */ /* 0x0c4fe800078210ff */
[-C--:B------:R-:W-:Y:S02]  /*7de0*/  LEA.HI.X.SX32 R7, R137, R29.reuse, 0x2, P1 ;  /* 0x0000001d89077211 */ /* 0x080fe400008f16ff */
[CC--:B---3--:R-:W-:Y:S03]  /*7df0*/  LEA R4, P0, R136.reuse, R28.reuse, 0x2 ;  /* 0x0000001c88047211 */ /* 0x0c8fe600078010ff */
        /* <DEDUP_REMOVED lines=8> */
[----:B------:R-:W-:Y:S01]  /*7e80*/  RED.E.ADD.F32.FTZ.RN.STRONG.GPU [R10.64], R24 ;  /* 0x000000180a00798e */ /* 0x000fe2000c10e784 */
[CC--:B-1----:R-:W-:Y:S04]  /*7e90*/  LEA R4, P0, R0.reuse, R28.reuse, 0x2 ;  /* 0x0000001c00047211 */ /* 0x0c2fe800078010ff */
[----:B------:R-:W-:Y:S01]  /*7ea0*/  RED.E.ADD.F32.FTZ.RN.STRONG.GPU [R8.64], R25 ;  /* 0x000000190800798e */ /* 0x000fe2000c10e784 */
[-C--:B------:R-:W-:Y:S02]  /*7eb0*/  LEA.HI.X.SX32 R5, R0, R29.reuse, 0x2, P0 ;  /* 0x0000001d00057211 */ /* 0x080fe400000f16ff */
[----:B------:R-:W-:Y:S02]  /*7ec0*/  PLOP3.LUT P0, PT, PT, PT, UP1, 0x80, 0x0 ;  /* 0x000000000000781c */ /* 0x000fe40003f0f018 */
[----:B------:R-:W-:Y:S01]  /*7ed0*/  LDSM.16.MT88.4 R8, [R196] ;  /* 0x00000000c408783b */ /* 0x000fe20000004200 */
[----:B------:R-:W-:Y:S02]  /*7ee0*/  IADD3 R0, R196, -0x3000, RZ ;  /* 0xffffd000c4007810 */ /* 0x000fe40007ffe0ff */
[C---:B------:R-:W-:Y:S02]  /*7ef0*/  LEA R6, P1, R2.reuse, R28, 0x2 ;  /* 0x0000001c02067211 */ /* 0x040fe400078210ff */
[----:B------:R-:W-:Y:S02]  /*7f00*/  LDSM.16.MT88.4 R12, [R3+0x11000] ;  /* 0x01100000030c783b */ /* 0x000fe40000004200 */
[----:B------:R-:W-:Y:S02]  /*7f10*/  LEA.HI.X.SX32 R7, R2, R29, 0x2, P1 ;  /* 0x0000001d02077211 */ /* 0x000fe400008f16ff */
[----:B------:R-:W-:Y:S01]  /*7f20*/  PLOP3.LUT P1, PT, PT, PT, UP0, 0x80, 0x0 ;  /* 0x000000000000781c */ /* 0x000fe20003f2f008 */
[----:B------:R-:W-:Y:S01]  /*7f30*/  LDSM.16.MT88.4 R16, [R196+0x1000] ;  /* 0x00100000c410783b */ /* 0x000fe20000004200 */
[----:B------:R-:W-:Y:S04]  /*7f40*/  @UP2 UIADD3 UR19, UP0, UR19, -0x100, URZ ;  /* 0xffffff0013132890 */ /* 0x000fe8000ff1e03f */
[----:B------:R-:W-:Y:S01]  /*7f50*/  RED.E.ADD.F32.FTZ.RN.STRONG.GPU [R6.64], R26 ;  /* 0x0000001a0600798e */ /* 0x000fe2000c10e784 */
[----:B------:R-:W-:Y:S04]  /*7f60*/  @UP2 UIADD3.X UR18, UR18, -0x1, URZ, UP0, !UPT ;  /* 0xffffffff12122890 */ /* 0x000fe800087fe43f */
[----:B------:R-:W-:Y:S02]  /*7f70*/  RED.E.ADD.F32.FTZ.RN.STRONG.GPU [R4.64], R27 ;  /* 0x0000001b0400798e */ /* 0x000fe4000c10e784 */
[----:B------:R-:W-:Y:S03]  /*7f80*/  @P1 IADD3 R0, R196, 0x3000, RZ ;  /* 0x00003000c4001810 */ /* 0x000fe60007ffe0ff */
[----:B------:R-:W1:Y:S05]  /*7f90*/  LDSM.16.MT88.4 R4, [R3+0xf000] ;  /* 0x00f000000304783b */ /* 0x000e6a0000004200 */
[----:B------:R-:W2:Y:S05]  /*7fa0*/  LDSM.16.MT88.4 R28, [R196+0x2000] ;  /* 0x00200000c41c783b */ /* 0x000eaa0000004200 */
[----:B------:R-:W3:Y:S05]  /*7fb0*/  LDSM.16.MT88.4 R20, [R196+0x400] ;  /* 0x00040000c414783b */ /* 0x000eea0000004200 */
[----:B------:R-:W4:Y:S01]  /*7fc0*/  LDSM.16.MT88.4 R24, [R196+0x1400] ;  /* 0x00140000c418783b */ /* 0x000f220000004200 */
        /* <DEDUP_REMOVED lines=15> */
[----:B------:R-:W2:Y:S05]  /*80c0*/  LDSM.16.MT88.4 R4, [R3+0x10000] ;  /* 0x010000000304783b */ /* 0x000eaa0000004200 */
[----:B------:R-:W1:Y:S02]  /*80d0*/  LDSM.16.MT88.4 R28, [R196+0x1800] ;  /* 0x00180000c41c783b */ /* 0x000e640000004200 */
[-C--:B---3--:R-:W-:Y:S08]  /*80e0*/  HMMA.16816.F32 R84, R32, R20.reuse, R84 ;  /* 0x000000142054723c */ /* 0x088ff00000001854 */
[C---:B------:R-:W-:Y:S08]  /*80f0*/  HMMA.16816.F32 R88, R132.reuse, R20, R88 ;  /* 0x000000148458723c */ /* 0x040ff00000001858 */
[-C--:B------:R-:W-:Y:S08]  /*8100*/  HMMA.16816.F32 R92, R132, R22.reuse, R92 ;  /* 0x00000016845c723c */ /* 0x080ff0000000185c */
[C---:B------:R-:W-:Y:S01]  /*8110*/  HMMA.16816.F32 R96, R32.reuse, R22, R96 ;  /* 0x000000162060723c */ /* 0x040fe20000001860 */
[----:B------:R-:W3:Y:S07]  /*8120*/  LDSM.16.MT88.4 R20, [R196+0x2800] ;  /* 0x00280000c414783b */ /* 0x000eee0000004200 */
        /* <DEDUP_REMOVED lines=10> */
[----:B------:R-:W4:Y:S05]  /*81d0*/  LDSM.16.MT88.4 R8, [R196+0x1c00] ;  /* 0x001c0000c408783b */ /* 0x000f2a0000004200 */
[----:B------:R3:W1:Y:S02]  /*81e0*/  LDSM.16.MT88.4 R32, [R196+0x2c00] ;  /* 0x002c0000c420783b */ /* 0x0006640000004200 */
        /* <DEDUP_REMOVED lines=242> */
.L_x_614:
        /* <DEDUP_REMOVED lines=19> */
.L_x_615:
[----:B-1----:R-:W2:Y:S01]  /*9240*/  LDL.64 R4, [R1+0x28] ;  /* 0x0000280001047983 */ /* 0x002ea20000100a00 */
[----:B-----5:R-:W-:Y:S01]  /*9250*/  IMAD.SHL.U32 R2, R212, 0x2, RZ ;  /* 0x00000002d4027824 */ /* 0x020fe200078e00ff */
[----:B------:R-:W-:Y:S01]  /*9260*/  USHF.L.U32 UR7, UR15, 0x7, URZ ;  /* 0x000000070f077899 */ /* 0x000fe2000800063f */
[----:B------:R-:W-:Y:S01]  /*9270*/  BSSY B0, `(.L_x_616) ;  /* 0x0000033000007945 */ /* 0x000fe20003800000 */
[----:B------:R-:W-:Y:S01]  /*9280*/  BAR.SYNC.DEFER_BLOCKING 0x0 ;  /* 0x0000000000007b1d */ /* 0x000fe20000010000 */
[----:B------:R-:W-:Y:S02]  /*9290*/  UIMAD UR6, UR15, -0x80, UR6 ;  /* 0xffffff800f0678a4 */ /* 0x000fe4000f8e0206 */
[----:B------:R-:W-:Y:S01]  /*92a0*/  USHF.R.S32.HI UR10, URZ, 0x1f, UR7 ;  /* 0x0000001f3f0a7899 */ /* 0x000fe20008011407 */
[----:B------:R-:W-:Y:S01]  /*92b0*/  IMAD.U32 R25, RZ, RZ, UR7 ;  /* 0x00000007ff197e24 */ /* 0x000fe2000f8e00ff */
[----:B------:R-:W-:Y:S01]  /*92c0*/  USHF.R.S32.HI UR17, URZ, 0x1f, UR40 ;  /* 0x0000001f3f117899 */ /* 0x000fe20008011428 */
[----:B------:R-:W1:Y:S01]  /*92d0*/  S2R R9, SR_TID.X ;  /* 0x0000000000097919 */ /* 0x000e620000002100 */
[----:B------:R-:W-:-:S02]  /*92e0*/  ULDC.64 UR8, c[0x0][0x3a0] ;  /* 0x0000e80000087ab9 */ /* 0x000fc40000000a00 */
[----:B------:R-:W-:-:S04]  /*92f0*/  UIMAD UR8, UR10, UR8, URZ ;  /* 0x000000080a0872a4 */ /* 0x000fc8000f8e023f */
[----:B------:R-:W-:-:S06]  /*9300*/  UIMAD UR8, UR7, UR9, UR8 ;  /* 0x00000009070872a4 */ /* 0x000fcc000f8e0208 */
[----:B------:R-:W-:Y:S01]  /*9310*/  IMAD.U32 R8, RZ, RZ, UR8 ;  /* 0x00000008ff087e24 */ /* 0x000fe2000f8e00ff */
[----:B------:R-:W-:Y:S02]  /*9320*/  ULDC.64 UR8, c[0x0][0x3b8] ;  /* 0x0000ee0000087ab9 */ /* 0x000fe40000000a00 */
[----:B------:R-:W-:Y:S01]  /*9330*/  UIMAD UR8, UR17, UR8, URZ ;  /* 0x00000008110872a4 */ /* 0x000fe2000f8e023f */
[----:B------:R3:W4:Y:S03]  /*9340*/  LDS.128 R36, [R2+0xa000] ;  /* 0x00a0000002247984 */ /* 0x0007260000000c00 */
[----:B------:R-:W-:Y:S01]  /*9350*/  UIMAD UR8, UR40, UR9, UR8 ;  /* 0x00000009280872a4 */ /* 0x000fe2000f8e0208 */
[----:B------:R3:W2:Y:S01]  /*9360*/  LDS.128 R32, [R2+0xc000] ;  /* 0x00c0000002207984 */ /* 0x0006a20000000c00 */
[----:B-1----:R-:W-:-:S03]  /*9370*/  SHF.R.S32.HI R0, RZ, 0x1f, R9 ;  /* 0x0000001fff007819 */ /* 0x002fc60000011409 */
[----:B------:R3:W1:Y:S01]  /*9380*/  LDS.128 R28, [R2+0xe000] ;  /* 0x00e00000021c7984 */ /* 0x0006620000000c00 */
[----:B------:R-:W-:-:S03]  /*9390*/  LEA.HI R0, R0, R9, RZ, 0x2 ;  /* 0x0000000900007211 */ /* 0x000fc600078f10ff */
[----:B------:R3:W1:Y:S01]  /*93a0*/  LDS.128 R48, [R2+0xf000] ;  /* 0x00f0000002307984 */ /* 0x0006620000000c00 */
        /* <DEDUP_REMOVED lines=12> */
[----:B------:R-:W-:Y:S01]  /*9470*/  IADD3.X R5, R5, UR16, R8, P0, !PT ;  /* 0x0000001005057c10 */ /* 0x000fe200087fe408 */
[----:B------:R-:W-:-:S04]  /*9480*/  IMAD.U32 R8, RZ, RZ, UR40 ;  /* 0x00000028ff087e24 */ /* 0x000fc8000f8e00ff */
        /* <DEDUP_REMOVED lines=17> */
.L_x_617:
[----:B-1-34-:R-:W-:Y:S05]  /*95a0*/  BSYNC B0 ;  /* 0x0000000000007941 */ /* 0x01afea0003800000 */
.L_x_616:
[----:B------:R-:W-:Y:S01]  /*95b0*/  IADD3 R2, R0, 0x40, RZ ;  /* 0x0000004000027810 */ /* 0x000fe20007ffe0ff */
        /* <DEDUP_REMOVED lines=16> */
.L_x_619:
[----:B------:R-:W-:Y:S05]  /*96c0*/  BSYNC B0 ;  /* 0x0000000000007941 */ /* 0x000fea0003800000 */
.L_x_618:
[----:B------:R-:W-:Y:S01]  /*96d0*/  ULDC.64 UR8, c[0x0][0x3a8] ;  /* 0x0000ea0000087ab9 */ /* 0x000fe20000000a00 */
[----:B------:R-:W-:Y:S01]  /*96e0*/  IMAD.WIDE.U32 R6, R25, c[0x0][0x3a8], R6 ;  /* 0x0000ea0019067a25 */ /* 0x000fe200078e0006 */
        /* <DEDUP_REMOVED lines=25> */
.L_x_621:
[----:B------:R-:W-:Y:S05]  /*9880*/  BSYNC B0 ;  /* 0x0000000000007941 */ /* 0x000fea0003800000 */
.L_x_620:
        /* <DEDUP_REMOVED lines=13> */
.L_x_608:
[----:B------:R-:W-:Y:S05]  /*9960*/  BSYNC B1 ;  /* 0x0000000000017941 */ /* 0x000fea0003800000 */
.L_x_594:
        /* <DEDUP_REMOVED lines=11> */
.L_x_622:
[----:B------:R-:W-:Y:S05]  /*9a20*/  EXIT ;  /* 0x000000000000794d */ /* 0x000fea0003800000 */
.L_x_624:
        /* <DEDUP_REMOVED lines=13> */
.L_x_1292:


//--------------------- .text._ZN5flash44flash_bwd_dq_dk_dv_loop_seqk_parallel_kernelI23Flash_bwd_kernel_traitsILi96ELi64ELi128ELi8ELi2ELi4ELi4ELb1ELb0EN7cutlass6half_tE19Flash_kernel_traitsILi96ELi64ELi128ELi8ES3_EELb0ELb0ELb1ELb0ELb0ELb1ELb1EEEvNS_16Flash_bwd_paramsE --------------------------
	.section	.text._ZN5flash44flash_bwd_dq_dk_dv_loop_seqk_parallel_kernelI23Flash_bwd_kernel_traitsILi96ELi64ELi128ELi8ELi2ELi4ELi4ELb1ELb0EN7cutlass6half_tE19Flash_kernel_traitsILi96ELi64ELi128ELi8ES3_EELb0ELb0ELb1ELb0ELb0ELb1ELb1EEEvNS_16Flash_bwd_paramsE,"ax",@progbits
	.sectioninfo	@"SHI_REGISTERS=255"
	.align	128
        .global         _ZN5flash44flash_bwd_dq_dk_dv_loop_seqk_parallel_kernelI23Flash_bwd_kernel_traitsILi96ELi64ELi128ELi8ELi2ELi4ELi4ELb1ELb0EN7cutlass6half_tE19Flash_kernel_traitsILi96ELi64ELi128ELi8ES3_EELb0ELb0ELb1ELb0ELb0ELb1ELb1EEEvNS_16Flash_bwd_paramsE
        .type           _ZN5flash44flash_bwd_dq_dk_dv_loop_seqk_parallel_kernelI23Flash_bwd_kernel_traitsILi96ELi64ELi128ELi8ELi2ELi4ELi4ELb1ELb0EN7cutlass6half_tE19Flash_kernel_traitsILi96ELi64ELi128ELi8ES3_EELb0ELb0ELb1ELb0ELb0ELb1ELb1EEEvNS_16Flash_bwd_paramsE,@function
        .size           _ZN5flash44flash_bwd_dq_dk_dv_loop_seqk_parallel_kernelI23Flash_bwd_kernel_traitsILi96ELi64ELi128ELi8ELi2ELi4ELi4ELb1ELb0EN7cutlass6half_tE19Flash_kernel_traitsILi96ELi64ELi128ELi8ES3_EELb0ELb0ELb1ELb0ELb0ELb1ELb1EEEvNS_16Flash_bwd_paramsE,(.L_x_1293 - _ZN5flash44flash_bwd_dq_dk_dv_loop_seqk_parallel_kernelI23Flash_bwd_kernel_traitsILi96ELi64ELi128ELi8ELi2ELi4ELi4ELb1ELb0EN7cutlass6half_tE19Flash_kernel_traitsILi96ELi64ELi128ELi8ES3_EELb0ELb0ELb1ELb0ELb0ELb1ELb1EEEvNS_16Flash_bwd_paramsE)
        .other          _ZN5flash44flash_bwd_dq_dk_dv_loop_seqk_parallel_kernelI23Flash_bwd_kernel_traitsILi96ELi64ELi128ELi8ELi2ELi4ELi4ELb1ELb0EN7cutlass6half_tE19Flash_kernel_traitsILi96ELi64ELi128ELi8ES3_EELb0ELb0ELb1ELb0ELb0ELb1ELb1EEEvNS_16Flash_bwd_paramsE,@"STO_CUDA_ENTRY STV_DEFAULT"
_ZN5flash44flash_bwd_dq_dk_dv_loop_seqk_parallel_kernelI23Flash_bwd_kernel_traitsILi96ELi64ELi128ELi8ELi2ELi4ELi4ELb1ELb0EN7cutlass6half_tE19Flash_kernel_traitsILi96ELi64ELi128ELi8ES3_EELb0ELb0ELb1ELb0ELb0ELb1ELb1EEEvNS_16Flash_bwd_paramsE:
.text._ZN5flash44flash_bwd_dq_dk_dv_loop_seqk_parallel_kernelI23Flash_bwd_kernel_traitsILi96ELi64ELi128ELi8ELi2ELi4ELi4ELb1ELb0EN7cutlass6half_tE19Flash_kernel_traitsILi96ELi64ELi128ELi8ES3_EELb0ELb0ELb1ELb0ELb0ELb1ELb1EEEvNS_16Flash_bwd_paramsE:
        /* <DEDUP_REMOVED lines=46> */
[----:B------:R-:W-:Y:S01]  /*02e0*/  @!UP5 UIMAD UR7, UR32, UR13, UR38 ;  /* 0x0000000d2007d2a4 */ /* 0x000fe2000f8e0226 */
[----:B------:R-:W-:Y:S01]  /*02f0*/  LEA.HI R2, R0, R7, RZ, 0x3 ;  /* 0x0000000700027211 */ /* 0x000fe200078f18ff */
[----:B------:R-:W-:Y:S01]  /*0300*/  IMAD.IADD R0, R21, 0x1, -R3 ;  /* 0x0000000115007824 */ /* 0x000fe200078e0a03 */
[----:B------:R-:W-:Y:S01]  /*0310*/  LEA.HI R6, R12, R10, RZ, 0x1 ;  /* 0x0000000a0c067211 */ /* 0x000fe200078f08ff */
[----:B------:R-:W-:Y:S01]  /*0320*/  USHF.L.U32 UR43, UR48, 0x6, URZ ;  /* 0x00000006302b7899 */ /* 0x000fe2000800063f */
[----:B------:R-:W-:Y:S01]  /*0330*/  LOP3.LUT R4, R4, 0x7fffffe, RZ, 0xc0, !PT ;  /* 0x07fffffe04047812 */ /* 0x000fe200078ec0ff */
[----:B------:R-:W-:Y:S01]  /*0340*/  ULDC UR51, c[0x0][0x214] ;  /* 0x0000850000337ab9 */ /* 0x000fe20000000800 */
[----:B------:R-:W-:Y:S01]  /*0350*/  LOP3.LUT R2, R2, 0xfffffff8, RZ, 0xc0, !PT ;  /* 0xfffffff802027812 */ /* 0x000fe200078ec0ff */
[----:B------:R-:W-:Y:S01]  /*0360*/  ULDC UR58, c[0x0][0x1c8] ;  /* 0x00007200003a7ab9 */ /* 0x000fe20000000800 */
[----:B------:R-:W-:Y:S01]  /*0370*/  LOP3.LUT R3, R6, 0xfffffffe, RZ, 0xc0, !PT ;  /* 0xfffffffe06037812 */ /* 0x000fe200078ec0ff */
[C---:B------:R-:W-:Y:S01]  /*0380*/  IMAD.IADD R8, R7.reuse, 0x1, -R4 ;  /* 0x0000000107087824 */ /* 0x040fe200078e0a04 */
[----:B------:R-:W-:Y:S01]  /*0390*/  SHF.R.S32.HI R6, RZ, 0x1f, R0 ;  /* 0x0000001fff067819 */ /* 0x000fe20000011400 */
[----:B------:R-:W-:Y:S01]  /*03a0*/  IMAD.IADD R9, R7, 0x1, -R2 ;  /* 0x0000000107097824 */ /* 0x000fe200078e0a02 */
[-C--:B------:R-:W-:Y:S01]  /*03b0*/  LEA.HI R7, R20, R21.reuse, RZ, 0x3 ;  /* 0x0000001514077211 */ /* 0x080fe200078f18ff */
[----:B------:R-:W-:Y:S01]  /*03c0*/  IMAD.IADD R14, R10, 0x1, -R3 ;  /* 0x000000010a0e7824 */ /* 0x000fe200078e0a03 */
[----:B------:R-:W-:Y:S01]  /*03d0*/  LEA.HI R22, R6, R0, RZ, 0x2 ;  /* 0x0000000006167211 */ /* 0x000fe200078f10ff */
[----:B------:R-:W-:Y:S01]  /*03e0*/  ULDC.U8 UR10, c[0x0][0x3d0] ;  /* 0x0000f400000a7ab9 */ /* 0x000fe20000000000 */
[----:B------:R-:W-:Y:S01]  /*03f0*/  SHF.R.S32.HI R0, RZ, 0x5, R11 ;  /* 0x00000005ff007819 */ /* 0x000fe2000001140b */
[----:B------:R-:W-:Y:S01]  /*0400*/  ULDC UR52, c[0x0][0x224] ;  /* 0x0000890000347ab9 */ /* 0x000fe20000000800 */
[----:B------:R-:W-:Y:S01]  /*0410*/  SHF.R.S32.HI R6, RZ, 0x3, R7 ;  /* 0x00000003ff067819 */ /* 0x000fe20000011407 */
[----:B------:R-:W-:Y:S01]  /*0420*/  @UP5 UIMAD UR56, UR32, UR51, URZ ;  /* 0x00000033203852a4 */ /* 0x000fe2000f8e023f */
[----:B------:R-:W-:Y:S01]  /*0430*/  SHF.R.S32.HI R2, RZ, 0x1f, R11 ;  /* 0x0000001fff027819 */ /* 0x000fe2000001140b */
[----:B------:R-:W-:Y:S01]  /*0440*/  ULDC.64 UR4, c[0x0][0x118] ;  /* 0x0000460000047ab9 */ /* 0x000fe20000000a00 */
[----:B------:R-:W-:Y:S01]  /*0450*/  LOP3.LUT R4, R5, 0xfffffffc, RZ, 0xc0, !PT ;  /* 0xfffffffc05047812 */ /* 0x000fe200078ec0ff */
[----:B------:R-:W-:Y:S01]  /*0460*/  IMAD.SHL.U32 R5, R6, 0x40, RZ ;  /* 0x0000004006057824 */ /* 0x000fe200078e00ff */
[-C--:B------:R-:W-:Y:S01]  /*0470*/  LEA.HI R3, R11, R0.reuse, RZ, 0x1 ;  /* 0x000000000b037211 */ /* 0x080fe200078f08ff */
[----:B------:R-:W-:Y:S01]  /*0480*/  ULDC UR42, c[0x0][0x2e8] ;  /* 0x0000ba00002a7ab9 */ /* 0x000fe20000000800 */
[----:B------:R-:W-:Y:S01]  /*0490*/  LEA.HI R2, R2, R0, RZ, 0x2 ;  /* 0x0000000002027211 */ /* 0x000fe200078f10ff */
[----:B------:R-:W-:Y:S01]  /*04a0*/  IMAD.IADD R16, R21, 0x1, -R4 ;  /* 0x0000000115107824 */ /* 0x000fe200078e0a04 */
[----:B------:R-:W-:Y:S01]  /*04b0*/  LOP3.LUT R4, R3, 0xfffffffe, RZ, 0xc0, !PT ;  /* 0xfffffffe03047812 */ /* 0x000fe200078ec0ff */
[----:B------:R-:W-:Y:S01]  /*04c0*/  ULOP3.LUT UR58, UR38, UR58, URZ, 0x3c, !UPT ;  /* 0x0000003a263a7292 */ /* 0x000fe2000f8e3c3f */
[----:B------:R-:W-:Y:S01]  /*04d0*/  LOP3.LUT R3, R2, 0xfffffffc, RZ, 0xc0, !PT ;  /* 0xfffffffc02037812 */ /* 0x000fe200078ec0ff */
[----:B------:R-:W-:Y:S01]  /*04e0*/  IMAD.SHL.U32 R18, R16, 0x8, RZ ;  /* 0x0000000810127824 */ /* 0x000fe200078e00ff */
[----:B------:R-:W-:Y:S01]  /*04f0*/  LOP3.LUT R2, R5, 0xc0, RZ, 0xc0, !PT ;  /* 0x000000c005027812 */ /* 0x000fe200078ec0ff */
[C---:B------:R-:W-:Y:S01]  /*0500*/  IMAD.IADD R207, R0.reuse, 0x1, -R4 ;  /* 0x0000000100cf7824 */ /* 0x040fe200078e0a04 */
[----:B------:R-:W-:Y:S01]  /*0510*/  LOP3.LUT R5, R7, 0xfffffff8, RZ, 0xc0, !PT ;  /* 0xfffffff807057812 */ /* 0x000fe200078ec0ff */
[C---:B------:R-:W-:Y:S01]  /*0520*/  IMAD.IADD R13, R0.reuse, 0x1, -R3 ;  /* 0x00000001000d7824 */ /* 0x040fe200078e0a03 */
[----:B------:R-:W-:Y:S01]  /*0530*/  SHF.R.U32.HI R3, RZ, 0x3, R2 ;  /* 0x00000003ff037819 */ /* 0x000fe20000011602 */
[----:B------:R-:W-:Y:S01]  /*0540*/  IMAD R4, R0, 0x8, R8 ;  /* 0x0000000800047824 */ /* 0x000fe200078e0208 */
[----:B------:R-:W-:Y:S01]  /*0550*/  LOP3.LUT R0, R2, 0x18, R18, 0xf8, !PT ;  /* 0x0000001802007812 */ /* 0x000fe200078ef812 */
[----:B------:R-:W-:Y:S01]  /*0560*/  IMAD.IADD R5, R21, 0x1, -R5 ;  /* 0x0000000115057824 */ /* 0x000fe200078e0a05 */
[----:B------:R-:W-:Y:S01]  /*0570*/  LEA.HI R2, R20, R21, RZ, 0x6 ;  /* 0x0000001514027211 */ /* 0x000fe200078f30ff */
[----:B------:R-:W-:Y:S01]  /*0580*/  STL [R1+0x50], R18 ;  /* 0x0000501201007387 */ /* 0x000fe20000100800 */
[----:B------:R-:W-:Y:S01]  /*0590*/  LOP3.LUT R0, R0, R3, RZ, 0x3c, !PT ;  /* 0x0000000300007212 */ /* 0x000fe200078e3cff */
[----:B------:R-:W-:Y:S01]  /*05a0*/  USHF.R.S32.HI UR59, URZ, 0x1f, UR38 ;  /* 0x0000001f3f3b7899 */ /* 0x000fe20008011426 */
[----:B------:R-:W-:Y:S01]  /*05b0*/  LEA.HI R6, R5, R5, RZ, 0x1 ;  /* 0x0000000505067211 */ /* 0x000fe200078f08ff */
[----:B------:R-:W-:Y:S01]  /*05c0*/  UISETP.NE.AND UP6, UPT, UR10, URZ, UPT ;  /* 0x0000003f0a00728c */ /* 0x000fe2000bfc5270 */
[----:B------:R-:W-:Y:S01]  /*05d0*/  SHF.R.S32.HI R11, RZ, 0x6, R2 ;  /* 0x00000006ff0b7819 */ /* 0x000fe20000011402 */
[----:B------:R-:W-:Y:S01]  /*05e0*/  IMAD.U32 R3, R4, 0x20, R0 ;  /* 0x0000002004037824 */ /* 0x000fe200078e0000 */
[----:B------:R-:W-:Y:S01]  /*05f0*/  LOP3.LUT R0, R6, 0x3fffffe, RZ, 0xc0, !PT ;  /* 0x03fffffe06007812 */ /* 0x000fe200078ec0ff */
[----:B------:R-:W-:Y:S01]  /*0600*/  USHF.R.S32.HI UR61, URZ, 0x1f, UR32 ;  /* 0x0000001f3f3d7899 */ /* 0x000fe20008011420 */
[----:B------:R-:W-:Y:S01]  /*0610*/  LOP3.LUT R4, R12, 0xfffffff0, RZ, 0xc0, !PT ;  /* 0xfffffff00c047812 */ /* 0x000fe200078ec0ff */
[----:B------:R-:W-:Y:S01]  /*0620*/  IMAD R2, R11, 0x4, R14 ;  /* 0x000000040b027824 */ /* 0x000fe200078e020e */
[----:B------:R1:W-:Y:S01]  /*0630*/  STL [R1+0x34], R3 ;  /* 0x0000340301007387 */ /* 0x0003e20000100800 */
[----:B------:R-:W-:Y:S01]  /*0640*/  LEA.HI R8, R20, R21, RZ, 0x7 ;  /* 0x0000001514087211 */ /* 0x000fe200078f38ff */
[----:B------:R-:W-:Y:S01]  /*0650*/  USHF.R.S32.HI UR60, URZ, 0x1f, UR38 ;  /* 0x0000001f3f3c7899 */ /* 0x000fe20008011426 */
[----:B------:R-:W-:Y:S01]  /*0660*/  LOP3.LUT P4, RZ, R9, 0x2, RZ, 0xc0, !PT ;  /* 0x0000000209ff7812 */ /* 0x000fe2000788c0ff */
[----:B------:R-:W-:-:S02]  /*0670*/  UIMAD.WIDE.U32 UR44, UR36, UR46, URZ ;  /* 0x0000002e242c72a5 */ /* 0x000fc4000f8e003f */
[----:B------:R-:W-:Y:S02]  /*0680*/  UIMAD UR53, UR37, UR46, URZ ;  /* 0x0000002e253572a4 */ /* 0x000fe4000f8e023f */
[----:B------:R-:W-:Y:S02]  /*0690*/  USHF.R.S32.HI UR55, URZ, 0x1f, UR49 ;  /* 0x0000001f3f377899 */ /* 0x000fe40008011431 */
[----:B------:R-:W-:Y:S02]  /*06a0*/  UIMAD UR52, UR6, UR52, URZ ;  /* 0x00000034063472a4 */ /* 0x000fe4000f8e023f */
[----:B------:R-:W-:Y:S02]  /*06b0*/  @!UP5 UIMAD UR51, UR7, UR51, URZ ;  /* 0x000000330733d2a4 */ /* 0x000fe4000f8e023f */
[----:B------:R-:W-:Y:S02]  /*06c0*/  USHF.R.S32.HI UR50, URZ, 0x1f, UR43 ;  /* 0x0000001f3f327899 */ /* 0x000fe4000801142b */
[----:B------:R-:W-:Y:S01]  /*06d0*/  UMOV UR41, 0xffffd000 ;  /* 0xffffd00000297882 */ /* 0x000fe20000000000 */
[----:B-1----:R-:W-:-:S02]  /*06e0*/  IMAD.IADD R3, R5, 0x1, -R0 ;  /* 0x0000000105037824 */ /* 0x002fc400078e0a00 */
[C---:B------:R-:W-:Y:S02]  /*06f0*/  IMAD.IADD R0, R21.reuse, 0x1, -R4 ;  /* 0x0000000115007824 */ /* 0x040fe400078e0a04 */
[----:B------:R-:W-:Y:S02]  /*0700*/  IMAD R19, R2, 0x8, R3 ;  /* 0x0000000802137824 */ /* 0x000fe400078e0203 */
[----:B------:R-:W-:Y:S01]  /*0710*/  IMAD.SHL.U32 R21, R21, 0x2, RZ ;  /* 0x0000000215157824 */ /* 0x000fe200078e00ff */
[----:B------:R-:W-:Y:S02]  /*0720*/  SHF.R.S32.HI R3, RZ, 0x1f, R0 ;  /* 0x0000001fff037819 */ /* 0x000fe40000011400 */
[-C--:B------:R-:W-:Y:S02]  /*0730*/  LEA.HI R2, R0, R0.reuse, RZ, 0x1 ;  /* 0x0000000000027211 */ /* 0x080fe400078f08ff */
[----:B------:R-:W-:Y:S02]  /*0740*/  LEA.HI R10, R3, R0, RZ, 0x3 ;  /* 0x00000000030a7211 */ /* 0x000fe400078f18ff */
[----:B------:R-:W-:-:S02]  /*0750*/  LOP3.LUT R4, R2, 0x7fffffe, RZ, 0xc0, !PT ;  /* 0x07fffffe02047812 */ /* 0x000fc400078ec0ff */
        /* <DEDUP_REMOVED lines=96> */
[----:B------:R-:W-:Y:S02]  /*0d60*/  IMAD.IADD R204, R201, 0x1, R203 ;  /* 0x00000001c9cc7824 */ /* 0x000fe400078e02cb */
        /* <DEDUP_REMOVED lines=12> */
[----:B------:R3:W-:Y:S02]  /*0e30*/  STL [R1+0x30], R0 ;  /* 0x0000300001007387 */ /* 0x0007e40000100800 */
.L_x_655:
        /* <DEDUP_REMOVED lines=53> */
.L_x_625:
        /* <DEDUP_REMOVED lines=67> */
.L_x_627:
        /* <DEDUP_REMOVED lines=18> */
.L_x_628:
        /* <DEDUP_REMOVED lines=39> */
[----:B------:R-:W-:Y:S02]  /*1950*/  USEL UR8, UR13, URZ, UP1 ;  /* 0x0000003f0d087287 */ /* 0x000fe40008800000 */
[----:B------:R-:W-:-:S02]  /*1960*/  USEL UR11, UR11, URZ, UP6 ;  /* 0x0000003f0b0b7287 */ /* 0x000fc4000b000000 */
[----:B------:R-:W-:Y:S01]  /*1970*/  UIADD3 UR8, UP1, UR16, UR8, URZ ;  /* 0x0000000810087290 */ /* 0x000fe2000ff3e03f */
[----:B------:R-:W-:Y:S01]  /*1980*/  IMAD.HI.U32 R3, R3, R0, RZ ;  /* 0x0000000003037227 */ /* 0x000fe200078e00ff */
[----:B------:R-:W-:Y:S02]  /*1990*/  ULDC UR13, c[0x0][0x234] ;  /* 0x00008d00000d7ab9 */ /* 0x000fe40000000800 */
[----:B------:R-:W-:Y:S01]  /*19a0*/  UIADD3.X UR9, UR28, UR7, URZ, UP1, !UPT ;  /* 0x000000071c097290 */ /* 0x000fe20008ffe43f */
        /* <DEDUP_REMOVED lines=8> */
[----:B------:R-:W-:-:S05]  /*1a30*/  UIADD3 UR10, UR9, UR10, URZ ;  /* 0x0000000a090a7290 */ /* 0x000fca000fffe03f */
[----:B------:R-:W-:-:S03]  /*1a40*/  @!UP5 UMOV UR13, UR51 ;  /* 0x00000033000ddc82 */ /* 0x000fc60008000000 */
        /* <DEDUP_REMOVED lines=15> */
.L_x_629:
[----:B------:R-:W-:Y:S02]  /*1b40*/  UMOV UR15, UR52 ;  /* 0x00000034000f7c82 */ /* 0x000fe40008000000 */
.L_x_630:
        /* <DEDUP_REMOVED lines=37> */
[----:B------:R3:W4:Y:S02]  /*1da0*/  R2UR UR4, R11 ;  /* 0x000000000b0473c2 */ /* 0x00072400000e0000 */
[----:B------:R-:W-:-:S02]  /*1db0*/  ULDC UR17, c[0x0][0x2e8] ;  /* 0x0000ba0000117ab9 */ /* 0x000fc40000000800 */
[----:B------:R-:W-:Y:S02]  /*1dc0*/  UIADD3 UR7, UR7, -UR17, URZ ;  /* 0x8000001107077290 */ /* 0x000fe4000fffe03f */
[----:B------:R-:W-:Y:S02]  /*1dd0*/  UMOV UR16, UR8 ;  /* 0x0000000800107c82 */ /* 0x000fe40008000000 */
[----:B------:R-:W-:Y:S01]  /*1de0*/  USHF.R.S32.HI UR17, URZ, 0x1f, UR7 ;  /* 0x0000001f3f117899 */ /* 0x000fe20008011407 */
[----:B------:R1:W1:Y:S01]  /*1df0*/  R2UR UR5, R12 ;  /* 0x000000000c0573c2 */ /* 0x00026200000e0000 */
[----:B------:R-:W-:Y:S02]  /*1e00*/  UMOV UR15, UR9 ;  /* 0x00000009000f7c82 */ /* 0x000fe40008000000 */
[----:B------:R-:W-:Y:S02]  /*1e10*/  ULEA.HI UR17, UR17, UR7, URZ, 0x6 ;  /* 0x0000000711117291 */ /* 0x000fe4000f8f303f */
[----:B------:R-:W-:-:S02]  /*1e20*/  UIADD3 UR7, UR29, -0x1, URZ ;  /* 0xffffffff1d077890 */ /* 0x000fc4000fffe03f */
        /* <DEDUP_REMOVED lines=13> */
[----:B------:R-:W-:Y:S02]  /*1f00*/  LOP3.LUT R7, R6, 0xffffffe0, RZ, 0xc0, !PT ;  /* 0xffffffe006077812 */ /* 0x000fe400078ec0ff */
[----:B------:R-:W-:Y:S02]  /*1f10*/  SHF.R.S32.HI R6, RZ, 0x5, R6 ;  /* 0x00000005ff067819 */ /* 0x000fe40000011406 */
[----:B------:R-:W-:Y:S01]  /*1f20*/  IADD3.X R5, R17, UR27, RZ, P0, !PT ;  /* 0x0000001b11057c10 */ /* 0x000fe200087fe4ff */
[----:B------:R-:W-:-:S04]  /*1f30*/  IMAD.IADD R7, R14, 0x1, -R7 ;  /* 0x000000010e077824 */ /* 0x000fc800078e0a07 */
[----:B------:R-:W-:Y:S02]  /*1f40*/  IMAD R6, R6, UR48, R7 ;  /* 0x0000003006067c24 */ /* 0x000fe4000f8e0207 */
[----:B------:R-:W-:-:S03]  /*1f50*/  IMAD.WIDE.U32 R4, R10, c[0x0][0x370], R4 ;  /* 0x0000dc000a047a25 */ /* 0x000fc600078e0004 */
[C---:B---3--:R-:W-:Y:S02]  /*1f60*/  IADD3 R11, P0, R6.reuse, UR25, RZ ;  /* 0x00000019060b7c10 */ /* 0x048fe4000ff1e0ff */
        /* <DEDUP_REMOVED lines=18> */
[----:B-1--4-:R-:W-:Y:S05]  /*2090*/  @P0 BRA `(.L_x_631) ;  /* 0x000007d000000947 */ /* 0x012fea0003800000 */
[----:B--2---:R-:W-:Y:S02]  /*20a0*/  @UP0 UIADD3 UR7, UR21, UR24, URZ ;  /* 0x0000001815070290 */ /* 0x004fe4000fffe03f */
        /* <DEDUP_REMOVED lines=17> */
.L_x_632:
        /* <DEDUP_REMOVED lines=18> */
.L_x_633:
        /* <DEDUP_REMOVED lines=29> */
.L_x_635:
[----:B------:R-:W-:Y:S05]  /*24b0*/  BSYNC B0 ;  /* 0x0000000000007941 */ /* 0x000fea0003800000 */
.L_x_634:
        /* <DEDUP_REMOVED lines=16> */
.L_x_637:
[----:B------:R-:W-:Y:S05]  /*25c0*/  BSYNC B0 ;  /* 0x0000000000007941 */ /* 0x000fea0003800000 */
.L_x_636:
        /* <DEDUP_REMOVED lines=27> */
.L_x_639:
[----:B------:R-:W-:Y:S05]  /*2780*/  BSYNC B0 ;  /* 0x0000000000007941 */ /* 0x000fea0003800000 */
.L_x_638:
        /* <DEDUP_REMOVED lines=14> */
.L_x_631:
[----:B--2---:R-:W2:Y:S01]  /*2870*/  LDL R19, [R1+0x28] ;  /* 0x0000280001137983 */ /* 0x004ea20000100800 */
[----:B------:R-:W-:Y:S01]  /*2880*/  ULDC.64 UR8, c[0x0][0x1a0] ;  /* 0x0000680000087ab9 */ /* 0x000fe20000000a00 */
[----:B------:R-:W-:Y:S01]  /*2890*/  IMAD.U32 R6, RZ, RZ, UR23 ;  /* 0x00000017ff067e24 */ /* 0x000fe2000f8e00ff */
[----:B------:R-:W-:Y:S01]  /*28a0*/  UIMAD UR8, UR20, UR8, URZ ;  /* 0x00000008140872a4 */ /* 0x000fe2000f8e023f */
[----:B------:R-:W3:Y:S01]  /*28b0*/  LDL R20, [R1+0x34] ;  /* 0x0000340001147983 */ /* 0x000ee20000100800 */
[----:B------:R-:W-:Y:S01]  /*28c0*/  ULDC.64 UR10, c[0x0][0x198] ;  /* 0x00006600000a7ab9 */ /* 0x000fe20000000a00 */
[----:B------:R-:W-:Y:S01]  /*28d0*/  IMAD.U32 R4, RZ, RZ, UR23 ;  /* 0x00000017ff047e24 */ /* 0x000fe2000f8e00ff */
[----:B------:R-:W-:Y:S01]  /*28e0*/  UIMAD UR8, UR23, UR9, UR8 ;  /* 0x00000009170872a4 */ /* 0x000fe2000f8e0208 */
[----:B------:R-:W-:Y:S01]  /*28f0*/  IADD3 R10, R0, 0x40, RZ ;  /* 0x00000040000a7810 */ /* 0x000fe20007ffe0ff */
[----:B------:R-:W-:Y:S01]  /*2900*/  UIMAD UR10, UR20, UR10, URZ ;  /* 0x0000000a140a72a4 */ /* 0x000fe2000f8e023f */
[----:B------:R-:W-:Y:S01]  /*2910*/  IMAD.WIDE.U32 R6, R6, c[0x0][0x1a0], R16 ;  /* 0x0000680006067a25 */ /* 0x000fe200078e0010 */
[----:B------:R-:W-:-:S03]  /*2920*/  UIMAD UR9, UR22, -0x80, UR6 ;  /* 0xffffff80160978a4 */ /* 0x000fc6000f8e0206 */
[----:B------:R-:W-:Y:S01]  /*2930*/  IMAD.U32 R9, RZ, RZ, UR8 ;  /* 0x00000008ff097e24 */ /* 0x000fe2000f8e00ff */
[----:B------:R-:W-:Y:S01]  /*2940*/  UIMAD UR8, UR23, UR11, UR10 ;  /* 0x0000000b170872a4 */ /* 0x000fe2000f8e020a */
[----:B------:R-:W-:Y:S01]  /*2950*/  IMAD.WIDE.U32 R4, R4, c[0x0][0x198], R16 ;  /* 0x0000660004047a25 */ /* 0x000fe200078e0010 */
[----:B------:R-:W-:Y:S02]  /*2960*/  ISETP.GE.AND P2, PT, R10, UR9, PT ;  /* 0x000000090a007c0c */ /* 0x000fe4000bf46270 */
[----:B------:R-:W-:Y:S02]  /*2970*/  IADD3 R6, P1, R6, UR30, RZ ;  /* 0x0000001e06067c10 */ /* 0x000fe4000ff3e0ff */
[----:B------:R-:W-:Y:S02]  /*2980*/  IADD3 R4, P0, R4, UR34, RZ ;  /* 0x0000002204047c10 */ /* 0x000fe4000ff1e0ff */
[----:B------:R-:W-:Y:S02]  /*2990*/  MOV R8, UR8 ;  /* 0x0000000800087c02 */ /* 0x000fe40008000f00 */
[----:B------:R-:W-:-:S02]  /*29a0*/  ISETP.GE.AND P3, PT, R0, UR9, PT ;  /* 0x0000000900007c0c */ /* 0x000fc4000bf66270 */
[----:B------:R-:W-:Y:S02]  /*29b0*/  IADD3.X R7, R7, UR31, R9, P1, !PT ;  /* 0x0000001f07077c10 */ /* 0x000fe40008ffe409 */
[----:B------:R-:W-:Y:S01]  /*29c0*/  IADD3.X R5, R5, UR35, R8, P0, !PT ;  /* 0x0000002305057c10 */ /* 0x000fe200087fe408 */
[C---:B------:R-:W-:Y:S01]  /*29d0*/  IMAD R8, R13.reuse, c[0x0][0x1b8], RZ ;  /* 0x00006e000d087a24 */ /* 0x040fe200078e02ff */
[----:B------:R-:W-:Y:S01]  /*29e0*/  @!P2 IADD3 R12, P1, R0, 0x40, RZ ;  /* 0x00000040000ca810 */ /* 0x000fe20007f3e0ff */
[----:B------:R-:W-:Y:S02]  /*29f0*/  IMAD R9, R13, c[0x0][0x1b0], RZ ;  /* 0x00006c000d097a24 */ /* 0x000fe400078e02ff */
[C---:B------:R-:W-:Y:S02]  /*2a00*/  IMAD R10, R3.reuse, c[0x0][0x1bc], R8 ;  /* 0x00006f00030a7a24 */ /* 0x040fe400078e0208 */
[----:B------:R-:W-:Y:S01]  /*2a10*/  IMAD.WIDE.U32 R6, R3, c[0x0][0x1b8], R6 ;  /* 0x00006e0003067a25 */ /* 0x000fe200078e0006 */
[----:B------:R-:W-:-:S03]  /*2a20*/  UIMAD UR8, UR7, -0x40, UR12 ;  /* 0xffffffc0070878a4 */ /* 0x000fc6000f8e020c */
[C---:B------:R-:W-:Y:S02]  /*2a30*/  IMAD R9, R3.reuse, c[0x0][0x1b4], R9 ;  /* 0x00006d0003097a24 */ /* 0x040fe400078e0209 */
[----:B------:R-:W-:Y:S01]  /*2a40*/  IMAD.WIDE.U32 R4, R3, c[0x0][0x1b0], R4 ;  /* 0x00006c0003047a25 */ /* 0x000fe200078e0004 */
[----:B------:R-:W-:-:S03]  /*2a50*/  @!P2 IADD3 R3, P0, R0, 0x40, RZ ;  /* 0x000000400003a810 */ /* 0x000fc60007f1e0ff */
[----:B------:R-:W-:Y:S02]  /*2a60*/  IMAD.IADD R7, R7, 0x1, R10 ;  /* 0x0000000107077824 */ /* 0x000fe400078e020a */
[--C-:B------:R-:W-:Y:S02]  /*2a70*/  @!P2 IMAD.X R10, RZ, RZ, R18.reuse, P1 ;  /* 0x000000ffff0aa224 */ /* 0x100fe400008e0612 */
[----:B------:R-:W-:Y:S02]  /*2a80*/  @!P3 IMAD R13, R18, c[0x0][0x1a0], RZ ;  /* 0x00006800120dba24 */ /* 0x000fe400078e02ff */
[----:B------:R-:W-:Y:S01]  /*2a90*/  IMAD.IADD R5, R5, 0x1, R9 ;  /* 0x0000000105057824 */ /* 0x000fe200078e0209 */
[----:B------:R-:W-:Y:S01]  /*2aa0*/  @!P2 MOV R9, R7 ;  /* 0x000000070009a202 */ /* 0x000fe20000000f00 */
[----:B------:R-:W-:Y:S02]  /*2ab0*/  @!P2 IMAD.X R11, RZ, RZ, R18, P0 ;  /* 0x000000ffff0ba224 */ /* 0x000fe400000e0612 */
[----:B------:R-:W-:-:S02]  /*2ac0*/  @!P2 IMAD R10, R10, c[0x0][0x1a0], RZ ;  /* 0x000068000a0aaa24 */ /* 0x000fc400078e02ff */
[----:B------:R-:W-:Y:S02]  /*2ad0*/  @!P3 IMAD R16, R0, c[0x0][0x1a4], R13 ;  /* 0x000069000010ba24 */ /* 0x000fe400078e020d */
[----:B------:R-:W-:Y:S02]  /*2ae0*/  @!P2 IMAD R11, R11, c[0x0][0x198], RZ ;  /* 0x000066000b0baa24 */ /* 0x000fe400078e02ff */
[----:B------:R-:W-:Y:S01]  /*2af0*/  @!P2 IMAD R17, R12, c[0x0][0x1a4], R10 ;  /* 0x000069000c11aa24 */ /* 0x000fe200078e020a */
[----:B------:R-:W-:Y:S01]  /*2b00*/  @!P2 MOV R15, R5 ;  /* 0x00000005000fa202 */ /* 0x000fe20000000f00 */
[--C-:B------:R-:W-:Y:S01]  /*2b10*/  @!P2 IMAD.MOV.U32 R14, RZ, RZ, R4.reuse ;  /* 0x000000ffff0ea224 */ /* 0x100fe200078e0004 */
[----:B------:R-:W-:Y:S01]  /*2b20*/  ULEA.HI UR9, UR7, UR7, URZ, 0x1 ;  /* 0x0000000707097291 */ /* 0x000fe2000f8f083f */
[----:B------:R-:W-:-:S04]  /*2b30*/  @!P3 IMAD.WIDE.U32 R4, R0, c[0x0][0x198], R4 ;  /* 0x000066000004ba25 */ /* 0x000fc800078e0004 */
[----:B------:R-:W-:Y:S01]  /*2b40*/  @!P2 IMAD.WIDE.U32 R14, R3, c[0x0][0x198], R14 ;  /* 0x00006600030eaa25 */ /* 0x000fe200078e000e */
[----:B------:R-:W-:-:S04]  /*2b50*/  ULOP3.LUT UR9, UR9, 0xfffffffe, URZ, 0xc0, !UPT ;  /* 0xfffffffe09097892 */ /* 0x000fc8000f8ec03f */
[----:B------:R-:W-:-:S04]  /*2b60*/  UIADD3 UR9, UR7, -UR9, URZ ;  /* 0x8000000907097290 */ /* 0x000fc8000fffe03f */
[----:B------:R-:W-:Y:S01]  /*2b70*/  UISETP.NE.AND UP0, UPT, UR9, 0x1, UPT ;  /* 0x000000010900788c */ /* 0x000fe2000bf05270 */
[----:B--2---:R-:W-:-:S04]  /*2b80*/  IADD3 R8, R19, 0x8, RZ ;  /* 0x0000000813087810 */ /* 0x004fc80007ffe0ff */
[----:B------:R-:W-:Y:S01]  /*2b90*/  ISETP.GE.AND P6, PT, R8, UR8, PT ;  /* 0x0000000808007c0c */ /* 0x000fe2000bfc6270 */
[--C-:B------:R-:W-:Y:S02]  /*2ba0*/  @!P2 IMAD.MOV.U32 R8, RZ, RZ, R6.reuse ;  /* 0x000000ffff08a224 */ /* 0x100fe400078e0006 */
[----:B------:R-:W-:-:S04]  /*2bb0*/  @!P3 IMAD.WIDE.U32 R6, R0, c[0x0][0x1a0], R6 ;  /* 0x000068000006ba25 */ /* 0x000fc800078e0006 */
[----:B------:R-:W-:Y:S01]  /*2bc0*/  @!P3 IMAD.IADD R7, R7, 0x1, R16 ;  /* 0x000000010707b824 */ /* 0x000fe200078e0210 */
[----:B------:R-:W-:Y:S01]  /*2bd0*/  @!P3 LEA R10, P0, R6, c[0x0][0x170], 0x1 ;  /* 0x00005c00060aba11 */ /* 0x000fe200078008ff */
[----:B------:R-:W-:-:S04]  /*2be0*/  @!P2 IMAD.WIDE.U32 R12, R12, c[0x0][0x1a0], R8 ;  /* 0x000068000c0caa25 */ /* 0x000fc800078e0008 */
[----:B------:R-:W-:Y:S02]  /*2bf0*/  @!P3 IMAD R8, R18, c[0x0][0x198], RZ ;  /* 0x000066001208ba24 */ /* 0x000fe400078e02ff */
[----:B------:R-:W-:Y:S01]  /*2c00*/  @!P2 IMAD R18, R3, c[0x0][0x19c], R11 ;  /* 0x000067000312aa24 */ /* 0x000fe200078e020b */
[----:B------:R-:W-:Y:S02]  /*2c10*/  @!P3 LEA.HI.X R11, R6, c[0x0][0x174], R7, 0x1, P0 ;  /* 0x00005d00060bba11 */ /* 0x000fe400000f0c07 */
[----:B------:R-:W-:Y:S01]  /*2c20*/  PLOP3.LUT P0, PT, PT, PT, UP6, 0x80, 0x0 ;  /* 0x000000000000781c */ /* 0x000fe20003f0f068 */
[----:B------:R-:W-:-:S12]  /*2c30*/  @!P3 IMAD R3, R0, c[0x0][0x19c], R8 ;  /* 0x000067000003ba24 */ /* 0x000fd800078e0208 */
[----:B------:R-:W-:Y:S01]  /*2c40*/  @P0 BAR.SYNC.DEFER_BLOCKING 0x0 ;  /* 0x0000000000000b1d */ /* 0x000fe20000010000 */
[----:B------:R-:W-:Y:S01]  /*2c50*/  IADD3 R7, R19, 0x20, RZ ;  /* 0x0000002013077810 */ /* 0x000fe20007ffe0ff */
[----:B------:R-:W-:Y:S01]  /*2c60*/  @!P3 IMAD.IADD R3, R5, 0x1, R3 ;  /* 0x000000010503b824 */ /* 0x000fe200078e0203 */
[----:B------:R-:W-:Y:S01]  /*2c70*/  @!P3 LEA R6, P1, R4, c[0x0][0x168], 0x1 ;  /* 0x00005a000406ba11 */ /* 0x000fe200078208ff */
[----:B------:R-:W-:Y:S01]  /*2c80*/  @!P2 IMAD.IADD R9, R13, 0x1, R17 ;  /* 0x000000010d09a824 */ /* 0x000fe200078e0211 */
        /* <DEDUP_REMOVED lines=73> */
[----:B------:R4:W-:Y:S01]  /*3120*/  @!P3 LDGSTS.E.BYPASS.LTC128B.128 [R0+0x9000], [R6.64] ;  /* 0x090000000600bfae */ /* 0x0009e2000b901d44 */
[----:B--2---:R-:W-:-:S03]  /*3130*/  SHF.R.S32.HI R8, RZ, 0x1f, R19 ;  /* 0x0000001fff087819 */ /* 0x004fc60000011413 */
[----:B------:R4:W-:Y:S01]  /*3140*/  @!P3 LDGSTS.E.BYPASS.LTC128B.128 [R0+0xb000], [R6.64+0x40] ;  /* 0x0b0000400600bfae */ /* 0x0009e2000b901d44 */
[----:B------:R-:W-:-:S03]  /*3150*/  ISETP.GE.AND P4, PT, R19, UR8, PT ;  /* 0x0000000813007c0c */ /* 0x000fc6000bf86270 */
        /* <DEDUP_REMOVED lines=10> */
[----:B----4-:R-:W-:Y:S01]  /*3200*/  IMAD.SHL.U32 R6, R19, 0x4, RZ ;  /* 0x0000000413067824 */ /* 0x010fe200078e00ff */
[----:B------:R-:W-:Y:S01]  /*3210*/  MOV R14, 0x7f800000 ;  /* 0x7f800000000e7802 */ /* 0x000fe20000000f00 */
[----:B------:R-:W-:Y:S01]  /*3220*/  IMAD.MOV.U32 R13, RZ, RZ, 0x7f800000 ;  /* 0x7f800000ff0d7424 */ /* 0x000fe200078e00ff */
[----:B------:R-:W0:Y:S01]  /*3230*/  LDGDEPBAR ;  /* 0x00000000000079af */ /* 0x000e220000000000 */
[----:B------:R-:W-:-:S02]  /*3240*/  IMAD.MOV.U32 R12, RZ, RZ, 0x7f800000 ;  /* 0x7f800000ff0c7424 */ /* 0x000fc400078e00ff */
[----:B------:R-:W-:Y:S01]  /*3250*/  IMAD.MOV.U32 R11, RZ, RZ, 0x7f800000 ;  /* 0x7f800000ff0b7424 */ /* 0x000fe200078e00ff */
[----:B--2---:R-:W-:Y:S02]  /*3260*/  IADD3 R4, P3, R6, UR14, RZ ;  /* 0x0000000e06047c10 */ /* 0x004fe4000ff7e0ff */
[----:B------:R-:W-:Y:S01]  /*3270*/  SHF.L.U64.HI R5, R19, 0x2, R8 ;  /* 0x0000000213057819 */ /* 0x000fe20000010208 */
[----:B------:R-:W-:-:S04]  /*3280*/  DEPBAR.LE SB0, 0x1 ;  /* 0x000080400000791a */ /* 0x000fc80000000000 */
[----:B-1----:R-:W-:Y:S02]  /*3290*/  SHF.R.S32.HI R0, RZ, 0x1f, R3 ;  /* 0x0000001fff007819 */ /* 0x002fe40000011403 */
        /* <DEDUP_REMOVED lines=11> */
[----:B------:R-:W-:Y:S02]  /*3350*/  SEL R0, R0, R205, !P0 ;  /* 0x000000cd00007207 */ /* 0x000fe40004000000 */
[----:B------:R-:W-:-:S03]  /*3360*/  SHF.L.U32 R196, R3, 0x1, RZ ;  /* 0x0000000103c47819 */ /* 0x000fc600000006ff */
[----:B------:R-:W-:Y:S02]  /*3370*/  IMAD.SHL.U32 R3, R0, 0x2, RZ ;  /* 0x0000000200037824 */ /* 0x000fe400078e00ff */
[----:B------:R-:W-:-:S04]  /*3380*/  IMAD.MOV.U32 R0, RZ, RZ, c[0x0][0x22c] ;  /* 0x00008b00ff007624 */ /* 0x000fc800078e00ff */
[----:B------:R-:W-:-:S04]  /*3390*/  IMAD R0, R0, c[0x0][0x1c0], RZ ;  /* 0x0000700000007a24 */ /* 0x000fc800078e02ff */
[C---:B------:R-:W-:Y:S01]  /*33a0*/  IMAD.SHL.U32 R9, R0.reuse, 0x10, RZ ;  /* 0x0000001000097824 */ /* 0x040fe200078e00ff */
[----:B-1----:R-:W-:-:S04]  /*33b0*/  SHF.L.U32 R4, R0, 0x3, RZ ;  /* 0x0000000300047819 */ /* 0x002fc800000006ff */
[C---:B------:R-:W-:Y:S01]  /*33c0*/  IADD3 R5, R9.reuse, 0x20, RZ ;  /* 0x0000002009057810 */ /* 0x040fe20007ffe0ff */
[----:B------:R-:W1:Y:S01]  /*33d0*/  LDSM.16.M88.4 R148, [R198+0xf000] ;  /* 0x00f00000c694783b */ /* 0x000e620000000200 */
[----:B------:R-:W-:Y:S02]  /*33e0*/  IADD3 R0, R9, 0x40, RZ ;  /* 0x0000004009007810 */ /* 0x000fe40007ffe0ff */
[----:B---3--:R-:W-:Y:S01]  /*33f0*/  SHF.L.U64.HI R6, R19, 0x2, R8 ;  /* 0x0000000213067819 */ /* 0x008fe20000010208 */
[C---:B------:R-:W-:Y:S01]  /*3400*/  IMAD.IADD R5, R4.reuse, 0x1, R5 ;  /* 0x0000000104057824 */ /* 0x040fe200078e0205 */
[----:B------:R-:W3:Y:S01]  /*3410*/  LDSM.16.M88.4 R152, [R198+0xf400] ;  /* 0x00f40000c698783b */ /* 0x000ee20000000200 */
[----:B------:R-:W-:-:S03]  /*3420*/  IMAD.IADD R0, R4, 0x1, R0 ;  /* 0x0000000104007824 */ /* 0x000fc600078e0200 */
[----:B------:R-:W1:Y:S01]  /*3430*/  LDSM.16.M88.4 R156, [R197+0xf000] ;  /* 0x00f00000c59c783b */ /* 0x000e620000000200 */
[----:B------:R-:W-:-:S03]  /*3440*/  IMAD.SHL.U32 R7, R19, 0x4, RZ ;  /* 0x0000000413077824 */ /* 0x000fc600078e00ff */
        /* <DEDUP_REMOVED lines=60> */
[----:B------:R-:W-:Y:S02]  /*3810*/  UIADD3 UR20, UR23, 0x80, URZ ;  /* 0x0000008017147890 */ /* 0x000fe4000fffe03f */
[----:B------:R-:W-:Y:S02]  /*3820*/  UIADD3 UR19, UR19, -UR25, URZ ;  /* 0x8000001913137290 */ /* 0x000fe4000fffe03f */
[----:B------:R-:W-:Y:S01]  /*3830*/  ULDC UR11, c[0x0][0x2e4] ;  /* 0x0000b900000b7ab9 */ /* 0x000fe20000000800 */
[----:B--2---:R-:W-:Y:S04]  /*3840*/  STL [R1+0x10], R14 ;  /* 0x0000100e01007387 */ /* 0x004fe80000100800 */
[----:B----4-:R-:W-:Y:S04]  /*3850*/  STL [R1+0x14], R13 ;  /* 0x0000140d01007387 */ /* 0x010fe80000100800 */
[----:B-----5:R-:W-:Y:S04]  /*3860*/  STL [R1+0x8], R12 ;  /* 0x0000080c01007387 */ /* 0x020fe80000100800 */
[----:B------:R-:W-:Y:S04]  /*3870*/  STL [R1+0xc], R11 ;  /* 0x00000c0b01007387 */ /* 0x000fe80000100800 */
[----:B------:R2:W-:Y:S04]  /*3880*/  STL [R1+0x38], R6 ;  /* 0x0000380601007387 */ /* 0x0005e80000100800 */
[----:B------:R-:W-:Y:S01]  /*3890*/  STL [R1+0x3c], R7 ;  /* 0x00003c0701007387 */ /* 0x000fe20000100800 */
        /* <DEDUP_REMOVED lines=11> */
[----:B-1-3--:R4:W-:Y:S02]  /*3950*/  STL [R1+0x20], R0 ;  /* 0x0000200001007387 */ /* 0x00a9e40000100800 */
.L_x_645:
[----:B------:R-:W0:Y:S01]  /*3960*/  LDGDEPBAR ;  /* 0x00000000000079af */ /* 0x000e220000000000 */
[----:B----4-:R-:W-:Y:S01]  /*3970*/  IADD3 R0, R206, R196, RZ ;  /* 0x000000c4ce007210 */ /* 0x010fe20007ffe0ff */
[----:B------:R-:W-:Y:S02]  /*3980*/  USHF.L.U32 UR8, UR7, 0x6, URZ ;  /* 0x0000000607087899 */ /* 0x000fe4000800063f */
        /* <DEDUP_REMOVED lines=81> */
[----:B------:R2:W3:Y:S01]  /*3ea0*/  MUFU.TANH R213, R4 ;  /* 0x0000000400d57308 */ /* 0x0004e20000002400 */
[-C--:B------:R-:W-:Y:S03]  /*3eb0*/  HMMA.16816.F32 R20, R140, R144.reuse, R20 ;  /* 0x000000908c14723c */ /* 0x080fe60000001814 */
[----:B------:R-:W-:Y:S02]  /*3ec0*/  FMUL.FTZ R6, R6, c[0x0][0x2ec] ;  /* 0x0000bb0006067a20 */ /* 0x000fe40000410000 */
[----:B------:R-:W-:Y:S02]  /*3ed0*/  FMUL.FTZ R7, R7, c[0x0][0x2ec] ;  /* 0x0000bb0007077a20 */ /* 0x000fe40000410000 */
[----:B------:R-:W-:Y:S01]  /*3ee0*/  FMUL.FTZ R8, R8, c[0x0][0x2ec] ;  /* 0x0000bb0008087a20 */ /* 0x000fe20000410000 */
[C---:B------:R-:W-:Y:S01]  /*3ef0*/  HMMA.16816.F32 R24, R136.reuse, R144, R24 ;  /* 0x000000908818723c */ /* 0x040fe20000001818 */
[----:B------:R4:W1:Y:S01]  /*3f00*/  MUFU.TANH R212, R5 ;  /* 0x0000000500d47308 */ /* 0x0008620000002400 */
[----:B------:R1:W5:Y:S02]  /*3f10*/  LDG.E R145, [R132.64+0x80] ;  /* 0x0000800484917981 */ /* 0x000364000c1e1900 */
[----:B------:R-:W-:Y:S02]  /*3f20*/  FMUL.FTZ R9, R9, c[0x0][0x2ec] ;  /* 0x0000bb0009097a20 */ /* 0x000fe40000410000 */
[----:B------:R1:W5:Y:S01]  /*3f30*/  LDG.E R144, [R132.64+0xa0] ;  /* 0x0000a00484907981 */ /* 0x000362000c1e1900 */
[----:B------:R-:W-:Y:S01]  /*3f40*/  FMUL.FTZ R10, R10, c[0x0][0x2ec] ;  /* 0x0000bb000a0a7a20 */ /* 0x000fe20000410000 */
[-C--:B------:R-:W-:Y:S03]  /*3f50*/  HMMA.16816.F32 R28, R136, R146.reuse, R28 ;  /* 0x00000092881c723c */ /* 0x080fe6000000181c */
[----:B------:R1:W1:Y:S01]  /*3f60*/  MUFU.TANH R211, R6 ;  /* 0x0000000600d37308 */ /* 0x0002620000002400 */
[----:B------:R-:W-:Y:S02]  /*3f70*/  FMUL.FTZ R11, R11, c[0x0][0x2ec] ;  /* 0x0000bb000b0b7a20 */ /* 0x000fe40000410000 */
[----:B------:R-:W-:Y:S01]  /*3f80*/  FMUL.FTZ R12, R12, c[0x0][0x2ec] ;  /* 0x0000bb000c0c7a20 */ /* 0x000fe20000410000 */
[----:B--2---:R-:W-:Y:S01]  /*3f90*/  MOV R4, R243 ;  /* 0x000000f300047202 */ /* 0x004fe20000000f00 */
[----:B------:R-:W-:Y:S04]  /*3fa0*/  HMMA.16816.F32 R32, R140, R146, R32 ;  /* 0x000000928c20723c */ /* 0x000fe80000001820 */
[----:B------:R-:W-:Y:S01]  /*3fb0*/  FMUL.FTZ R13, R13, c[0x0][0x2ec] ;  /* 0x0000bb000d0d7a20 */ /* 0x000fe20000410000 */
[----:B------:R2:W1:Y:S01]  /*3fc0*/  MUFU.TANH R210, R7 ;  /* 0x0000000700d27308 */ /* 0x0004620000002400 */
[----:B------:R-:W-:Y:S02]  /*3fd0*/  FMUL.FTZ R14, R14, c[0x0][0x2ec] ;  /* 0x0000bb000e0e7a20 */ /* 0x000fe40000410000 */
[----:B------:R-:W-:Y:S01]  /*3fe0*/  FMUL.FTZ R15, R15, c[0x0][0x2ec] ;  /* 0x0000bb000f0f7a20 */ /* 0x000fe20000410000 */
[----:B----4-:R-:W-:Y:S03]  /*3ff0*/  MOV R5, R242 ;  /* 0x000000f200057202 */ /* 0x010fe60000000f00 */
[----:B------:R-:W-:Y:S02]  /*4000*/  FMUL.FTZ R16, R16, c[0x0][0x2ec] ;  /* 0x0000bb0010107a20 */ /* 0x000fe40000410000 */
[----:B------:R2:W-:Y:S01]  /*4010*/  STL.64 [R1], R4 ;  /* 0x0000000401007387 */ /* 0x0005e20000100a00 */
[----:B------:R2:W4:Y:S01]  /*4020*/  MUFU.TANH R217, R8 ;  /* 0x0000000800d97308 */ /* 0x0005220000002400 */
        /* <DEDUP_REMOVED lines=21> */
[----:B------:R-:W-:Y:S03]  /*4180*/  FMUL.FTZ R35, R35, c[0x0][0x2ec] ;  /* 0x0000bb0023237a20 */ /* 0x000fe60000410000 */
        /* <DEDUP_REMOVED lines=66> */
.L_x_641:
[----:B---34-:R-:W3:Y:S01]  /*45b0*/  LDL R0, [R1+0x28] ;  /* 0x0000280001007983 */ /* 0x018ee20000100800 */
[----:B------:R-:W-:Y:S03]  /*45c0*/  UMOV UR11, UR9 ;  /* 0x00000009000b7c82 */ /* 0x000fe60008000000 */
[----:B------:R-:W4:Y:S01]  /*45d0*/  LDL R135, [R1+0x48] ;  /* 0x0000480001877983 */ /* 0x000f220000100800 */
[----:B--23--:R-:W-:Y:S01]  /*45e0*/  IADD3 R4, R0, UR8, RZ ;  /* 0x0000000800047c10 */ /* 0x00cfe2000fffe0ff */
[----:B------:R-:W-:Y:S01]  /*45f0*/  UIADD3 UR8, -UR9, UR6, -UR12 ;  /* 0x0000000609087290 */ /* 0x000fe2000fffe90c */
[----:B------:R-:W-:Y:S02]  /*4600*/  IMAD.U32 R0, RZ, RZ, UR22 ;  /* 0x00000016ff007e24 */ /* 0x000fe4000f8e00ff */
[C---:B-1----:R-:W-:Y:S02]  /*4610*/  IADD3 R6, R4.reuse, 0x8, RZ ;  /* 0x0000000804067810 */ /* 0x042fe40007ffe0ff */
[----:B------:R-:W-:Y:S01]  /*4620*/  IADD3 R14, R4, 0x20, RZ ;  /* 0x00000020040e7810 */ /* 0x000fe20007ffe0ff */
[----:B----4-:R-:W-:Y:S01]  /*4630*/  IMAD R0, R0, 0x80, R135 ;  /* 0x0000008000007824 */ /* 0x010fe200078e0287 */
        /* <DEDUP_REMOVED lines=38> */
[CC--:B------:R-:W-:Y:S02]  /*48a0*/  ISETP.GE.AND P2, PT, R0.reuse, R4.reuse, PT ;  /* 0x000000040000720c */ /* 0x0c0fe40003f46270 */
        /* <DEDUP_REMOVED lines=83> */
.L_x_642:
[----:B------:R-:W2:Y:S01]  /*4de0*/  LDL R0, [R1+0x10] ;  /* 0x0000100001007983 */ /* 0x000ea20000100800 */
[----:B------:R-:W-:Y:S03]  /*4df0*/  UISETP.GT.AND UP3, UPT, UR7, UR17, UPT ;  /* 0x000000110700728c */ /* 0x000fe6000bf64270 */
[----:B------:R-:W3:Y:S04]  /*4e00*/  LDL R4, [R1+0x14] ;  /* 0x0000140001047983 */ /* 0x000ee80000100800 */
[----:B------:R-:W4:Y:S04]  /*4e10*/  LDL R136, [R1+0x8] ;  /* 0x0000080001887983 */ /* 0x000f280000100800 */
[----:B------:R-:W4:Y:S04]  /*4e20*/  LDL R135, [R1+0xc] ;  /* 0x00000c0001877983 */ /* 0x000f280000100800 */
        /* <DEDUP_REMOVED lines=42> */
[----:B------:R2:W3:Y:S02]  /*50d0*/  MUFU.EX2 R243, R0 ;  /* 0x0000000000f37308 */ /* 0x0004e40000000800 */
[--C-:B--2---:R-:W-:Y:S08]  /*50e0*/  FFMA.FTZ R0, R32, c[0x0][0x23c], -R6.reuse ;  /* 0x00008f0020007a23 */ /* 0x104ff00000010806 */
[----:B-1----:R1:W-:Y:S02]  /*50f0*/  MUFU.EX2 R53, R0 ;  /* 0x0000000000357308 */ /* 0x0023e40000000800 */
        /* <DEDUP_REMOVED lines=9> */
[----:B------:R1:W2:Y:S02]  /*5190*/  MUFU.EX2 R147, R0 ;  /* 0x0000000000937308 */ /* 0x0002a40000000800 */
        /* <DEDUP_REMOVED lines=32> */
[----:B---3--:R-:W-:Y:S05]  /*53a0*/  F2FP.PACK_AB R7, R243, R142 ;  /* 0x0000008ef307723e */ /* 0x008fea00000000ff */
[----:B------:R4:W-:Y:S01]  /*53b0*/  STS [R246+0x13400], R7 ;  /* 0x01340007f6007388 */ /* 0x0009e20000000800 */
[----:B-1----:R-:W-:Y:S01]  /*53c0*/  F2FP.PACK_AB R6, R147, R242 ;  /* 0x000000f29306723e */ /* 0x002fe200000000ff */
        /* <DEDUP_REMOVED lines=48> */
[----:B------:R-:W-:Y:S02]  /*56d0*/  FMUL.FTZ R213, R0, c[0x0][0x2ec] ;  /* 0x0000bb0000d57a20 */ /* 0x000fe40000410000 */
[----:B------:R-:W-:Y:S04]  /*56e0*/  FFMA.FTZ R0, -R210, R210, 1 ;  /* 0x3f800000d2007423 */ /* 0x000fe800000101d2 */
        /* <DEDUP_REMOVED lines=54> */
[----:B------:R-:W-:Y:S02]  /*5a50*/  FADD.FTZ R5, -R209, R5 ;  /* 0x00000005d1057221 */ /* 0x000fe40000010100 */
[----:B------:R-:W-:Y:S02]  /*5a60*/  FMUL.FTZ R141, R141, R4 ;  /* 0x000000048d8d7220 */ /* 0x000fe40000410000 */
[----:B------:R-:W-:Y:S01]  /*5a70*/  FMUL.FTZ R140, R140, R5 ;  /* 0x000000058c8c7220 */ /* 0x000fe20000410000 */
[-C--:B------:R-:W-:Y:S01]  /*5a80*/  HMMA.16816.F32 R20, R132, R192.reuse, R20 ;  /* 0x000000c08414723c */ /* 0x080fe20000001814 */
[----:B------:R-:W-:Y:S03]  /*5a90*/  FFMA.FTZ R5, -R212, R212, 1 ;  /* 0x3f800000d4057423 */ /* 0x000fe600000101d4 */
[----:B------:R-:W-:Y:S02]  /*5aa0*/  FMUL.FTZ R213, R141, R213 ;  /* 0x000000d58dd57220 */ /* 0x000fe40000410000 */
[----:B------:R-:W-:Y:S02]  /*5ab0*/  FMUL.FTZ R5, R5, c[0x0][0x2ec] ;  /* 0x0000bb0005057a20 */ /* 0x000fe40000410000 */
[C---:B------:R-:W-:Y:S01]  /*5ac0*/  FADD.FTZ R12, -R145.reuse, R12 ;  /* 0x0000000c910c7221 */ /* 0x040fe20000010100 */
[C---:B------:R-:W-:Y:S03]  /*5ad0*/  HMMA.16816.F32 R24, R136.reuse, R192, R24 ;  /* 0x000000c08818723c */ /* 0x040fe60000001818 */
[----:B------:R-:W-:Y:S02]  /*5ae0*/  FADD.FTZ R13, -R145, R13 ;  /* 0x0000000d910d7221 */ /* 0x000fe40000010100 */
[----:B------:R-:W-:Y:S02]  /*5af0*/  FMUL.FTZ R141, R57, R12 ;  /* 0x0000000c398d7220 */ /* 0x000fe40000410000 */
[----:B------:R-:W-:Y:S01]  /*5b00*/  FADD.FTZ R11, -R144, R11 ;  /* 0x0000000b900b7221 */ /* 0x000fe20000010100 */
[----:B------:R1:W5:Y:S01]  /*5b10*/  LDL.LU R57, [R1+0xb4] ;  /* 0x0000b40001397983 */ /* 0x0003620000300800 */
[----:B------:R-:W-:Y:S01]  /*5b20*/  FMUL.FTZ R212, R140, R5 ;  /* 0x000000058cd47220 */ /* 0x000fe20000410000 */
[-C--:B------:R-:W-:Y:S02]  /*5b30*/  HMMA.16816.F32 R28, R136, R194.reuse, R28 ;  /* 0x000000c2881c723c */ /* 0x080fe4000000181c */
[----:B------:R-:W-:Y:S02]  /*5b40*/  FADD.FTZ R14, -R144, R14 ;  /* 0x0000000e900e7221 */ /* 0x000fe40000010100 */
[----:B------:R-:W-:Y:S02]  /*5b50*/  FMUL.FTZ R140, R56, R13 ;  /* 0x0000000d388c7220 */ /* 0x000fe40000410000 */
[C---:B------:R-:W-:Y:S01]  /*5b60*/  FADD.FTZ R6, -R208.reuse, R6 ;  /* 0x00000006d0067221 */ /* 0x040fe20000010100 */
[----:B------:R1:W5:Y:S01]  /*5b70*/  LDL.LU R56, [R1+0xb0] ;  /* 0x0000b00001387983 */ /* 0x0003620000300800 */
[----:B------:R-:W-:Y:S01]  /*5b80*/  FADD.FTZ R7, -R208, R7 ;  /* 0x00000007d0077221 */ /* 0x000fe20000010100 */
[----:B------:R-:W-:Y:S03]  /*5b90*/  HMMA.16816.F32 R32, R132, R194, R32 ;  /* 0x000000c28420723c */ /* 0x000fe60000001820 */
[----:B------:R-:W-:Y:S02]  /*5ba0*/  FADD.FTZ R9, -R145, R9 ;  /* 0x0000000991097221 */ /* 0x000fe40000010100 */
[----:B------:R-:W-:Y:S02]  /*5bb0*/  FMUL.FTZ R11, R143, R11 ;  /* 0x0000000b8f0b7220 */ /* 0x000fe40000410000 */
[----:B------:R-:W-:Y:S02]  /*5bc0*/  FFMA.FTZ R4, -R211, R211, 1 ;  /* 0x3f800000d3047423 */ /* 0x000fe400000101d3 */
[----:B------:R-:W-:Y:S03]  /*5bd0*/  FADD.FTZ R15, -R144, R15 ;  /* 0x0000000f900f7221 */ /* 0x000fe60000010100 */
[----:B------:R-:W-:Y:S02]  /*5be0*/  FMUL.FTZ R143, R55, R14 ;  /* 0x0000000e378f7220 */ /* 0x000fe40000410000 */
[----:B------:R-:W-:Y:S01]  /*5bf0*/  FFMA.FTZ R5, -R216, R216, 1 ;  /* 0x3f800000d8057423 */ /* 0x000fe200000101d8 */
[----:B------:R1:W5:Y:S01]  /*5c00*/  LDL.LU R55, [R1+0xac] ;  /* 0x0000ac0001377983 */ /* 0x0003620000300800 */
[----:B------:R-:W-:Y:S02]  /*5c10*/  FMUL.FTZ R6, R142, R6 ;  /* 0x000000068e067220 */ /* 0x000fe40000410000 */
[----:B------:R-:W-:Y:S02]  /*5c20*/  FMUL.FTZ R7, R243, R7 ;  /* 0x00000007f3077220 */ /* 0x000fe40000410000 */
[----:B------:R-:W-:Y:S02]  /*5c30*/  FMUL.FTZ R9, R147, R9 ;  /* 0x0000000993097220 */ /* 0x000fe40000410000 */
[----:B------:R-:W-:Y:S02]  /*5c40*/  FMUL.FTZ R4, R4, c[0x0][0x2ec] ;  /* 0x0000bb0004047a20 */ /* 0x000fe40000410000 */
[----:B------:R-:W-:Y:S02]  /*5c50*/  FMUL.FTZ R15, R54, R15 ;  /* 0x0000000f360f7220 */ /* 0x000fe40000410000 */
[----:B------:R-:W-:Y:S01]  /*5c60*/  FMUL.FTZ R5, R5, c[0x0][0x2ec] ;  /* 0x0000bb0005057a20 */ /* 0x000fe20000410000 */
[----:B------:R1:W5:Y:S01]  /*5c70*/  LDL.LU R54, [R1+0xa8] ;  /* 0x0000a80001367983 */ /* 0x0003620000300800 */
[----:B------:R-:W-:Y:S02]  /*5c80*/  FADD.FTZ R16, -R209, R16 ;  /* 0x00000010d1107221 */ /* 0x000fe40000010100 */
[----:B------:R-:W-:Y:S02]  /*5c90*/  FADD.FTZ R10, -R144, R10 ;  /* 0x0000000a900a7221 */ /* 0x000fe40000010100 */
[----:B------:R-:W-:Y:S02]  /*5ca0*/  FMUL.FTZ R211, R6, R4 ;  /* 0x0000000406d37220 */ /* 0x000fe40000410000 */
[----:B------:R-:W-:Y:S02]  /*5cb0*/  FMUL.FTZ R210, R7, R0 ;  /* 0x0000000007d27220 */ /* 0x000fe40000410000 */
[----:B------:R-:W-:Y:S02]  /*5cc0*/  FFMA.FTZ R0, -R217, R217, 1 ;  /* 0x3f800000d9007423 */ /* 0x000fe400000101d9 */
[----:B------:R-:W-:Y:S02]  /*5cd0*/  FFMA.FTZ R4, -R215, R215, 1 ;  /* 0x3f800000d7047423 */ /* 0x000fe400000101d7 */
[----:B------:R-:W-:Y:S02]  /*5ce0*/  FMUL.FTZ R14, R9, R5 ;  /* 0x00000005090e7220 */ /* 0x000fe40000410000 */
[----:B------:R-:W-:Y:S02]  /*5cf0*/  FADD.FTZ R17, -R209, R17 ;  /* 0x00000011d1117221 */ /* 0x000fe40000010100 */
[----:B------:R-:W-:Y:S02]  /*5d00*/  FMUL.FTZ R9, R53, R16 ;  /* 0x0000001035097220 */ /* 0x000fe40000410000 */
[----:B------:R-:W-:Y:S01]  /*5d10*/  FMUL.FTZ R10, R146, R10 ;  /* 0x0000000a920a7220 */ /* 0x000fe20000410000 */
[----:B------:R1:W5:Y:S01]  /*5d20*/  LDL.LU R53, [R1+0xa4] ;  /* 0x0000a40001357983 */ /* 0x0003620000300800 */
[----:B------:R-:W-:Y:S02]  /*5d30*/  FMUL.FTZ R147, R0, c[0x0][0x2ec] ;  /* 0x0000bb0000937a20 */ /* 0x000fe40000410000 */
[----:B------:R-:W-:Y:S02]  /*5d40*/  FFMA.FTZ R0, -R214, R214, 1 ;  /* 0x3f800000d6007423 */ /* 0x000fe400000101d6 */
[----:B------:R-:W-:Y:S02]  /*5d50*/  FMUL.FTZ R4, R4, c[0x0][0x2ec] ;  /* 0x0000bb0004047a20 */ /* 0x000fe40000410000 */
[----:B------:R-:W-:Y:S02]  /*5d60*/  FADD.FTZ R18, -R208, R18 ;  /* 0x00000012d0127221 */ /* 0x000fe40000010100 */
[----:B------:R-:W-:Y:S02]  /*5d70*/  FMUL.FTZ R12, R52, R17 ;  /* 0x00000011340c7220 */ /* 0x000fe40000410000 */
[----:B------:R-:W-:Y:S01]  /*5d80*/  FMUL.FTZ R0, R0, c[0x0][0x2ec] ;  /* 0x0000bb0000007a20 */ /* 0x000fe20000410000 */
[----:B------:R1:W5:Y:S01]  /*5d90*/  LDL.LU R52, [R1+0xa0] ;  /* 0x0000a00001347983 */ /* 0x0003620000300800 */
[----:B------:R-:W-:Y:S02]  /*5da0*/  FMUL.FTZ R146, R10, R4 ;  /* 0x000000040a927220 */ /* 0x000fe40000410000 */
[----:B------:R-:W-:Y:S02]  /*5db0*/  FADD.FTZ R19, -R208, R19 ;  /* 0x00000013d0137221 */ /* 0x000fe40000010100 */
[----:B------:R-:W-:Y:S02]  /*5dc0*/  FMUL.FTZ R10, R51, R18 ;  /* 0x00000012330a7220 */ /* 0x000fe40000410000 */
[----:B------:R-:W-:Y:S01]  /*5dd0*/  FADD.FTZ R8, -R145, R8 ;  /* 0x0000000891087221 */ /* 0x000fe20000010100 */
[----:B------:R1:W5:Y:S01]  /*5de0*/  LDL.LU R51, [R1+0x9c] ;  /* 0x00009c0001337983 */ /* 0x0003620000300800 */
[----:B------:R-:W-:Y:S02]  /*5df0*/  FMUL.FTZ R13, R11, R0 ;  /* 0x000000000b0d7220 */ /* 0x000fe40000410000 */
[----:B------:R-:W-:Y:S02]  /*5e00*/  FMUL.FTZ R11, R50, R19 ;  /* 0x00000013320b7220 */ /* 0x000fe40000410000 */
[C---:B------:R-:W-:Y:S01]  /*5e10*/  FADD.FTZ R20, -R209.reuse, R20 ;  /* 0x00000014d1147221 */ /* 0x040fe20000010100 */
[----:B------:R1:W5:Y:S01]  /*5e20*/  LDL.LU R50, [R1+0x98] ;  /* 0x0000980001327983 */ /* 0x0003620000300800 */
[----:B------:R-:W-:Y:S02]  /*5e30*/  FMUL.FTZ R8, R242, R8 ;  /* 0x00000008f2087220 */ /* 0x000fe40000410000 */
[----:B------:R-:W-:Y:S02]  /*5e40*/  FADD.FTZ R21, -R209, R21 ;  /* 0x00000015d1157221 */ /* 0x000fe40000010100 */
        /* <DEDUP_REMOVED lines=17> */
[----:B------:R-:W-:Y:S01]  /*5f60*/  FADD.FTZ R26, -R144, R26 ;  /* 0x0000001a901a7221 */ /* 0x000fe20000010100 */
[----:B------:R1:W5:Y:S01]  /*5f70*/  LDL.LU R45, [R1+0x84] ;  /* 0x00008400012d7983 */ /* 0x0003620000300800 */
[----:B------:R-:W-:Y:S02]  /*5f80*/  FMUL.FTZ R23, R44, R25 ;  /* 0x000000192c177220 */ /* 0x000fe40000410000 */
[----:B------:R-:W-:Y:S01]  /*5f90*/  FFMA.FTZ R4, -R223, R223, 1 ;  /* 0x3f800000df047423 */ /* 0x000fe200000101df */
[----:B------:R1:W5:Y:S01]  /*5fa0*/  LDL.LU R44, [R1+0x80] ;  /* 0x00008000012c7983 */ /* 0x0003620000300800 */
[----:B------:R-:W-:Y:S02]  /*5fb0*/  FADD.FTZ R27, -R144, R27 ;  /* 0x0000001b901b7221 */ /* 0x000fe40000010100 */
[----:B------:R-:W-:Y:S02]  /*5fc0*/  FMUL.FTZ R26, R43, R26 ;  /* 0x0000001a2b1a7220 */ /* 0x000fe40000410000 */
[----:B------:R-:W-:Y:S01]  /*5fd0*/  FMUL.FTZ R4, R4, c[0x0][0x2ec] ;  /* 0x0000bb0004047a20 */ /* 0x000fe20000410000 */
[----:B------:R1:W5:Y:S01]  /*5fe0*/  LDL.LU R43, [R1+0x7c] ;  /* 0x00007c00012b7983 */ /* 0x0003620000300800 */
[C---:B------:R-:W-:Y:S02]  /*5ff0*/  FADD.FTZ R28, -R145.reuse, R28 ;  /* 0x0000001c911c7221 */ /* 0x040fe40000010100 */
[----:B------:R-:W-:Y:S02]  /*6000*/  FMUL.FTZ R25, R42, R27 ;  /* 0x0000001b2a197220 */ /* 0x000fe40000410000 */
[----:B------:R-:W-:Y:S01]  /*6010*/  FMUL.FTZ R10, R10, R4 ;  /* 0x000000040a0a7220 */ /* 0x000fe20000410000 */
[----:B------:R1:W5:Y:S01]  /*6020*/  LDL.LU R42, [R1+0x78] ;  /* 0x00007800012a7983 */ /* 0x0003620000300800 */
[----:B------:R-:W-:Y:S02]  /*6030*/  FADD.FTZ R29, -R145, R29 ;  /* 0x0000001d911d7221 */ /* 0x000fe40000010100 */
[----:B------:R-:W-:Y:S02]  /*6040*/  FFMA.FTZ R4, -R227, R227, 1 ;  /* 0x3f800000e3047423 */ /* 0x000fe400000101e3 */
[----:B------:R-:W-:Y:S02]  /*6050*/  FMUL.FTZ R20, R41, R28 ;  /* 0x0000001c29147220 */ /* 0x000fe40000410000 */
[----:B------:R-:W-:Y:S01]  /*6060*/  FADD.FTZ R30, -R144, R30 ;  /* 0x0000001e901e7221 */ /* 0x000fe20000010100 */
[----:B------:R1:W5:Y:S01]  /*6070*/  LDL.LU R41, [R1+0x74] ;  /* 0x0000740001297983 */ /* 0x0003620000300800 */
[----:B------:R-:W-:Y:S02]  /*6080*/  FMUL.FTZ R4, R4, c[0x0][0x2ec] ;  /* 0x0000bb0004047a20 */ /* 0x000fe40000410000 */
        /* <DEDUP_REMOVED lines=8> */
[----:B------:R-:W-:Y:S01]  /*6110*/  FADD.FTZ R33, -R209, R33 ;  /* 0x00000021d1217221 */ /* 0x000fe20000010100 */
        /* <DEDUP_REMOVED lines=13> */
[----:B------:R-:W-:Y:S02]  /*61f0*/  FFMA.FTZ R5, -R219, R219, 1 ;  /* 0x3f800000db057423 */ /* 0x000fe400000101db */
[----:B------:R-:W-:Y:S02]  /*6200*/  FMUL.FTZ R0, R0, c[0x0][0x2ec] ;  /* 0x0000bb0000007a20 */ /* 0x000fe40000410000 */
[----:B------:R-:W-:Y:S02]  /*6210*/  FMUL.FTZ R6, R6, c[0x0][0x2ec] ;  /* 0x0000bb0006067a20 */ /* 0x000fe40000410000 */
[----:B------:R-:W-:Y:S02]  /*6220*/  FMUL.FTZ R5, R5, c[0x0][0x2ec] ;  /* 0x0000bb0005057a20 */ /* 0x000fe40000410000 */
[----:B------:R-:W-:Y:S02]  /*6230*/  FMUL.FTZ R141, R141, R0 ;  /* 0x000000008d8d7220 */ /* 0x000fe40000410000 */
[----:B------:R-:W-:Y:S02]  /*6240*/  FMUL.FTZ R140, R140, R6 ;  /* 0x000000068c8c7220 */ /* 0x000fe40000410000 */
[----:B------:R-:W-:Y:S02]  /*6250*/  FMUL.FTZ R143, R143, R5 ;  /* 0x000000058f8f7220 */ /* 0x000fe40000410000 */
[----:B------:R-:W-:Y:S02]  /*6260*/  FFMA.FTZ R6, -R225, R225, 1 ;  /* 0x3f800000e1067423 */ /* 0x000fe400000101e1 */
[----:B------:R-:W-:Y:S02]  /*6270*/  FFMA.FTZ R5, -R224, R224, 1 ;  /* 0x3f800000e0057423 */ /* 0x000fe400000101e0 */
        /* <DEDUP_REMOVED lines=71> */
.L_x_643:
[----:B-1----:R-:W-:Y:S01]  /*66f0*/  F2FP.PACK_AB R16, R212, R213 ;  /* 0x000000d5d410723e */ /* 0x002fe200000000ff */
        /* <DEDUP_REMOVED lines=118> */
.L_x_644:
        /* <DEDUP_REMOVED lines=8> */
[----:B------:R-:W-:Y:S02]  /*6ee0*/  UISETP.GT.AND UP2, UPT, UR7, UR17, UPT ;  /* 0x000000110700728c */ /* 0x000fe4000bf44270 */
[----:B------:R-:W4:Y:S01]  /*6ef0*/  LDSM.16.MT88.4 R28, [R144+0xd000] ;  /* 0x00d00000901c783b */ /* 0x000f220000004200 */
[----:B------:R-:W-:Y:S03]  /*6f00*/  UIADD3 UR7, UR7, -0x1, URZ ;  /* 0xffffffff07077890 */ /* 0x000fe6000fffe03f */
[----:B------:R-:W5:Y:S04]  /*6f10*/  LDL R216, [R1+0x40] ;  /* 0x0000400001d87983 */ /* 0x000f680000100800 */
[----:B------:R-:W-:Y:S04]  /*6f20*/  LDSM.16.M88.4 R32, [R202] ;  /* 0x00000000ca20783b */ /* 0x000fe80000000200 */
[----:B------:R-:W5:Y:S04]  /*6f30*/  LDL R213, [R1+0x44] ;  /* 0x0000440001d57983 */ /* 0x000f680000100800 */
[----:B------:R-:W1:Y:S04]  /*6f40*/  LDSM.16.MT88.4 R132, [R144+0x9400] ;  /* 0x009400009084783b */ /* 0x000e680000004200 */
[----:B------:R-:W5:Y:S04]  /*6f50*/  LDL.LU.64 R214, [R1] ;  /* 0x0000000001d67983 */ /* 0x000f680000300a00 */
[----:B------:R-:W1:Y:S04]  /*6f60*/  LDSM.16.MT88.4 R136, [R144+0xb400] ;  /* 0x00b400009088783b */ /* 0x000e680000004200 */
[----:B------:R1:W5:Y:S01]  /*6f70*/  LDL R210, [R1+0x14] ;  /* 0x0000140001d27983 */ /* 0x0003620000100800 */
[C---:B--2---:R-:W-:Y:S03]  /*6f80*/  HMMA.16816.F32 R4, R24.reuse, R8, RZ ;  /* 0x000000081804723c */ /* 0x044fe600000018ff */
[----:B------:R-:W2:Y:S04]  /*6f90*/  LDSM.16.MT88.4 R140, [R144+0xd400] ;  /* 0x00d40000908c783b */ /* 0x000ea80000004200 */
[----:B-1----:R1:W5:Y:S01]  /*6fa0*/  LDL R0, [R1+0xc] ;  /* 0x00000c0001007983 */ /* 0x0023620000100800 */
[C---:B------:R-:W-:Y:S03]  /*6fb0*/  HMMA.16816.F32 R8, R24.reuse, R10, RZ ;  /* 0x0000000a1808723c */ /* 0x040fe600000018ff */
[----:B------:R1:W5:Y:S04]  /*6fc0*/  LDL R211, [R1+0x8] ;  /* 0x0000080001d37983 */ /* 0x0003680000100800 */
[----:B------:R1:W5:Y:S01]  /*6fd0*/  LDL R212, [R1+0x10] ;  /* 0x0000100001d47983 */ /* 0x0003620000100800 */
        /* <DEDUP_REMOVED lines=11> */
[C---:B--2---:R-:W-:Y:S08]  /*7090*/  HMMA.16816.F32 R20, R32.reuse, R140, R20 ;  /* 0x0000008c2014723c */ /* 0x044ff00000001814 */
[----:B------:R-:W-:Y:S01]  /*70a0*/  HMMA.16816.F32 R24, R32, R142, R24 ;  /* 0x0000008e2018723c */ /* 0x000fe20000001818 */
[----:B------:R-:W2:Y:S04]  /*70b0*/  LDSM.16.MT88.4 R32, [R144+0xd800] ;  /* 0x00d800009020783b */ /* 0x000ea80000004200 */
[----:B------:R-:W-:Y:S03]  /*70c0*/  LDSM.16.MT88.4 R140, [R144+0x9c00] ;  /* 0x009c0000908c783b */ /* 0x000fe60000004200 */
[C---:B---3--:R-:W-:Y:S08]  /*70d0*/  HMMA.16816.F32 R4, R28.reuse, R132, R4 ;  /* 0x000000841c04723c */ /* 0x048ff00000001804 */
[C---:B------:R-:W-:Y:S01]  /*70e0*/  HMMA.16816.F32 R8, R28.reuse, R134, R8 ;  /* 0x000000861c08723c */ /* 0x040fe20000001808 */
[----:B------:R-:W3:Y:S07]  /*70f0*/  LDSM.16.M88.4 R132, [R203] ;  /* 0x00000000cb84783b */ /* 0x000eee0000000200 */
[C---:B----4-:R-:W-:Y:S08]  /*7100*/  HMMA.16816.F32 R12, R28.reuse, R136, R12 ;  /* 0x000000881c0c723c */ /* 0x050ff0000000180c */
[C---:B------:R-:W-:Y:S01]  /*7110*/  HMMA.16816.F32 R16, R28.reuse, R138, R16 ;  /* 0x0000008a1c10723c */ /* 0x040fe20000001810 */
[----:B------:R-:W4:Y:S07]  /*7120*/  LDSM.16.MT88.4 R136, [R144+0xbc00] ;  /* 0x00bc00009088783b */ /* 0x000f2e0000004200 */
[C---:B--2---:R-:W-:Y:S08]  /*7130*/  HMMA.16816.F32 R20, R28.reuse, R32, R20 ;  /* 0x000000201c14723c */ /* 0x044ff00000001814 */
[----:B------:R-:W-:Y:S01]  /*7140*/  HMMA.16816.F32 R24, R28, R34, R24 ;  /* 0x000000221c18723c */ /* 0x000fe20000001818 */
[----:B------:R-:W2:Y:S04]  /*7150*/  LDSM.16.MT88.4 R28, [R144+0xdc00] ;  /* 0x00dc0000901c783b */ /* 0x000ea80000004200 */
[----:B------:R-:W-:Y:S03]  /*7160*/  LDSM.16.M88.4 R32, [R201+0x2000] ;  /* 0x00200000c920783b */ /* 0x000fe60000000200 */
[C---:B---3--:R-:W-:Y:S08]  /*7170*/  HMMA.16816.F32 R4, R132.reuse, R140, R4 ;  /* 0x0000008c8404723c */ /* 0x048ff00000001804 */
[C---:B------:R-:W-:Y:S01]  /*7180*/  HMMA.16816.F32 R8, R132.reuse, R142, R8 ;  /* 0x0000008e8408723c */ /* 0x040fe20000001808 */
[----:B------:R-:W3:Y:S07]  /*7190*/  LDSM.16.MT88.4 R140, [R144+0xa000] ;  /* 0x00a00000908c783b */ /* 0x000eee0000004200 */
        /* <DEDUP_REMOVED lines=25> */
[----:B------:R-:W2:Y:S03]  /*7330*/  LDSM.16.MT88.4 R28, [R144+0xe800] ;  /* 0x00e80000901c783b */ /* 0x000ea60000004200 */
[C---:B-----5:R-:W-:Y:S01]  /*7340*/  LEA R243, P1, R209.reuse, R214, 0x2 ;  /* 0x000000d6d1f37211 */ /* 0x060fe200078210ff */
[----:B------:R-:W-:Y:S03]  /*7350*/  LDSM.16.M88.4 R132, [R203+0x2000] ;  /* 0x00200000cb84783b */ /* 0x000fe60000000200 */
[----:B------:R-:W-:Y:S01]  /*7360*/  LEA.HI.X.SX32 R242, R209, R215, 0x2, P1 ;  /* 0x000000d7d1f27211 */ /* 0x000fe200008f16ff */
[C---:B---3--:R-:W-:Y:S03]  /*7370*/  HMMA.16816.F32 R4, R32.reuse, R140, R4 ;  /* 0x0000008c2004723c */ /* 0x048fe60000001804 */
[----:B------:R-:W-:Y:S04]  /*7380*/  IMAD.MOV.U32 R209, RZ, RZ, c[0x0][0x22c] ;  /* 0x00008b00ffd17624 */ /* 0x000fe800078e00ff */
[----:B------:R-:W-:Y:S01]  /*7390*/  IMAD R209, R209, c[0x0][0x1c0], RZ ;  /* 0x00007000d1d17a24 */ /* 0x000fe200078e02ff */
[C---:B------:R-:W-:Y:S01]  /*73a0*/  HMMA.16816.F32 R8, R32.reuse, R142, R8 ;  /* 0x0000008e2008723c */ /* 0x040fe20000001808 */
[----:B------:R-:W3:Y:S03]  /*73b0*/  LDSM.16.MT88.4 R140, [R144+0xac00] ;  /* 0x00ac0000908c783b */ /* 0x000ee60000004200 */
[----:B------:R-:W-:Y:S04]  /*73c0*/  IMAD.SHL.U32 R209, R209, 0x8, RZ ;  /* 0x00000008d1d17824 */ /* 0x000fe800078e00ff */
[C---:B----4-:R-:W-:Y:S08]  /*73d0*/  HMMA.16816.F32 R12, R32.reuse, R136, R12 ;  /* 0x00000088200c723c */ /* 0x050ff0000000180c */
[C---:B------:R-:W-:Y:S01]  /*73e0*/  HMMA.16816.F32 R16, R32.reuse, R138, R16 ;  /* 0x0000008a2010723c */ /* 0x040fe20000001810 */
[----:B------:R-:W4:Y:S04]  /*73f0*/  LDSM.16.MT88.4 R136, [R144+0xcc00] ;  /* 0x00cc00009088783b */ /* 0x000f280000004200 */
[----:B------:R-:W5:Y:S03]  /*7400*/  LDSM.16.MT88.4 R144, [R144+0xec00] ;  /* 0x00ec00009090783b */ /* 0x000f660000004200 */
[C---:B--2---:R-:W-:Y:S07]  /*7410*/  HMMA.16816.F32 R20, R32.reuse, R28, R20 ;  /* 0x0000001c2014723c */ /* 0x044fee0000001814 */
[----:B------:R-:W-:Y:S01]  /*7420*/  IMAD.MOV.U32 R28, RZ, RZ, R243 ;  /* 0x000000ffff1c7224 */ /* 0x000fe200078e00f3 */
[----:B------:R-:W-:Y:S04]  /*7430*/  HMMA.16816.F32 R24, R32, R30, R24 ;  /* 0x0000001e2018723c */ /* 0x000fe80000001818 */
[----:B------:R-:W-:Y:S03]  /*7440*/  IMAD.MOV.U32 R29, RZ, RZ, R242 ;  /* 0x000000ffff1d7224 */ /* 0x000fe600078e00f2 */
[----:B------:R-:W-:Y:S01]  /*7450*/  @P0 IADD3 R30, P2, R216, UR14, RZ ;  /* 0x0000000ed81e0c10 */ /* 0x000fe2000ff5e0ff */
[----:B------:R-:W-:Y:S01]  /*7460*/  @UP3 UIADD3 UR14, UP1, UR14, -0x100, URZ ;  /* 0xffffff000e0e3890 */ /* 0x000fe2000ff3e03f */
[C---:B---3--:R-:W-:Y:S05]  /*7470*/  HMMA.16816.F32 R4, R132.reuse, R140, R4 ;  /* 0x0000008c8404723c */ /* 0x048fea0000001804 */
[----:B------:R-:W-:Y:S01]  /*7480*/  @P0 IADD3.X R31, R213, UR13, RZ, P2, !PT ;  /* 0x0000000dd51f0c10 */ /* 0x000fe200097fe4ff */
[----:B------:R-:W-:Y:S01]  /*7490*/  IMAD.MOV.U32 R213, RZ, RZ, c[0x0][0x22c] ;  /* 0x00008b00ffd57624 */ /* 0x000fe200078e00ff */
[CC--:B------:R-:W-:Y:S01]  /*74a0*/  LEA R32, P1, R209.reuse, R28.reuse, 0x2 ;  /* 0x0000001cd1207211 */ /* 0x0c0fe200078210ff */
[C---:B------:R-:W-:Y:S01]  /*74b0*/  HMMA.16816.F32 R8, R132.reuse, R142, R8 ;  /* 0x0000008e8408723c */ /* 0x040fe20000001808 */
[----:B------:R-:W-:Y:S01]  /*74c0*/  IMAD.MOV.U32 R141, RZ, RZ, c[0x0][0x22c] ;  /* 0x00008b00ff8d7624 */ /* 0x000fe200078e00ff */
[----:B------:R2:W3:Y:S01]  /*74d0*/  @P0 LDG.E R210, [R30.64+0x20] ;  /* 0x000020041ed20981 */ /* 0x0004e2000c1e1900 */
[----:B------:R-:W-:Y:S01]  /*74e0*/  @UP3 UIADD3.X UR13, UR13, -0x1, URZ, UP1, !UPT ;  /* 0xffffffff0d0d3890 */ /* 0x000fe20008ffe43f */
[-C--:B------:R-:W-:Y:S01]  /*74f0*/  LEA.HI.X.SX32 R33, R209, R29.reuse, 0x2, P1 ;  /* 0x0000001dd1217211 */ /* 0x080fe200008f16ff */
[----:B------:R-:W-:Y:S01]  /*7500*/  IMAD R141, R141, c[0x0][0x1c0], RZ ;  /* 0x000070008d8d7a24 */ /* 0x000fe200078e02ff */
[----:B------:R2:W3:Y:S01]  /*7510*/  @P0 LDG.E R0, [R30.64+0xa0] ;  /* 0x0000a0041e000981 */ /* 0x0004e2000c1e1900 */
[----:B------:R-:W-:Y:S01]  /*7520*/  IMAD.MOV.U32 R142, RZ, RZ, c[0x0][0x22c] ;  /* 0x00008b00ff8e7624 */ /* 0x000fe200078e00ff */
[C---:B----4-:R-:W-:Y:S01]  /*7530*/  HMMA.16816.F32 R12, R132.reuse, R136, R12 ;  /* 0x00000088840c723c */ /* 0x050fe2000000180c */
[----:B------:R-:W-:Y:S01]  /*7540*/  IMAD.MOV.U32 R140, RZ, RZ, c[0x0][0x22c] ;  /* 0x00008b00ff8c7624 */ /* 0x000fe200078e00ff */
[----:B------:R2:W4:Y:S02]  /*7550*/  @P0 LDG.E R211, [R30.64+0x80] ;  /* 0x000080041ed30981 */ /* 0x000524000c1e1900 */
[----:B------:R-:W-:Y:S02]  /*7560*/  IMAD R141, R141, 0x28, RZ ;  /* 0x000000288d8d7824 */ /* 0x000fe400078e02ff */
[----:B------:R2:W4:Y:S01]  /*7570*/  @P0 LDG.E R212, [R30.64] ;  /* 0x000000041ed40981 */ /* 0x000522000c1e1900 */
[----:B------:R-:W-:Y:S01]  /*7580*/  IMAD R142, R142, c[0x0][0x1c0], RZ ;  /* 0x000070008e8e7a24 */ /* 0x000fe200078e02ff */
[C---:B------:R-:W-:Y:S02]  /*7590*/  HMMA.16816.F32 R16, R132.reuse, R138, R16 ;  /* 0x0000008a8410723c */ /* 0x040fe40000001810 */
[----:B------:R-:W-:Y:S02]  /*75a0*/  RED.E.ADD.F32.FTZ.RN.STRONG.GPU [R28.64], R4 ;  /* 0x000000041c00798e */ /* 0x000fe4000c10e784 */
[----:B------:R-:W-:Y:S02]  /*75b0*/  IMAD.SHL.U32 R142, R142, 0x20, RZ ;  /* 0x000000208e8e7824 */ /* 0x000fe400078e00ff */
[----:B------:R-:W-:Y:S01]  /*75c0*/  RED.E.ADD.F32.FTZ.RN.STRONG.GPU [R32.64], R5 ;  /* 0x000000052000798e */ /* 0x000fe2000c10e784 */
[----:B------:R-:W-:Y:S01]  /*75d0*/  IMAD R140, R140, c[0x0][0x1c0], RZ ;  /* 0x000070008c8c7a24 */ /* 0x000fe200078e02ff */
[C---:B-----5:R-:W-:Y:S04]  /*75e0*/  HMMA.16816.F32 R20, R132.reuse, R144, R20 ;  /* 0x000000908414723c */ /* 0x060fe80000001814 */
[----:B------:R-:W-:Y:S02]  /*75f0*/  IMAD R140, R140, 0x38, RZ ;  /* 0x000000388c8c7824 */ /* 0x000fe400078e02ff */
[----:B------:R-:W-:Y:S02]  /*7600*/  IMAD R213, R213, c[0x0][0x1c0], RZ ;  /* 0x00007000d5d57a24 */ /* 0x000fe400078e02ff */
[----:B------:R-:W-:Y:S04]  /*7610*/  HMMA.16816.F32 R24, R132, R146, R24 ;  /* 0x000000928418723c */ /* 0x000fe80000001818 */
[----:B------:R-:W-:Y:S01]  /*7620*/  IMAD.SHL.U32 R213, R213, 0x10, RZ ;  /* 0x00000010d5d57824 */ /* 0x000fe200078e00ff */
[CC--:B--2---:R-:W-:Y:S04]  /*7630*/  LEA R30, P2, R141.reuse, R28.reuse, 0x2 ;  /* 0x0000001c8d1e7211 */ /* 0x0c4fe800078410ff */
[-C--:B------:R-:W-:Y:S01]  /*7640*/  LEA.HI.X.SX32 R31, R141, R29.reuse, 0x2, P2 ;  /* 0x0000001d8d1f7211 */ /* 0x080fe200010f16ff */
[----:B---3--:R2:W-:Y:S04]  /*7650*/  @P0 STL [R1+0x14], R210 ;  /* 0x000014d201000387 */ /* 0x0085e80000100800 */
[----:B------:R-:W3:Y:S04]  /*7660*/  LDL R139, [R1+0x1c] ;  /* 0x00001c00018b7983 */ /* 0x000ee80000100800 */
[----:B------:R-:W5:Y:S04]  /*7670*/  LDL R138, [R1+0x24] ;  /* 0x00002400018a7983 */ /* 0x000f680000100800 */
[----:B------:R1:W-:Y:S04]  /*7680*/  @P0 STL [R1+0xc], R0 ;  /* 0x00000c0001000387 */ /* 0x0003e80000100800 */
[----:B----4-:R4:W-:Y:S04]  /*7690*/  @P0 STL [R1+0x8], R211 ;  /* 0x000008d301000387 */ /* 0x0109e80000100800 */
[----:B------:R4:W-:Y:S01]  /*76a0*/  @P0 STL [R1+0x10], R212 ;  /* 0x000010d401000387 */ /* 0x0009e20000100800 */
[----:B--2---:R-:W-:Y:S04]  /*76b0*/  IMAD.MOV.U32 R210, RZ, RZ, c[0x0][0x22c] ;  /* 0x00008b00ffd27624 */ /* 0x004fe800078e00ff */
[----:B------:R-:W-:Y:S04]  /*76c0*/  IMAD R210, R210, c[0x0][0x1c0], RZ ;  /* 0x00007000d2d27a24 */ /* 0x000fe800078e02ff */
[----:B------:R-:W-:Y:S02]  /*76d0*/  IMAD.SHL.U32 R210, R210, 0x10, RZ ;  /* 0x00000010d2d27824 */ /* 0x000fe400078e00ff */
[----:B-1----:R-:W-:Y:S03]  /*76e0*/  IMAD.MOV.U32 R0, RZ, RZ, c[0x0][0x22c] ;  /* 0x00008b00ff007624 */ /* 0x002fe600078e00ff */
[CC--:B------:R-:W-:Y:S02]  /*76f0*/  LEA R136, P0, R210.reuse, R28.reuse, 0x2 ;  /* 0x0000001cd2887211 */ /* 0x0c0fe400078010ff */
[----:B------:R-:W-:Y:S01]  /*7700*/  IADD3 R134, R210, 0x40, RZ ;  /* 0x00000040d2867810 */ /* 0x000fe20007ffe0ff */
[----:B------:R-:W-:Y:S01]  /*7710*/  IMAD R0, R0, c[0x0][0x1c0], RZ ;  /* 0x0000700000007a24 */ /* 0x000fe200078e02ff */
[-C--:B------:R-:W-:Y:S01]  /*7720*/  LEA.HI.X.SX32 R137, R210, R29.reuse, 0x2, P0 ;  /* 0x0000001dd2897211 */ /* 0x080fe200000f16ff */
[----:B----4-:R-:W-:Y:S01]  /*7730*/  IMAD.MOV.U32 R211, RZ, RZ, c[0x0][0x22c] ;  /* 0x00008b00ffd37624 */ /* 0x010fe200078e00ff */
[-C--:B------:R-:W-:Y:S01]  /*7740*/  LEA R34, P0, R142, R28.reuse, 0x2 ;  /* 0x0000001c8e227211 */ /* 0x080fe200078010ff */
        /* <DEDUP_REMOVED lines=8> */
[----:B------:R-:W-:Y:S02]  /*77d0*/  IMAD.MOV.U32 R0, RZ, RZ, c[0x0][0x22c] ;  /* 0x00008b00ff007624 */ /* 0x000fe400078e00ff */
[----:B------:R-:W-:Y:S02]  /*77e0*/  IMAD.SHL.U32 R212, R212, 0x10, RZ ;  /* 0x00000010d4d47824 */ /* 0x000fe400078e00ff */
[----:B------:R2:W-:Y:S01]  /*77f0*/  RED.E.ADD.F32.FTZ.RN.STRONG.GPU [R132.64], R7 ;  /* 0x000000078400798e */ /* 0x0005e2000c10e784 */
[----:B------:R-:W-:Y:S02]  /*7800*/  IMAD R0, R0, c[0x0][0x1c0], RZ ;  /* 0x0000700000007a24 */ /* 0x000fe400078e02ff */
[----:B------:R-:W-:Y:S01]  /*7810*/  IADD3 R142, R212, 0x20, RZ ;  /* 0x00000020d48e7810 */ /* 0x000fe20007ffe0ff */
[----:B------:R4:W-:Y:S01]  /*7820*/  RED.E.ADD.F32.FTZ.RN.STRONG.GPU [R34.64], R8 ;  /* 0x000000082200798e */ /* 0x0009e2000c10e784 */
[----:B------:R-:W-:Y:S01]  /*7830*/  IMAD R0, R0, 0x30, RZ ;  /* 0x0000003000007824 */ /* 0x000fe200078e02ff */
[----:B------:R-:W-:Y:S01]  /*7840*/  IADD3 R141, R212, 0x20, RZ ;  /* 0x00000020d48d7810 */ /* 0x000fe20007ffe0ff */
[----:B------:R-:W-:Y:S01]  /*7850*/  IMAD.SHL.U32 R211, R211, 0x8, RZ ;  /* 0x00000008d3d37824 */ /* 0x000fe200078e00ff */
[----:B------:R4:W-:Y:S02]  /*7860*/  RED.E.ADD.F32.FTZ.RN.STRONG.GPU [R30.64], R9 ;  /* 0x000000091e00798e */ /* 0x0009e4000c10e784 */
[CC--:B------:R-:W-:Y:S01]  /*7870*/  LEA R4, P1, R0.reuse, R28.reuse, 0x2 ;  /* 0x0000001c00047211 */ /* 0x0c0fe200078210ff */
[C---:B------:R-:W-:Y:S02]  /*7880*/  IMAD.IADD R142, R211.reuse, 0x1, R142 ;  /* 0x00000001d38e7824 */ /* 0x040fe400078e028e */
[C---:B------:R-:W-:Y:S01]  /*7890*/  IMAD.IADD R141, R211.reuse, 0x1, R141 ;  /* 0x00000001d38d7824 */ /* 0x040fe200078e028d */
[-C--:B------:R-:W-:Y:S02]  /*78a0*/  LEA.HI.X.SX32 R5, R0, R29.reuse, 0x2, P1 ;  /* 0x0000001d00057211 */ /* 0x080fe400008f16ff */
[----:B------:R-:W5:Y:S01]  /*78b0*/  LDL R0, [R1+0x20] ;  /* 0x0000200001007983 */ /* 0x000f620000100800 */
[CC--:B-1----:R-:W-:Y:S01]  /*78c0*/  LEA R6, P0, R140.reuse, R28.reuse, 0x2 ;  /* 0x0000001c8c067211 */ /* 0x0c2fe200078010ff */
[----:B------:R-:W-:Y:S02]  /*78d0*/  IMAD.IADD R141, R211, 0x1, R141 ;  /* 0x00000001d38d7824 */ /* 0x000fe400078e028d */
[----:B------:R1:W-:Y:S04]  /*78e0*/  RED.E.ADD.F32.FTZ.RN.STRONG.GPU [R4.64], R10 ;  /* 0x0000000a0400798e */ /* 0x0003e8000c10e784 */
[----:B--2---:R-:W2:Y:S01]  /*78f0*/  LDL R132, [R1+0x18] ;  /* 0x0000180001847983 */ /* 0x004ea20000100800 */
[-C--:B------:R-:W-:Y:S02]  /*7900*/  LEA.HI.X.SX32 R7, R140, R29.reuse, 0x2, P0 ;  /* 0x0000001d8c077211 */ /* 0x080fe400000f16ff */
[----:B------:R-:W-:Y:S02]  /*7910*/  IADD3 R140, R213, 0x20, RZ ;  /* 0x00000020d58c7810 */ /* 0x000fe40007ffe0ff */
[C---:B----4-:R-:W-:Y:S01]  /*7920*/  IADD3 R35, R210.reuse, 0x40, RZ ;  /* 0x00000040d2237810 */ /* 0x050fe20007ffe0ff */
        /* <DEDUP_REMOVED lines=19> */
[-C--:B----4-:R-:W-:Y:S01]  /*7a60*/  LEA.HI.X.SX32 R11, R141, R29.reuse, 0x2, P0 ;  /* 0x0000001d8d0b7211 */ /* 0x090fe200000f16ff */
        /* <DEDUP_REMOVED lines=9> */
[----:B------:R4:W-:Y:S01]  /*7b00*/  RED.E.ADD.F32.FTZ.RN.STRONG.GPU [R8.64], R17 ;  /* 0x000000110800798e */ /* 0x0009e2000c10e784 */
[CC--:B-1----:R-:W-:Y:S04]  /*7b10*/  LEA R14, P5, R134.reuse, R28.reuse, 0x2 ;  /* 0x0000001c860e7211 */ /* 0x0c2fe800078a10ff */
[-C--:B----4-:R-:W-:Y:S02]  /*7b20*/  LEA.HI.X.SX32 R15, R134, R29.reuse, 0x2, P5 ;  /* 0x0000001d860f7211 */ /* 0x090fe400028f16ff */
[CC--:B------:R-:W-:Y:S04]  /*7b30*/  LEA R10, P3, R34.reuse, R28.reuse, 0x2 ;  /* 0x0000001c220a7211 */ /* 0x0c0fe800078610ff */
[-C--:B------:R-:W-:Y:S02]  /*7b40*/  LEA.HI.X.SX32 R11, R34, R29.reuse, 0x2, P3 ;  /* 0x0000001d220b7211 */ /* 0x080fe400018f16ff */
[CC--:B------:R-:W-:Y:S04]  /*7b50*/  LEA R8, P2, R133.reuse, R28.reuse, 0x2 ;  /* 0x0000001c85087211 */ /* 0x0c0fe800078410ff */
[-C--:B------:R-:W-:Y:S02]  /*7b60*/  LEA.HI.X.SX32 R9, R133, R29.reuse, 0x2, P2 ;  /* 0x0000001d85097211 */ /* 0x080fe400010f16ff */
[CC--:B---3--:R-:W-:Y:S02]  /*7b70*/  LEA R6, P1, R139.reuse, R28.reuse, 0x2 ;  /* 0x0000001c8b067211 */ /* 0x0c8fe400078210ff */
[CC--:B-----5:R-:W-:Y:S02]  /*7b80*/  LEA R4, P0, R138.reuse, R28.reuse, 0x2 ;  /* 0x0000001c8a047211 */ /* 0x0e0fe400078010ff */
        /* <DEDUP_REMOVED lines=258> */
.L_x_646:
        /* <DEDUP_REMOVED lines=18> */
.L_x_647:
[----:B-1----:R-:W2:Y:S01]  /*8cd0*/  LDL.64 R4, [R1+0x50] ;  /* 0x0000500001047983 */ /* 0x002ea20000100a00 */
[----:B------:R-:W-:Y:S01]  /*8ce0*/  IMAD.SHL.U32 R3, R208, 0x2, RZ ;  /* 0x00000002d0037824 */ /* 0x000fe200078e00ff */
[----:B------:R-:W-:Y:S01]  /*8cf0*/  USHF.R.S32.HI UR10, URZ, 0x1f, UR23 ;  /* 0x0000001f3f0a7899 */ /* 0x000fe20008011417 */
[----:B------:R-:W-:Y:S01]  /*8d00*/  IMAD.U32 R0, RZ, RZ, UR23 ;  /* 0x00000017ff007e24 */ /* 0x000fe2000f8e00ff */
[----:B------:R-:W-:Y:S01]  /*8d10*/  BAR.SYNC.DEFER_BLOCKING 0x0 ;  /* 0x0000000000007b1d */ /* 0x000fe20000010000 */
[----:B------:R-:W-:-:S05]  /*8d20*/  UIMAD UR6, UR22, -0x80, UR6 ;  /* 0xffffff80160678a4 */ /* 0x000fca000f8e0206 */
[----:B------:R-:W1:Y:S01]  /*8d30*/  S2R R9, SR_TID.X ;  /* 0x0000000000097919 */ /* 0x000e620000002100 */
[----:B------:R-:W-:Y:S01]  /*8d40*/  ULDC.64 UR8, c[0x0][0x3a0] ;  /* 0x0000e80000087ab9 */ /* 0x000fe20000000a00 */
[----:B------:R-:W-:Y:S01]  /*8d50*/  BSSY B0, `(.L_x_648) ;  /* 0x000002c000007945 */ /* 0x000fe20003800000 */
[----:B------:R-:W-:-:S04]  /*8d60*/  UIMAD UR7, UR10, UR8, URZ ;  /* 0x000000080a0772a4 */ /* 0x000fc8000f8e023f */
[----:B------:R-:W-:-:S03]  /*8d70*/  UIMAD UR7, UR23, UR9, UR7 ;  /* 0x00000009170772a4 */ /* 0x000fc6000f8e0207 */
[----:B------:R-:W-:-:S03]  /*8d80*/  ULDC.64 UR8, c[0x0][0x3b8] ;  /* 0x0000ee0000087ab9 */ /* 0x000fc60000000a00 */
[----:B------:R-:W-:Y:S01]  /*8d90*/  IMAD.U32 R8, RZ, RZ, UR7 ;  /* 0x00000007ff087e24 */ /* 0x000fe2000f8e00ff */
[----:B------:R-:W-:Y:S01]  /*8da0*/  UIMAD UR7, UR60, UR8, URZ ;  /* 0x000000083c0772a4 */ /* 0x000fe2000f8e023f */
[----:B------:R3:W4:Y:S03]  /*8db0*/  LDS.128 R36, [R3+0xa000] ;  /* 0x00a0000003247984 */ /* 0x0007260000000c00 */
[----:B------:R-:W-:Y:S01]  /*8dc0*/  UIMAD UR7, UR38, UR9, UR7 ;  /* 0x00000009260772a4 */ /* 0x000fe2000f8e0207 */
[----:B------:R3:W1:Y:S04]  /*8dd0*/  LDS.128 R32, [R3+0xc000] ;  /* 0x00c0000003207984 */ /* 0x0006680000000c00 */
[----:B------:R3:W1:Y:S04]  /*8de0*/  LDS.128 R28, [R3+0xe000] ;  /* 0x00e00000031c7984 */ /* 0x0006680000000c00 */
[----:B------:R3:W1:Y:S04]  /*8df0*/  LDS.128 R48, [R3+0xf000] ;  /* 0x00f0000003307984 */ /* 0x0006680000000c00 */
[----:B------:R3:W1:Y:S04]  /*8e00*/  LDS.128 R60, [R3+0x10000] ;  /* 0x01000000033c7984 */ /* 0x0006680000000c00 */
[----:B------:R3:W1:Y:S04]  /*8e10*/  LDS.128 R44, [R3+0x11000] ;  /* 0x01100000032c7984 */ /* 0x0006680000000c00 */
[----:B------:R3:W1:Y:S04]  /*8e20*/  LDS.128 R56, [R3+0x12000] ;  /* 0x0120000003387984 */ /* 0x0006680000000c00 */
[----:B------:R3:W1:Y:S04]  /*8e30*/  LDS.128 R40, [R3+0x13000] ;  /* 0x0130000003287984 */ /* 0x0006680000000c00 */
[----:B------:R3:W1:Y:S01]  /*8e40*/  LDS.128 R52, [R3+0x14000] ;  /* 0x0140000003347984 */ /* 0x0006620000000c00 */
[--C-:B--2---:R-:W-:Y:S01]  /*8e50*/  SHF.R.S32.HI R7, RZ, 0x1f, R4.reuse ;  /* 0x0000001fff077819 */ /* 0x104fe20000011404 */
[----:B------:R-:W-:-:S04]  /*8e60*/  IMAD.MOV.U32 R6, RZ, RZ, R4 ;  /* 0x000000ffff067224 */ /* 0x000fc800078e0004 */
[----:B------:R-:W-:Y:S01]  /*8e70*/  IMAD.WIDE.U32 R4, R0, c[0x0][0x3a0], R6 ;  /* 0x0000e80000047a25 */ /* 0x000fe200078e0006 */
[----:B-1----:R-:W-:-:S04]  /*8e80*/  SHF.R.S32.HI R0, RZ, 0x1f, R9 ;  /* 0x0000001fff007819 */ /* 0x002fc80000011409 */
[----:B------:R-:W-:Y:S02]  /*8e90*/  LEA.HI R0, R0, R9, RZ, 0x2 ;  /* 0x0000000900007211 */ /* 0x000fe400078f10ff */
[----:B------:R-:W-:Y:S02]  /*8ea0*/  IADD3 R4, P0, R4, UR14, RZ ;  /* 0x0000000e04047c10 */ /* 0x000fe4000ff1e0ff */
[----:B------:R-:W-:Y:S02]  /*8eb0*/  SHF.R.S32.HI R0, RZ, 0x2, R0 ;  /* 0x00000002ff007819 */ /* 0x000fe40000011400 */
[----:B------:R-:W-:Y:S01]  /*8ec0*/  IADD3.X R5, R5, UR15, R8, P0, !PT ;  /* 0x0000000f05057c10 */ /* 0x000fe200087fe408 */
[----:B------:R-:W-:Y:S01]  /*8ed0*/  IMAD.U32 R8, RZ, RZ, UR38 ;  /* 0x00000026ff087e24 */ /* 0x000fe2000f8e00ff */
[----:B------:R-:W-:Y:S02]  /*8ee0*/  ISETP.GE.AND P2, PT, R0, UR6, PT ;  /* 0x0000000600007c0c */ /* 0x000fe4000bf46270 */
[----:B------:R-:W-:Y:S01]  /*8ef0*/  SHF.R.S32.HI R25, RZ, 0x1f, R0 ;  /* 0x0000001fff197819 */ /* 0x000fe20000011400 */
[----:B------:R-:W-:-:S05]  /*8f00*/  IMAD.WIDE.U32 R8, R8, c[0x0][0x3b8], R4 ;  /* 0x0000ee0008087a25 */ /* 0x000fca00078e0004 */
[----:B------:R-:W-:-:S05]  /*8f10*/  IADD3 R24, R9, UR7, RZ ;  /* 0x0000000709187c10 */ /* 0x000fca000fffe0ff */
[----:B------:R-:W-:Y:S05]  /*8f20*/  @P2 BRA `(.L_x_649) ;  /* 0x000000e000002947 */ /* 0x000fea0003800000 */
[----:B---34-:R-:W1:Y:S01]  /*8f30*/  LDS.128 R20, [R3+0xb000] ;  /* 0x00b0000003147984 */ /* 0x018e620000000c00 */
        /* <DEDUP_REMOVED lines=13> */
.L_x_649:
[----:B---34-:R-:W-:Y:S05]  /*9010*/  BSYNC B0 ;  /* 0x0000000000007941 */ /* 0x018fea0003800000 */
.L_x_648:
[----:B------:R-:W-:Y:S01]  /*9020*/  IADD3 R3, R0, 0x40, RZ ;  /* 0x0000004000037810 */ /* 0x000fe20007ffe0ff */
[----:B------:R-:W-:Y:S03]  /*9030*/  BSSY B0, `(.L_x_650) ;  /* 0x0000010000007945 */ /* 0x000fe60003800000 */
[----:B------:R-:W-:-:S13]  /*9040*/  ISETP.GE.AND P1, PT, R3, UR6, PT ;  /* 0x0000000603007c0c */ /* 0x000fda000bf26270 */
[----:B------:R-:W-:Y:S05]  /*9050*/  @P1 BRA `(.L_x_651) ;  /* 0x000000d000001947 */ /* 0x000fea0003800000 */
[----:B------:R-:W-:Y:S02]  /*9060*/  IADD3 R3, P0, R0, 0x40, RZ ;  /* 0x0000004000037810 */ /* 0x000fe40007f1e0ff */
[----:B-1----:R-:W-:-:S03]  /*9070*/  MOV R5, R24 ;  /* 0x0000001800057202 */ /* 0x002fc60000000f00 */
        /* <DEDUP_REMOVED lines=11> */
.L_x_651:
[----:B------:R-:W-:Y:S05]  /*9130*/  BSYNC B0 ;  /* 0x0000000000007941 */ /* 0x000fea0003800000 */
.L_x_650:
        /* <DEDUP_REMOVED lines=27> */
.L_x_653:
[----:B------:R-:W-:Y:S05]  /*92f0*/  BSYNC B0 ;  /* 0x0000000000007941 */ /* 0x000fea0003800000 */
.L_x_652:
        /* <DEDUP_REMOVED lines=13> */
.L_x_640:
[----:B------:R-:W-:Y:S05]  /*93d0*/  BSYNC B1 ;  /* 0x0000000000017941 */ /* 0x000fea0003800000 */
.L_x_626:
        /* <DEDUP_REMOVED lines=11> */
.L_x_654:
[----:B------:R-:W-:Y:S05]  /*9490*/  EXIT ;  /* 0x000000000000794d */ /* 0x000fea0003800000 */
.L_x_656:
        /* <DEDUP_REMOVED lines=14> */
.L_x_1293:


//--------------------- .text._ZN5flash44flash_bwd_dq_dk_dv_loop_seqk_parallel_kernelI23Flash_bwd_kernel_traitsILi96ELi64ELi128ELi8ELi2ELi4ELi4ELb1ELb0EN7cutlass6half_tE19Flash_kernel_traitsILi96ELi64ELi128ELi8ES3_EELb1ELb0ELb1ELb1ELb0ELb0ELb0EEEvNS_16Flash_bwd_paramsE --------------------------
	.section	.text._ZN5flash44flash_bwd_dq_dk_dv_loop_seqk_parallel_kernelI23Flash_bwd_kernel_traitsILi96ELi64ELi128ELi8ELi2ELi4ELi4ELb1ELb0EN7cutlass6half_tE19Flash_kernel_traitsILi96ELi64ELi128ELi8ES3_EELb1ELb0ELb1ELb1ELb0ELb0ELb0EEEvNS_16Flash_bwd_paramsE,"ax",@progbits
	.sectioninfo	@"SHI_REGISTERS=255"
	.align	128
        .global         _ZN5flash44flash_bwd_dq_dk_dv_loop_seqk_parallel_kernelI23Flash_bwd_kernel_traitsILi96ELi64ELi128ELi8ELi2ELi4ELi4ELb1ELb0EN7cutlass6half_tE19Flash_kernel_traitsILi96ELi64ELi128ELi8ES3_EELb1ELb0ELb1ELb1ELb0ELb0ELb0EEEvNS_16Flash_bwd_paramsE
        .type           _ZN5flash44flash_bwd_dq_dk_dv_loop_seqk_parallel_kernelI23Flash_bwd_kernel_traitsILi96ELi64ELi128ELi8ELi2ELi4ELi4ELb1ELb0EN7cutlass6half_tE19Flash_kernel_traitsILi96ELi64ELi128ELi8ES3_EELb1ELb0ELb1ELb1ELb0ELb0ELb0EEEvNS_16Flash_bwd_paramsE,@function
        .size           _ZN5flash44flash_bwd_dq_dk_dv_loop_seqk_parallel_kernelI23Flash_bwd_kernel_traitsILi96ELi64ELi128ELi8ELi2ELi4ELi4ELb1ELb0EN7cutlass6half_tE19Flash_kernel_traitsILi96ELi64ELi128ELi8ES3_EELb1ELb0ELb1ELb1ELb0ELb0ELb0EEEvNS_16Flash_bwd_paramsE,(.L_x_1294 - _ZN5flash44flash_bwd_dq_dk_dv_loop_seqk_parallel_kernelI23Flash_bwd_kernel_traitsILi96ELi64ELi128ELi8ELi2ELi4ELi4ELb1ELb0EN7cutlass6half_tE19Flash_kernel_traitsILi96ELi64ELi128ELi8ES3_EELb1ELb0ELb1ELb1ELb0ELb0ELb0EEEvNS_16Flash_bwd_paramsE)
        .other          _ZN5flash44flash_bwd_dq_dk_dv_loop_seqk_parallel_kernelI23Flash_bwd_kernel_traitsILi96ELi64ELi128ELi8ELi2ELi4ELi4ELb1ELb0EN7cutlass6half_tE19Flash_kernel_traitsILi96ELi64ELi128ELi8ES3_EELb1ELb0ELb1ELb1ELb0ELb0ELb0EEEvNS_16Flash_bwd_paramsE,@"STO_CUDA_ENTRY STV_DEFAULT"
_ZN5flash44flash_bwd_dq_dk_dv_loop_seqk_parallel_kernelI23Flash_bwd_kernel_traitsILi96ELi64ELi128ELi8ELi2ELi4ELi4ELb1ELb0EN7cutlass6half_tE19Flash_kernel_traitsILi96ELi64ELi128ELi8ES3_EELb1ELb0ELb1ELb1ELb0ELb0ELb0EEEvNS_16Flash_bwd_paramsE:
.text._ZN5flash44flash_bwd_dq_dk_dv_loop_seqk_parallel_kernelI23Flash_bwd_kernel_traitsILi96ELi64ELi128ELi8ELi2ELi4ELi4ELb1ELb0EN7cutlass6half_tE19Flash_kernel_traitsILi96ELi64ELi128ELi8ES3_EELb1ELb0ELb1ELb1ELb0ELb0ELb0EEEvNS_16Flash_bwd_paramsE:
        /* <DEDUP_REMOVED lines=32> */
[----:B------:R-:W-:Y:S01]  /*0200*/  UIMAD.WIDE UR36, UR47, UR36, URZ ;  /* 0x000000242f2472a5 */ /* 0x000fe2000f8e023f */
[CC--:B------:R-:W-:Y:S01]  /*0210*/  LEA.HI R5, R0.reuse, R8.reuse, RZ, 0x5 ;  /* 0x0000000800057211 */ /* 0x0c0fe200078f28ff */
[----:B------:R-:W-:Y:S01]  /*0220*/  UIMAD UR57, UR5, UR4, UR57 ;  /* 0x00000004053972a4 */ /* 0x000fe2000f8e0239 */
[CC--:B------:R-:W-:Y:S01]  /*0230*/  LEA.HI R15, R0.reuse, R8.reuse, RZ, 0x3 ;  /* 0x00000008000f7211 */ /* 0x0c0fe200078f18ff */
[----:B---3--:R-:W-:Y:S01]  /*0240*/  UIMAD UR48, UR34, UR47, URZ ;  /* 0x0000002f223072a4 */ /* 0x008fe2000f8e023f */
[CC--:B------:R-:W-:Y:S01]  /*0250*/  LEA.HI R3, R0.reuse, R8.reuse, RZ, 0x4 ;  /* 0x0000000800037211 */ /* 0x0c0fe200078f20ff */
[----:B------:R-:W-:Y:S01]  /*0260*/  UIMAD UR47, UR47, UR12, URZ ;  /* 0x0000000c2f2f72a4 */ /* 0x000fe2000f8e023f */
[CC--:B------:R-:W-:Y:S01]  /*0270*/  LEA.HI R14, R0.reuse, R8.reuse, RZ, 0x6 ;  /* 0x00000008000e7211 */ /* 0x0c0fe200078f30ff */
[----:B------:R-:W-:Y:S01]  /*0280*/  UIMAD UR4, UR31, UR13, UR34 ;  /* 0x0000000d1f0472a4 */ /* 0x000fe2000f8e0222 */
[----:B------:R-:W-:Y:S01]  /*0290*/  LEA.HI R20, R0, R8, RZ, 0x7 ;  /* 0x0000000800147211 */ /* 0x000fe200078f38ff */
[----:B------:R-:W-:Y:S01]  /*02a0*/  ULDC UR14, c[0x0][0x1c0] ;  /* 0x00007000000e7ab9 */ /* 0x000fe20000000800 */
[----:B------:R-:W-:Y:S01]  /*02b0*/  LOP3.LUT R6, R5, 0xffffffe0, RZ, 0xc0, !PT ;  /* 0xffffffe005067812 */ /* 0x000fe200078ec0ff */
[----:B------:R-:W-:Y:S01]  /*02c0*/  ULDC UR9, c[0x0][0x1c0] ;  /* 0x0000700000097ab9 */ /* 0x000fe20000000800 */
[----:B------:R-:W-:Y:S01]  /*02d0*/  LOP3.LUT R0, R15, 0xfffffff8, RZ, 0xc0, !PT ;  /* 0xfffffff80f007812 */ /* 0x000fe200078ec0ff */
[----:B------:R-:W-:Y:S01]  /*02e0*/  UIMAD UR54, UR6, UR31, URZ ;  /* 0x0000001f063672a4 */ /* 0x000fe2000f8e023f */
        /* <DEDUP_REMOVED lines=11> */
[----:B------:R-:W-:Y:S01]  /*03a0*/  UIMAD UR5, UR31, UR9, UR34 ;  /* 0x000000091f0572a4 */ /* 0x000fe2000f8e0222 */
[----:B------:R-:W-:Y:S01]  /*03b0*/  LEA.HI R2, R4, R0, RZ, 0x3 ;  /* 0x0000000004027211 */ /* 0x000fe200078f18ff */
[----:B------:R-:W-:Y:S01]  /*03c0*/  @!UP5 UIMAD UR6, UR31, UR14, UR34 ;  /* 0x0000000e1f06d2a4 */ /* 0x000fe2000f8e0222 */
[----:B------:R-:W-:Y:S01]  /*03d0*/  LEA.HI R3, R3, R6, RZ, 0x1 ;  /* 0x0000000603037211 */ /* 0x000fe200078f08ff */
[----:B------:R-:W-:Y:S01]  /*03e0*/  USHF.L.U32 UR46, UR47, 0x6, URZ ;  /* 0x000000062f2e7899 */ /* 0x000fe2000800063f */
[----:B------:R-:W-:Y:S01]  /*03f0*/  LOP3.LUT R4, R7, 0x7fffffe, RZ, 0xc0, !PT ;  /* 0x07fffffe07047812 */ /* 0x000fe200078ec0ff */
[----:B------:R-:W-:Y:S01]  /*0400*/  USHF.L.U32 UR41, UR4, 0x5, URZ ;  /* 0x0000000504297899 */ /* 0x000fe2000800063f */
[----:B------:R-:W-:Y:S01]  /*0410*/  LOP3.LUT R2, R2, 0xfffffff8, RZ, 0xc0, !PT ;  /* 0xfffffff802027812 */ /* 0x000fe200078ec0ff */
[----:B------:R-:W-:Y:S01]  /*0420*/  ULDC UR51, c[0x0][0x214] ;  /* 0x0000850000337ab9 */ /* 0x000fe20000000800 */
[----:B------:R-:W-:Y:S01]  /*0430*/  LOP3.LUT R3, R3, 0xfffffffe, RZ, 0xc0, !PT ;  /* 0xfffffffe03037812 */ /* 0x000fe200078ec0ff */
[C---:B------:R-:W-:Y:S01]  /*0440*/  IMAD.IADD R7, R0.reuse, 0x1, -R4 ;  /* 0x0000000100077824 */ /* 0x040fe200078e0a04 */
[----:B------:R-:W-:Y:S01]  /*0450*/  ULDC UR58, c[0x0][0x1c8] ;  /* 0x00007200003a7ab9 */ /* 0x000fe20000000800 */
[----:B------:R-:W-:Y:S01]  /*0460*/  IMAD.IADD R9, R0, 0x1, -R2 ;  /* 0x0000000100097824 */ /* 0x000fe200078e0a02 */
[----:B------:R-:W-:Y:S01]  /*0470*/  SHF.R.S32.HI R0, RZ, 0x5, R5 ;  /* 0x00000005ff007819 */ /* 0x000fe20000011405 */
[----:B------:R-:W-:Y:S01]  /*0480*/  IMAD.IADD R16, R6, 0x1, -R3 ;  /* 0x0000000106107824 */ /* 0x000fe200078e0a03 */
[----:B------:R-:W-:Y:S01]  /*0490*/  SHF.R.S32.HI R2, RZ, 0x1f, R5 ;  /* 0x0000001fff027819 */ /* 0x000fe20000011405 */
[----:B------:R-:W-:Y:S01]  /*04a0*/  ULDC.U8 UR8, c[0x0][0x3d0] ;  /* 0x0000f40000087ab9 */ /* 0x000fe20000000000 */
        /* <DEDUP_REMOVED lines=19> */
[----:B------:R-:W-:Y:S01]  /*05e0*/  ULOP3.LUT UR58, UR34, UR58, URZ, 0x3c, !UPT ;  /* 0x0000003a223a7292 */ /* 0x000fe2000f8e3c3f */
[----:B------:R-:W-:Y:S01]  /*05f0*/  LOP3.LUT R0, R0, R3, RZ, 0x3c, !PT ;  /* 0x0000000300007212 */ /* 0x000fe200078e3cff */
[----:B------:R-:W-:Y:S01]  /*0600*/  USHF.R.S32.HI UR59, URZ, 0x1f, UR34 ;  /* 0x0000001f3f3b7899 */ /* 0x000fe20008011422 */
[----:B------:R-:W-:Y:S01]  /*0610*/  LEA.HI R249, R2, R10, RZ, 0x2 ;  /* 0x0000000a02f97211 */ /* 0x000fe200078f10ff */
[----:B------:R-:W-:Y:S01]  /*0620*/  UISETP.NE.AND UP6, UPT, UR8, URZ, UPT ;  /* 0x0000003f0800728c */ /* 0x000fe2000bfc5270 */
[----:B------:R-:W-:Y:S01]  /*0630*/  SHF.R.S32.HI R2, RZ, 0x1f, R8 ;  /* 0x0000001fff027819 */ /* 0x000fe20000011408 */
[----:B------:R-:W-:Y:S01]  /*0640*/  IMAD.U32 R3, R4, 0x20, R0 ;  /* 0x0000002004037824 */ /* 0x000fe200078e0000 */
[-C--:B------:R-:W-:Y:S01]  /*0650*/  LEA.HI R0, R8, R8.reuse, RZ, 0x1 ;  /* 0x0000000808007211 */ /* 0x080fe200078f08ff */
[----:B------:R-:W-:Y:S01]  /*0660*/  USHF.R.S32.HI UR61, URZ, 0x1f, UR31 ;  /* 0x0000001f3f3d7899 */ /* 0x000fe2000801141f */
[----:B------:R-:W-:Y:S01]  /*0670*/  LEA.HI R11, R2, R8, RZ, 0x3 ;  /* 0x00000008020b7211 */ /* 0x000fe200078f18ff */
[----:B------:R-:W-:Y:S01]  /*0680*/  USHF.R.S32.HI UR60, URZ, 0x1f, UR34 ;  /* 0x0000001f3f3c7899 */ /* 0x000fe20008011422 */
[----:B------:R1:W-:Y:S01]  /*0690*/  STL [R1+0x28], R3 ;  /* 0x0000280301007387 */ /* 0x0003e20000100800 */
[----:B------:R-:W-:Y:S01]  /*06a0*/  LOP3.LUT R4, R0, 0x7fffffe, RZ, 0xc0, !PT ;  /* 0x07fffffe00047812 */ /* 0x000fe200078ec0ff */
[----:B------:R-:W-:Y:S01]  /*06b0*/  UIMAD.WIDE.U32 UR42, UR36, UR44, URZ ;  /* 0x0000002c242a72a5 */ /* 0x000fe2000f8e003f */
[----:B------:R-:W-:Y:S01]  /*06c0*/  LOP3.LUT R2, R11, 0xfffffff8, RZ, 0xc0, !PT ;  /* 0xfffffff80b027812 */ /* 0x000fe200078ec0ff */
[----:B------:R-:W-:Y:S01]  /*06d0*/  UIMAD UR53, UR37, UR44, URZ ;  /* 0x0000002c253572a4 */ /* 0x000fe2000f8e023f */
[----:B------:R-:W-:Y:S01]  /*06e0*/  SHF.R.S32.HI R10, RZ, 0x6, R14 ;  /* 0x00000006ff0a7819 */ /* 0x000fe2000001140e */
[C---:B------:R-:W-:Y:S01]  /*06f0*/  IMAD.IADD R17, R8.reuse, 0x1, -R4 ;  /* 0x0000000108117824 */ /* 0x040fe200078e0a04 */
[C---:B------:R-:W-:Y:S01]  /*0700*/  LEA.HI R7, R9.reuse, R9, RZ, 0x1 ;  /* 0x0000000909077211 */ /* 0x040fe200078f08ff */
[----:B------:R-:W-:Y:S01]  /*0710*/  IMAD.IADD R14, R8, 0x1, -R2 ;  /* 0x00000001080e7824 */ /* 0x000fe200078e0a02 */
[----:B------:R-:W-:Y:S01]  /*0720*/  LOP3.LUT P2, RZ, R9, 0x2, RZ, 0xc0, !PT ;  /* 0x0000000209ff7812 */ /* 0x000fe2000784c0ff */
[----:B------:R-:W-:Y:S01]  /*0730*/  IMAD R2, R10, 0x4, R16 ;  /* 0x000000040a027824 */ /* 0x000fe200078e0210 */
[----:B------:R-:W-:Y:S01]  /*0740*/  SHF.R.S32.HI R249, RZ, 0x2, R249 ;  /* 0x00000002fff97819 */ /* 0x000fe200000114f9 */
[----:B------:R-:W-:Y:S01]  /*0750*/  USHF.R.S32.HI UR55, URZ, 0x1f, UR48 ;  /* 0x0000001f3f377899 */ /* 0x000fe20008011430 */
[C---:B------:R-:W-:Y:S01]  /*0760*/  LOP3.LUT P5, RZ, R14.reuse, 0x2, RZ, 0xc0, !PT ;  /* 0x000000020eff7812 */ /* 0x040fe200078ac0ff */
[----:B------:R-:W-:Y:S01]  /*0770*/  UIMAD UR52, UR5, UR52, URZ ;  /* 0x00000034053472a4 */ /* 0x000fe2000f8e023f */
[----:B------:R-:W-:Y:S01]  /*0780*/  LOP3.LUT P6, RZ, R14, 0x4, RZ, 0xc0, !PT ;  /* 0x000000040eff7812 */ /* 0x000fe200078cc0ff */
[----:B------:R-:W-:Y:S01]  /*0790*/  IMAD R249, R21, 0x10, R249 ;  /* 0x0000001015f97824 */ /* 0x000fe200078e02f9 */
[----:B------:R-:W-:Y:S01]  /*07a0*/  SEL R202, R206, 0xffffffe0, !P5 ;  /* 0xffffffe0ceca7807 */ /* 0x000fe20006800000 */
[----:B------:R-:W-:Y:S01]  /*07b0*/  @!UP5 UIMAD UR51, UR6, UR51, URZ ;  /* 0x000000330633d2a4 */ /* 0x000fe2000f8e023f */
[----:B------:R-:W-:Y:S01]  /*07c0*/  SEL R203, R203, 0xffffffc0, !P6 ;  /* 0xffffffc0cbcb7807 */ /* 0x000fe20007000000 */
[----:B------:R-:W-:-:S02]  /*07d0*/  USHF.R.S32.HI UR50, URZ, 0x1f, UR46 ;  /* 0x0000001f3f327899 */ /* 0x000fc4000801142e */
[----:B------:R-:W-:Y:S02]  /*07e0*/  USHF.R.S32.HI UR49, URZ, 0x1f, UR41 ;  /* 0x0000001f3f317899 */ /* 0x000fe40008011429 */
[----:B------:R-:W-:Y:S01]  /*07f0*/  UMOV UR39, 0xffffd000 ;  /* 0xffffd00000277882 */ /* 0x000fe20000000000 */
        /* <DEDUP_REMOVED lines=27> */
[----:B------:R-:W-:Y:S01]  /*09b0*/  LOP3.LUT P0, RZ, R12, 0x2, RZ, 0xc0, !PT ;  /* 0x000000020cff7812 */ /* 0x000fe2000780c0ff */
[C---:B------:R-:W-:Y:S01]  /*09c0*/  IMAD.IADD R6, R9.reuse, 0x1, -R0 ;  /* 0x0000000109067824 */ /* 0x040fe200078e0a00 */
[----:B------:R-:W-:Y:S01]  /*09d0*/  LOP3.LUT R15, R4, R2, RZ, 0x3c, !PT ;  /* 0x00000002040f7212 */ /* 0x000fe200078e3cff */
[----:B------:R-:W-:Y:S01]  /*09e0*/  IMAD.SHL.U32 R0, R9, 0x40, RZ ;  /* 0x0000004009007824 */ /* 0x000fe200078e00ff */
[----:B------:R-:W-:Y:S01]  /*09f0*/  SHF.R.S32.HI R2, RZ, 0x3, R11 ;  /* 0x00000003ff027819 */ /* 0x000fe2000001140b */
[----:B------:R-:W-:Y:S01]  /*0a00*/  IMAD.U32 R197, R18, 0x20, R197 ;  /* 0x0000002012c57824 */ /* 0x000fe200078e00c5 */
[----:B------:R-:W-:-:S02]  /*0a10*/  SEL R238, R238, 0x10, !P3 ;  /* 0x00000010eeee7807 */ /* 0x000fc40005800000 */
        /* <DEDUP_REMOVED lines=11> */
[----:B------:R-:W-:Y:S01]  /*0ad0*/  IMAD R9, R6, 0x20, R0 ;  /* 0x0000002006097824 */ /* 0x000fe200078e0200 */
[----:B------:R-:W-:Y:S01]  /*0ae0*/  SHF.R.S32.HI R0, RZ, 0x1, R7 ;  /* 0x00000001ff007819 */ /* 0x000fe20000011407 */
[----:B------:R-:W-:-:S02]  /*0af0*/  IMAD.U32 R3, RZ, RZ, UR15 ;  /* 0x0000000fff037e24 */ /* 0x000fc4000f8e00ff */
[----:B------:R-:W-:Y:S01]  /*0b00*/  IMAD R3, R2, 0x1000, R5 ;  /* 0x0000100002037824 */ /* 0x000fe200078e0205 */
[C---:B------:R-:W-:Y:S01]  /*0b10*/  LOP3.LUT P1, RZ, R0.reuse, 0x2, RZ, 0xc0, !PT ;  /* 0x0000000200ff7812 */ /* 0x040fe2000782c0ff */
[----:B------:R-:W-:Y:S02]  /*0b20*/  IMAD.SHL.U32 R0, R0, 0x40, RZ ;  /* 0x0000004000007824 */ /* 0x000fe400078e00ff */
[----:B------:R-:W-:Y:S02]  /*0b30*/  IMAD.SHL.U32 R2, R2, 0x8, RZ ;  /* 0x0000000802027824 */ /* 0x000fe400078e00ff */
        /* <DEDUP_REMOVED lines=28> */
[----:B------:R-:W-:Y:S01]  /*0d00*/  @P2 IADD3 R241, R240, -0x20, RZ ;  /* 0xffffffe0f0f12810 */ /* 0x000fe20007ffe0ff */
[----:B------:R-:W-:Y:S01]  /*0d10*/  IMAD.IADD R205, R0, 0x1, R2 ;  /* 0x0000000100cd7824 */ /* 0x000fe200078e0202 */
[C---:B------:R-:W-:Y:S01]  /*0d20*/  IADD3 R2, R250.reuse, 0x20, RZ ;  /* 0x00000020fa027810 */ /* 0x040fe20007ffe0ff */
[----:B------:R-:W-:Y:S01]  /*0d30*/  IMAD.IADD R207, R207, 0x1, R5 ;  /* 0x00000001cfcf7824 */ /* 0x000fe200078e0205 */
[----:B------:R-:W-:Y:S01]  /*0d40*/  IADD3 R0, R250, 0x40, RZ ;  /* 0x00000040fa007810 */ /* 0x000fe20007ffe0ff */
[----:B------:R-:W-:Y:S01]  /*0d50*/  IMAD.IADD R238, R238, 0x1, R241 ;  /* 0x00000001eeee7824 */ /* 0x000fe200078e02f1 */
[----:B------:R-:W-:Y:S01]  /*0d60*/  LEA R201, R201, 0xf000, 0x1 ;  /* 0x0000f000c9c97811 */ /* 0x000fe200078e08ff */
[----:B------:R1:W-:Y:S01]  /*0d70*/  STL [R1+0xc], R2 ;  /* 0x00000c0201007387 */ /* 0x0003e20000100800 */
[----:B------:R-:W-:-:S03]  /*0d80*/  IMAD.SHL.U32 R199, R207, 0x2, RZ ;  /* 0x00000002cfc77824 */ /* 0x000fc600078e00ff */
[----:B------:R2:W-:Y:S01]  /*0d90*/  STL [R1+0x10], R0 ;  /* 0x0000100001007387 */ /* 0x0005e20000100800 */
[C---:B------:R-:W-:Y:S02]  /*0da0*/  IMAD.IADD R202, R201.reuse, 0x1, R202 ;  /* 0x00000001c9ca7824 */ /* 0x040fe400078e02ca */
[--C-:B------:R-:W-:Y:S01]  /*0db0*/  IMAD.IADD R204, R201, 0x1, R203.reuse ;  /* 0x00000001c9cc7824 */ /* 0x100fe200078e02cb */
[----:B------:R3:W-:Y:S01]  /*0dc0*/  STL [R1+0x2c], R4 ;  /* 0x00002c0401007387 */ /* 0x0007e20000100800 */
[----:B------:R-:W-:Y:S02]  /*0dd0*/  IMAD.IADD R203, R202, 0x1, R203 ;  /* 0x00000001cacb7824 */ /* 0x000fe400078e02cb */
[----:B------:R-:W-:Y:S02]  /*0de0*/  IMAD.IADD R200, R199, 0x1, R206 ;  /* 0x00000001c7c87824 */ /* 0x000fe400078e02ce */
[----:B-1----:R-:W-:Y:S01]  /*0df0*/  IMAD.SHL.U32 R2, R3, 0x2, RZ ;  /* 0x0000000203027824 */ /* 0x002fe200078e00ff */
[----:B--2---:R-:W-:-:S02]  /*0e00*/  IADD3 R0, R4, 0x20, RZ ;  /* 0x0000002004007810 */ /* 0x004fc40007ffe0ff */
[----:B------:R-:W-:-:S05]  /*0e10*/  @P1 IADD3 R0, R4, -0x20, RZ ;  /* 0xffffffe004001810 */ /* 0x000fca0007ffe0ff */
[----:B------:R3:W-:Y:S02]  /*0e20*/  STL [R1+0x30], R0 ;  /* 0x0000300001007387 */ /* 0x0007e40000100800 */
.L_x_700:
        /* <DEDUP_REMOVED lines=53> */
.L_x_657:
        /* <DEDUP_REMOVED lines=21> */
[----:B------:R-:W-:Y:S02]  /*12d0*/  UIADD3 UR6, UR19, 0x3f, URZ ;  /* 0x0000003f13067890 */ /* 0x000fe4000fffe03f */
[----:B------:R-:W-:Y:S02]  /*12e0*/  ULDC.64 UR12, c[0x0][0x178] ;  /* 0x00005e00000c7ab9 */ /* 0x000fe40000000a00 */
[----:B------:R-:W-:Y:S02]  /*12f0*/  UIMAD UR7, UR38, UR12, URZ ;  /* 0x0000000c260772a4 */ /* 0x000fe4000f8e023f */
[----:B------:R-:W-:Y:S02]  /*1300*/  USHF.R.S32.HI UR9, URZ, 0x1f, UR6 ;  /* 0x0000001f3f097899 */ /* 0x000fe40008011406 */
[----:B------:R-:W-:Y:S02]  /*1310*/  UIMAD.WIDE.U32 UR4, UR31, UR12, URZ ;  /* 0x0000000c1f0472a5 */ /* 0x000fe4000f8e003f */
[----:B------:R-:W-:-:S02]  /*1320*/  UIMAD UR14, UR31, UR13, UR7 ;  /* 0x0000000d1f0e72a4 */ /* 0x000fc4000f8e0207 */
[----:B------:R-:W-:Y:S02]  /*1330*/  ULEA.HI UR9, UR9, UR6, URZ, 0x6 ;  /* 0x0000000609097291 */ /* 0x000fe4000f8f303f */
[----:B------:R-:W-:Y:S02]  /*1340*/  ULDC.64 UR12, c[0x0][0x190] ;  /* 0x00006400000c7ab9 */ /* 0x000fe40000000a00 */
[----:B------:R-:W-:Y:S02]  /*1350*/  UISETP.NE.AND UP3, UPT, UR15, -0x1, UPT ;  /* 0xffffffff0f00788c */ /* 0x000fe4000bf65270 */
[----:B------:R-:W-:Y:S02]  /*1360*/  UIMAD.WIDE.U32 UR6, UR15, UR12, URZ ;  /* 0x0000000c0f0672a5 */ /* 0x000fe4000f8e003f */
[----:B------:R-:W-:Y:S02]  /*1370*/  ULDC UR16, c[0x0][0x2e4] ;  /* 0x0000b90000107ab9 */ /* 0x000fe40000000800 */
[----:B------:R-:W-:-:S02]  /*1380*/  USEL UR35, UR4, UR6, !UP3 ;  /* 0x0000000604237287 */ /* 0x000fc4000d800000 */
[----:B------:R-:W-:Y:S02]  /*1390*/  UIADD3 UR4, UR19, 0x80, UR25 ;  /* 0x0000008013047890 */ /* 0x000fe4000fffe019 */
[----:B------:R-:W-:Y:S02]  /*13a0*/  UIADD3 UR33, UR5, UR14, URZ ;  /* 0x0000000e05217290 */ /* 0x000fe4000fffe03f */
[----:B------:R-:W-:Y:S02]  /*13b0*/  UIADD3 UR4, UR4, UR16, -UR8 ;  /* 0x0000001004047290 */ /* 0x000fe4000fffe808 */
[----:B-1----:R-:W-:Y:S02]  /*13c0*/  UISETP.NE.AND UP0, UPT, UR26, -0x1, UPT ;  /* 0xffffffff1a00788c */ /* 0x002fe4000bf05270 */
[----:B------:R-:W-:Y:S02]  /*13d0*/  UIADD3 UR4, UR4, 0x3f, URZ ;  /* 0x0000003f04047890 */ /* 0x000fe4000fffe03f */
[----:B------:R-:W-:-:S02]  /*13e0*/  UIMAD UR6, UR15, UR13, URZ ;  /* 0x0000000d0f0672a4 */ /* 0x000fc4000f8e023f */
[----:B------:R-:W-:Y:S01]  /*13f0*/  USHF.R.S32.HI UR5, URZ, 0x1f, UR4 ;  /* 0x0000001f3f057899 */ /* 0x000fe20008011404 */
[----:B------:R-:W-:Y:S01]  /*1400*/  PLOP3.LUT P0, PT, PT, PT, UP0, 0x80, 0x0 ;  /* 0x000000000000781c */ /* 0x000fe20003f0f008 */
[----:B------:R-:W-:Y:S02]  /*1410*/  @UP3 UIADD3 UR33, UR7, UR6, URZ ;  /* 0x0000000607213290 */ /* 0x000fe4000fffe03f */
[----:B------:R-:W-:Y:S02]  /*1420*/  ULEA.HI UR4, UR5, UR4, URZ, 0x6 ;  /* 0x0000000405047291 */ /* 0x000fe4000f8f303f */
[----:B------:R-:W-:Y:S02]  /*1430*/  USHF.R.S32.HI UR5, URZ, 0x6, UR9 ;  /* 0x000000063f057899 */ /* 0x000fe40008011409 */
[----:B------:R-:W-:Y:S02]  /*1440*/  USHF.R.S32.HI UR4, URZ, 0x6, UR4 ;  /* 0x000000063f047899 */ /* 0x000fe40008011404 */
[----:B------:R-:W-:-:S02]  /*1450*/  @UP0 UIADD3 UR6, UR24, UR26, URZ ;  /* 0x0000001a18060290 */ /* 0x000fc4000fffe03f */
[----:B------:R-:W-:Y:S02]  /*1460*/  UISETP.LT.AND UP2, UPT, UR5, UR4, UPT ;  /* 0x000000040500728c */ /* 0x000fe4000bf41270 */
[----:B------:R-:W-:Y:S02]  /*1470*/  ULDC.64 UR12, c[0x0][0x198] ;  /* 0x00006600000c7ab9 */ /* 0x000fe40000000a00 */
        /* <DEDUP_REMOVED lines=9> */
[----:B------:R-:W-:-:S04]  /*1510*/  UIMAD UR6, UR6, UR4, URZ ;  /* 0x00000004060672a4 */ /* 0x000fc8000f8e023f */
[----:B------:R-:W-:-:S03]  /*1520*/  UIMAD UR9, UR24, UR5, UR6 ;  /* 0x00000005180972a4 */ /* 0x000fc6000f8e0206 */
[----:B------:R-:W-:Y:S02]  /*1530*/  ULDC.64 UR6, c[0x0][0x180] ;  /* 0x0000600000067ab9 */ /* 0x000fe40000000a00 */
[----:B------:R-:W-:-:S04]  /*1540*/  UIMAD UR5, UR38, UR6, URZ ;  /* 0x00000006260572a4 */ /* 0x000fc8000f8e023f */
[----:B------:R-:W-:Y:S02]  /*1550*/  UIMAD UR7, UR31, UR7, UR5 ;  /* 0x000000071f0772a4 */ /* 0x000fe4000f8e0205 */
[----:B------:R-:W-:-:S04]  /*1560*/  UIMAD.WIDE.U32 UR4, UR24, UR4, URZ ;  /* 0x00000004180472a5 */ /* 0x000fc8000f8e003f */
[----:B------:R-:W-:-:S04]  /*1570*/  UIADD3 UR5, UR5, UR9, URZ ;  /* 0x0000000905057290 */ /* 0x000fc8000fffe03f */
[----:B------:R-:W-:-:S04]  /*1580*/  UIMAD.WIDE.U32 UR4, UR31, UR6, UR4 ;  /* 0x000000061f0472a5 */ /* 0x000fc8000f8e0004 */
[----:B------:R-:W-:-:S03]  /*1590*/  UIADD3 UR22, UR5, UR7, URZ ;  /* 0x0000000705167290 */ /* 0x000fc6000fffe03f */
[----:B------:R-:W-:Y:S02]  /*15a0*/  UMOV UR21, UR4 ;  /* 0x0000000400157c82 */ /* 0x000fe40008000000 */
.L_x_659:
        /* <DEDUP_REMOVED lines=18> */
.L_x_660:
        /* <DEDUP_REMOVED lines=71> */
.L_x_661:
[----:B------:R-:W-:Y:S02]  /*1b40*/  UMOV UR6, UR52 ;  /* 0x0000003400067c82 */ /* 0x000fe40008000000 */
.L_x_662:
[----:B------:R-:W1:Y:S01]  /*1b50*/  S2R R18, SR_TID.X ;  /* 0x0000000000127919 */ /* 0x000e620000002100 */
[----:B------:R-:W-:Y:S01]  /*1b60*/  UIADD3 UR4, UP4, UP3, UR4, UR46, UR48 ;  /* 0x0000002e04047290 */ /* 0x000fe2000fb9e030 */
[----:B------:R-:W-:Y:S01]  /*1b70*/  SHF.R.S32.HI R251, RZ, 0x1f, R250 ;  /* 0x0000001ffffb7819 */ /* 0x000fe200000114fa */
[----:B------:R-:W-:Y:S01]  /*1b80*/  IMAD.U32 R10, RZ, RZ, UR11 ;  /* 0x0000000bff0a7e24 */ /* 0x000fe2000f8e00ff */
[----:B------:R-:W-:Y:S01]  /*1b90*/  UIADD3 UR14, UR17, UR14, URZ ;  /* 0x0000000e110e7290 */ /* 0x000fe2000fffe03f */
[----:B------:R-:W-:Y:S01]  /*1ba0*/  IMAD.U32 R8, RZ, RZ, UR10 ;  /* 0x0000000aff087e24 */ /* 0x000fe2000f8e00ff */
[----:B------:R-:W-:Y:S01]  /*1bb0*/  UIADD3 UR15, UP2, UP1, UR13, UR4, UR18 ;  /* 0x000000040d0f7290 */ /* 0x000fe2000f95e012 */
[----:B------:R-:W-:Y:S01]  /*1bc0*/  IMAD.U32 R9, RZ, RZ, UR17 ;  /* 0x00000011ff097e24 */ /* 0x000fe2000f8e00ff */
[----:B------:R-:W-:Y:S01]  /*1bd0*/  UIADD3.X UR4, UR7, UR50, UR55, UP4, UP3 ;  /* 0x0000003207047290 */ /* 0x000fe2000a7e6437 */
[----:B------:R-:W-:Y:S01]  /*1be0*/  BSSY B1, `(.L_x_658) ;  /* 0x0000928000017945 */ /* 0x000fe20003800000 */
[----:B------:R-:W-:-:S02]  /*1bf0*/  ULDC.64 UR10, c[0x0][0x3c8] ;  /* 0x0000f200000a7ab9 */ /* 0x000fc40000000a00 */
[----:B------:R-:W-:-:S03]  /*1c00*/  UIADD3.X UR13, UR9, UR4, UR12, UP2, UP1 ;  /* 0x00000004090d7290 */ /* 0x000fc600097e240c */
[----:B------:R-:W-:Y:S02]  /*1c10*/  ULDC.64 UR4, c[0x0][0x1a8] ;  /* 0x00006a0000047ab9 */ /* 0x000fe40000000a00 */
[----:B------:R-:W-:-:S04]  /*1c20*/  UIMAD UR4, UR59, UR4, URZ ;  /* 0x000000043b0472a4 */ /* 0x000fc8000f8e023f */
[----:B------:R-:W-:-:S03]  /*1c30*/  UIMAD UR12, UR34, UR5, UR4 ;  /* 0x00000005220c72a4 */ /* 0x000fc6000f8e0204 */
[----:B------:R-:W-:Y:S01]  /*1c40*/  ULDC.64 UR4, c[0x0][0x378] ;  /* 0x0000de0000047ab9 */ /* 0x000fe20000000a00 */
[----:B-1----:R-:W-:Y:S01]  /*1c50*/  SHF.R.S32.HI R19, RZ, 0x1f, R18 ;  /* 0x0000001fff137819 */ /* 0x002fe20000011412 */
[----:B------:R-:W-:-:S03]  /*1c60*/  UIMAD UR4, UR59, UR4, URZ ;  /* 0x000000043b0472a4 */ /* 0x000fc6000f8e023f */
[----:B------:R-:W-:Y:S01]  /*1c70*/  LEA.HI R3, R19, R18, RZ, 0x2 ;  /* 0x0000001213037211 */ /* 0x000fe200078f10ff */
[----:B------:R-:W-:-:S03]  /*1c80*/  UIMAD UR9, UR34, UR5, UR4 ;  /* 0x00000005220972a4 */ /* 0x000fc6000f8e0204 */
[----:B------:R-:W-:Y:S01]  /*1c90*/  SHF.R.S32.HI R3, RZ, 0x2, R3 ;  /* 0x00000002ff037819 */ /* 0x000fe20000011403 */
[----:B------:R-:W-:Y:S02]  /*1ca0*/  ULDC.64 UR4, c[0x0][0x370] ;  /* 0x0000dc0000047ab9 */ /* 0x000fe40000000a00 */
[----:B------:R-:W-:Y:S01]  /*1cb0*/  UIMAD UR4, UR27, UR4, URZ ;  /* 0x000000041b0472a4 */ /* 0x000fe2000f8e023f */
[----:B------:R-:W-:Y:S02]  /*1cc0*/  SHF.R.S32.HI R17, RZ, 0x1f, R3 ;  /* 0x0000001fff117819 */ /* 0x000fe40000011403 */
[----:B------:R-:W-:Y:S01]  /*1cd0*/  IADD3 R0, P1, R3, UR17, RZ ;  /* 0x0000001103007c10 */ /* 0x000fe2000ff3e0ff */
[----:B------:R-:W-:Y:S02]  /*1ce0*/  UIMAD UR7, UR17, UR5, UR4 ;  /* 0x00000005110772a4 */ /* 0x000fe4000f8e0204 */
[----:B------:R-:W-:Y:S01]  /*1cf0*/  UIADD3 UR4, UR17, UR6, URZ ;  /* 0x0000000611047290 */ /* 0x000fe2000fffe03f */
[----:B------:R-:W-:Y:S01]  /*1d00*/  IADD3.X R7, R17, UR27, RZ, P1, !PT ;  /* 0x0000001b11077c10 */ /* 0x000fe20008ffe4ff */
[----:B------:R-:W-:Y:S01]  /*1d10*/  UMOV UR27, 0x4 ;  /* 0x00000004001b7882 */ /* 0x000fe20000000000 */
[----:B------:R-:W-:Y:S01]  /*1d20*/  IMAD.WIDE.U32 R4, R0, c[0x0][0x190], R250 ;  /* 0x0000640000047a25 */ /* 0x000fe200078e00fa */
[----:B------:R-:W-:Y:S01]  /*1d30*/  UIMAD.WIDE UR4, UR4, UR27, UR10 ;  /* 0x0000001b040472a5 */ /* 0x000fe2000f8e020a */
[----:B------:R1:W2:Y:S02]  /*1d40*/  R2UR UR10, R8 ;  /* 0x00000000080a73c2 */ /* 0x0002a400000e0000 */
[----:B------:R-:W-:Y:S01]  /*1d50*/  IMAD R7, R7, c[0x0][0x190], RZ ;  /* 0x0000640007077a24 */ /* 0x000fe200078e02ff */
[----:B------:R-:W-:Y:S01]  /*1d60*/  IADD3 R6, P1, R4, UR35, RZ ;  /* 0x0000002304067c10 */ /* 0x000fe2000ff3e0ff */
[----:B------:R-:W-:-:S02]  /*1d70*/  ULDC UR35, c[0x0][0x2e8] ;  /* 0x0000ba0000237ab9 */ /* 0x000fc40000000800 */
[----:B------:R-:W-:Y:S01]  /*1d80*/  IMAD R0, R0, c[0x0][0x194], R7 ;  /* 0x0000650000007a24 */ /* 0x000fe200078e0207 */
[----:B------:R-:W-:Y:S01]  /*1d90*/  UMOV UR18, UR4 ;  /* 0x0000000400127c82 */ /* 0x000fe20008000000 */
[----:B------:R3:W4:Y:S01]  /*1da0*/  R2UR UR11, R10 ;  /* 0x000000000a0b73c2 */ /* 0x00072200000e0000 */
[----:B------:R-:W-:Y:S02]  /*1db0*/  UIADD3 UR4, -UR8, UR19, UR25 ;  /* 0x0000001308047290 */ /* 0x000fe4000fffe119 */
[----:B------:R-:W-:Y:S01]  /*1dc0*/  IADD3.X R7, R5, UR33, R0, P1, !PT ;  /* 0x0000002105077c10 */ /* 0x000fe20008ffe400 */
[----:B------:R-:W-:Y:S01]  /*1dd0*/  UMOV UR17, UR5 ;  /* 0x0000000500117c82 */ /* 0x000fe20008000000 */
[----:B------:R-:W-:Y:S01]  /*1de0*/  LEA.HI R0, R19, R18, RZ, 0x5 ;  /* 0x0000001213007211 */ /* 0x000fe200078f28ff */
[----:B------:R-:W-:Y:S01]  /*1df0*/  UIADD3 UR4, UR4, -UR35, URZ ;  /* 0x8000002304047290 */ /* 0x000fe2000fffe03f */
[----:B------:R-:W-:-:S03]  /*1e00*/  IADD3 R4, P1, R250, UR20, RZ ;  /* 0x00000014fa047c10 */ /* 0x000fc6000ff3e0ff */
[----:B------:R-:W-:Y:S01]  /*1e10*/  USHF.R.S32.HI UR20, URZ, 0x1f, UR4 ;  /* 0x0000001f3f147899 */ /* 0x000fe20008011404 */
[----:B------:R-:W-:-:S03]  /*1e20*/  IADD3.X R5, R251, UR23, RZ, P1, !PT ;  /* 0x00000017fb057c10 */ /* 0x000fc60008ffe4ff */
[----:B------:R-:W-:Y:S01]  /*1e30*/  ULEA.HI UR20, UR20, UR4, URZ, 0x6 ;  /* 0x0000000414147291 */ /* 0x000fe2000f8f303f */
[----:B-1----:R-:W-:Y:S01]  /*1e40*/  LOP3.LUT R8, R0, 0xffffffe0, RZ, 0xc0, !PT ;  /* 0xffffffe000087812 */ /* 0x002fe200078ec0ff */
[----:B------:R-:W-:Y:S01]  /*1e50*/  IMAD.WIDE.U32 R4, R9, c[0x0][0x370], R4 ;  /* 0x0000dc0009047a25 */ /* 0x000fe200078e0004 */
[----:B------:R-:W-:Y:S01]  /*1e60*/  SHF.R.S32.HI R0, RZ, 0x5, R0 ;  /* 0x00000005ff007819 */ /* 0x000fe20000011400 */
[----:B------:R-:W-:Y:S02]  /*1e70*/  USHF.R.S32.HI UR20, URZ, 0x6, UR20 ;  /* 0x000000063f147899 */ /* 0x000fe40008011414 */
[----:B------:R-:W-:Y:S01]  /*1e80*/  IMAD.IADD R15, R18, 0x1, -R8 ;  /* 0x00000001120f7824 */ /* 0x000fe200078e0a08 */
[----:B------:R-:W-:Y:S01]  /*1e90*/  IADD3 R5, R5, UR7, RZ ;  /* 0x0000000705057c10 */ /* 0x000fe2000fffe0ff */
[----:B------:R-:W-:Y:S02]  /*1ea0*/  UISETP.LT.AND UP1, UPT, URZ, UR20, UPT ;  /* 0x000000143f00728c */ /* 0x000fe4000bf21270 */
[----:B------:R-:W-:Y:S01]  /*1eb0*/  IMAD R0, R0, UR47, R15 ;  /* 0x0000002f00007c24 */ /* 0x000fe2000f8e020f */
[----:B------:R-:W-:-:S02]  /*1ec0*/  ULDC.64 UR4, c[0x0][0x200] ;  /* 0x0000800000047ab9 */ /* 0x000fc40000000a00 */
[----:B------:R-:W-:Y:S02]  /*1ed0*/  USEL UR20, URZ, UR20, !UP1 ;  /* 0x000000143f147287 */ /* 0x000fe4000c800000 */
[C---:B------:R-:W-:Y:S01]  /*1ee0*/  IADD3 R8, P1, R0.reuse, UR15, RZ ;  /* 0x0000000f00087c10 */ /* 0x040fe2000ff3e0ff */
[----:B------:R-:W-:Y:S02]  /*1ef0*/  UIMAD.WIDE UR14, UR14, UR27, UR4 ;  /* 0x0000001b0e0e72a5 */ /* 0x000fe4000f8e0204 */
[----:B------:R-:W-:Y:S01]  /*1f00*/  UISETP.GT.AND UP1, UPT, UR29, UR20, UPT ;  /* 0x000000141d00728c */ /* 0x000fe2000bf24270 */
[----:B------:R-:W-:Y:S01]  /*1f10*/  LEA.HI.X.SX32 R208, R0, UR13, 0x1, P1 ;  /* 0x0000000d00d07c11 */ /* 0x000fe200088f0eff */
[----:B------:R-:W-:Y:S01]  /*1f20*/  IMAD.U32 R0, RZ, RZ, UR34 ;  /* 0x00000022ff007e24 */ /* 0x000fe2000f8e00ff */
[----:B------:R-:W-:-:S03]  /*1f30*/  LEA R209, P1, R8, c[0x0][0x350], 0x2 ;  /* 0x0000d40008d17a11 */ /* 0x000fc600078210ff */
[----:B------:R-:W-:Y:S01]  /*1f40*/  IMAD.WIDE.U32 R4, R0, c[0x0][0x378], R4 ;  /* 0x0000de0000047a25 */ /* 0x000fe200078e0004 */
[----:B------:R-:W-:Y:S02]  /*1f50*/  LEA.HI.X R208, R8, c[0x0][0x354], R208, 0x2, P1 ;  /* 0x0000d50008d07a11 */ /* 0x000fe400008f14d0 */
[----:B------:R-:W-:Y:S01]  /*1f60*/  PLOP3.LUT P1, PT, PT, PT, UP1, 0x80, 0x0 ;  /* 0x000000000000781c */ /* 0x000fe20003f2f018 */
[----:B------:R-:W-:Y:S01]  /*1f70*/  IMAD.WIDE.U32 R6, R0, c[0x0][0x1a8], R6 ;  /* 0x00006a0000067a25 */ /* 0x000fe200078e0006 */
[----:B------:R-:W-:Y:S01]  /*1f80*/  IADD3 R5, R5, UR9, RZ ;  /* 0x0000000905057c10 */ /* 0x000fe2000fffe0ff */
[----:B------:R-:W-:Y:S02]  /*1f90*/  UIADD3 UR9, UR29, -0x1, URZ ;  /* 0xffffffff1d097890 */ /* 0x000fe4000fffe03f */
        /* <DEDUP_REMOVED lines=28> */
.L_x_664:
        /* <DEDUP_REMOVED lines=16> */
[----:B------:R-:W-:-:S03]  /*2260*/  UIADD3 UR13, UR5, UR6, URZ ;  /* 0x00000006050d7290 */ /* 0x000fc6000fffe03f */
[----:B------:R-:W-:Y:S02]  /*2270*/  UMOV UR6, UR4 ;  /* 0x0000000400067c82 */ /* 0x000fe40008000000 */
.L_x_665:
        /* <DEDUP_REMOVED lines=8> */
[----:B------:R-:W-:-:S03]  /*2300*/  IMAD.WIDE.U32 R4, R4, c[0x0][0x3a0], R250 ;  /* 0x0000e80004047a25 */ /* 0x000fc600078e00fa */
[----:B------:R-:W-:Y:S02]  /*2310*/  ISETP.GE.AND P4, PT, R3, UR8, PT ;  /* 0x0000000803007c0c */ /* 0x000fe4000bf86270 */
[----:B------:R-:W-:Y:S02]  /*2320*/  IADD3 R6, P0, R4, UR14, RZ ;  /* 0x0000000e04067c10 */ /* 0x000fe4000ff1e0ff */
[----:B------:R-:W-:Y:S01]  /*2330*/  MOV R0, UR4 ;  /* 0x0000000400007c02 */ /* 0x000fe20008000f00 */
[----:B------:R-:W-:Y:S02]  /*2340*/  ULDC.64 UR4, c[0x0][0x3b8] ;  /* 0x0000ee0000047ab9 */ /* 0x000fe40000000a00 */
[----:B------:R-:W-:Y:S01]  /*2350*/  UIMAD UR4, UR59, UR4, URZ ;  /* 0x000000043b0472a4 */ /* 0x000fe2000f8e023f */
[----:B------:R-:W-:Y:S01]  /*2360*/  IADD3.X R7, R5, UR15, R0, P0, !PT ;  /* 0x0000000f05077c10 */ /* 0x000fe200087fe400 */
[----:B------:R-:W-:Y:S02]  /*2370*/  IMAD.U32 R0, RZ, RZ, UR34 ;  /* 0x00000022ff007e24 */ /* 0x000fe4000f8e00ff */
[----:B------:R-:W-:-:S02]  /*2380*/  UIMAD UR4, UR34, UR5, UR4 ;  /* 0x00000005220472a4 */ /* 0x000fc4000f8e0204 */
        /* <DEDUP_REMOVED lines=17> */
.L_x_667:
[----:B-1----:R-:W-:Y:S05]  /*24a0*/  BSYNC B0 ;  /* 0x0000000000007941 */ /* 0x002fea0003800000 */
.L_x_666:
        /* <DEDUP_REMOVED lines=19> */
.L_x_669:
[----:B------:R-:W-:Y:S05]  /*25e0*/  BSYNC B0 ;  /* 0x0000000000007941 */ /* 0x000fea0003800000 */
.L_x_668:
        /* <DEDUP_REMOVED lines=30> */
.L_x_671:
[----:B------:R-:W-:Y:S05]  /*27d0*/  BSYNC B0 ;  /* 0x0000000000007941 */ /* 0x000fea0003800000 */
.L_x_670:
        /* <DEDUP_REMOVED lines=18> */
.L_x_663:
        /* <DEDUP_REMOVED lines=64> */
.L_x_674:
[----:B------:R-:W-:Y:S05]  /*2d00*/  BSYNC B0 ;  /* 0x0000000000007941 */ /* 0x000fea0003800000 */
.L_x_673:
        /* <DEDUP_REMOVED lines=41> */
.L_x_676:
[----:B------:R-:W-:Y:S05]  /*2fa0*/  BSYNC B0 ;  /* 0x0000000000007941 */ /* 0x000fea0003800000 */
.L_x_675:
        /* <DEDUP_REMOVED lines=39> */
.L_x_678:
[----:B------:R-:W-:Y:S05]  /*3220*/  BSYNC B0 ;  /* 0x0000000000007941 */ /* 0x000fea0003800000 */
.L_x_677:
        /* <DEDUP_REMOVED lines=19> */
.L_x_680:
        /* <DEDUP_REMOVED lines=36> */
.L_x_681:
[----:B------:R-:W-:Y:S05]  /*35a0*/  BSYNC B0 ;  /* 0x0000000000007941 */ /* 0x000fea0003800000 */
.L_x_679:
        /* <DEDUP_REMOVED lines=76> */
.L_x_683:
[----:B------:R-:W-:Y:S05]  /*3a70*/  BSYNC B0 ;  /* 0x0000000000007941 */ /* 0x000fea0003800000 */
.L_x_682:
        /* <DEDUP_REMOVED lines=38> */
.L_x_685:
[----:B------:R-:W-:Y:S05]  /*3ce0*/  BSYNC B0 ;  /* 0x0000000000007941 */ /* 0x000fea0003800000 */
.L_x_684:
        /* <DEDUP_REMOVED lines=19> */
[----:B------:R-:W-:-:S05]  /*3e20*/  MOV R5, UR7 ;  /* 0x0000000700057c02 */ /* 0x000fca0008000f00 */
[----:B------:R1:W3:Y:S04]  /*3e30*/  @P1 LDG.E R7, [R4.64] ;  /* 0x0000000a04071981 */ /* 0x0002e8000c1e1900 */
[----:B------:R-:W4:Y:S01]  /*3e40*/  S2R R12, SR_TID.X ;  /* 0x00000000000c7919 */ /* 0x000f220000002100 */
[----:B--2---:R-:W-:Y:S01]  /*3e50*/  LEA.HI R0, R19, R18, RZ, 0x6 ;  /* 0x0000001213007211 */ /* 0x004fe200078f30ff */
[----:B------:R-:W3:Y:S01]  /*3e60*/  @P1 MUFU.RCP R8, c[0x0][0x238] ;  /* 0x00008e0000081b08 */ /* 0x000ee20000001000 */
[----:B------:R-:W-:Y:S01]  /*3e70*/  IMAD.U32 R3, RZ, RZ, UR32 ;  /* 0x00000020ff037e24 */ /* 0x000fe2000f8e00ff */
[----:B------:R-:W2:Y:S01]  /*3e80*/  LDSM.16.M88.4 R148, [R197+0xf000] ;  /* 0x00f00000c594783b */ /* 0x000ea20000000200 */
[----:B------:R-:W-:-:S03]  /*3e90*/  IMAD.U32 R236, RZ, RZ, UR32 ;  /* 0x00000020ffec7e24 */ /* 0x000fc6000f8e00ff */
[----:B------:R-:W2:Y:S04]  /*3ea0*/  LDSM.16.M88.4 R152, [R197+0xf400] ;  /* 0x00f40000c598783b */ /* 0x000ea80000000200 */
[----:B------:R-:W2:Y:S04]  /*3eb0*/  LDSM.16.M88.4 R156, [R198+0xf000] ;  /* 0x00f00000c69c783b */ /* 0x000ea80000000200 */
[----:B------:R-:W2:Y:S04]  /*3ec0*/  LDSM.16.M88.4 R160, [R198+0xf400] ;  /* 0x00f40000c6a0783b */ /* 0x000ea80000000200 */
[----:B------:R-:W2:Y:S04]  /*3ed0*/  LDSM.16.M88.4 R164, [R197+0x11000] ;  /* 0x01100000c5a4783b */ /* 0x000ea80000000200 */
[----:B-1----:R1:W2:Y:S04]  /*3ee0*/  LDG.E.64 R4, [R10.64+0x8] ;  /* 0x0000080a0a047981 */ /* 0x0022a8000c1e1b00 */
        /* <DEDUP_REMOVED lines=9> */
[----:B------:R-:W-:Y:S01]  /*3f80*/  UIADD3 UR21, UR25, UR19, URZ ;  /* 0x0000001319157290 */ /* 0x000fe2000fffe03f */
[----:B------:R-:W1:Y:S01]  /*3f90*/  LDSM.16.M88.4 R192, [R198+0x13400] ;  /* 0x01340000c6c0783b */ /* 0x000e620000000200 */
[----:B------:R-:W-:Y:S01]  /*3fa0*/  LEA R9, R3, R0, 0x2 ;  /* 0x0000000003097211 */ /* 0x000fe200078e10ff */
[----:B------:R-:W-:Y:S01]  /*3fb0*/  IMAD.SHL.U32 R6, R0, 0x20, RZ ;  /* 0x0000002000067824 */ /* 0x000fe200078e00ff */
[----:B------:R-:W-:Y:S01]  /*3fc0*/  UIADD3 UR22, -UR8, 0x80, UR21 ;  /* 0x0000008008167890 */ /* 0x000fe2000fffe115 */
[----:B------:R-:W-:Y:S01]  /*3fd0*/  IMAD.MOV.U32 R248, RZ, RZ, R237 ;  /* 0x000000fffff87224 */ /* 0x000fe200078e00ed */
[----:B------:R-:W-:Y:S01]  /*3fe0*/  CS2R R126, SRZ ;  /* 0x00000000007e7805 */ /* 0x000fe2000001ff00 */
[----:B------:R-:W-:Y:S01]  /*3ff0*/  CS2R R124, SRZ ;  /* 0x00000000007c7805 */ /* 0x000fe2000001ff00 */
[----:B------:R-:W-:Y:S01]  /*4000*/  LOP3.LUT R0, R6, 0x6, R12, 0xf8, !PT ;  /* 0x0000000606007812 */ /* 0x000fe200078ef80c */
[----:B------:R-:W-:Y:S01]  /*4010*/  CS2R R130, SRZ ;  /* 0x0000000000827805 */ /* 0x000fe2000001ff00 */
[----:B------:R-:W-:Y:S01]  /*4020*/  SHF.R.S32.HI R6, RZ, 0x1f, R15 ;  /* 0x0000001fff067819 */ /* 0x000fe2000001140f */
[----:B------:R-:W-:Y:S01]  /*4030*/  CS2R R128, SRZ ;  /* 0x0000000000807805 */ /* 0x000fe2000001ff00 */
[----:B------:R-:W-:Y:S01]  /*4040*/  CS2R R122, SRZ ;  /* 0x00000000007a7805 */ /* 0x000fe2000001ff00 */
[----:B------:R-:W-:Y:S01]  /*4050*/  IMAD R236, R236, 0x80, R0 ;  /* 0x00000080ecec7824 */ /* 0x000fe200078e0200 */
[----:B------:R-:W-:Y:S01]  /*4060*/  IADD3 R0, R205, 0x1800, RZ ;  /* 0x00001800cd007810 */ /* 0x000fe20007ffe0ff */
[----:B------:R-:W-:Y:S01]  /*4070*/  CS2R R120, SRZ ;  /* 0x0000000000787805 */ /* 0x000fe2000001ff00 */
[----:B------:R-:W-:Y:S01]  /*4080*/  CS2R R118, SRZ ;  /* 0x0000000000767805 */ /* 0x000fe2000001ff00 */
[----:B------:R-:W-:Y:S01]  /*4090*/  CS2R R116, SRZ ;  /* 0x0000000000747805 */ /* 0x000fe2000001ff00 */
[----:B------:R-:W-:Y:S01]  /*40a0*/  SEL R0, R0, R205, !P0 ;  /* 0x000000cd00007207 */ /* 0x000fe20004000000 */
        /* <DEDUP_REMOVED lines=41> */
[----:B------:R-:W-:Y:S02]  /*4340*/  UMOV UR6, URZ ;  /* 0x0000003f00067c82 */ /* 0x000fe40008000000 */
[----:B------:R-:W-:Y:S02]  /*4350*/  UIADD3 UR22, UR22, -UR23, URZ ;  /* 0x8000001716167290 */ /* 0x000fe4000fffe03f */
[----:B------:R-:W-:Y:S02]  /*4360*/  UIADD3 UR23, UR25, 0x80, URZ ;  /* 0x0000008019177890 */ /* 0x000fe4000fffe03f */
[----:B------:R-:W-:Y:S01]  /*4370*/  ULDC UR16, c[0x0][0x2e4] ;  /* 0x0000b90000107ab9 */ /* 0x000fe20000000800 */
[----:B---3--:R-:W-:-:S04]  /*4380*/  @P1 FMUL.FTZ R3, R7, R8 ;  /* 0x0000000807031220 */ /* 0x008fc80000410000 */
[----:B------:R3:W4:Y:S02]  /*4390*/  @P1 R2UR UR4, R3 ;  /* 0x00000000030413c2 */ /* 0x00072400000e0000 */
[----:B---3--:R-:W-:Y:S01]  /*43a0*/  IADD3 R3, R207, 0x1800, RZ ;  /* 0x00001800cf037810 */ /* 0x008fe20007ffe0ff */
[----:B----4-:R-:W-:Y:S01]  /*43b0*/  @UP1 UMOV UR6, UR4 ;  /* 0x0000000400061c82 */ /* 0x010fe20008000000 */
[----:B--2---:R-:W-:Y:S02]  /*43c0*/  IADD3 R15, P3, P2, R4, UR41, R15 ;  /* 0x00000029040f7c10 */ /* 0x004fe4000fa7e00f */
[----:B------:R-:W-:Y:S02]  /*43d0*/  SEL R196, R3, R207, !P0 ;  /* 0x000000cf03c47207 */ /* 0x000fe40004000000 */
[----:B------:R-:W-:Y:S02]  /*43e0*/  SHF.L.U32 R3, R0, 0x1, RZ ;  /* 0x0000000100037819 */ /* 0x000fe400000006ff */
[----:B------:R-:W-:Y:S01]  /*43f0*/  IADD3 R0, R249, -UR19, -R236 ;  /* 0x80000013f9007c10 */ /* 0x000fe2000fffe8ec */
[----:B------:R-:W-:Y:S01]  /*4400*/  IMAD.SHL.U32 R196, R196, 0x2, RZ ;  /* 0x00000002c4c47824 */ /* 0x000fe200078e00ff */
[----:B------:R-:W-:-:S02]  /*4410*/  IADD3.X R6, R5, UR49, R6, P3, P2 ;  /* 0x0000003105067c10 */ /* 0x000fc40009fe4406 */
[----:B------:R-:W-:-:S05]  /*4420*/  IADD3 R5, R0, UR8, RZ ;  /* 0x0000000800057c10 */ /* 0x000fca000fffe0ff */
[----:B------:R-:W-:Y:S01]  /*4430*/  STL [R1+0x44], R5 ;  /* 0x0000440501007387 */ /* 0x000fe20000100800 */
[----:B------:R-:W2:Y:S08]  /*4440*/  R2UR UR13, R10 ;  /* 0x000000000a0d73c2 */ /* 0x000eb000000e0000 */
[----:B------:R-:W3:Y:S01]  /*4450*/  R2UR UR12, R11 ;  /* 0x000000000b0c73c2 */ /* 0x000ee200000e0000 */
[----:B--2---:R-:W-:-:S05]  /*4460*/  LOP3.LUT R0, R6, UR13, RZ, 0x3c, !PT ;  /* 0x0000000d06007c12 */ /* 0x004fca000f8e3cff */
[----:B------:R2:W-:Y:S01]  /*4470*/  STL [R1+0x24], R0 ;  /* 0x0000240001007387 */ /* 0x0005e20000100800 */
[----:B---3--:R-:W-:Y:S01]  /*4480*/  LOP3.LUT R4, R9, UR12, RZ, 0x3c, !PT ;  /* 0x0000000c09047c12 */ /* 0x008fe2000f8e3cff */
[----:B--2---:R-:W-:-:S04]  /*4490*/  IMAD.MOV.U32 R0, RZ, RZ, c[0x0][0x22c] ;  /* 0x00008b00ff007624 */ /* 0x004fc800078e00ff */
[----:B------:R-:W-:-:S04]  /*44a0*/  IMAD R0, R0, c[0x0][0x1c0], RZ ;  /* 0x0000700000007a24 */ /* 0x000fc800078e02ff */
[C---:B------:R-:W-:Y:S01]  /*44b0*/  IMAD.SHL.U32 R8, R0.reuse, 0x10, RZ ;  /* 0x0000001000087824 */ /* 0x040fe200078e00ff */
[----:B------:R-:W-:-:S04]  /*44c0*/  SHF.L.U32 R5, R0, 0x3, RZ ;  /* 0x0000000300057819 */ /* 0x000fc800000006ff */
[C---:B------:R-:W-:Y:S02]  /*44d0*/  IADD3 R7, R8.reuse, 0x20, RZ ;  /* 0x0000002008077810 */ /* 0x040fe40007ffe0ff */
[----:B------:R-:W-:Y:S01]  /*44e0*/  IADD3 R0, R8, 0x40, RZ ;  /* 0x0000004008007810 */ /* 0x000fe20007ffe0ff */
[----:B------:R-:W-:-:S04]  /*44f0*/  IMAD.WIDE.U32 R8, R15, -0x2daee0ad, RZ ;  /* 0xd2511f530f087825 */ /* 0x000fc800078e00ff */
[----:B------:R-:W-:Y:S01]  /*4500*/  IMAD.IADD R6, R5, 0x1, R7 ;  /* 0x0000000105067824 */ /* 0x000fe200078e0207 */
[----:B------:R-:W-:Y:S01]  /*4510*/  LOP3.LUT R4, R9, R4, RZ, 0x3c, !PT ;  /* 0x0000000409047212 */ /* 0x000fe200078e3cff */
[C---:B------:R-:W-:Y:S01]  /*4520*/  IMAD.IADD R0, R5.reuse, 0x1, R0 ;  /* 0x0000000105007824 */ /* 0x040fe200078e0200 */
[----:B------:R-:W-:Y:S02]  /*4530*/  STL.64 [R1+0x38], R8 ;  /* 0x0000380801007387 */ /* 0x000fe40000100a00 */
[C---:B------:R-:W-:Y:S02]  /*4540*/  IADD3 R6, R5.reuse, R6, RZ ;  /* 0x0000000605067210 */ /* 0x040fe40007ffe0ff */
[----:B------:R2:W-:Y:S03]  /*4550*/  STL [R1+0x40], R4 ;  /* 0x0000400401007387 */ /* 0x0005e60000100800 */
[----:B------:R-:W-:-:S04]  /*4560*/  IMAD.IADD R6, R5, 0x1, R6 ;  /* 0x0000000105067824 */ /* 0x000fc800078e0206 */
[----:B------:R-:W-:-:S05]  /*4570*/  IMAD.IADD R6, R5, 0x1, R6 ;  /* 0x0000000105067824 */ /* 0x000fca00078e0206 */
[----:B------:R3:W-:Y:S01]  /*4580*/  STL [R1+0x18], R6 ;  /* 0x0000180601007387 */ /* 0x0007e20000100800 */
[----:B--2---:R-:W-:-:S05]  /*4590*/  IMAD.IADD R4, R5, 0x1, R0 ;  /* 0x0000000105047824 */ /* 0x004fca00078e0200 */
[----:B------:R-:W-:-:S05]  /*45a0*/  IADD3 R4, R5, R4, RZ ;  /* 0x0000000405047210 */ /* 0x000fca0007ffe0ff */
[C---:B------:R-:W-:Y:S01]  /*45b0*/  IMAD.IADD R4, R5.reuse, 0x1, R4 ;  /* 0x0000000105047824 */ /* 0x040fe200078e0204 */
[----:B---3--:R-:W-:-:S03]  /*45c0*/  IADD3 R6, R5, R6, RZ ;  /* 0x0000000605067210 */ /* 0x008fc60007ffe0ff */
[----:B------:R-:W-:Y:S01]  /*45d0*/  IMAD.IADD R0, R5, 0x1, R4 ;  /* 0x0000000105007824 */ /* 0x000fe200078e0204 */
[----:B------:R2:W-:Y:S04]  /*45e0*/  STL [R1+0x14], R4 ;  /* 0x0000140401007387 */ /* 0x0005e80000100800 */
[----:B------:R2:W-:Y:S04]  /*45f0*/  STL [R1+0x20], R6 ;  /* 0x0000200601007387 */ /* 0x0005e80000100800 */
[----:B-1----:R2:W-:Y:S02]  /*4600*/  STL [R1+0x1c], R0 ;  /* 0x00001c0001007387 */ /* 0x0025e40000100800 */
.L_x_690:
[----:B------:R-:W0:Y:S01]  /*4610*/  LDGDEPBAR ;  /* 0x00000000000079af */ /* 0x000e220000000000 */
[----:B--2---:R-:W-:Y:S01]  /*4620*/  IMAD.IADD R0, R206, 0x1, R196 ;  /* 0x00000001ce007824 */ /* 0x004fe200078e02c4 */
[----:B------:R-:W-:Y:S01]  /*4630*/  USHF.L.U32 UR4, UR9, 0x6, URZ ;  /* 0x0000000609047899 */ /* 0x000fe2000800063f */
[----:B------:R-:W-:Y:S01]  /*4640*/  IMAD.MOV.U32 R246, RZ, RZ, R209 ;  /* 0x000000fffff67224 */ /* 0x000fe200078e00d1 */
[----:B------:R-:W-:Y:S01]  /*4650*/  ULDC UR7, c[0x0][0x2e4] ;  /* 0x0000b90000077ab9 */ /* 0x000fe20000000800 */
[----:B------:R-:W-:Y:S01]  /*4660*/  IMAD.MOV.U32 R247, RZ, RZ, R208 ;  /* 0x000000fffff77224 */ /* 0x000fe200078e00d0 */
[----:B------:R-:W-:Y:S02]  /*4670*/  UISETP.GE.AND UP0, UPT, UR4, UR22, UPT ;  /* 0x000000160400728c */ /* 0x000fe4000bf06270 */
[----:B-----5:R-:W2:Y:S01]  /*4680*/  LDL R210, [R1+0x44] ;  /* 0x0000440001d27983 */ /* 0x020ea20000100800 */
[----:B------:R-:W-:Y:S04]  /*4690*/  DEPBAR.LE SB0, 0x0 ;  /* 0x000080000000791a */ /* 0x000fe80000000000 */
[----:B------:R-:W-:Y:S08]  /*46a0*/  BAR.SYNC.DEFER_BLOCKING 0x0 ;  /* 0x0000000000007b1d */ /* 0x000ff00000010000 */
[----:B------:R-:W-:Y:S08]  /*46b0*/  LDSM.16.M88.4 R32, [R196] ;  /* 0x00000000c420783b */ /* 0x000ff00000000200 */
[----:B------:R-:W1:Y:S08]  /*46c0*/  LDSM.16.M88.4 R16, [R197+0x9000] ;  /* 0x00900000c510783b */ /* 0x000e700000000200 */
[----:B------:R-:W3:Y:S08]  /*46d0*/  LDSM.16.M88.4 R28, [R196+0x800] ;  /* 0x00080000c41c783b */ /* 0x000ef00000000200 */
[----:B------:R-:W4:Y:S08]  /*46e0*/  LDSM.16.M88.4 R132, [R197+0x9400] ;  /* 0x00940000c584783b */ /* 0x000f300000000200 */
[----:B------:R-:W-:Y:S08]  /*46f0*/  LDSM.16.M88.4 R136, [R0] ;  /* 0x000000000088783b */ /* 0x000ff00000000200 */
[----:B------:R-:W4:Y:S01]  /*4700*/  LDSM.16.M88.4 R140, [R198+0x9000] ;  /* 0x00900000c68c783b */ /* 0x000f220000000200 */
[-C--:B-1----:R-:W-:Y:S07]  /*4710*/  HMMA.16816.F32 R4, R32, R16.reuse, RZ ;  /* 0x000000102004723c */ /* 0x082fee00000018ff */
[----:B------:R-:W-:Y:S01]  /*4720*/  LDSM.16.M88.4 R144, [R198+0xd400] ;  /* 0x00d40000c690783b */ /* 0x000fe20000000200 */
[C---:B---3--:R-:W-:Y:S08]  /*4730*/  HMMA.16816.F32 R8, R28.reuse, R16, RZ ;  /* 0x000000101c08723c */ /* 0x048ff000000018ff */
[-C--:B------:R-:W-:Y:S08]  /*4740*/  HMMA.16816.F32 R12, R28, R18.reuse, RZ ;  /* 0x000000121c0c723c */ /* 0x080ff000000018ff */
[C---:B------:R-:W-:Y:S08]  /*4750*/  HMMA.16816.F32 R16, R32.reuse, R18, RZ ;  /* 0x000000122010723c */ /* 0x040ff000000018ff */
[-C--:B----4-:R-:W-:Y:S08]  /*4760*/  HMMA.16816.F32 R20, R32, R132.reuse, RZ ;  /* 0x000000842014723c */ /* 0x090ff000000018ff */
        /* <DEDUP_REMOVED lines=15> */
[----:B------:R-:W3:Y:S01]  /*4860*/  LDSM.16.M88.4 R140, [R196+0x1800] ;  /* 0x00180000c48c783b */ /* 0x000ee20000000200 */
[-C--:B-1----:R-:W-:Y:S08]  /*4870*/  HMMA.16816.F32 R4, R132, R136.reuse, R4 ;  /* 0x000000888404723c */ /* 0x082ff00000001804 */
[C---:B---3--:R-:W-:Y:S08]  /*4880*/  HMMA.16816.F32 R8, R140.reuse, R136, R8 ;  /* 0x000000888c08723c */ /* 0x048ff00000001808 */
        /* <DEDUP_REMOVED lines=52> */
[----:B------:R-:W-:Y:S02]  /*4bd0*/  ISETP.GE.AND P0, PT, R132, RZ, PT ;  /* 0x000000ff8400720c */ /* 0x000fe40003f06270 */
[C---:B------:R-:W-:Y:S02]  /*4be0*/  IADD3 R145, R0.reuse, -0x11, RZ ;  /* 0xffffffef00917810 */ /* 0x040fe40007ffe0ff */
[C---:B------:R-:W-:Y:S01]  /*4bf0*/  @!P2 IADD3 R134, -R0.reuse, -0x20, RZ ;  /* 0xffffffe00086a810 */ /* 0x040fe20007ffe1ff */
[----:B------:R-:W-:Y:S04]  /*4c00*/  HMMA.16816.F32 R32, R140, R146, R32 ;  /* 0x000000928c20723c */ /* 0x000fe80000001820 */
[----:B------:R-:W2:Y:S01]  /*4c10*/  I2F R135, R134 ;  /* 0x0000008600877306 */ /* 0x000ea20000201400 */
[C---:B------:R-:W-:Y:S02]  /*4c20*/  IADD3 R139, R0.reuse, -0x8, RZ ;  /* 0xfffffff8008b7810 */ /* 0x040fe40007ffe0ff */
[----:B------:R-:W-:Y:S02]  /*4c30*/  IABS R137, R0 ;  /* 0x0000000000897213 */ /* 0x000fe40000000000 */
[C---:B------:R-:W-:Y:S02]  /*4c40*/  @!P0 IADD3 R132, -R0.reuse, 0x1, RZ ;  /* 0x0000000100848810 */ /* 0x040fe40007ffe1ff */
[----:B------:R-:W-:Y:S02]  /*4c50*/  ISETP.GE.AND P2, PT, R139, RZ, PT ;  /* 0x000000ff8b00720c */ /* 0x000fe40003f46270 */
[C---:B------:R-:W-:Y:S01]  /*4c60*/  IADD3 R138, R0.reuse, 0x8, RZ ;  /* 0x00000008008a7810 */ /* 0x040fe20007ffe0ff */
[----:B------:R-:W3:Y:S01]  /*4c70*/  I2F R133, R133 ;  /* 0x0000008500857306 */ /* 0x000ee20000201400 */
[----:B------:R-:W-:Y:S02]  /*4c80*/  IADD3 R146, R0, -0x10, RZ ;  /* 0xfffffff000927810 */ /* 0x000fe40007ffe0ff */
[----:B------:R-:W-:Y:S01]  /*4c90*/  ISETP.GE.AND P4, PT, R138, RZ, PT ;  /* 0x000000ff8a00720c */ /* 0x000fe20003f86270 */
[----:B-1----:R-:W-:Y:S01]  /*4ca0*/  FFMA.FTZ R10, R136, -UR6, R10 ;  /* 0x80000006880a7c23 */ /* 0x002fe2000801000a */
[C---:B------:R-:W-:Y:S02]  /*4cb0*/  IADD3 R136, R0.reuse, 0x17, RZ ;  /* 0x0000001700887810 */ /* 0x040fe40007ffe0ff */
[----:B------:R-:W-:Y:S02]  /*4cc0*/  IADD3 R144, R0, -0x18, RZ ;  /* 0xffffffe800907810 */ /* 0x000fe40007ffe0ff */
[----:B------:R-:W-:Y:S01]  /*4cd0*/  ISETP.GE.AND P6, PT, R146, RZ, PT ;  /* 0x000000ff9200720c */ /* 0x000fe20003fc6270 */
[----:B------:R-:W1:Y:S01]  /*4ce0*/  I2F R132, R132 ;  /* 0x0000008400847306 */ /* 0x000e620000201400 */
[----:B------:R-:W-:Y:S02]  /*4cf0*/  @!P2 IADD3 R139, -R0, 0x8, RZ ;  /* 0x00000008008ba810 */ /* 0x000fe40007ffe1ff */
[----:B------:R-:W-:Y:S01]  /*4d00*/  ISETP.GE.AND P2, PT, R136, RZ, PT ;  /* 0x000000ff8800720c */ /* 0x000fe20003f46270 */
[C---:B--2---:R-:W-:Y:S01]  /*4d10*/  FFMA.FTZ R8, R135.reuse, -UR6, R8 ;  /* 0x8000000687087c23 */ /* 0x044fe20008010008 */
[C---:B------:R-:W-:Y:S01]  /*4d20*/  IADD3 R134, R0.reuse, 0x27, RZ ;  /* 0x0000002700867810 */ /* 0x040fe20007ffe0ff */
[----:B------:R-:W-:Y:S01]  /*4d30*/  FFMA.FTZ R14, R135, -UR6, R14 ;  /* 0x80000006870e7c23 */ /* 0x000fe2000801000e */
[----:B------:R-:W-:Y:S02]  /*4d40*/  IADD3 R135, R0, 0x10, RZ ;  /* 0x0000001000877810 */ /* 0x000fe40007ffe0ff */
[----:B------:R-:W-:Y:S01]  /*4d50*/  ISETP.GE.AND P0, PT, R134, RZ, PT ;  /* 0x000000ff8600720c */ /* 0x000fe20003f06270 */
[----:B------:R-:W2:Y:S01]  /*4d60*/  I2F R141, R139 ;  /* 0x0000008b008d7306 */ /* 0x000ea20000201400 */
[----:B------:R-:W-:Y:S02]  /*4d70*/  ISETP.GE.AND P5, PT, R145, RZ, PT ;  /* 0x000000ff9100720c */ /* 0x000fe40003fa6270 */
[----:B------:R-:W-:Y:S01]  /*4d80*/  @!P4 IADD3 R138, -R0, -0x8, RZ ;  /* 0xfffffff8008ac810 */ /* 0x000fe20007ffe1ff */
[C---:B---3--:R-:W-:Y:S01]  /*4d90*/  FFMA.FTZ R9, R133.reuse, -UR6, R9 ;  /* 0x8000000685097c23 */ /* 0x048fe20008010009 */
[----:B------:R-:W-:Y:S01]  /*4da0*/  ISETP.GE.AND P4, PT, R144, RZ, PT ;  /* 0x000000ff9000720c */ /* 0x000fe20003f86270 */
[----:B------:R-:W-:Y:S01]  /*4db0*/  FFMA.FTZ R15, R133, -UR6, R15 ;  /* 0x80000006850f7c23 */ /* 0x000fe2000801000f */
[C---:B------:R-:W-:Y:S02]  /*4dc0*/  IADD3 R133, R0.reuse, -0x9, RZ ;  /* 0xfffffff700857810 */ /* 0x040fe40007ffe0ff */
[C---:B------:R-:W-:Y:S01]  /*4dd0*/  @!P2 IADD3 R136, -R0.reuse, -0x17, RZ ;  /* 0xffffffe90088a810 */ /* 0x040fe20007ffe1ff */
[----:B------:R-:W3:Y:S01]  /*4de0*/  I2F R137, R137 ;  /* 0x0000008900897306 */ /* 0x000ee20000201400 */
[----:B------:R-:W-:Y:S02]  /*4df0*/  ISETP.GE.AND P1, PT, R133, RZ, PT ;  /* 0x000000ff8500720c */ /* 0x000fe40003f26270 */
[----:B------:R-:W-:Y:S01]  /*4e00*/  @!P0 IADD3 R134, -R0, -0x27, RZ ;  /* 0xffffffd900868810 */ /* 0x000fe20007ffe1ff */
[----:B-1----:R-:W-:Y:S01]  /*4e10*/  FFMA.FTZ R5, R132, -UR6, R5 ;  /* 0x8000000684057c23 */ /* 0x002fe20008010005 */
[----:B------:R-:W-:Y:S01]  /*4e20*/  @!P6 IADD3 R146, -R0, 0x10, RZ ;  /* 0x000000100092e810 */ /* 0x000fe20007ffe1ff */
[----:B------:R-:W-:Y:S01]  /*4e30*/  FFMA.FTZ R19, R132, -UR6, R19 ;  /* 0x8000000684137c23 */ /* 0x000fe20008010013 */
[C---:B------:R-:W-:Y:S02]  /*4e40*/  IADD3 R132, R0.reuse, 0x18, RZ ;  /* 0x0000001800847810 */ /* 0x040fe40007ffe0ff */
[----:B------:R-:W-:Y:S01]  /*4e50*/  @!P5 IADD3 R145, -R0, 0x11, RZ ;  /* 0x000000110091d810 */ /* 0x000fe20007ffe1ff */
[----:B------:R1:W4:Y:S01]  /*4e60*/  I2F R143, R134 ;  /* 0x00000086008f7306 */ /* 0x0003220000201400 */
[----:B------:R-:W-:Y:S02]  /*4e70*/  ISETP.GE.AND P0, PT, R132, RZ, PT ;  /* 0x000000ff8400720c */ /* 0x000fe40003f06270 */
[C---:B------:R-:W-:Y:S01]  /*4e80*/  @!P4 IADD3 R144, -R0.reuse, 0x18, RZ ;  /* 0x000000180090c810 */ /* 0x040fe20007ffe1ff */
[C---:B--2---:R-:W-:Y:S01]  /*4e90*/  FFMA.FTZ R16, R141.reuse, -UR6, R16 ;  /* 0x800000068d107c23 */ /* 0x044fe20008010010 */
[C---:B------:R-:W-:Y:S01]  /*4ea0*/  @!P1 IADD3 R133, -R0.reuse, 0x9, RZ ;  /* 0x0000000900859810 */ /* 0x040fe20007ffe1ff */
[----:B------:R-:W-:Y:S01]  /*4eb0*/  FFMA.FTZ R22, R141, -UR6, R22 ;  /* 0x800000068d167c23 */ /* 0x000fe20008010016 */
[C---:B------:R-:W-:Y:S02]  /*4ec0*/  IADD3 R139, R0.reuse, -0x19, RZ ;  /* 0xffffffe7008b7810 */ /* 0x040fe40007ffe0ff */
[----:B------:R-:W-:Y:S01]  /*4ed0*/  ISETP.GE.AND P1, PT, R135, RZ, PT ;  /* 0x000000ff8700720c */ /* 0x000fe20003f26270 */
[----:B------:R2:W2:Y:S04]  /*4ee0*/  I2F R142, R133 ;  /* 0x00000085008e7306 */ /* 0x0004a80000201400 */
[C---:B------:R-:W-:Y:S01]  /*4ef0*/  @!P0 IADD3 R132, -R0.reuse, -0x18, RZ ;  /* 0xffffffe800848810 */ /* 0x040fe20007ffe1ff */
[C---:B---3--:R-:W-:Y:S02]  /*4f00*/  FFMA.FTZ R4, R137.reuse, -UR6, R4 ;  /* 0x8000000689047c23 */ /* 0x048fe40008010004 */
[----:B------:R-:W-:Y:S01]  /*4f10*/  FFMA.FTZ R18, R137, -UR6, R18 ;  /* 0x8000000689127c23 */ /* 0x000fe20008010012 */
[C---:B------:R-:W-:Y:S02]  /*4f20*/  IADD3 R137, R0.reuse, 0x7, RZ ;  /* 0x0000000700897810 */ /* 0x040fe40007ffe0ff */
[----:B------:R3:W3:Y:S02]  /*4f30*/  I2F R140, R132 ;  /* 0x00000084008c7306 */ /* 0x0006e40000201400 */
[----:B------:R-:W-:Y:S02]  /*4f40*/  ISETP.GE.AND P3, PT, R137, RZ, PT ;  /* 0x000000ff8900720c */ /* 0x000fe40003f66270 */
[C---:B-1----:R-:W-:Y:S01]  /*4f50*/  IADD3 R134, R0.reuse, 0xf, RZ ;  /* 0x0000000f00867810 */ /* 0x042fe20007ffe0ff */
[----:B----4-:R-:W-:Y:S01]  /*4f60*/  FFMA.FTZ R11, R143, -UR6, R11 ;  /* 0x800000068f0b7c23 */ /* 0x010fe2000801000b */
[----:B------:R-:W-:Y:S02]  /*4f70*/  @!P1 IADD3 R135, -R0, -0x10, RZ ;  /* 0xfffffff000879810 */ /* 0x000fe40007ffe1ff */
[----:B------:R-:W-:Y:S02]  /*4f80*/  ISETP.GE.AND P0, PT, R134, RZ, PT ;  /* 0x000000ff8600720c */ /* 0x000fe40003f06270 */
[----:B------:R-:W1:Y:S01]  /*4f90*/  I2F R138, R138 ;  /* 0x0000008a008a7306 */ /* 0x000e620000201400 */
[----:B--2---:R-:W-:Y:S04]  /*4fa0*/  IMAD.U32 R133, RZ, RZ, UR17 ;  /* 0x00000011ff857e24 */ /* 0x004fe8000f8e00ff */
[----:B------:R-:W-:Y:S01]  /*4fb0*/  @!P3 IADD3 R137, -R0, -0x7, RZ ;  /* 0xfffffff90089b810 */ /* 0x000fe20007ffe1ff */
[C---:B------:R-:W-:Y:S01]  /*4fc0*/  FFMA.FTZ R17, R142.reuse, -UR6, R17 ;  /* 0x800000068e117c23 */ /* 0x040fe20008010011 */
[----:B------:R-:W-:Y:S01]  /*4fd0*/  ISETP.GE.AND P3, PT, R139, RZ, PT ;  /* 0x000000ff8b00720c */ /* 0x000fe20003f66270 */
[----:B------:R-:W-:Y:S02]  /*4fe0*/  FFMA.FTZ R23, R142, -UR6, R23 ;  /* 0x800000068e177c23 */ /* 0x000fe40008010017 */
[----:B------:R-:W2:Y:S01]  /*4ff0*/  I2F R136, R136 ;  /* 0x0000008800887306 */ /* 0x000ea20000201400 */
[----:B------:R-:W-:Y:S01]  /*5000*/  @!P0 IADD3 R134, -R0, -0xf, RZ ;  /* 0xfffffff100868810 */ /* 0x000fe20007ffe1ff */
[----:B---3--:R-:W-:Y:S02]  /*5010*/  IMAD.U32 R132, RZ, RZ, UR18 ;  /* 0x00000012ff847e24 */ /* 0x008fe4000f8e00ff */
[C---:B------:R-:W-:Y:S02]  /*5020*/  FFMA.FTZ R12, R140.reuse, -UR6, R12 ;  /* 0x800000068c0c7c23 */ /* 0x040fe4000801000c */
[----:B------:R-:W-:Y:S01]  /*5030*/  FFMA.FTZ R26, R140, -UR6, R26 ;  /* 0x800000068c1a7c23 */ /* 0x000fe2000801001a */
[C---:B------:R-:W-:Y:S03]  /*5040*/  LEA R132, P0, R249.reuse, R132, 0x2 ;  /* 0x00000084f9847211 */ /* 0x040fe600078010ff */
[----:B------:R-:W3:Y:S01]  /*5050*/  I2F R137, R137 ;  /* 0x0000008900897306 */ /* 0x000ee20000201400 */
[----:B------:R-:W-:Y:S02]  /*5060*/  @!P3 IADD3 R139, -R0, 0x19, RZ ;  /* 0x00000019008bb810 */ /* 0x000fe40007ffe1ff */
[----:B------:R-:W-:Y:S01]  /*5070*/  LEA.HI.X.SX32 R133, R249, R133, 0x2, P0 ;  /* 0x00000085f9857211 */ /* 0x000fe200000f16ff */
[C---:B-1----:R-:W-:Y:S01]  /*5080*/  FFMA.FTZ R6, R138.reuse, -UR6, R6 ;  /* 0x800000068a067c23 */ /* 0x042fe20008010006 */
[----:B------:R-:W-:Y:S01]  /*5090*/  PLOP3.LUT P0, PT, PT, PT, UP0, 0x80, 0x0 ;  /* 0x000000000000781c */ /* 0x000fe20003f0f008 */
[----:B------:R-:W-:Y:S02]  /*50a0*/  FFMA.FTZ R28, R138, -UR6, R28 ;  /* 0x800000068a1c7c23 */ /* 0x000fe4000801001c */
[----:B-----5:R1:W5:Y:S02]  /*50b0*/  LDG.E R143, [R132.64] ;  /* 0x0000000a848f7981 */ /* 0x020364000c1e1900 */
[----:B------:R-:W4:Y:S02]  /*50c0*/  I2F R146, R146 ;  /* 0x0000009200927306 */ /* 0x000f240000201400 */
[----:B------:R1:W5:Y:S01]  /*50d0*/  LDG.E R142, [R132.64+0x20] ;  /* 0x0000200a848e7981 */ /* 0x000362000c1e1900 */
[C---:B--2---:R-:W-:Y:S03]  /*50e0*/  FFMA.FTZ R13, R136.reuse, -UR6, R13 ;  /* 0x80000006880d7c23 */ /* 0x044fe6000801000d */
[----:B------:R1:W5:Y:S01]  /*50f0*/  LDG.E R141, [R132.64+0x80] ;  /* 0x0000800a848d7981 */ /* 0x000362000c1e1900 */
[----:B------:R-:W-:Y:S03]  /*5100*/  FFMA.FTZ R27, R136, -UR6, R27 ;  /* 0x80000006881b7c23 */ /* 0x000fe6000801001b */
[----:B------:R-:W2:Y:S01]  /*5110*/  I2F R145, R145 ;  /* 0x0000009100917306 */ /* 0x000ea20000201400 */
[----:B------:R1:W5:Y:S01]  /*5120*/  LDG.E R140, [R132.64+0xa0] ;  /* 0x0000a00a848c7981 */ /* 0x000362000c1e1900 */
[C---:B---3--:R-:W-:Y:S02]  /*5130*/  FFMA.FTZ R7, R137.reuse, -UR6, R7 ;  /* 0x8000000689077c23 */ /* 0x048fe40008010007 */
[----:B------:R-:W-:Y:S06]  /*5140*/  FFMA.FTZ R29, R137, -UR6, R29 ;  /* 0x80000006891d7c23 */ /* 0x000fec000801001d */
[----:B------:R-:W3:Y:S01]  /*5150*/  I2F R135, R135 ;  /* 0x0000008700877306 */ /* 0x000ee20000201400 */
[C---:B----4-:R-:W-:Y:S02]  /*5160*/  FFMA.FTZ R20, R146.reuse, -UR6, R20 ;  /* 0x8000000692147c23 */ /* 0x050fe40008010014 */
[----:B------:R-:W-:Y:S07]  /*5170*/  FFMA.FTZ R34, R146, -UR6, R34 ;  /* 0x8000000692227c23 */ /* 0x000fee0008010022 */
[----:B------:R-:W4:Y:S01]  /*5180*/  I2F R134, R134 ;  /* 0x0000008600867306 */ /* 0x000f220000201400 */
[C---:B--2---:R-:W-:Y:S02]  /*5190*/  FFMA.FTZ R21, R145.reuse, -UR6, R21 ;  /* 0x8000000691157c23 */ /* 0x044fe40008010015 */
[----:B------:R-:W-:Y:S07]  /*51a0*/  FFMA.FTZ R35, R145, -UR6, R35 ;  /* 0x8000000691237c23 */ /* 0x000fee0008010023 */
[----:B------:R-:W2:Y:S01]  /*51b0*/  I2F R144, R144 ;  /* 0x0000009000907306 */ /* 0x000ea20000201400 */
[C---:B---3--:R-:W-:Y:S02]  /*51c0*/  FFMA.FTZ R24, R135.reuse, -UR6, R24 ;  /* 0x8000000687187c23 */ /* 0x048fe40008010018 */
[----:B------:R-:W-:Y:S07]  /*51d0*/  FFMA.FTZ R30, R135, -UR6, R30 ;  /* 0x80000006871e7c23 */ /* 0x000fee000801001e */
[----:B------:R-:W3:Y:S01]  /*51e0*/  I2F R139, R139 ;  /* 0x0000008b008b7306 */ /* 0x000ee20000201400 */
[C---:B----4-:R-:W-:Y:S02]  /*51f0*/  FFMA.FTZ R25, R134.reuse, -UR6, R25 ;  /* 0x8000000686197c23 */ /* 0x050fe40008010019 */
[----:B------:R-:W-:Y:S02]  /*5200*/  FFMA.FTZ R31, R134, -UR6, R31 ;  /* 0x80000006861f7c23 */ /* 0x000fe4000801001f */
[----:B--2---:R-:W-:Y:S02]  /*5210*/  FFMA.FTZ R32, R144, -UR6, R32 ;  /* 0x8000000690207c23 */ /* 0x004fe40008010020 */
[----:B---3--:R-:W-:Y:S01]  /*5220*/  FFMA.FTZ R33, R139, -UR6, R33 ;  /* 0x800000068b217c23 */ /* 0x008fe20008010021 */
[----:B------:R-:W-:-:S05]  /*5230*/  @!P0 BRA `(.L_x_686) ;  /* 0x0000009000008947 */ /* 0x000fca0003800000 */
[----:B-1----:R-:W-:Y:S01]  /*5240*/  UIADD3 UR7, UR16, UR21, -UR8 ;  /* 0x0000001510077290 */ /* 0x002fe2000fffe808 */
        /* <DEDUP_REMOVED lines=8> */
.L_x_686:
[----:B-1----:R-:W-:Y:S01]  /*52d0*/  IADD3 R133, R249, UR4, RZ ;  /* 0x00000004f9857c10 */ /* 0x002fe2000fffe0ff */
[----:B------:R-:W-:Y:S01]  /*52e0*/  UIADD3 UR4, UR8, 0x1, -UR19 ;  /* 0x0000000108047890 */ /* 0x000fe2000fffe813 */
[C---:B------:R-:W-:Y:S01]  /*52f0*/  IADD3 R144, R236.reuse, 0x1, RZ ;  /* 0x00000001ec907810 */ /* 0x040fe20007ffe0ff */
[----:B------:R-:W-:Y:S01]  /*5300*/  UIADD3 UR5, -UR7, UR8, -UR19 ;  /* 0x0000000807057290 */ /* 0x000fe2000fffe913 */
[C---:B------:R-:W-:Y:S01]  /*5310*/  IADD3 R139, R236.reuse, 0x8, RZ ;  /* 0x00000008ec8b7810 */ /* 0x040fe20007ffe0ff */
[----:B------:R-:W-:Y:S01]  /*5320*/  UIADD3 UR4, UR4, UR40, URZ ;  /* 0x0000002804047290 */ /* 0x000fe2000fffe03f */
[C---:B------:R-:W-:Y:S01]  /*5330*/  IADD3 R138, R236.reuse, 0x9, RZ ;  /* 0x00000009ec8a7810 */ /* 0x040fe20007ffe0ff */
[----:B------:R-:W-:Y:S01]  /*5340*/  UMOV UR16, UR7 ;  /* 0x0000000700107c82 */ /* 0x000fe20008000000 */
[----:B------:R-:W-:Y:S02]  /*5350*/  IADD3 R137, R236, 0x10, RZ ;  /* 0x00000010ec897810 */ /* 0x000fe40007ffe0ff */
[C---:B------:R-:W-:Y:S02]  /*5360*/  IADD3 R132, R133.reuse, UR5, RZ ;  /* 0x0000000585847c10 */ /* 0x040fe4000fffe0ff */
[----:B------:R-:W-:Y:S02]  /*5370*/  IADD3 R0, R133, UR4, RZ ;  /* 0x0000000485007c10 */ /* 0x000fe4000fffe0ff */
[----:B------:R-:W-:Y:S02]  /*5380*/  IMNMX R132, RZ, R132, !PT ;  /* 0x00000084ff847217 */ /* 0x000fe40007800200 */
[----:B------:R-:W-:Y:S02]  /*5390*/  IMNMX R0, R0, UR8, PT ;  /* 0x0000000800007c17 */ /* 0x000fe4000b800200 */
[C---:B------:R-:W-:Y:S02]  /*53a0*/  ISETP.GE.AND P2, PT, R236.reuse, R132, PT ;  /* 0x00000084ec00720c */ /* 0x040fe40003f46270 */
[C---:B------:R-:W-:Y:S02]  /*53b0*/  IADD3 R136, R236.reuse, 0x11, RZ ;  /* 0x00000011ec887810 */ /* 0x040fe40007ffe0ff */
[C---:B------:R-:W-:Y:S02]  /*53c0*/  IADD3 R135, R236.reuse, 0x18, RZ ;  /* 0x00000018ec877810 */ /* 0x040fe40007ffe0ff */
[C---:B------:R-:W-:Y:S02]  /*53d0*/  IADD3 R134, R236.reuse, 0x19, RZ ;  /* 0x00000019ec867810 */ /* 0x040fe40007ffe0ff */
[----:B------:R-:W-:Y:S02]  /*53e0*/  ISETP.GE.OR P2, PT, R236, R0, !P2 ;  /* 0x00000000ec00720c */ /* 0x000fe40005746670 */
        /* <DEDUP_REMOVED lines=109> */
.L_x_687:
[----:B------:R-:W2:Y:S01]  /*5ac0*/  LDL R0, [R1+0x48] ;  /* 0x0000480001007983 */ /* 0x000ea20000100800 */
[----:B------:R-:W-:Y:S01]  /*5ad0*/  IMAD.U32 R136, RZ, RZ, UR9 ;  /* 0x00000009ff887e24 */ /* 0x000fe2000f8e00ff */
[----:B------:R-:W-:Y:S02]  /*5ae0*/  UIADD3 UR4, UR13, 0x3c6ef372, URZ ;  /* 0x3c6ef3720d047890 */ /* 0x000fe4000fffe03f */
[----:B------:R-:W3:Y:S01]  /*5af0*/  LDL R132, [R1+0x40] ;  /* 0x0000400001847983 */ /* 0x000ee20000100800 */
[----:B------:R-:W-:Y:S03]  /*5b00*/  UISETP.GT.AND UP2, UPT, UR9, UR20, UPT ;  /* 0x000000140900728c */ /* 0x000fe6000bf44270 */
[----:B------:R-:W4:Y:S04]  /*5b10*/  LDL R139, [R1+0x24] ;  /* 0x00002400018b7983 */ /* 0x000f280000100800 */
[----:B------:R-:W2:Y:S06]  /*5b20*/  LDL.64 R144, [R1+0x38] ;  /* 0x0000380001907983 */ /* 0x000eac0000100a00 */
[----:B------:R-:W2:Y:S04]  /*5b30*/  LDL R211, [R1+0x8] ;  /* 0x0000080001d37983 */ /* 0x000ea80000100800 */
[----:B------:R-:W4:Y:S01]  /*5b40*/  LDL R210, [R1+0x4] ;  /* 0x0000040001d27983 */ /* 0x000f220000100800 */
[----:B--2---:R-:W-:Y:S01]  /*5b50*/  FSETP.NEU.FTZ.AND P0, PT, R211, -INF , PT ;  /* 0xff800000d300780b */ /* 0x004fe20003f1d000 */
[----:B------:R-:W-:Y:S02]  /*5b60*/  IMAD R136, R136, 0x4, R0 ;  /* 0x0000000488887824 */ /* 0x000fe400078e0200 */
[----:B---3--:R-:W-:Y:S03]  /*5b70*/  IMAD.WIDE.U32 R132, R132, -0x326172a9, RZ ;  /* 0xcd9e8d5784847825 */ /* 0x008fe600078e00ff */
[C---:B------:R-:W-:Y:S01]  /*5b80*/  IADD3 R134, R136.reuse, 0x2, RZ ;  /* 0x0000000288867810 */ /* 0x040fe20007ffe0ff */
[----:B------:R-:W-:Y:S01]  /*5b90*/  IMAD.WIDE.U32 R136, R136, -0x326172a9, RZ ;  /* 0xcd9e8d5788887825 */ /* 0x000fe200078e00ff */
[----:B------:R-:W-:Y:S01]  /*5ba0*/  LOP3.LUT R208, R132, UR4, RZ, 0x3c, !PT ;  /* 0x0000000484d07c12 */ /* 0x000fe2000f8e3cff */
[----:B------:R-:W-:Y:S02]  /*5bb0*/  UIADD3 UR4, UR13, -0x61c88647, URZ ;  /* 0x9e3779b90d047890 */ /* 0x000fe4000fffe03f */
[----:B------:R-:W-:Y:S04]  /*5bc0*/  IMAD.WIDE.U32 R134, R134, -0x326172a9, RZ ;  /* 0xcd9e8d5786867825 */ /* 0x000fe800078e00ff */
[C---:B------:R-:W-:Y:S02]  /*5bd0*/  LOP3.LUT R138, R133.reuse, UR4, R136, 0x96, !PT ;  /* 0x00000004858a7c12 */ /* 0x040fe4000f8e9688 */
[----:B------:R-:W-:Y:S01]  /*5be0*/  LOP3.LUT R136, R133, UR4, R134, 0x96, !PT ;  /* 0x0000000485887c12 */ /* 0x000fe2000f8e9686 */
[----:B------:R-:W-:Y:S01]  /*5bf0*/  UIADD3 UR4, UR12, -0x4498517b, URZ ;  /* 0xbb67ae850c047890 */ /* 0x000fe2000fffe03f */
[-C--:B----4-:R-:W-:Y:S02]  /*5c00*/  LOP3.LUT R134, R137, R139.reuse, RZ, 0x3c, !PT ;  /* 0x0000008b89867212 */ /* 0x090fe400078e3cff */
[----:B------:R-:W-:Y:S01]  /*5c10*/  LOP3.LUT R132, R135, R139, RZ, 0x3c, !PT ;  /* 0x0000008b87847212 */ /* 0x000fe200078e3cff */
[----:B------:R-:W-:Y:S02]  /*5c20*/  IMAD.WIDE.U32 R138, R138, -0x2daee0ad, RZ ;  /* 0xd2511f538a8a7825 */ /* 0x000fe400078e00ff */
[----:B------:R-:W-:Y:S01]  /*5c30*/  LOP3.LUT R0, R144, UR4, RZ, 0x3c, !PT ;  /* 0x0000000490007c12 */ /* 0x000fe2000f8e3cff */
[----:B------:R-:W-:Y:S01]  /*5c40*/  UIADD3 UR4, UR12, 0x76cf5d0a, URZ ;  /* 0x76cf5d0a0c047890 */ /* 0x000fe2000fffe03f */
[----:B------:R-:W-:Y:S04]  /*5c50*/  IMAD.WIDE.U32 R136, R136, -0x2daee0ad, RZ ;  /* 0xd2511f5388887825 */ /* 0x000fe800078e00ff */
[----:B------:R-:W-:Y:S04]  /*5c60*/  IMAD.WIDE.U32 R134, R134, -0x2daee0ad, RZ ;  /* 0xd2511f5386867825 */ /* 0x000fe800078e00ff */
[----:B------:R-:W-:Y:S01]  /*5c70*/  IMAD.WIDE.U32 R132, R132, -0x2daee0ad, RZ ;  /* 0xd2511f5384847825 */ /* 0x000fe200078e00ff */
[----:B------:R-:W-:Y:S02]  /*5c80*/  LOP3.LUT R146, R139, UR4, R134, 0x96, !PT ;  /* 0x000000048b927c12 */ /* 0x000fe4000f8e9686 */
[C---:B------:R-:W-:Y:S02]  /*5c90*/  LOP3.LUT R134, R0.reuse, R135, RZ, 0x3c, !PT ;  /* 0x0000008700867212 */ /* 0x040fe400078e3cff */
[----:B------:R-:W-:Y:S01]  /*5ca0*/  LOP3.LUT R144, R137, UR4, R132, 0x96, !PT ;  /* 0x0000000489907c12 */ /* 0x000fe2000f8e9684 */
[----:B------:R-:W-:Y:S01]  /*5cb0*/  UIADD3 UR4, UR13, -0x255992d5, URZ ;  /* 0xdaa66d2b0d047890 */ /* 0x000fe2000fffe03f */
[----:B------:R-:W-:Y:S01]  /*5cc0*/  LOP3.LUT R132, R0, R133, RZ, 0x3c, !PT ;  /* 0x0000008500847212 */ /* 0x000fe200078e3cff */
[----:B------:R-:W-:Y:S04]  /*5cd0*/  IMAD.WIDE.U32 R146, R146, -0x326172a9, RZ ;  /* 0xcd9e8d5792927825 */ /* 0x000fe800078e00ff */
[----:B------:R-:W-:Y:S04]  /*5ce0*/  IMAD.WIDE.U32 R144, R144, -0x326172a9, RZ ;  /* 0xcd9e8d5790907825 */ /* 0x000fe800078e00ff */
[----:B------:R-:W-:Y:S04]  /*5cf0*/  IMAD.WIDE.U32 R134, R134, -0x326172a9, RZ ;  /* 0xcd9e8d5786867825 */ /* 0x000fe800078e00ff */
[----:B------:R-:W-:Y:S01]  /*5d00*/  IMAD.WIDE.U32 R132, R132, -0x326172a9, RZ ;  /* 0xcd9e8d5784847825 */ /* 0x000fe200078e00ff */
[----:B------:R-:W-:Y:S02]  /*5d10*/  LOP3.LUT R139, R147, UR4, R134, 0x96, !PT ;  /* 0x00000004938b7c12 */ /* 0x000fe4000f8e9686 */
[C---:B------:R-:W-:Y:S02]  /*5d20*/  LOP3.LUT R134, R208.reuse, R135, RZ, 0x3c, !PT ;  /* 0x00000087d0867212 */ /* 0x040fe400078e3cff */
[----:B------:R-:W-:Y:S01]  /*5d30*/  LOP3.LUT R137, R145, UR4, R132, 0x96, !PT ;  /* 0x0000000491897c12 */ /* 0x000fe2000f8e9684 */
[----:B------:R-:W-:Y:S01]  /*5d40*/  UIADD3 UR4, UR12, 0x32370b8f, URZ ;  /* 0x32370b8f0c047890 */ /* 0x000fe2000fffe03f */
[----:B------:R-:W-:Y:S01]  /*5d50*/  LOP3.LUT R132, R208, R133, RZ, 0x3c, !PT ;  /* 0x00000085d0847212 */ /* 0x000fe200078e3cff */
[----:B------:R-:W-:Y:S04]  /*5d60*/  IMAD.WIDE.U32 R134, R134, -0x2daee0ad, RZ ;  /* 0xd2511f5386867825 */ /* 0x000fe800078e00ff */
[----:B------:R-:W-:Y:S01]  /*5d70*/  IMAD.WIDE.U32 R132, R132, -0x2daee0ad, RZ ;  /* 0xd2511f5384847825 */ /* 0x000fe200078e00ff */
[----:B------:R-:W-:Y:S03]  /*5d80*/  LOP3.LUT R135, R135, UR4, R138, 0x96, !PT ;  /* 0x0000000487877c12 */ /* 0x000fe6000f8e968a */
[----:B------:R-:W-:Y:S01]  /*5d90*/  IMAD.WIDE.U32 R138, R139, -0x2daee0ad, RZ ;  /* 0xd2511f538b8a7825 */ /* 0x000fe200078e00ff */
[----:B------:R-:W-:Y:S01]  /*5da0*/  LOP3.LUT R133, R133, UR4, R136, 0x96, !PT ;  /* 0x0000000485857c12 */ /* 0x000fe2000f8e9688 */
[----:B------:R-:W-:Y:S02]  /*5db0*/  UIADD3 UR4, UR12, -0x126145ec, URZ ;  /* 0xed9eba140c047890 */ /* 0x000fe4000fffe03f */
[----:B------:R-:W-:Y:S04]  /*5dc0*/  IMAD.WIDE.U32 R136, R137, -0x2daee0ad, RZ ;  /* 0xd2511f5389887825 */ /* 0x000fe800078e00ff */
[----:B------:R-:W-:Y:S01]  /*5dd0*/  LOP3.LUT R208, R139, UR4, R134, 0x96, !PT ;  /* 0x000000048bd07c12 */ /* 0x000fe2000f8e9686 */
[----:B------:R-:W-:Y:S01]  /*5de0*/  IMAD.WIDE.U32 R134, R135, -0x326172a9, RZ ;  /* 0xcd9e8d5787867825 */ /* 0x000fe200078e00ff */
[----:B------:R-:W-:Y:S01]  /*5df0*/  LOP3.LUT R147, R137, UR4, R132, 0x96, !PT ;  /* 0x0000000489937c12 */ /* 0x000fe2000f8e9684 */
[----:B------:R-:W-:Y:S02]  /*5e00*/  UIADD3 UR4, UR13, 0x78dde6e4, URZ ;  /* 0x78dde6e40d047890 */ /* 0x000fe4000fffe03f */
        /* <DEDUP_REMOVED lines=15> */
[----:B------:R-:W-:Y:S02]  /*5f00*/  FMUL.FTZ R0, R210, 1.4426950216293334961 ;  /* 0x3fb8aa3bd2007820 */ /* 0x000fe40000410000 */
[----:B------:R-:W-:Y:S02]  /*5f10*/  IMAD.WIDE.U32 R136, R137, -0x2daee0ad, RZ ;  /* 0xd2511f5389887825 */ /* 0x000fe400078e00ff */
[----:B------:R-:W-:Y:S02]  /*5f20*/  LOP3.LUT R147, R145, UR4, R132, 0x96, !PT ;  /* 0x0000000491937c12 */ /* 0x000fe4000f8e9684 */
[----:B------:R-:W-:Y:S01]  /*5f30*/  FMUL.FTZ R132, R211, 1.4426950216293334961 ;  /* 0x3fb8aa3bd3847820 */ /* 0x000fe20000410000 */
[----:B------:R-:W-:Y:S01]  /*5f40*/  LOP3.LUT R133, R137, UR4, R134, 0x96, !PT ;  /* 0x0000000489857c12 */ /* 0x000fe2000f8e9686 */
[----:B------:R-:W-:Y:S01]  /*5f50*/  UIADD3 UR4, UR13, -0x4ab325aa, URZ ;  /* 0xb54cda560d047890 */ /* 0x000fe2000fffe03f */
[----:B------:R-:W-:Y:S02]  /*5f60*/  IMAD.WIDE.U32 R138, R138, -0x326172a9, RZ ;  /* 0xcd9e8d578a8a7825 */ /* 0x000fe400078e00ff */
[----:B------:R-:W-:Y:S02]  /*5f70*/  FSEL R132, R132, RZ, P0 ;  /* 0x000000ff84847208 */ /* 0x000fe40000000000 */
[----:B------:R-:W-:Y:S01]  /*5f80*/  FSETP.NEU.FTZ.AND P0, PT, R210, -INF , PT ;  /* 0xff800000d200780b */ /* 0x000fe20003f1d000 */
[----:B------:R-:W-:Y:S01]  /*5f90*/  IMAD.WIDE.U32 R134, R135, -0x326172a9, RZ ;  /* 0xcd9e8d5787867825 */ /* 0x000fe200078e00ff */
[----:B------:R-:W2:Y:S01]  /*5fa0*/  LDL R210, [R1] ;  /* 0x0000000001d27983 */ /* 0x000ea20000100800 */
[----:B------:R-:W-:Y:S02]  /*5fb0*/  LOP3.LUT R208, R139, UR4, R208, 0x96, !PT ;  /* 0x000000048bd07c12 */ /* 0x000fe4000f8e96d0 */
[----:B------:R-:W-:Y:S01]  /*5fc0*/  FFMA.FTZ R20, R20, c[0x0][0x23c], -R132 ;  /* 0x00008f0014147a23 */ /* 0x000fe20000010884 */
[----:B------:R-:W-:Y:S01]  /*5fd0*/  LOP3.LUT R146, R135, UR4, R146, 0x96, !PT ;  /* 0x0000000487927c12 */ /* 0x000fe2000f8e9692 */
[--C-:B------:R-:W-:Y:S01]  /*5fe0*/  FFMA.FTZ R32, R32, c[0x0][0x23c], -R132.reuse ;  /* 0x00008f0020207a23 */ /* 0x100fe20000010884 */
[----:B------:R-:W-:Y:S01]  /*5ff0*/  ULDC.U8 UR4, c[0x0][0x2d8] ;  /* 0x0000b60000047ab9 */ /* 0x000fe20000000000 */
[----:B------:R1:W-:Y:S01]  /*6000*/  MUFU.EX2 R233, R20 ;  /* 0x0000001400e97308 */ /* 0x0003e20000000800 */
[--C-:B------:R-:W-:Y:S02]  /*6010*/  FFMA.FTZ R4, R4, c[0x0][0x23c], -R132.reuse ;  /* 0x00008f0004047a23 */ /* 0x100fe40000010884 */
[--C-:B------:R-:W-:Y:S02]  /*6020*/  FFMA.FTZ R33, R33, c[0x0][0x23c], -R132.reuse ;  /* 0x00008f0021217a23 */ /* 0x100fe40000010884 */
[--C-:B------:R-:W-:Y:S02]  /*6030*/  FFMA.FTZ R16, R16, c[0x0][0x23c], -R132.reuse ;  /* 0x00008f0010107a23 */ /* 0x100fe40000010884 */
[--C-:B------:R-:W-:Y:S02]  /*6040*/  FFMA.FTZ R21, R21, c[0x0][0x23c], -R132.reuse ;  /* 0x00008f0015157a23 */ /* 0x100fe40000010884 */
[--C-:B------:R-:W-:Y:S01]  /*6050*/  FFMA.FTZ R17, R17, c[0x0][0x23c], -R132.reuse ;  /* 0x00008f0011117a23 */ /* 0x100fe20000010884 */
[----:B------:R3:W4:Y:S01]  /*6060*/  MUFU.EX2 R235, R32 ;  /* 0x0000002000eb7308 */ /* 0x0007220000000800 */
[----:B------:R-:W-:Y:S01]  /*6070*/  FFMA.FTZ R132, R5, c[0x0][0x23c], -R132 ;  /* 0x00008f0005847a23 */ /* 0x000fe20000010884 */
[----:B------:R-:W-:Y:S04]  /*6080*/  LOP3.LUT R5, R144, 0xff, RZ, 0xc0, !PT ;  /* 0x000000ff90057812 */ /* 0x000fe800078ec0ff */
[----:B------:R-:W-:Y:S02]  /*6090*/  ISETP.LE.U32.AND P3, PT, R5, UR4, PT ;  /* 0x0000000405007c0c */ /* 0x000fe4000bf63070 */
[--C-:B------:R-:W-:Y:S02]  /*60a0*/  SHF.R.U32.HI R5, RZ, 0x18, R147.reuse ;  /* 0x00000018ff057819 */ /* 0x100fe40000011693 */
[----:B------:R4:W-:Y:S02]  /*60b0*/  MUFU.EX2 R209, R4 ;  /* 0x0000000400d17308 */ /* 0x0009e40000000800 */
[----:B------:R-:W-:Y:S01]  /*60c0*/  ISETP.LE.U32.AND P1, PT, R5, UR4, PT ;  /* 0x0000000405007c0c */ /* 0x000fe2000bf23070 */
[----:B-1----:R-:W-:Y:S01]  /*60d0*/  FMUL.FTZ R20, R252, 1.4426950216293334961 ;  /* 0x3fb8aa3bfc147820 */ /* 0x002fe20000410000 */
[----:B------:R-:W-:Y:S04]  /*60e0*/  SHF.R.U32.HI R5, RZ, 0x10, R147 ;  /* 0x00000010ff057819 */ /* 0x000fe80000011693 */
[----:B------:R-:W-:Y:S02]  /*60f0*/  LOP3.LUT R5, R5, 0xff, RZ, 0xc0, !PT ;  /* 0x000000ff05057812 */ /* 0x000fe400078ec0ff */
[----:B------:R1:W-:Y:S01]  /*6100*/  MUFU.EX2 R227, R16 ;  /* 0x0000001000e37308 */ /* 0x0003e20000000800 */
[----:B---3--:R-:W-:Y:S01]  /*6110*/  FSEL R32, R0, RZ, P0 ;  /* 0x000000ff00207208 */ /* 0x008fe20000000000 */
[----:B----4-:R-:W-:Y:S01]  /*6120*/  @!P3 FADD.FTZ R235, -R235, -RZ ;  /* 0x800000ffebebb221 */ /* 0x010fe20000010100 */
[----:B------:R-:W-:Y:S03]  /*6130*/  FSETP.NEU.FTZ.AND P0, PT, R252, -INF , PT ;  /* 0xff800000fc00780b */ /* 0x000fe60003f1d000 */
[--C-:B------:R-:W-:Y:S01]  /*6140*/  FFMA.FTZ R7, R7, c[0x0][0x23c], -R32.reuse ;  /* 0x00008f0007077a23 */ /* 0x100fe20000010820 */
[----:B------:R-:W-:Y:S01]  /*6150*/  FSEL R20, R20, RZ, P0 ;  /* 0x000000ff14147208 */ /* 0x000fe20000000000 */
[--C-:B------:R-:W-:Y:S02]  /*6160*/  FFMA.FTZ R35, R35, c[0x0][0x23c], -R32.reuse ;  /* 0x00008f0023237a23 */ /* 0x100fe40000010820 */
[----:B------:R-:W-:Y:S01]  /*6170*/  MUFU.EX2 R228, R33 ;  /* 0x0000002100e47308 */ /* 0x000fe20000000800 */
[----:B------:R-:W-:Y:S01]  /*6180*/  FFMA.FTZ R23, R23, c[0x0][0x23c], -R32 ;  /* 0x00008f0017177a23 */ /* 0x000fe20000010820 */
[----:B------:R-:W-:Y:S01]  /*6190*/  SHF.R.U32.HI R4, RZ, 0x18, R144 ;  /* 0x00000018ff047819 */ /* 0x000fe20000011690 */
[----:B------:R-:W-:Y:S02]  /*61a0*/  FFMA.FTZ R34, R34, c[0x0][0x23c], -R32 ;  /* 0x00008f0022227a23 */ /* 0x000fe40000010820 */
[----:B------:R-:W-:Y:S01]  /*61b0*/  FFMA.FTZ R28, R28, c[0x0][0x23c], -R20 ;  /* 0x00008f001c1c7a23 */ /* 0x000fe20000010814 */
[----:B------:R-:W-:Y:S01]  /*61c0*/  ISETP.LE.U32.AND P2, PT, R4, UR4, PT ;  /* 0x0000000404007c0c */ /* 0x000fe2000bf43070 */
[--C-:B------:R-:W-:Y:S02]  /*61d0*/  FFMA.FTZ R19, R19, c[0x0][0x23c], -R32.reuse ;  /* 0x00008f0013137a23 */ /* 0x100fe40000010820 */
[--C-:B------:R-:W-:Y:S01]  /*61e0*/  FFMA.FTZ R22, R22, c[0x0][0x23c], -R32.reuse ;  /* 0x00008f0016167a23 */ /* 0x100fe20000010820 */
[----:B------:R3:W-:Y:S01]  /*61f0*/  MUFU.EX2 R215, R7 ;  /* 0x0000000700d77308 */ /* 0x0007e20000000800 */
[----:B------:R-:W-:Y:S01]  /*6200*/  FFMA.FTZ R18, R18, c[0x0][0x23c], -R32 ;  /* 0x00008f0012127a23 */ /* 0x000fe20000010820 */
[----:B-1----:R-:W-:Y:S01]  /*6210*/  SHF.R.U32.HI R16, RZ, 0x10, R136 ;  /* 0x00000010ff107819 */ /* 0x002fe20000011688 */
[----:B------:R-:W-:Y:S01]  /*6220*/  FFMA.FTZ R32, R6, c[0x0][0x23c], -R32 ;  /* 0x00008f0006207a23 */ /* 0x000fe20000010820 */
[C---:B------:R-:W-:Y:S01]  /*6230*/  LOP3.LUT R6, R147.reuse, 0xff, RZ, 0xc0, !PT ;  /* 0x000000ff93067812 */ /* 0x040fe200078ec0ff */
[--C-:B------:R-:W-:Y:S01]  /*6240*/  FFMA.FTZ R12, R12, c[0x0][0x23c], -R20.reuse ;  /* 0x00008f000c0c7a23 */ /* 0x100fe20000010814 */
[----:B------:R-:W-:Y:S01]  /*6250*/  LOP3.LUT R147, R147, 0xffff, RZ, 0xc0, !PT ;  /* 0x0000ffff93937812 */ /* 0x000fe200078ec0ff */
[--C-:B------:R-:W-:Y:S01]  /*6260*/  FFMA.FTZ R8, R8, c[0x0][0x23c], -R20.reuse ;  /* 0x00008f0008087a23 */ /* 0x100fe20000010814 */
[----:B------:R-:W-:Y:S01]  /*6270*/  ISETP.LE.U32.AND P6, PT, R6, UR4, PT ;  /* 0x0000000406007c0c */ /* 0x000fe2000bfc3070 */
[----:B------:R-:W-:Y:S01]  /*6280*/  FFMA.FTZ R9, R9, c[0x0][0x23c], -R20 ;  /* 0x00008f0009097a23 */ /* 0x000fe20000010814 */
[----:B------:R-:W1:Y:S01]  /*6290*/  MUFU.EX2 R234, R35 ;  /* 0x0000002300ea7308 */ /* 0x000e620000000800 */
[----:B------:R-:W-:Y:S01]  /*62a0*/  SHF.R.U32.HI R6, RZ, 0x18, R138 ;  /* 0x00000018ff067819 */ /* 0x000fe2000001168a */
[--C-:B------:R-:W-:Y:S02]  /*62b0*/  FFMA.FTZ R13, R13, c[0x0][0x23c], -R20.reuse ;  /* 0x00008f000d0d7a23 */ /* 0x100fe40000010814 */
[--C-:B------:R-:W-:Y:S02]  /*62c0*/  FFMA.FTZ R24, R24, c[0x0][0x23c], -R20.reuse ;  /* 0x00008f0018187a23 */ /* 0x100fe40000010814 */
[--C-:B------:R-:W-:Y:S02]  /*62d0*/  FFMA.FTZ R25, R25, c[0x0][0x23c], -R20.reuse ;  /* 0x00008f0019197a23 */ /* 0x100fe40000010814 */
[----:B------:R-:W-:Y:S02]  /*62e0*/  FFMA.FTZ R20, R29, c[0x0][0x23c], -R20 ;  /* 0x00008f001d147a23 */ /* 0x000fe40000010814 */
[----:B------:R-:W4:Y:S01]  /*62f0*/  MUFU.EX2 R232, R23 ;  /* 0x0000001700e87308 */ /* 0x000f220000000800 */
[----:B------:R-:W-:Y:S01]  /*6300*/  @!P6 FADD.FTZ R233, -R233, -RZ ;  /* 0x800000ffe9e9e221 */ /* 0x000fe20000010100 */
[----:B------:R-:W-:Y:S02]  /*6310*/  ISETP.LE.U32.AND P6, PT, R5, UR4, PT ;  /* 0x0000000405007c0c */ /* 0x000fe4000bfc3070 */
[----:B---3--:R-:W-:Y:S02]  /*6320*/  LOP3.LUT R7, R136, 0xff, RZ, 0xc0, !PT ;  /* 0x000000ff88077812 */ /* 0x008fe400078ec0ff */
[----:B------:R-:W-:Y:S02]  /*6330*/  SHF.R.U32.HI R5, RZ, 0x18, R208 ;  /* 0x00000018ff057819 */ /* 0x000fe400000116d0 */
[----:B------:R-:W-:Y:S02]  /*6340*/  ISETP.LE.U32.AND P4, PT, R7, UR4, PT ;  /* 0x0000000407007c0c */ /* 0x000fe4000bf83070 */
[----:B------:R-:W-:Y:S01]  /*6350*/  MUFU.EX2 R231, R34 ;  /* 0x0000002200e77308 */ /* 0x000fe20000000800 */
[----:B------:R-:W-:Y:S01]  /*6360*/  SHF.R.U32.HI R7, RZ, 0x18, R134 ;  /* 0x00000018ff077819 */ /* 0x000fe20000011686 */
[----:B-1----:R-:W-:Y:S01]  /*6370*/  @!P2 FADD.FTZ R234, -R234, -RZ ;  /* 0x800000ffeaeaa221 */ /* 0x002fe20000010100 */
[----:B------:R-:W-:Y:S02]  /*6380*/  ISETP.LE.U32.AND P2, PT, R6, UR4, PT ;  /* 0x0000000406007c0c */ /* 0x000fe4000bf43070 */
[----:B------:R-:W-:Y:S05]  /*6390*/  LOP3.LUT R6, R134, 0xff, RZ, 0xc0, !PT ;  /* 0x000000ff86067812 */ /* 0x000fea00078ec0ff */
[----:B------:R-:W1:Y:S01]  /*63a0*/  MUFU.EX2 R230, R28 ;  /* 0x0000001c00e67308 */ /* 0x000e620000000800 */
[----:B----4-:R-:W-:Y:S09]  /*63b0*/  @!P1 FADD.FTZ R232, -R232, -RZ ;  /* 0x800000ffe8e89221 */ /* 0x010ff20000010100 */
[----:B------:R-:W3:Y:S10]  /*63c0*/  MUFU.EX2 R226, R19 ;  /* 0x0000001300e27308 */ /* 0x000ef40000000800 */
[----:B------:R-:W4:Y:S01]  /*63d0*/  MUFU.EX2 R229, R22 ;  /* 0x0000001600e57308 */ /* 0x000f220000000800 */
[----:B-1----:R-:W-:Y:S01]  /*63e0*/  @!P4 FADD.FTZ R230, -R230, -RZ ;  /* 0x800000ffe6e6c221 */ /* 0x002fe20000010100 */
[----:B------:R-:W-:Y:S02]  /*63f0*/  ISETP.LE.U32.AND P4, PT, R5, UR4, PT ;  /* 0x0000000405007c0c */ /* 0x000fe4000bf83070 */
[----:B------:R-:W-:Y:S06]  /*6400*/  LOP3.LUT R5, R208, 0xff, RZ, 0xc0, !PT ;  /* 0x000000ffd0057812 */ /* 0x000fec00078ec0ff */
[----:B------:R-:W-:Y:S01]  /*6410*/  MUFU.EX2 R225, R18 ;  /* 0x0000001200e17308 */ /* 0x000fe20000000800 */
[----:B---3--:R-:W-:Y:S01]  /*6420*/  @!P2 FADD.FTZ R226, -R226, -RZ ;  /* 0x800000ffe2e2a221 */ /* 0x008fe20000010100 */
[----:B------:R-:W-:Y:S03]  /*6430*/  ISETP.LE.U32.AND P2, PT, R5, UR4, PT ;  /* 0x0000000405007c0c */ /* 0x000fe6000bf43070 */
[----:B------:R-:W-:Y:S01]  /*6440*/  @!P4 FADD.FTZ R215, -R215, -RZ ;  /* 0x800000ffd7d7c221 */ /* 0x000fe20000010100 */
[----:B------:R-:W-:Y:S04]  /*6450*/  ISETP.LE.U32.AND P4, PT, R7, UR4, PT ;  /* 0x0000000407007c0c */ /* 0x000fe8000bf83070 */
[----:B------:R1:W-:Y:S01]  /*6460*/  MUFU.EX2 R223, R12 ;  /* 0x0000000c00df7308 */ /* 0x0003e20000000800 */
[----:B----4-:R-:W-:Y:S04]  /*6470*/  @!P6 FADD.FTZ R229, -R229, -RZ ;  /* 0x800000ffe5e5e221 */ /* 0x010fe80000010100 */
[----:B------:R-:W-:Y:S05]  /*6480*/  @!P2 FADD.FTZ R209, -R209, -RZ ;  /* 0x800000ffd1d1a221 */ /* 0x000fea0000010100 */
[----:B------:R3:W-:Y:S10]  /*6490*/  MUFU.EX2 R211, R8 ;  /* 0x0000000800d37308 */ /* 0x0007f40000000800 */
[----:B------:R-:W-:Y:S01]  /*64a0*/  MUFU.EX2 R224, R21 ;  /* 0x0000001500e07308 */ /* 0x000fe20000000800 */
[----:B-1----:R-:W-:Y:S02]  /*64b0*/  SHF.R.U32.HI R12, RZ, 0x18, R136 ;  /* 0x00000018ff0c7819 */ /* 0x002fe40000011688 */
[----:B------:R-:W-:Y:S07]  /*64c0*/  LOP3.LUT R136, R136, 0xffff, RZ, 0xc0, !PT ;  /* 0x0000ffff88887812 */ /* 0x000fee00078ec0ff */
[----:B------:R-:W-:Y:S01]  /*64d0*/  MUFU.EX2 R221, R17 ;  /* 0x0000001100dd7308 */ /* 0x000fe20000000800 */
[----:B---3--:R-:W-:Y:S02]  /*64e0*/  SHF.R.U32.HI R8, RZ, 0x10, R134 ;  /* 0x00000010ff087819 */ /* 0x008fe40000011686 */
[----:B------:R-:W-:Y:S07]  /*64f0*/  LOP3.LUT R134, R134, 0xffff, RZ, 0xc0, !PT ;  /* 0x0000ffff86867812 */ /* 0x000fee00078ec0ff */
[----:B------:R-:W-:Y:S10]  /*6500*/  MUFU.EX2 R220, R24 ;  /* 0x0000001800dc7308 */ /* 0x000ff40000000800 */
[----:B------:R-:W-:Y:S10]  /*6510*/  MUFU.EX2 R219, R25 ;  /* 0x0000001900db7308 */ /* 0x000ff40000000800 */
[----:B------:R-:W-:Y:S01]  /*6520*/  MUFU.EX2 R214, R20 ;  /* 0x0000001400d67308 */ /* 0x000fe20000000800 */
[C---:B--2---:R-:W-:Y:S01]  /*6530*/  FMUL.FTZ R0, R210.reuse, 1.4426950216293334961 ;  /* 0x3fb8aa3bd2007820 */ /* 0x044fe20000410000 */
[----:B------:R-:W-:Y:S04]  /*6540*/  FSETP.NEU.FTZ.AND P0, PT, R210, -INF , PT ;  /* 0xff800000d200780b */ /* 0x000fe80003f1d000 */
[----:B------:R-:W-:Y:S02]  /*6550*/  FSEL R0, R0, RZ, P0 ;  /* 0x000000ff00007208 */ /* 0x000fe40000000000 */
[----:B------:R-:W-:Y:S03]  /*6560*/  ISETP.LE.U32.AND P0, PT, R12, UR4, PT ;  /* 0x000000040c007c0c */ /* 0x000fe6000bf03070 */
[--C-:B------:R-:W-:Y:S02]  /*6570*/  FFMA.FTZ R15, R15, c[0x0][0x23c], -R0.reuse ;  /* 0x00008f000f0f7a23 */ /* 0x100fe40000010800 */
[--C-:B------:R-:W-:Y:S02]  /*6580*/  FFMA.FTZ R14, R14, c[0x0][0x23c], -R0.reuse ;  /* 0x00008f000e0e7a23 */ /* 0x100fe40000010800 */
[----:B------:R1:W2:Y:S01]  /*6590*/  MUFU.EX2 R222, R15 ;  /* 0x0000000f00de7308 */ /* 0x0002a20000000800 */
        /* <DEDUP_REMOVED lines=8> */
[----:B-1----:R-:W-:Y:S01]  /*6620*/  SHF.R.U32.HI R15, RZ, 0x10, R144 ;  /* 0x00000010ff0f7819 */ /* 0x002fe20000011690 */
[----:B--2---:R-:W-:Y:S01]  /*6630*/  @!P4 FADD.FTZ R222, -R222, -RZ ;  /* 0x800000ffdedec221 */ /* 0x004fe20000010100 */
[----:B------:R-:W-:Y:S02]  /*6640*/  LOP3.LUT R144, R144, 0xffff, RZ, 0xc0, !PT ;  /* 0x0000ffff90907812 */ /* 0x000fe400078ec0ff */
[----:B------:R-:W-:Y:S02]  /*6650*/  LOP3.LUT R4, R15, 0xff, RZ, 0xc0, !PT ;  /* 0x000000ff0f047812 */ /* 0x000fe400078ec0ff */
[----:B------:R-:W-:Y:S03]  /*6660*/  SHF.R.U32.HI R15, RZ, 0x10, R138 ;  /* 0x00000010ff0f7819 */ /* 0x000fe6000001168a */
[----:B------:R-:W-:Y:S01]  /*6670*/  MUFU.EX2 R145, R32 ;  /* 0x0000002000917308 */ /* 0x000fe20000000800 */
[----:B------:R-:W-:Y:S02]  /*6680*/  ISETP.LE.U32.AND P5, PT, R4, UR4, PT ;  /* 0x0000000404007c0c */ /* 0x000fe4000bfa3070 */
[C---:B------:R-:W-:Y:S02]  /*6690*/  LOP3.LUT R4, R138.reuse, 0xff, RZ, 0xc0, !PT ;  /* 0x000000ff8a047812 */ /* 0x040fe400078ec0ff */
[----:B------:R-:W-:Y:S02]  /*66a0*/  LOP3.LUT R138, R138, 0xffff, RZ, 0xc0, !PT ;  /* 0x0000ffff8a8a7812 */ /* 0x000fe400078ec0ff */
[----:B------:R-:W-:Y:S02]  /*66b0*/  ISETP.LE.U32.AND P3, PT, R4, UR4, PT ;  /* 0x0000000404007c0c */ /* 0x000fe4000bf63070 */
[----:B------:R-:W-:Y:S01]  /*66c0*/  SHF.R.U32.HI R4, RZ, 0x8, R144 ;  /* 0x00000008ff047819 */ /* 0x000fe20000011690 */
[----:B------:R-:W-:Y:S01]  /*66d0*/  MUFU.EX2 R212, R0 ;  /* 0x0000000000d47308 */ /* 0x000fe20000000800 */
[----:B------:R-:W-:Y:S02]  /*66e0*/  SHF.R.U32.HI R5, RZ, 0x8, R138 ;  /* 0x00000008ff057819 */ /* 0x000fe4000001168a */
[----:B------:R-:W-:Y:S01]  /*66f0*/  LOP3.LUT R4, R4, 0xffff, RZ, 0xc0, !PT ;  /* 0x0000ffff04047812 */ /* 0x000fe200078ec0ff */
[----:B------:R-:W-:Y:S03]  /*6700*/  @!P5 FADD.FTZ R231, -R231, -RZ ;  /* 0x800000ffe7e7d221 */ /* 0x000fe60000010100 */
[----:B------:R-:W-:Y:S02]  /*6710*/  ISETP.LE.U32.AND P1, PT, R4, UR4, PT ;  /* 0x0000000404007c0c */ /* 0x000fe4000bf23070 */
[----:B------:R-:W-:Y:S01]  /*6720*/  LOP3.LUT R4, R133, 0xff, RZ, 0xc0, !PT ;  /* 0x000000ff85047812 */ /* 0x000fe200078ec0ff */
[----:B------:R-:W-:Y:S01]  /*6730*/  @!P3 FADD.FTZ R227, -R227, -RZ ;  /* 0x800000ffe3e3b221 */ /* 0x000fe20000010100 */
[----:B------:R-:W-:Y:S02]  /*6740*/  MUFU.EX2 R144, R132 ;  /* 0x0000008400907308 */ /* 0x000fe40000000800 */
[----:B------:R-:W-:Y:S02]  /*6750*/  ISETP.LE.U32.AND P5, PT, R4, UR4, PT ;  /* 0x0000000404007c0c */ /* 0x000fe4000bfa3070 */
[----:B------:R-:W-:Y:S04]  /*6760*/  SHF.R.U32.HI R4, RZ, 0x18, R133 ;  /* 0x00000018ff047819 */ /* 0x000fe80000011685 */
[----:B------:R-:W-:Y:S01]  /*6770*/  ISETP.LE.U32.AND P3, PT, R4, UR4, PT ;  /* 0x0000000404007c0c */ /* 0x000fe2000bf63070 */
[----:B------:R-:W-:Y:S01]  /*6780*/  @!P1 FADD.FTZ R228, -R228, -RZ ;  /* 0x800000ffe4e49221 */ /* 0x000fe20000010100 */
[----:B------:R-:W-:Y:S01]  /*6790*/  LOP3.LUT R4, R15, 0xff, RZ, 0xc0, !PT ;  /* 0x000000ff0f047812 */ /* 0x000fe200078ec0ff */
[----:B------:R-:W1:Y:S01]  /*67a0*/  MUFU.EX2 R217, R27 ;  /* 0x0000001b00d97308 */ /* 0x000e620000000800 */
[----:B------:R-:W-:Y:S02]  /*67b0*/  ISETP.LE.U32.AND P1, PT, R6, UR4, PT ;  /* 0x0000000406007c0c */ /* 0x000fe4000bf23070 */
[----:B------:R-:W-:Y:S01]  /*67c0*/  ISETP.LE.U32.AND P6, PT, R4, UR4, PT ;  /* 0x0000000404007c0c */ /* 0x000fe2000bfc3070 */
[----:B------:R-:W-:Y:S01]  /*67d0*/  @!P5 FADD.FTZ R220, -R220, -RZ ;  /* 0x800000ffdcdcd221 */ /* 0x000fe20000010100 */
[----:B------:R-:W-:Y:S02]  /*67e0*/  SHF.R.U32.HI R4, RZ, 0x8, R147 ;  /* 0x00000008ff047819 */ /* 0x000fe40000011693 */
[----:B------:R-:W-:Y:S02]  /*67f0*/  SHF.R.U32.HI R6, RZ, 0x10, R208 ;  /* 0x00000010ff067819 */ /* 0x000fe400000116d0 */
[----:B------:R-:W-:Y:S01]  /*6800*/  LOP3.LUT R4, R4, 0xffff, RZ, 0xc0, !PT ;  /* 0x0000ffff04047812 */ /* 0x000fe200078ec0ff */
[----:B------:R-:W2:Y:S01]  /*6810*/  MUFU.EX2 R147, R10 ;  /* 0x0000000a00937308 */ /* 0x000ea20000000800 */
[----:B------:R-:W-:Y:S02]  /*6820*/  LOP3.LUT R6, R6, 0xff, RZ, 0xc0, !PT ;  /* 0x000000ff06067812 */ /* 0x000fe400078ec0ff */
[----:B------:R-:W-:Y:S01]  /*6830*/  ISETP.LE.U32.AND P2, PT, R4, UR4, PT ;  /* 0x0000000404007c0c */ /* 0x000fe2000bf43070 */
[----:B------:R-:W-:Y:S01]  /*6840*/  @!P1 FADD.FTZ R223, -R223, -RZ ;  /* 0x800000ffdfdf9221 */ /* 0x000fe20000010100 */
[----:B------:R-:W-:Y:S01]  /*6850*/  LOP3.LUT R4, R5, 0xffff, RZ, 0xc0, !PT ;  /* 0x0000ffff05047812 */ /* 0x000fe200078ec0ff */
[----:B------:R-:W-:Y:S01]  /*6860*/  @!P6 FADD.FTZ R225, -R225, -RZ ;  /* 0x800000ffe1e1e221 */ /* 0x000fe20000010100 */
[----:B------:R-:W-:Y:S02]  /*6870*/  ISETP.LE.U32.AND P6, PT, R6, UR4, PT ;  /* 0x0000000406007c0c */ /* 0x000fe4000bfc3070 */
[----:B------:R-:W-:Y:S01]  /*6880*/  ISETP.LE.U32.AND P1, PT, R4, UR4, PT ;  /* 0x0000000404007c0c */ /* 0x000fe2000bf23070 */
[----:B------:R-:W-:Y:S01]  /*6890*/  MUFU.EX2 R218, R26 ;  /* 0x0000001a00da7308 */ /* 0x000fe20000000800 */
[----:B------:R-:W-:Y:S02]  /*68a0*/  LOP3.LUT R4, R146, 0xff, RZ, 0xc0, !PT ;  /* 0x000000ff92047812 */ /* 0x000fe400078ec0ff */
[----:B------:R-:W-:Y:S01]  /*68b0*/  LOP3.LUT R208, R208, 0xffff, RZ, 0xc0, !PT ;  /* 0x0000ffffd0d07812 */ /* 0x000fe200078ec0ff */
[----:B-1----:R-:W-:Y:S01]  /*68c0*/  @!P3 FADD.FTZ R217, -R217, -RZ ;  /* 0x800000ffd9d9b221 */ /* 0x002fe20000010100 */
[----:B------:R-:W-:Y:S01]  /*68d0*/  ISETP.LE.U32.AND P4, PT, R4, UR4, PT ;  /* 0x0000000404007c0c */ /* 0x000fe2000bf83070 */
[----:B------:R-:W-:Y:S01]  /*68e0*/  @!P2 FADD.FTZ R224, -R224, -RZ ;  /* 0x800000ffe0e0a221 */ /* 0x000fe20000010100 */
[----:B------:R-:W-:Y:S02]  /*68f0*/  SHF.R.U32.HI R4, RZ, 0x18, R146 ;  /* 0x00000018ff047819 */ /* 0x000fe40000011692 */
[----:B------:R-:W-:Y:S01]  /*6900*/  SHF.R.U32.HI R6, RZ, 0x8, R208 ;  /* 0x00000008ff067819 */ /* 0x000fe200000116d0 */
[----:B------:R-:W-:Y:S01]  /*6910*/  @!P6 FADD.FTZ R145, -R145, -RZ ;  /* 0x800000ff9191e221 */ /* 0x000fe20000010100 */
[----:B------:R-:W-:Y:S01]  /*6920*/  ISETP.LE.U32.AND P2, PT, R4, UR4, PT ;  /* 0x0000000404007c0c */ /* 0x000fe2000bf43070 */
[----:B------:R-:W-:Y:S01]  /*6930*/  @!P1 FADD.FTZ R221, -R221, -RZ ;  /* 0x800000ffdddd9221 */ /* 0x000fe20000010100 */
[----:B------:R-:W-:Y:S01]  /*6940*/  LOP3.LUT R5, R8, 0xff, RZ, 0xc0, !PT ;  /* 0x000000ff08057812 */ /* 0x000fe200078ec0ff */
[----:B------:R-:W-:Y:S01]  /*6950*/  MUFU.EX2 R208, R13 ;  /* 0x0000000d00d07308 */ /* 0x000fe20000000800 */
[----:B------:R-:W-:Y:S02]  /*6960*/  LOP3.LUT R4, R6, 0xffff, RZ, 0xc0, !PT ;  /* 0x0000ffff06047812 */ /* 0x000fe400078ec0ff */
[----:B------:R-:W-:Y:S01]  /*6970*/  ISETP.LE.U32.AND P6, PT, R5, UR4, PT ;  /* 0x0000000405007c0c */ /* 0x000fe2000bfc3070 */
[----:B------:R-:W-:Y:S01]  /*6980*/  @!P4 FADD.FTZ R211, -R211, -RZ ;  /* 0x800000ffd3d3c221 */ /* 0x000fe20000010100 */
[----:B------:R-:W-:Y:S02]  /*6990*/  ISETP.LE.U32.AND P1, PT, R4, UR4, PT ;  /* 0x0000000404007c0c */ /* 0x000fe4000bf23070 */
[----:B------:R-:W-:Y:S02]  /*69a0*/  SHF.R.U32.HI R6, RZ, 0x10, R146 ;  /* 0x00000010ff067819 */ /* 0x000fe40000011692 */
[----:B------:R-:W-:Y:S01]  /*69b0*/  LOP3.LUT R4, R146, 0xffff, RZ, 0xc0, !PT ;  /* 0x0000ffff92047812 */ /* 0x000fe200078ec0ff */
[----:B------:R-:W-:Y:S01]  /*69c0*/  @!P2 FADD.FTZ R210, -R210, -RZ ;  /* 0x800000ffd2d2a221 */ /* 0x000fe20000010100 */
[----:B------:R-:W1:Y:S01]  /*69d0*/  MUFU.EX2 R146, R9 ;  /* 0x0000000900927308 */ /* 0x000e620000000800 */
[----:B------:R-:W-:Y:S02]  /*69e0*/  LOP3.LUT R6, R6, 0xff, RZ, 0xc0, !PT ;  /* 0x000000ff06067812 */ /* 0x000fe400078ec0ff */
[----:B------:R-:W-:Y:S02]  /*69f0*/  SHF.R.U32.HI R4, RZ, 0x8, R4 ;  /* 0x00000008ff047819 */ /* 0x000fe40000011604 */
[----:B------:R-:W-:Y:S01]  /*6a00*/  @!P6 FADD.FTZ R213, -R213, -RZ ;  /* 0x800000ffd5d5e221 */ /* 0x000fe20000010100 */
[----:B------:R-:W-:Y:S01]  /*6a10*/  ISETP.LE.U32.AND P4, PT, R6, UR4, PT ;  /* 0x0000000406007c0c */ /* 0x000fe2000bf83070 */
[----:B------:R-:W-:Y:S01]  /*6a20*/  @!P1 FADD.FTZ R144, -R144, -RZ ;  /* 0x800000ff90909221 */ /* 0x000fe20000010100 */
[----:B------:R-:W-:Y:S02]  /*6a30*/  LOP3.LUT R4, R4, 0xffff, RZ, 0xc0, !PT ;  /* 0x0000ffff04047812 */ /* 0x000fe400078ec0ff */
[----:B------:R-:W-:Y:S01]  /*6a40*/  SHF.R.U32.HI R6, RZ, 0x10, R133 ;  /* 0x00000010ff067819 */ /* 0x000fe20000011685 */
[----:B------:R-:W3:Y:S01]  /*6a50*/  MUFU.EX2 R216, R31 ;  /* 0x0000001f00d87308 */ /* 0x000ee20000000800 */
[----:B------:R-:W-:Y:S02]  /*6a60*/  ISETP.LE.U32.AND P6, PT, R4, UR4, PT ;  /* 0x0000000404007c0c */ /* 0x000fe4000bfc3070 */
[----:B------:R-:W-:Y:S02]  /*6a70*/  LOP3.LUT R133, R133, 0xffff, RZ, 0xc0, !PT ;  /* 0x0000ffff85857812 */ /* 0x000fe400078ec0ff */
[----:B------:R-:W-:Y:S02]  /*6a80*/  LOP3.LUT R4, R16, 0xff, RZ, 0xc0, !PT ;  /* 0x000000ff10047812 */ /* 0x000fe400078ec0ff */
[----:B------:R-:W-:Y:S01]  /*6a90*/  SHF.R.U32.HI R5, RZ, 0x8, R134 ;  /* 0x00000008ff057819 */ /* 0x000fe20000011686 */
[----:B--2---:R-:W-:Y:S01]  /*6aa0*/  @!P4 FADD.FTZ R147, -R147, -RZ ;  /* 0x800000ff9393c221 */ /* 0x004fe20000010100 */
[----:B------:R-:W-:Y:S02]  /*6ab0*/  ISETP.LE.U32.AND P1, PT, R4, UR4, PT ;  /* 0x0000000404007c0c */ /* 0x000fe4000bf23070 */
[----:B------:R-:W-:Y:S02]  /*6ac0*/  SHF.R.U32.HI R4, RZ, 0x8, R133 ;  /* 0x00000008ff047819 */ /* 0x000fe40000011685 */
[----:B------:R-:W-:Y:S01]  /*6ad0*/  LOP3.LUT R5, R5, 0xffff, RZ, 0xc0, !PT ;  /* 0x0000ffff05057812 */ /* 0x000fe200078ec0ff */
[----:B-1----:R-:W-:Y:S01]  /*6ae0*/  @!P6 FADD.FTZ R146, -R146, -RZ ;  /* 0x800000ff9292e221 */ /* 0x002fe20000010100 */
[----:B------:R-:W-:Y:S02]  /*6af0*/  LOP3.LUT R4, R4, 0xffff, RZ, 0xc0, !PT ;  /* 0x0000ffff04047812 */ /* 0x000fe400078ec0ff */
[----:B------:R-:W-:Y:S02]  /*6b00*/  ISETP.LE.U32.AND P2, PT, R5, UR4, PT ;  /* 0x0000000405007c0c */ /* 0x000fe4000bf43070 */
[----:B------:R-:W-:Y:S02]  /*6b10*/  ISETP.LE.U32.AND P6, PT, R4, UR4, PT ;  /* 0x0000000404007c0c */ /* 0x000fe4000bfc3070 */
[----:B------:R-:W-:Y:S01]  /*6b20*/  F2FP.RELU.PACK_AB R4, R215, R145 ;  /* 0x00000091d704723e */ /* 0x000fe200000008ff */
[----:B------:R-:W-:Y:S01]  /*6b30*/  @!P1 FADD.FTZ R212, -R212, -RZ ;  /* 0x800000ffd4d49221 */ /* 0x000fe20000010100 */
[----:B------:R-:W-:Y:S01]  /*6b40*/  F2FP.RELU.PACK_AB R7, R144, R209 ;  /* 0x000000d19007723e */ /* 0x000fe200000008ff */
[----:B---3--:R-:W-:Y:S01]  /*6b50*/  @!P0 FADD.FTZ R216, -R216, -RZ ;  /* 0x800000ffd8d88221 */ /* 0x008fe20000010100 */
[----:B------:R-:W-:Y:S01]  /*6b60*/  SHF.R.U32.HI R5, RZ, 0x8, R136 ;  /* 0x00000008ff057819 */ /* 0x000fe20000011688 */
[----:B------:R1:W-:Y:S01]  /*6b70*/  STS [R240+0x13400], R4 ;  /* 0x01340004f0007388 */ /* 0x0003e20000000800 */
[----:B------:R-:W-:Y:S02]  /*6b80*/  F2FP.RELU.PACK_AB R0, R226, R225 ;  /* 0x000000e1e200723e */ /* 0x000fe400000008ff */
[----:B------:R-:W-:Y:S01]  /*6b90*/  LOP3.LUT R6, R6, 0xff, RZ, 0xc0, !PT ;  /* 0x000000ff06067812 */ /* 0x000fe200078ec0ff */
[----:B------:R2:W-:Y:S01]  /*6ba0*/  STS [R240+0x13000], R7 ;  /* 0x01300007f0007388 */ /* 0x0005e20000000800 */
[----:B------:R-:W-:Y:S01]  /*6bb0*/  LOP3.LUT R5, R5, 0xffff, RZ, 0xc0, !PT ;  /* 0x0000ffff05057812 */ /* 0x000fe200078ec0ff */
[----:B------:R-:W-:Y:S01]  /*6bc0*/  @!P2 FADD.FTZ R208, -R208, -RZ ;  /* 0x800000ffd0d0a221 */ /* 0x000fe20000010100 */
[----:B------:R-:W-:Y:S01]  /*6bd0*/  ISETP.LE.U32.AND P4, PT, R6, UR4, PT ;  /* 0x0000000406007c0c */ /* 0x000fe2000bf83070 */
[----:B------:R3:W-:Y:S01]  /*6be0*/  STS [R239+0x13400], R0 ;  /* 0x01340000ef007388 */ /* 0x0007e20000000800 */
[----:B------:R-:W-:Y:S01]  /*6bf0*/  F2FP.RELU.PACK_AB R6, R146, R211 ;  /* 0x000000d39206723e */ /* 0x000fe200000008ff */
[----:B------:R-:W-:Y:S01]  /*6c00*/  @!P6 FADD.FTZ R219, -R219, -RZ ;  /* 0x800000ffdbdbe221 */ /* 0x000fe20000010100 */
[----:B------:R-:W-:Y:S02]  /*6c10*/  ISETP.LE.U32.AND P2, PT, R5, UR4, PT ;  /* 0x0000000405007c0c */ /* 0x000fe4000bf43070 */
[----:B------:R-:W-:Y:S02]  /*6c20*/  F2FP.RELU.PACK_AB R5, R210, R147 ;  /* 0x00000093d205723e */ /* 0x000fe400000008ff */
[----:B------:R-:W-:Y:S02]  /*6c30*/  FSETP.GE.FTZ.AND P0, PT, R145, RZ, PT ;  /* 0x000000ff9100720b */ /* 0x000fe40003f16000 */
[----:B------:R-:W-:Y:S02]  /*6c40*/  FSETP.GE.FTZ.AND P1, PT, R144, RZ, PT ;  /* 0x000000ff9000720b */ /* 0x000fe40003f36000 */
[----:B------:R-:W-:Y:S01]  /*6c50*/  FSETP.GE.FTZ.AND P3, PT, R211, RZ, PT ;  /* 0x000000ffd300720b */ /* 0x000fe20003f76000 */
[----:B------:R-:W-:Y:S04]  /*6c60*/  @!P4 FADD.FTZ R218, -R218, -RZ ;  /* 0x800000ffdadac221 */ /* 0x000fe80000010100 */
[----:B------:R-:W-:Y:S01]  /*6c70*/  @!P2 FADD.FTZ R214, -R214, -RZ ;  /* 0x800000ffd6d6a221 */ /* 0x000fe20000010100 */
[----:B-1----:R-:W-:Y:S02]  /*6c80*/  F2FP.RELU.PACK_AB R4, R221, R227 ;  /* 0x000000e3dd04723e */ /* 0x002fe400000008ff */
[----:B------:R-:W-:Y:S02]  /*6c90*/  FSETP.GE.FTZ.AND P2, PT, R209, RZ, PT ;  /* 0x000000ffd100720b */ /* 0x000fe40003f56000 */
[----:B--2---:R-:W-:Y:S01]  /*6ca0*/  F2FP.RELU.PACK_AB R7, R208, R223 ;  /* 0x000000dfd007723e */ /* 0x004fe200000008ff */
[----:B------:R1:W-:Y:S01]  /*6cb0*/  STS [R239+0x13000], R4 ;  /* 0x01300004ef007388 */ /* 0x0003e20000000800 */
[----:B---3--:R-:W-:Y:S03]  /*6cc0*/  F2FP.RELU.PACK_AB R0, R228, R235 ;  /* 0x000000ebe400723e */ /* 0x008fe600000008ff */
[----:B------:R2:W-:Y:S04]  /*6cd0*/  STS [R240+0x14000], R6 ;  /* 0x01400006f0007388 */ /* 0x0005e80000000800 */
[----:B------:R3:W-:Y:S04]  /*6ce0*/  STS [R240+0x14400], R5 ;  /* 0x01440005f0007388 */ /* 0x0007e80000000800 */
[----:B------:R4:W-:Y:S01]  /*6cf0*/  STS [R239+0x14000], R7 ;  /* 0x01400007ef007388 */ /* 0x0009e20000000800 */
        /* <DEDUP_REMOVED lines=73> */
[----:B------:R-:W-:Y:S01]  /*7190*/  FADD.FTZ R0, -R142, R6 ;  /* 0x000000068e007221 */ /* 0x000fe20000010100 */
[----:B------:R-:W-:Y:S01]  /*71a0*/  FSEL R5, R136, R143, P2 ;  /* 0x0000008f88057208 */ /* 0x000fe20001000000 */
[----:B------:R-:W-:Y:S01]  /*71b0*/  FADD.FTZ R7, -R142, R7 ;  /* 0x000000078e077221 */ /* 0x000fe20000010100 */
[----:B------:R-:W1:Y:S01]  /*71c0*/  LDSM.16.M88.4 R136, [R200+0x8800] ;  /* 0x00880000c888783b */ /* 0x000e620000000200 */
[----:B------:R-:W-:Y:S02]  /*71d0*/  FSETP.GE.FTZ.AND P2, PT, R146, RZ, PT ;  /* 0x000000ff9200720b */ /* 0x000fe40003f56000 */
[----:B------:R-:W-:Y:S01]  /*71e0*/  FMUL.FTZ R209, R209, R5 ;  /* 0x00000005d1d17220 */ /* 0x000fe20000410000 */
[----:B------:R-:W-:Y:S02]  /*71f0*/  FSEL R0, R0, R142, P0 ;  /* 0x0000008e00007208 */ /* 0x000fe40000000000 */
        /* <DEDUP_REMOVED lines=11> */
[C---:B------:R-:W-:Y:S01]  /*72b0*/  FADD.FTZ R11, -R140.reuse, R11 ;  /* 0x0000000b8c0b7221 */ /* 0x040fe20000010100 */
[-C--:B------:R-:W-:Y:S03]  /*72c0*/  HMMA.16816.F32 R20, R132, R192.reuse, R20 ;  /* 0x000000c08414723c */ /* 0x080fe60000001814 */
[----:B------:R-:W-:Y:S01]  /*72d0*/  FADD.FTZ R9, -R141, R9 ;  /* 0x000000098d097221 */ /* 0x000fe20000010100 */
[-C--:B------:R-:W-:Y:S01]  /*72e0*/  FSEL R11, R11, R140.reuse, P0 ;  /* 0x0000008c0b0b7208 */ /* 0x080fe20000000000 */
[----:B------:R-:W-:Y:S01]  /*72f0*/  FADD.FTZ R10, -R140, R10 ;  /* 0x0000000a8c0a7221 */ /* 0x000fe20000010100 */
[----:B------:R-:W-:Y:S01]  /*7300*/  FSETP.GE.FTZ.AND P0, PT, R222, RZ, PT ;  /* 0x000000ffde00720b */ /* 0x000fe20003f16000 */
[----:B------:R-:W-:Y:S01]  /*7310*/  FADD.FTZ R15, -R140, R15 ;  /* 0x0000000f8c0f7221 */ /* 0x000fe20000010100 */
[----:B------:R-:W-:Y:S01]  /*7320*/  FSEL R9, R9, R141, P2 ;  /* 0x0000008d09097208 */ /* 0x000fe20001000000 */
[----:B------:R-:W-:Y:S01]  /*7330*/  FADD.FTZ R5, -R141, R13 ;  /* 0x0000000d8d057221 */ /* 0x000fe20000010100 */
[C---:B------:R-:W-:Y:S01]  /*7340*/  HMMA.16816.F32 R24, R136.reuse, R192, R24 ;  /* 0x000000c08818723c */ /* 0x040fe20000001818 */
[----:B------:R-:W-:Y:S01]  /*7350*/  FSETP.GE.FTZ.AND P2, PT, R208, RZ, PT ;  /* 0x000000ffd000720b */ /* 0x000fe20003f56000 */
[----:B------:R-:W-:Y:S01]  /*7360*/  FMUL.FTZ R13, R210, R11 ;  /* 0x0000000bd20d7220 */ /* 0x000fe20000410000 */
[-C--:B------:R-:W-:Y:S01]  /*7370*/  FSEL R15, R15, R140.reuse, P0 ;  /* 0x0000008c0f0f7208 */ /* 0x080fe20000000000 */
[----:B------:R-:W-:Y:S01]  /*7380*/  FMUL.FTZ R146, R146, R9 ;  /* 0x0000000992927220 */ /* 0x000fe20000410000 */
[----:B------:R1:W5:Y:S01]  /*7390*/  LDL R210, [R1+0x10] ;  /* 0x0000100001d27983 */ /* 0x0003620000100800 */
[----:B------:R-:W-:Y:S01]  /*73a0*/  FADD.FTZ R8, -R141, R8 ;  /* 0x000000088d087221 */ /* 0x000fe20000010100 */
[-C--:B------:R-:W-:Y:S01]  /*73b0*/  FSEL R10, R10, R140.reuse, P1 ;  /* 0x0000008c0a0a7208 */ /* 0x080fe20000800000 */
[----:B------:R-:W-:Y:S01]  /*73c0*/  FMUL.FTZ R9, R222, R15 ;  /* 0x0000000fde097220 */ /* 0x000fe20000410000 */
[-C--:B------:R-:W-:Y:S01]  /*73d0*/  HMMA.16816.F32 R28, R136, R194.reuse, R28 ;  /* 0x000000c2881c723c */ /* 0x080fe2000000181c */
[----:B------:R1:W5:Y:S01]  /*73e0*/  LDL R222, [R1+0xc] ;  /* 0x00000c0001de7983 */ /* 0x0003620000100800 */
[----:B------:R-:W-:Y:S01]  /*73f0*/  FSETP.GE.FTZ.AND P1, PT, R213, RZ, PT ;  /* 0x000000ffd500720b */ /* 0x000fe20003f36000 */
[----:B------:R-:W-:Y:S01]  /*7400*/  FADD.FTZ R14, -R140, R14 ;  /* 0x0000000e8c0e7221 */ /* 0x000fe20000010100 */
[----:B------:R-:W-:Y:S01]  /*7410*/  FSETP.GE.FTZ.AND P0, PT, R226, RZ, PT ;  /* 0x000000ffe200720b */ /* 0x000fe20003f16000 */
[----:B------:R-:W-:Y:S01]  /*7420*/  FADD.FTZ R0, -R142, R19 ;  /* 0x000000138e007221 */ /* 0x000fe20000010100 */
[-C--:B------:R-:W-:Y:S01]  /*7430*/  FSEL R8, R8, R141.reuse, P3 ;  /* 0x0000008d08087208 */ /* 0x080fe20001800000 */
[----:B------:R-:W-:Y:S01]  /*7440*/  FADD.FTZ R6, -R141, R12 ;  /* 0x0000000c8d067221 */ /* 0x000fe20000010100 */
[----:B------:R-:W-:Y:S01]  /*7450*/  FSETP.GE.FTZ.AND P3, PT, R223, RZ, PT ;  /* 0x000000ffdf00720b */ /* 0x000fe20003f76000 */
[----:B------:R-:W-:Y:S01]  /*7460*/  FADD.FTZ R4, -R142, R18 ;  /* 0x000000128e047221 */ /* 0x000fe20000010100 */
[----:B------:R-:W-:Y:S02]  /*7470*/  HMMA.16816.F32 R32, R132, R194, R32 ;  /* 0x000000c28420723c */ /* 0x000fe40000001820 */
[----:B------:R-:W-:Y:S01]  /*7480*/  FADD.FTZ R17, -R143, R17 ;  /* 0x000000118f117221 */ /* 0x000fe20000010100 */
[----:B------:R-:W-:Y:S01]  /*7490*/  FSEL R14, R14, R140, P1 ;  /* 0x0000008c0e0e7208 */ /* 0x000fe20000800000 */
[C---:B------:R-:W-:Y:S01]  /*74a0*/  FADD.FTZ R23, -R142.reuse, R23 ;  /* 0x000000178e177221 */ /* 0x040fe20000010100 */
[----:B------:R-:W-:Y:S01]  /*74b0*/  FSETP.GE.FTZ.AND P1, PT, R225, RZ, PT ;  /* 0x000000ffe100720b */ /* 0x000fe20003f36000 */
[----:B------:R-:W-:Y:S01]  /*74c0*/  FADD.FTZ R16, -R143, R16 ;  /* 0x000000108f107221 */ /* 0x000fe20000010100 */
[----:B------:R-:W-:Y:S01]  /*74d0*/  FSEL R5, R5, R141, P2 ;  /* 0x0000008d05057208 */ /* 0x000fe20001000000 */
[----:B------:R-:W-:Y:S01]  /*74e0*/  FADD.FTZ R22, -R142, R22 ;  /* 0x000000168e167221 */ /* 0x000fe20000010100 */
[----:B------:R-:W-:Y:S03]  /*74f0*/  FSETP.GE.FTZ.AND P2, PT, R221, RZ, PT ;  /* 0x000000ffdd00720b */ /* 0x000fe60003f56000 */
[----:B------:R-:W-:Y:S01]  /*7500*/  FMUL.FTZ R147, R147, R10 ;  /* 0x0000000a93937220 */ /* 0x000fe20000410000 */
[-C--:B------:R-:W-:Y:S01]  /*7510*/  FSEL R0, R0, R142.reuse, P0 ;  /* 0x0000008e00007208 */ /* 0x080fe20000000000 */
[----:B------:R-:W-:Y:S01]  /*7520*/  FMUL.FTZ R10, R208, R5 ;  /* 0x00000005d00a7220 */ /* 0x000fe20000410000 */
[----:B------:R-:W-:Y:S01]  /*7530*/  FSEL R6, R6, R141, P3 ;  /* 0x0000008d06067208 */ /* 0x000fe20001800000 */
[----:B------:R-:W-:Y:S01]  /*7540*/  FADD.FTZ R21, -R143, R21 ;  /* 0x000000158f157221 */ /* 0x000fe20000010100 */
[----:B------:R-:W-:Y:S01]  /*7550*/  FSEL R4, R4, R142, P1 ;  /* 0x0000008e04047208 */ /* 0x000fe20000800000 */
[----:B------:R-:W-:Y:S01]  /*7560*/  FMUL.FTZ R11, R226, R0 ;  /* 0x00000000e20b7220 */ /* 0x000fe20000410000 */
[----:B------:R-:W-:Y:S01]  /*7570*/  FSETP.GE.FTZ.AND P0, PT, R232, RZ, PT ;  /* 0x000000ffe800720b */ /* 0x000fe20003f16000 */
[----:B------:R-:W-:Y:S01]  /*7580*/  FADD.FTZ R24, -R141, R24 ;  /* 0x000000188d187221 */ /* 0x000fe20000010100 */
        /* <DEDUP_REMOVED lines=8> */
[-C--:B------:R-:W-:Y:S01]  /*7610*/  FSEL R0, R23, R142.reuse, P0 ;  /* 0x0000008e17007208 */ /* 0x080fe20000000000 */
[----:B------:R-:W-:Y:S01]  /*7620*/  FMUL.FTZ R12, R221, R5 ;  /* 0x00000005dd0c7220 */ /* 0x000fe20000410000 */
[-C--:B------:R-:W-:Y:S01]  /*7630*/  FSEL R6, R16, R143.reuse, P3 ;  /* 0x0000008f10067208 */ /* 0x080fe20001800000 */
        /* <DEDUP_REMOVED lines=8> */
[----:B------:R-:W-:Y:S01]  /*76c0*/  FADD.FTZ R27, -R140, R27 ;  /* 0x0000001b8c1b7221 */ /* 0x000fe20000010100 */
[----:B------:R-:W-:Y:S01]  /*76d0*/  FSETP.GE.FTZ.AND P0, PT, R218, RZ, PT ;  /* 0x000000ffda00720b */ /* 0x000fe20003f16000 */
[----:B------:R-:W-:Y:S01]  /*76e0*/  FADD.FTZ R30, -R140, R30 ;  /* 0x0000001e8c1e7221 */ /* 0x000fe20000010100 */
        /* <DEDUP_REMOVED lines=92> */
.L_x_688:
        /* <DEDUP_REMOVED lines=77> */
[----:B------:R-:W-:Y:S04]  /*8180*/  LDSM.16.MT88.4 R8, [R2+0x14800] ;  /* 0x014800000208783b */ /* 0x000fe80000004200 */
[----:B------:R-:W2:Y:S03]  /*8190*/  LDSM.16.MT88.4 R24, [R0+0x6c00] ;  /* 0x006c00000018783b */ /* 0x000ea60000004200 */
[-C--:B-1----:R-:W-:Y:S01]  /*81a0*/  HMMA.16816.F32 R36, R12, R16.reuse, R36 ;  /* 0x000000100c24723c */ /* 0x082fe20000001824 */
        /* <DEDUP_REMOVED lines=58> */
.L_x_689:
[----:B------:R-:W-:Y:S01]  /*8550*/  LDSM.16.M88.4 R24, [R201] ;  /* 0x00000000c918783b */ /* 0x000fe20000000200 */
[----:B-1----:R-:W-:Y:S01]  /*8560*/  @P0 IADD3 R4, R249, -0x40, RZ ;  /* 0xffffffc0f9040810 */ /* 0x002fe20007ffe0ff */
[----:B------:R-:W-:Y:S01]  /*8570*/  IMAD.MOV.U32 R5, RZ, RZ, 0x4 ;  /* 0x00000004ff057424 */ /* 0x000fe200078e00ff */
[----:B------:R-:W-:Y:S01]  /*8580*/  @UP2 UIADD3 UR5, UP0, UR14, -0x100, URZ ;  /* 0xffffff000e052890 */ /* 0x000fe2000ff1e03f */
[----:B------:R-:W1:Y:S01]  /*8590*/  LDSM.16.MT88.4 R8, [R0+0x9000] ;  /* 0x009000000008783b */ /* 0x000e620000004200 */
[----:B------:R-:W-:Y:S01]  /*85a0*/  IMAD.MOV.U32 R142, RZ, RZ, c[0x0][0x22c] ;  /* 0x00008b00ff8e7624 */ /* 0x000fe200078e00ff */
[----:B------:R-:W-:Y:S01]  /*85b0*/  UISETP.GT.AND UP1, UPT, UR9, UR20, UPT ;  /* 0x000000140900728c */ /* 0x000fe2000bf24270 */
[----:B------:R-:W-:Y:S01]  /*85c0*/  @P0 IMAD.WIDE R140, R4, R5, UR14 ;  /* 0x0000000e048c0e25 */ /* 0x000fe2000f8e0205 */
[----:B------:R-:W2:Y:S01]  /*85d0*/  LDSM.16.MT88.4 R16, [R0+0xb000] ;  /* 0x00b000000010783b */ /* 0x000ea20000004200 */
[----:B------:R-:W-:Y:S02]  /*85e0*/  @UP2 UIADD3.X UR4, UR15, -0x1, URZ, UP0, !UPT ;  /* 0xffffffff0f042890 */ /* 0x000fe400087fe43f */
[----:B------:R-:W-:Y:S01]  /*85f0*/  IMAD R142, R142, c[0x0][0x1c0], RZ ;  /* 0x000070008e8e7a24 */ /* 0x000fe200078e02ff */
[----:B------:R-:W3:Y:S01]  /*8600*/  LDSM.16.MT88.4 R28, [R0+0xd000] ;  /* 0x00d00000001c783b */ /* 0x000ee20000004200 */
[----:B------:R-:W-:Y:S01]  /*8610*/  IMAD.MOV.U32 R146, RZ, RZ, c[0x0][0x22c] ;  /* 0x00008b00ff927624 */ /* 0x000fe200078e00ff */
[----:B------:R-:W-:Y:S01]  /*8620*/  @UP2 UMOV UR14, UR5 ;  /* 0x00000005000e2c82 */ /* 0x000fe20008000000 */
[----:B------:R-:W-:Y:S01]  /*8630*/  IMAD.U32 R142, R142, -0x40, RZ ;  /* 0xffffffc08e8e7824 */ /* 0x000fe200078e00ff */
[----:B------:R4:W4:Y:S01]  /*8640*/  LDL R143, [R1+0x4] ;  /* 0x00000400018f7983 */ /* 0x0009220000100800 */
[----:B------:R-:W-:Y:S01]  /*8650*/  IMAD R146, R146, c[0x0][0x1c0], RZ ;  /* 0x0000700092927a24 */ /* 0x000fe200078e02ff */
[----:B------:R-:W-:Y:S01]  /*8660*/  @UP2 UMOV UR15, UR4 ;  /* 0x00000004000f2c82 */ /* 0x000fe20008000000 */
[----:B------:R-:W-:Y:S01]  /*8670*/  IMAD.MOV.U32 R147, RZ, RZ, c[0x0][0x22c] ;  /* 0x00008b00ff937624 */ /* 0x000fe200078e00ff */
[----:B------:R-:W-:Y:S01]  /*8680*/  LDSM.16.M88.4 R32, [R202] ;  /* 0x00000000ca20783b */ /* 0x000fe20000000200 */
[----:B------:R-:W-:Y:S01]  /*8690*/  LEA R209, P1, R142, R246, 0x2 ;  /* 0x000000f68ed17211 */ /* 0x000fe200078210ff */
[----:B------:R-:W-:Y:S01]  /*86a0*/  IMAD R146, R146, 0x18, RZ ;  /* 0x0000001892927824 */ /* 0x000fe200078e02ff */
[----:B------:R-:W-:Y:S01]  /*86b0*/  ULOP3.LUT UR4, UR9, 0x1, URZ, 0xc0, !UPT ;  /* 0x0000000109047892 */ /* 0x000fe2000f8ec03f */
[----:B------:R2:W4:Y:S01]  /*86c0*/  LDL R144, [R1] ;  /* 0x0000000001907983 */ /* 0x0005220000100800 */
[----:B------:R-:W-:Y:S01]  /*86d0*/  LEA.HI.X.SX32 R208, R142, R247, 0x2, P1 ;  /* 0x000000f78ed07211 */ /* 0x000fe200008f16ff */
[----:B------:R-:W-:Y:S01]  /*86e0*/  IMAD.MOV.U32 R142, RZ, RZ, c[0x0][0x22c] ;  /* 0x00008b00ff8e7624 */ /* 0x000fe200078e00ff */
[----:B------:R-:W-:Y:S01]  /*86f0*/  UISETP.NE.U32.AND UP0, UPT, UR4, 0x1, UPT ;  /* 0x000000010400788c */ /* 0x000fe2000bf05070 */
[----:B------:R-:W3:Y:S01]  /*8700*/  LDSM.16.MT88.4 R132, [R0+0x9400] ;  /* 0x009400000084783b */ /* 0x000ee20000004200 */
[----:B------:R-:W-:Y:S01]  /*8710*/  IMAD R147, R147, c[0x0][0x1c0], RZ ;  /* 0x0000700093937a24 */ /* 0x000fe200078e02ff */
[----:B------:R-:W-:Y:S01]  /*8720*/  UIADD3 UR4, UR9, -0x1, URZ ;  /* 0xffffffff09047890 */ /* 0x000fe2000fffe03f */
[----:B------:R-:W-:Y:S01]  /*8730*/  IMAD R142, R142, c[0x0][0x1c0], RZ ;  /* 0x000070008e8e7a24 */ /* 0x000fe200078e02ff */
[----:B------:R2:W4:Y:S01]  /*8740*/  LDL R145, [R1+0x8] ;  /* 0x0000080001917983 */ /* 0x0005220000100800 */
[----:B------:R-:W-:Y:S02]  /*8750*/  IMAD.SHL.U32 R147, R147, 0x8, RZ ;  /* 0x0000000893937824 */ /* 0x000fe400078e00ff */
[----:B------:R-:W-:Y:S01]  /*8760*/  IMAD.SHL.U32 R142, R142, 0x8, RZ ;  /* 0x000000088e8e7824 */ /* 0x000fe200078e00ff */
[----:B------:R-:W-:Y:S01]  /*8770*/  LDSM.16.MT88.4 R136, [R0+0xec00] ;  /* 0x00ec00000088783b */ /* 0x000fe20000004200 */
[----:B------:R-:W-:Y:S03]  /*8780*/  UMOV UR9, UR4 ;  /* 0x0000000400097c82 */ /* 0x000fe60008000000 */
[----:B------:R3:W5:Y:S01]  /*8790*/  @P0 LDG.E R252, [R140.64+0x80] ;  /* 0x0000800a8cfc0981 */ /* 0x000762000c1e1900 */
        /* <DEDUP_REMOVED lines=9> */
[----:B------:R-:W2:Y:S07]  /*8830*/  LDSM.16.MT88.4 R132, [R0+0xd400] ;  /* 0x00d400000084783b */ /* 0x000eae0000004200 */
[C---:B-1----:R-:W-:Y:S08]  /*8840*/  HMMA.16816.F32 R12, R32.reuse, R28, R12 ;  /* 0x0000001c200c723c */ /* 0x042ff0000000180c */
[C---:B------:R-:W-:Y:S01]  /*8850*/  HMMA.16816.F32 R16, R32.reuse, R30, R16 ;  /* 0x0000001e2010723c */ /* 0x040fe20000001810 */
[----:B------:R-:W-:Y:S07]  /*8860*/  LDSM.16.M88.4 R28, [R204] ;  /* 0x00000000cc1c783b */ /* 0x000fee0000000200 */
[C---:B--2---:R-:W-:Y:S08]  /*8870*/  HMMA.16816.F32 R20, R32.reuse, R132, R20 ;  /* 0x000000842014723c */ /* 0x044ff00000001814 */
[----:B------:R-:W-:Y:S01]  /*8880*/  HMMA.16816.F32 R24, R32, R134, R24 ;  /* 0x000000862018723c */ /* 0x000fe20000001818 */
[----:B------:R-:W1:Y:S04]  /*8890*/  LDSM.16.MT88.4 R32, [R0+0x9800] ;  /* 0x009800000020783b */ /* 0x000e680000004200 */
[----:B------:R-:W2:Y:S03]  /*88a0*/  LDSM.16.MT88.4 R132, [R0+0xb800] ;  /* 0x00b800000084783b */ /* 0x000ea60000004200 */
[C---:B-1----:R-:W-:Y:S08]  /*88b0*/  HMMA.16816.F32 R4, R28.reuse, R32, R4 ;  /* 0x000000201c04723c */ /* 0x042ff00000001804 */
[C---:B------:R-:W-:Y:S01]  /*88c0*/  HMMA.16816.F32 R8, R28.reuse, R34, R8 ;  /* 0x000000221c08723c */ /* 0x040fe20000001808 */
[----:B------:R-:W1:Y:S07]  /*88d0*/  LDSM.16.MT88.4 R32, [R0+0xd800] ;  /* 0x00d800000020783b */ /* 0x000e6e0000004200 */
[C---:B--2---:R-:W-:Y:S08]  /*88e0*/  HMMA.16816.F32 R12, R28.reuse, R132, R12 ;  /* 0x000000841c0c723c */ /* 0x044ff0000000180c */
[C---:B------:R-:W-:Y:S01]  /*88f0*/  HMMA.16816.F32 R16, R28.reuse, R134, R16 ;  /* 0x000000861c10723c */ /* 0x040fe20000001810 */
[----:B------:R-:W-:Y:S07]  /*8900*/  LDSM.16.MT88.4 R132, [R0+0xbc00] ;  /* 0x00bc00000084783b */ /* 0x000fee0000004200 */
[C---:B-1----:R-:W-:Y:S08]  /*8910*/  HMMA.16816.F32 R20, R28.reuse, R32, R20 ;  /* 0x000000201c14723c */ /* 0x042ff00000001814 */
[----:B------:R-:W-:Y:S01]  /*8920*/  HMMA.16816.F32 R24, R28, R34, R24 ;  /* 0x000000221c18723c */ /* 0x000fe20000001818 */
[----:B------:R-:W-:Y:S04]  /*8930*/  LDSM.16.M88.4 R28, [R203] ;  /* 0x00000000cb1c783b */ /* 0x000fe80000000200 */
[----:B------:R-:W1:Y:S03]  /*8940*/  LDSM.16.MT88.4 R32, [R0+0x9c00] ;  /* 0x009c00000020783b */ /* 0x000e660000004200 */
[C---:B-1----:R-:W-:Y:S08]  /*8950*/  HMMA.16816.F32 R4, R28.reuse, R32, R4 ;  /* 0x000000201c04723c */ /* 0x042ff00000001804 */
[C---:B------:R-:W-:Y:S01]  /*8960*/  HMMA.16816.F32 R8, R28.reuse, R34, R8 ;  /* 0x000000221c08723c */ /* 0x040fe20000001808 */
[----:B------:R-:W1:Y:S07]  /*8970*/  LDSM.16.MT88.4 R32, [R0+0xdc00] ;  /* 0x00dc00000020783b */ /* 0x000e6e0000004200 */
[C---:B------:R-:W-:Y:S08]  /*8980*/  HMMA.16816.F32 R12, R28.reuse, R132, R12 ;  /* 0x000000841c0c723c */ /* 0x040ff0000000180c */
[C---:B------:R-:W-:Y:S01]  /*8990*/  HMMA.16816.F32 R16, R28.reuse, R134, R16 ;  /* 0x000000861c10723c */ /* 0x040fe20000001810 */
[----:B----4-:R-:W2:Y:S04]  /*89a0*/  @P0 LDG.E R143, [R140.64+0x20] ;  /* 0x0000200a8c8f0981 */ /* 0x010ea8000c1e1900 */
[----:B------:R-:W-:Y:S04]  /*89b0*/  LDSM.16.MT88.4 R132, [R0+0xc000] ;  /* 0x00c000000084783b */ /* 0x000fe80000004200 */
[----:B------:R-:W3:Y:S04]  /*89c0*/  @P0 LDG.E R144, [R140.64+0xa0] ;  /* 0x0000a00a8c900981 */ /* 0x000ee8000c1e1900 */
[----:B------:R-:W4:Y:S01]  /*89d0*/  @P0 LDG.E R145, [R140.64] ;  /* 0x0000000a8c910981 */ /* 0x000f22000c1e1900 */
[C---:B-1----:R-:W-:Y:S08]  /*89e0*/  HMMA.16816.F32 R20, R28.reuse, R32, R20 ;  /* 0x000000201c14723c */ /* 0x042ff00000001814 */
[----:B------:R-:W-:Y:S01]  /*89f0*/  HMMA.16816.F32 R24, R28, R34, R24 ;  /* 0x000000221c18723c */ /* 0x000fe20000001818 */
[----:B------:R-:W-:Y:S04]  /*8a00*/  LDSM.16.M88.4 R28, [R201+0x2000] ;  /* 0x00200000c91c783b */ /* 0x000fe80000000200 */
[----:B------:R-:W1:Y:S03]  /*8a10*/  LDSM.16.MT88.4 R32, [R0+0xa000] ;  /* 0x00a000000020783b */ /* 0x000e660000004200 */
[C---:B-1----:R-:W-:Y:S08]  /*8a20*/  HMMA.16816.F32 R4, R28.reuse, R32, R4 ;  /* 0x000000201c04723c */ /* 0x042ff00000001804 */
[C---:B------:R-:W-:Y:S01]  /*8a30*/  HMMA.16816.F32 R8, R28.reuse, R34, R8 ;  /* 0x000000221c08723c */ /* 0x040fe20000001808 */
[----:B------:R-:W1:Y:S07]  /*8a40*/  LDSM.16.MT88.4 R32, [R0+0xe000] ;  /* 0x00e000000020783b */ /* 0x000e6e0000004200 */
[C---:B------:R-:W-:Y:S08]  /*8a50*/  HMMA.16816.F32 R12, R28.reuse, R132, R12 ;  /* 0x000000841c0c723c */ /* 0x040ff0000000180c */
[C---:B------:R-:W-:Y:S01]  /*8a60*/  HMMA.16816.F32 R16, R28.reuse, R134, R16 ;  /* 0x000000861c10723c */ /* 0x040fe20000001810 */
[----:B------:R-:W-:Y:S07]  /*8a70*/  LDSM.16.MT88.4 R132, [R0+0xc400] ;  /* 0x00c400000084783b */ /* 0x000fee0000004200 */
        /* <DEDUP_REMOVED lines=17> */
[C---:B------:R-:W-:Y:S01]  /*8b90*/  HMMA.16816.F32 R12, R28.reuse, R132, R12 ;  /* 0x000000841c0c723c */ /* 0x040fe2000000180c */
[----:B--2---:R2:W-:Y:S07]  /*8ba0*/  @P0 STL [R1+0x4], R143 ;  /* 0x0000048f01000387 */ /* 0x0045ee0000100800 */
[C---:B------:R-:W-:Y:S01]  /*8bb0*/  HMMA.16816.F32 R16, R28.reuse, R134, R16 ;  /* 0x000000861c10723c */ /* 0x040fe20000001810 */
[----:B------:R-:W-:Y:S03]  /*8bc0*/  LDSM.16.MT88.4 R132, [R0+0xcc00] ;  /* 0x00cc00000084783b */ /* 0x000fe60000004200 */
[----:B--2---:R-:W-:Y:S04]  /*8bd0*/  IMAD.MOV.U32 R143, RZ, RZ, c[0x0][0x22c] ;  /* 0x00008b00ff8f7624 */ /* 0x004fe800078e00ff */
[----:B------:R-:W-:Y:S01]  /*8be0*/  IMAD R143, R143, c[0x0][0x1c0], RZ ;  /* 0x000070008f8f7a24 */ /* 0x000fe200078e02ff */
[C---:B-1----:R-:W-:Y:S03]  /*8bf0*/  HMMA.16816.F32 R20, R28.reuse, R32, R20 ;  /* 0x000000201c14723c */ /* 0x042fe60000001814 */
[----:B------:R-:W-:Y:S05]  /*8c00*/  IMAD.SHL.U32 R143, R143, 0x10, RZ ;  /* 0x000000108f8f7824 */ /* 0x000fea00078e00ff */
[----:B------:R-:W-:Y:S01]  /*8c10*/  HMMA.16816.F32 R24, R28, R34, R24 ;  /* 0x000000221c18723c */ /* 0x000fe20000001818 */
[----:B------:R-:W-:Y:S04]  /*8c20*/  LDSM.16.M88.4 R28, [R203+0x2000] ;  /* 0x00200000cb1c783b */ /* 0x000fe80000000200 */
[----:B------:R1:W2:Y:S02]  /*8c30*/  LDSM.16.MT88.4 R32, [R0+0xac00] ;  /* 0x00ac00000020783b */ /* 0x0002a40000004200 */
[----:B-1----:R-:W-:Y:S05]  /*8c40*/  IMAD.MOV.U32 R0, RZ, RZ, c[0x0][0x22c] ;  /* 0x00008b00ff007624 */ /* 0x002fea00078e00ff */
[----:B------:R-:W-:Y:S04]  /*8c50*/  IMAD R0, R0, c[0x0][0x1c0], RZ ;  /* 0x0000700000007a24 */ /* 0x000fe800078e02ff */
[----:B------:R-:W-:Y:S01]  /*8c60*/  IMAD R0, R0, 0x30, RZ ;  /* 0x0000003000007824 */ /* 0x000fe200078e02ff */
[C---:B--2---:R-:W-:Y:S07]  /*8c70*/  HMMA.16816.F32 R4, R28.reuse, R32, R4 ;  /* 0x000000201c04723c */ /* 0x044fee0000001804 */
[----:B------:R-:W-:Y:S01]  /*8c80*/  IMAD.MOV.U32 R32, RZ, RZ, R209 ;  /* 0x000000ffff207224 */ /* 0x000fe200078e00d1 */
[C---:B------:R-:W-:Y:S04]  /*8c90*/  HMMA.16816.F32 R8, R28.reuse, R34, R8 ;  /* 0x000000221c08723c */ /* 0x040fe80000001808 */
[----:B------:R-:W-:Y:S03]  /*8ca0*/  IMAD.MOV.U32 R33, RZ, RZ, R208 ;  /* 0x000000ffff217224 */ /* 0x000fe600078e00d0 */
[CC--:B------:R-:W-:Y:S01]  /*8cb0*/  LEA R34, P1, R142.reuse, R32.reuse, 0x2 ;  /* 0x000000208e227211 */ /* 0x0c0fe200078210ff */
[C---:B------:R-:W-:Y:S04]  /*8cc0*/  HMMA.16816.F32 R12, R28.reuse, R132, R12 ;  /* 0x000000841c0c723c */ /* 0x040fe8000000180c */
[-C--:B------:R-:W-:Y:S03]  /*8cd0*/  LEA.HI.X.SX32 R35, R142, R33.reuse, 0x2, P1 ;  /* 0x000000218e237211 */ /* 0x080fe600008f16ff */
[----:B------:R1:W-:Y:S01]  /*8ce0*/  RED.E.ADD.F32.FTZ.RN.STRONG.GPU [R32.64], R4 ;  /* 0x000000042000798e */ /* 0x0003e2000c10e78a */
[C---:B------:R-:W-:Y:S03]  /*8cf0*/  HMMA.16816.F32 R16, R28.reuse, R134, R16 ;  /* 0x000000861c10723c */ /* 0x040fe60000001810 */
[----:B------:R4:W-:Y:S01]  /*8d00*/  RED.E.ADD.F32.FTZ.RN.STRONG.GPU [R34.64], R5 ;  /* 0x000000052200798e */ /* 0x0009e2000c10e78a */
[CC--:B------:R-:W-:Y:S04]  /*8d10*/  LEA R132, P1, R146.reuse, R32.reuse, 0x2 ;  /* 0x0000002092847211 */ /* 0x0c0fe800078210ff */
[C---:B------:R-:W-:Y:S01]  /*8d20*/  HMMA.16816.F32 R20, R28.reuse, R136, R20 ;  /* 0x000000881c14723c */ /* 0x040fe20000001814 */
[----:B------:R-:W2:Y:S03]  /*8d30*/  LDL R137, [R1+0x18] ;  /* 0x0000180001897983 */ /* 0x000ea60000100800 */
[-C--:B------:R-:W-:Y:S01]  /*8d40*/  LEA.HI.X.SX32 R133, R146, R33.reuse, 0x2, P1 ;  /* 0x0000002192857211 */ /* 0x080fe200008f16ff */
[----:B------:R-:W2:Y:S01]  /*8d50*/  LDL R136, [R1+0x20] ;  /* 0x0000200001887983 */ /* 0x000ea20000100800 */
[----:B------:R-:W-:Y:S02]  /*8d60*/  IMAD.MOV.U32 R146, RZ, RZ, c[0x0][0x22c] ;  /* 0x00008b00ff927624 */ /* 0x000fe400078e00ff */
[----:B------:R-:W-:Y:S01]  /*8d70*/  HMMA.16816.F32 R24, R28, R138, R24 ;  /* 0x0000008a1c18723c */ /* 0x000fe20000001818 */
[----:B---3--:R3:W-:Y:S03]  /*8d80*/  @P0 STL [R1], R144 ;  /* 0x0000009001000387 */ /* 0x0087e60000100800 */
[----:B------:R-:W-:Y:S01]  /*8d90*/  IMAD R146, R146, c[0x0][0x1c0], RZ ;  /* 0x0000700092927a24 */ /* 0x000fe200078e02ff */
[----:B----4-:R4:W-:Y:S01]  /*8da0*/  @P0 STL [R1+0x8], R145 ;  /* 0x0000089101000387 */ /* 0x0109e20000100800 */
[CC--:B------:R-:W-:Y:S02]  /*8db0*/  LEA R134, P0, R143.reuse, R32.reuse, 0x2 ;  /* 0x000000208f867211 */ /* 0x0c0fe400078010ff */
[----:B------:R-:W-:Y:S04]  /*8dc0*/  IMAD R146, R146, 0x38, RZ ;  /* 0x0000003892927824 */ /* 0x000fe800078e02ff */
[-C--:B------:R-:W-:Y:S02]  /*8dd0*/  LEA.HI.X.SX32 R135, R143, R33.reuse, 0x2, P0 ;  /* 0x000000218f877211 */ /* 0x080fe400000f16ff */
[CC--:B-1----:R-:W-:Y:S03]  /*8de0*/  LEA R4, P1, R0.reuse, R32.reuse, 0x2 ;  /* 0x0000002000047211 */ /* 0x0c2fe600078210ff */
[----:B------:R-:W-:Y:S01]  /*8df0*/  RED.E.ADD.F32.FTZ.RN.STRONG.GPU [R134.64], R6 ;  /* 0x000000068600798e */ /* 0x000fe2000c10e78a */
[-C--:B------:R-:W-:Y:S03]  /*8e00*/  LEA.HI.X.SX32 R5, R0, R33.reuse, 0x2, P1 ;  /* 0x0000002100057211 */ /* 0x080fe600008f16ff */
[----:B------:R1:W-:Y:S04]  /*8e10*/  RED.E.ADD.F32.FTZ.RN.STRONG.GPU [R132.64], R7 ;  /* 0x000000078400798e */ /* 0x0003e8000c10e78a */
[----:B------:R-:W2:Y:S01]  /*8e20*/  LDL R0, [R1+0x1c] ;  /* 0x00001c0001007983 */ /* 0x000ea20000100800 */
[----:B---3--:R-:W-:Y:S02]  /*8e30*/  IMAD.MOV.U32 R144, RZ, RZ, c[0x0][0x22c] ;  /* 0x00008b00ff907624 */ /* 0x008fe400078e00ff */
[----:B----4-:R-:W-:Y:S02]  /*8e40*/  IMAD.MOV.U32 R145, RZ, RZ, c[0x0][0x22c] ;  /* 0x00008b00ff917624 */ /* 0x010fe400078e00ff */
[----:B------:R-:W-:Y:S02]  /*8e50*/  IMAD R144, R144, c[0x0][0x1c0], RZ ;  /* 0x0000700090907a24 */ /* 0x000fe400078e02ff */
[----:B------:R-:W-:Y:S02]  /*8e60*/  IMAD R145, R145, c[0x0][0x1c0], RZ ;  /* 0x0000700091917a24 */ /* 0x000fe400078e02ff */
[----:B------:R-:W-:Y:S02]  /*8e70*/  IMAD R144, R144, 0x28, RZ ;  /* 0x0000002890907824 */ /* 0x000fe400078e02ff */
[----:B------:R-:W-:Y:S03]  /*8e80*/  IMAD.SHL.U32 R145, R145, 0x20, RZ ;  /* 0x0000002091917824 */ /* 0x000fe600078e00ff */
[CC--:B------:R-:W-:Y:S02]  /*8e90*/  LEA R28, P2, R144.reuse, R32.reuse, 0x2 ;  /* 0x00000020901c7211 */ /* 0x0c0fe400078410ff */
[CC--:B------:R-:W-:Y:S02]  /*8ea0*/  LEA R30, P0, R145.reuse, R32.reuse, 0x2 ;  /* 0x00000020911e7211 */ /* 0x0c0fe400078010ff */
[-C--:B------:R-:W-:Y:S01]  /*8eb0*/  LEA.HI.X.SX32 R29, R144, R33.reuse, 0x2, P2 ;  /* 0x00000021901d7211 */ /* 0x080fe200010f16ff */
[----:B------:R-:W-:Y:S01]  /*8ec0*/  IMAD.MOV.U32 R144, RZ, RZ, c[0x0][0x22c] ;  /* 0x00008b00ff907624 */ /* 0x000fe200078e00ff */
[-C--:B------:R-:W-:Y:S01]  /*8ed0*/  LEA.HI.X.SX32 R31, R145, R33.reuse, 0x2, P0 ;  /* 0x00000021911f7211 */ /* 0x080fe200000f16ff */
[----:B-1----:R-:W3:Y:S01]  /*8ee0*/  LDL R132, [R1+0x14] ;  /* 0x0000140001847983 */ /* 0x002ee20000100800 */
[-C--:B------:R-:W-:Y:S01]  /*8ef0*/  LEA R6, P0, R146, R32.reuse, 0x2 ;  /* 0x0000002092067211 */ /* 0x080fe200078010ff */
[----:B------:R-:W-:Y:S01]  /*8f00*/  IMAD R144, R144, c[0x0][0x1c0], RZ ;  /* 0x0000700090907a24 */ /* 0x000fe200078e02ff */
[C---:B------:R-:W-:Y:S01]  /*8f10*/  IADD3 R133, R143.reuse, 0x40, RZ ;  /* 0x000000408f857810 */ /* 0x040fe20007ffe0ff */
[----:B------:R1:W-:Y:S01]  /*8f20*/  RED.E.ADD.F32.FTZ.RN.STRONG.GPU [R30.64], R8 ;  /* 0x000000081e00798e */ /* 0x0003e2000c10e78a */
[-C--:B------:R-:W-:Y:S01]  /*8f30*/  LEA.HI.X.SX32 R7, R146, R33.reuse, 0x2, P0 ;  /* 0x0000002192077211 */ /* 0x080fe200000f16ff */
[----:B------:R-:W-:Y:S01]  /*8f40*/  IMAD.SHL.U32 R144, R144, 0x10, RZ ;  /* 0x0000001090907824 */ /* 0x000fe200078e00ff */
[----:B------:R-:W-:Y:S01]  /*8f50*/  IADD3 R134, R143, 0x40, RZ ;  /* 0x000000408f867810 */ /* 0x000fe20007ffe0ff */
[----:B------:R4:W-:Y:S01]  /*8f60*/  RED.E.ADD.F32.FTZ.RN.STRONG.GPU [R28.64], R9 ;  /* 0x000000091c00798e */ /* 0x0009e2000c10e78a */
[----:B------:R-:W-:Y:S02]  /*8f70*/  IMAD.MOV.U32 R145, RZ, RZ, c[0x0][0x22c] ;  /* 0x00008b00ff917624 */ /* 0x000fe400078e00ff */
[----:B------:R-:W-:Y:S01]  /*8f80*/  IADD3 R144, R144, 0x20, RZ ;  /* 0x0000002090907810 */ /* 0x000fe20007ffe0ff */
[----:B------:R4:W-:Y:S01]  /*8f90*/  RED.E.ADD.F32.FTZ.RN.STRONG.GPU [R4.64], R10 ;  /* 0x0000000a0400798e */ /* 0x0009e2000c10e78a */
[----:B------:R-:W-:Y:S02]  /*8fa0*/  IMAD R145, R145, c[0x0][0x1c0], RZ ;  /* 0x0000700091917a24 */ /* 0x000fe400078e02ff */
[C---:B------:R-:W-:Y:S01]  /*8fb0*/  IMAD.IADD R133, R142.reuse, 0x1, R133 ;  /* 0x000000018e857824 */ /* 0x040fe200078e0285 */
[----:B------:R-:W-:Y:S01]  /*8fc0*/  RED.E.ADD.F32.FTZ.RN.STRONG.GPU [R6.64], R11 ;  /* 0x0000000b0600798e */ /* 0x000fe2000c10e78a */
[----:B------:R-:W-:Y:S02]  /*8fd0*/  IMAD.SHL.U32 R145, R145, 0x10, RZ ;  /* 0x0000001091917824 */ /* 0x000fe400078e00ff */
[C---:B------:R-:W-:Y:S01]  /*8fe0*/  IMAD.IADD R133, R142.reuse, 0x1, R133 ;  /* 0x000000018e857824 */ /* 0x040fe200078e0285 */
[----:B------:R4:W-:Y:S02]  /*8ff0*/  RED.E.ADD.F32.FTZ.RN.STRONG.GPU [R32.64+0x80], R12 ;  /* 0x0000800c2000798e */ /* 0x0009e4000c10e78a */
[----:B------:R-:W-:Y:S01]  /*9000*/  IADD3 R146, R145, 0x20, RZ ;  /* 0x0000002091927810 */ /* 0x000fe20007ffe0ff */
[----:B------:R-:W-:Y:S01]  /*9010*/  IMAD.IADD R133, R142, 0x1, R133 ;  /* 0x000000018e857824 */ /* 0x000fe200078e0285 */
[----:B------:R4:W-:Y:S03]  /*9020*/  RED.E.ADD.F32.FTZ.RN.STRONG.GPU [R34.64+0x80], R13 ;  /* 0x0000800d2200798e */ /* 0x0009e6000c10e78a */
[----:B------:R-:W-:Y:S01]  /*9030*/  IMAD.IADD R146, R147, 0x1, R146 ;  /* 0x0000000193927824 */ /* 0x000fe200078e0292 */
[C---:B-1----:R-:W-:Y:S02]  /*9040*/  IADD3 R31, R143.reuse, 0x40, RZ ;  /* 0x000000408f1f7810 */ /* 0x042fe40007ffe0ff */
[----:B------:R-:W-:Y:S02]  /*9050*/  IADD3 R30, R143, 0x40, RZ ;  /* 0x000000408f1e7810 */ /* 0x000fe40007ffe0ff */
[-C--:B----4-:R-:W-:Y:S01]  /*9060*/  LEA R28, P1, R146, R32.reuse, 0x2 ;  /* 0x00000020921c7211 */ /* 0x090fe200078210ff */
[C---:B------:R-:W-:Y:S02]  /*9070*/  IMAD.IADD R31, R142.reuse, 0x1, R31 ;  /* 0x000000018e1f7824 */ /* 0x040fe400078e021f */
[----:B------:R-:W-:Y:S01]  /*9080*/  IMAD.IADD R30, R142, 0x1, R30 ;  /* 0x000000018e1e7824 */ /* 0x000fe200078e021e */
[-C--:B------:R-:W-:Y:S02]  /*9090*/  LEA R4, P0, R144, R32.reuse, 0x2 ;  /* 0x0000002090047211 */ /* 0x080fe400078010ff */
[-C--:B------:R-:W-:Y:S01]  /*90a0*/  LEA.HI.X.SX32 R29, R146, R33.reuse, 0x2, P1 ;  /* 0x00000021921d7211 */ /* 0x080fe200008f16ff */
[----:B------:R-:W-:Y:S01]  /*90b0*/  IMAD.IADD R30, R142, 0x1, R30 ;  /* 0x000000018e1e7824 */ /* 0x000fe200078e021e */
[-C--:B------:R-:W-:Y:S02]  /*90c0*/  LEA.HI.X.SX32 R5, R144, R33.reuse, 0x2, P0 ;  /* 0x0000002190057211 */ /* 0x080fe400000f16ff */
[C---:B------:R-:W-:Y:S02]  /*90d0*/  IADD3 R144, R145.reuse, 0x20, RZ ;  /* 0x0000002091907810 */ /* 0x040fe40007ffe0ff */
[----:B------:R-:W-:Y:S01]  /*90e0*/  IADD3 R145, R145, 0x20, RZ ;  /* 0x0000002091917810 */ /* 0x000fe20007ffe0ff */
[----:B------:R1:W-:Y:S01]  /*90f0*/  RED.E.ADD.F32.FTZ.RN.STRONG.GPU [R4.64], R14 ;  /* 0x0000000e0400798e */ /* 0x0003e2000c10e78a */
[-C--:B------:R-:W-:Y:S01]  /*9100*/  LEA R12, P4, R31, R32.reuse, 0x2 ;  /* 0x000000201f0c7211 */ /* 0x080fe200078810ff */
[C---:B------:R-:W-:Y:S02]  /*9110*/  IMAD.IADD R144, R147.reuse, 0x1, R144 ;  /* 0x0000000193907824 */ /* 0x040fe400078e0290 */
[C---:B------:R-:W-:Y:S01]  /*9120*/  IMAD.IADD R145, R147.reuse, 0x1, R145 ;  /* 0x0000000193917824 */ /* 0x040fe200078e0291 */
[----:B------:R4:W-:Y:S01]  /*9130*/  RED.E.ADD.F32.FTZ.RN.STRONG.GPU [R28.64], R15 ;  /* 0x0000000f1c00798e */ /* 0x0009e2000c10e78a */
[----:B------:R-:W-:Y:S01]  /*9140*/  IMAD.IADD R144, R147, 0x1, R144 ;  /* 0x0000000193907824 */ /* 0x000fe200078e0290 */
[-C--:B------:R-:W-:Y:S01]  /*9150*/  LEA.HI.X.SX32 R13, R31, R33.reuse, 0x2, P4 ;  /* 0x000000211f0d7211 */ /* 0x080fe200020f16ff */
[C---:B------:R-:W-:Y:S02]  /*9160*/  IMAD.IADD R145, R147.reuse, 0x1, R145 ;  /* 0x0000000193917824 */ /* 0x040fe400078e0291 */
[----:B------:R-:W-:Y:S03]  /*9170*/  IMAD.IADD R144, R147, 0x1, R144 ;  /* 0x0000000193907824 */ /* 0x000fe600078e0290 */
[CC--:B------:R-:W-:Y:S02]  /*9180*/  LEA R10, P0, R145.reuse, R32.reuse, 0x2 ;  /* 0x00000020910a7211 */ /* 0x0c0fe400078010ff */
[CC--:B------:R-:W-:Y:S02]  /*9190*/  LEA R8, P2, R144.reuse, R32.reuse, 0x2 ;  /* 0x0000002090087211 */ /* 0x0c0fe400078410ff */
[-C--:B------:R-:W-:Y:S02]  /*91a0*/  LEA.HI.X.SX32 R11, R145, R33.reuse, 0x2, P0 ;  /* 0x00000021910b7211 */ /* 0x080fe400000f16ff */
[-C--:B------:R-:W-:Y:S03]  /*91b0*/  LEA.HI.X.SX32 R9, R144, R33.reuse, 0x2, P2 ;  /* 0x0000002190097211 */ /* 0x080fe600010f16ff */
[----:B------:R4:W-:Y:S04]  /*91c0*/  RED.E.ADD.F32.FTZ.RN.STRONG.GPU [R10.64], R16 ;  /* 0x000000100a00798e */ /* 0x0009e8000c10e78a */
[----:B------:R4:W-:Y:S01]  /*91d0*/  RED.E.ADD.F32.FTZ.RN.STRONG.GPU [R8.64], R17 ;  /* 0x000000110800798e */ /* 0x0009e2000c10e78a */
[CC--:B-1----:R-:W-:Y:S04]  /*91e0*/  LEA R14, P5, R134.reuse, R32.reuse, 0x2 ;  /* 0x00000020860e7211 */ /* 0x0c2fe800078a10ff */
[-C--:B----4-:R-:W-:Y:S02]  /*91f0*/  LEA.HI.X.SX32 R15, R134, R33.reuse, 0x2, P5 ;  /* 0x00000021860f7211 */ /* 0x090fe400028f16ff */
[CC--:B------:R-:W-:Y:S02]  /*9200*/  LEA R10, P3, R30.reuse, R32.reuse, 0x2 ;  /* 0x000000201e0a7211 */ /* 0x0c0fe400078610ff */
        /* <DEDUP_REMOVED lines=23> */
[----:B------:R-:W-:Y:S01]  /*9380*/  LDSM.16.MT88.4 R16, [R3+0x1000] ;  /* 0x001000000310783b */ /* 0x000fe20000004200 */
[C---:B---3--:R-:W-:Y:S03]  /*9390*/  LEA R6, P1, R132.reuse, R32, 0x2 ;  /* 0x0000002084067211 */ /* 0x048fe600078210ff */
[----:B------:R-:W-:Y:S01]  /*93a0*/  LDSM.16.MT88.4 R20, [R3+0x400] ;  /* 0x000400000314783b */ /* 0x000fe20000004200 */
[----:B------:R-:W-:Y:S02]  /*93b0*/  LEA.HI.X.SX32 R7, R132, R33, 0x2, P1 ;  /* 0x0000002184077211 */ /* 0x000fe400008f16ff */
[----:B------:R-:W-:Y:S01]  /*93c0*/  PLOP3.LUT P1, PT, PT, PT, UP0, 0x80, 0x0 ;  /* 0x000000000000781c */ /* 0x000fe20003f2f008 */
[----:B------:R-:W-:Y:S01]  /*93d0*/  LDSM.16.MT88.4 R32, [R2+0xf800] ;  /* 0x00f800000220783b */ /* 0x000fe20000004200 */
[----:B------:R-:W-:Y:S03]  /*93e0*/  @UP2 UIADD3 UR18, UP0, UR18, -0x100, URZ ;  /* 0xffffff0012122890 */ /* 0x000fe6000ff1e03f */
[----:B------:R-:W-:Y:S01]  /*93f0*/  RED.E.ADD.F32.FTZ.RN.STRONG.GPU [R6.64], R26 ;  /* 0x0000001a0600798e */ /* 0x000fe2000c10e78a */
[----:B------:R-:W-:Y:S03]  /*9400*/  @UP2 UIADD3.X UR17, UR17, -0x1, URZ, UP0, !UPT ;  /* 0xffffffff11112890 */ /* 0x000fe600087fe43f */
[----:B------:R-:W-:Y:S04]  /*9410*/  RED.E.ADD.F32.FTZ.RN.STRONG.GPU [R4.64], R27 ;  /* 0x0000001b0400798e */ /* 0x000fe8000c10e78a */
[----:B------:R-:W1:Y:S01]  /*9420*/  LDSM.16.MT88.4 R4, [R2+0xf000] ;  /* 0x00f000000204783b */ /* 0x000e620000004200 */
[----:B------:R-:W-:Y:S03]  /*9430*/  @P1 IADD3 R0, R3, 0x3000, RZ ;  /* 0x0000300003001810 */ /* 0x000fe60007ffe0ff */
        /* <DEDUP_REMOVED lines=277> */
.L_x_691:
        /* <DEDUP_REMOVED lines=18> */
.L_x_692:
        /* <DEDUP_REMOVED lines=11> */
[----:B------:R-:W-:-:S03]  /*a760*/  IMAD.WIDE.U32 R4, R0, c[0x0][0x3a0], R6 ;  /* 0x0000e80000047a25 */ /* 0x000fc600078e0006 */
[----:B------:R-:W-:Y:S02]  /*a770*/  UIMAD UR4, UR25, UR5, UR4 ;  /* 0x00000005190472a4 */ /* 0x000fe4000f8e0204 */
[----:B------:R-:W-:-:S04]  /*a780*/  IADD3 R4, P0, R4, UR14, RZ ;  /* 0x0000000e04047c10 */ /* 0x000fc8000ff1e0ff */
[----:B------:R-:W-:Y:S01]  /*a790*/  IMAD.U32 R8, RZ, RZ, UR4 ;  /* 0x00000004ff087e24 */ /* 0x000fe2000f8e00ff */
[----:B------:R-:W-:Y:S02]  /*a7a0*/  ULDC.64 UR4, c[0x0][0x3b8] ;  /* 0x0000ee0000047ab9 */ /* 0x000fe40000000a00 */
[----:B------:R-:W-:Y:S01]  /*a7b0*/  UIMAD UR4, UR60, UR4, URZ ;  /* 0x000000043c0472a4 */ /* 0x000fe2000f8e023f */
[----:B------:R2:W3:Y:S01]  /*a7c0*/  LDS.128 R36, [R3+0xa000] ;  /* 0x00a0000003247984 */ /* 0x0004e20000000c00 */
        /* <DEDUP_REMOVED lines=36> */
.L_x_694:
[----:B------:R-:W-:Y:S05]  /*aa10*/  BSYNC B0 ;  /* 0x0000000000007941 */ /* 0x000fea0003800000 */
.L_x_693:
        /* <DEDUP_REMOVED lines=20> */
.L_x_696:
[----:B------:R-:W-:Y:S05]  /*ab60*/  BSYNC B0 ;  /* 0x0000000000007941 */ /* 0x000fea0003800000 */
.L_x_695:
        /* <DEDUP_REMOVED lines=30> */
.L_x_698:
[----:B------:R-:W-:Y:S05]  /*ad50*/  BSYNC B0 ;  /* 0x0000000000007941 */ /* 0x000fea0003800000 */
.L_x_697:
        /* <DEDUP_REMOVED lines=16> */
.L_x_672:
[----:B------:R-:W-:Y:S05]  /*ae60*/  BSYNC B1 ;  /* 0x0000000000017941 */ /* 0x000fea0003800000 */
.L_x_658:
        /* <DEDUP_REMOVED lines=11> */
.L_x_699:
[----:B------:R-:W-:Y:S05]  /*af20*/  EXIT ;  /* 0x000000000000794d */ /* 0x000fea0003800000 */
.L_x_701:
        /* <DEDUP_REMOVED lines=13> */
.L_x_1294:


//--------------------- .text._ZN5flash44flash_bwd_dq_dk_dv_loop_seqk_parallel_kernelI23Flash_bwd_kernel_traitsILi96ELi64ELi128ELi8ELi2ELi4ELi4ELb1ELb0EN7cutlass6half_tE19Flash_kernel_traitsILi96ELi64ELi128ELi8ES3_EELb0ELb0ELb1ELb1ELb0ELb0ELb1EEEvNS_16Flash_bwd_paramsE --------------------------
	.section	.text._ZN5flash44flash_bwd_dq_dk_dv_loop_seqk_parallel_kernelI23Flash_bwd_kernel_traitsILi96ELi64ELi128ELi8ELi2ELi4ELi4ELb1ELb0EN7cutlass6half_tE19Flash_kernel_traitsILi96ELi64ELi128ELi8ES3_EELb0ELb0ELb1ELb1ELb0ELb0ELb1EEEvNS_16Flash_bwd_paramsE,"ax",@progbits
	.sectioninfo	@"SHI_REGISTERS=255"
	.align	128
        .global         _ZN5flash44flash_bwd_dq_dk_dv_loop_seqk_parallel_kernelI23Flash_bwd_kernel_traitsILi96ELi64ELi128ELi8ELi2ELi4ELi4ELb1ELb0EN7cutlass6half_tE19Flash_kernel_traitsILi96ELi64ELi128ELi8ES3_EELb0ELb0ELb1ELb1ELb0ELb0ELb1EEEvNS_16Flash_bwd_paramsE
        .type           _ZN5flash44flash_bwd_dq_dk_dv_loop_seqk_parallel_kernelI23Flash_bwd_kernel_traitsILi96ELi64ELi128ELi8ELi2ELi4ELi4ELb1ELb0EN7cutlass6half_tE19Flash_kernel_traitsILi96ELi64ELi128ELi8ES3_EELb0ELb0ELb1ELb1ELb0ELb0ELb1EEEvNS_16Flash_bwd_paramsE,@function
        .size           _ZN5flash44flash_bwd_dq_dk_dv_loop_seqk_parallel_kernelI23Flash_bwd_kernel_traitsILi96ELi64ELi128ELi8ELi2ELi4ELi4ELb1ELb0EN7cutlass6half_tE19Flash_kernel_traitsILi96ELi64ELi128ELi8ES3_EELb0ELb0ELb1ELb1ELb0ELb0ELb1EEEvNS_16Flash_bwd_paramsE,(.L_x_1295 - _ZN5flash44flash_bwd_dq_dk_dv_loop_seqk_parallel_kernelI23Flash_bwd_kernel_traitsILi96ELi64ELi128ELi8ELi2ELi4ELi4ELb1ELb0EN7cutlass6half_tE19Flash_kernel_traitsILi96ELi64ELi128ELi8ES3_EELb0ELb0ELb1ELb1ELb0ELb0ELb1EEEvNS_16Flash_bwd_paramsE)
        .other          _ZN5flash44flash_bwd_dq_dk_dv_loop_seqk_parallel_kernelI23Flash_bwd_kernel_traitsILi96ELi64ELi128ELi8ELi2ELi4ELi4ELb1ELb0EN7cutlass6half_tE19Flash_kernel_traitsILi96ELi64ELi128ELi8ES3_EELb0ELb0ELb1ELb1ELb0ELb0ELb1EEEvNS_16Flash_bwd_paramsE,@"STO_CUDA_ENTRY STV_DEFAULT"
_ZN5flash44flash_bwd_dq_dk_dv_loop_seqk_parallel_kernelI23Flash_bwd_kernel_traitsILi96ELi64ELi128ELi8ELi2ELi4ELi4ELb1ELb0EN7cutlass6half_tE19Flash_kernel_traitsILi96ELi64ELi128ELi8ES3_EELb0ELb0ELb1ELb1ELb0ELb0ELb1EEEvNS_16Flash_bwd_paramsE:
.text._ZN5flash44flash_bwd_dq_dk_dv_loop_seqk_parallel_kernelI23Flash_bwd_kernel_traitsILi96ELi64ELi128ELi8ELi2ELi4ELi4ELb1ELb0EN7cutlass6half_tE19Flash_kernel_traitsILi96ELi64ELi128ELi8ES3_EELb0ELb0ELb1ELb1ELb0ELb0ELb1EEEvNS_16Flash_bwd_paramsE:
        /* <DEDUP_REMOVED lines=60> */
[----:B------:R-:W-:Y:S01]  /*03c0*/  STL [R1+0x10], R22 ;  /* 0x0000101601007387 */ /* 0x000fe20000100800 */
        /* <DEDUP_REMOVED lines=29> */
[----:B------:R-:W-:Y:S01]  /*05a0*/  ULDC UR44, c[0x0][0x2e8] ;  /* 0x0000ba00002c7ab9 */ /* 0x000fe20000000800 */
[----:B------:R-:W-:Y:S01]  /*05b0*/  LOP3.LUT R0, R0, R3, RZ, 0x3c, !PT ;  /* 0x0000000300007212 */ /* 0x000fe200078e3cff */
[----:B------:R-:W-:Y:S01]  /*05c0*/  ULOP3.LUT UR60, UR38, UR60, URZ, 0x3c, !UPT ;  /* 0x0000003c263c7292 */ /* 0x000fe2000f8e3c3f */
[----:B------:R-:W-:Y:S01]  /*05d0*/  LEA.HI R19, R2, R10, RZ, 0x2 ;  /* 0x0000000a02137211 */ /* 0x000fe200078f10ff */
[----:B------:R-:W-:Y:S01]  /*05e0*/  USHF.R.S32.HI UR61, URZ, 0x1f, UR38 ;  /* 0x0000001f3f3d7899 */ /* 0x000fe20008011426 */
[----:B------:R-:W-:Y:S01]  /*05f0*/  SHF.R.S32.HI R3, RZ, 0x1f, R6 ;  /* 0x0000001fff037819 */ /* 0x000fe20000011406 */
[----:B------:R-:W-:Y:S01]  /*0600*/  IMAD.U32 R0, R4, 0x20, R0 ;  /* 0x0000002004007824 */ /* 0x000fe200078e0000 */
[----:B------:R-:W-:Y:S01]  /*0610*/  LEA.HI R2, R11, R11, RZ, 0x1 ;  /* 0x0000000b0b027211 */ /* 0x000fe200078f08ff */
[----:B------:R-:W-:Y:S01]  /*0620*/  UISETP.NE.AND UP6, UPT, UR10, URZ, UPT ;  /* 0x0000003f0a00728c */ /* 0x000fe2000bfc5270 */
[----:B------:R-:W-:Y:S01]  /*0630*/  LEA.HI R10, R3, R6, RZ, 0x3 ;  /* 0x00000006030a7211 */ /* 0x000fe200078f18ff */
[----:B------:R-:W-:Y:S01]  /*0640*/  UIMAD.WIDE.U32 UR46, UR40, UR48, URZ ;  /* 0x00000030282e72a5 */ /* 0x000fe2000f8e003f */
[----:B------:R1:W-:Y:S01]  /*0650*/  STL [R1+0x44], R0 ;  /* 0x0000440001007387 */ /* 0x0003e20000100800 */
[----:B------:R-:W-:Y:S01]  /*0660*/  LOP3.LUT R3, R2, 0x3fffffe, RZ, 0xc0, !PT ;  /* 0x03fffffe02037812 */ /* 0x000fe200078ec0ff */
[----:B------:R-:W-:Y:S01]  /*0670*/  UIMAD UR55, UR41, UR48, URZ ;  /* 0x00000030293772a4 */ /* 0x000fe2000f8e023f */
[----:B------:R-:W-:Y:S01]  /*0680*/  SHF.R.S32.HI R9, RZ, 0x6, R13 ;  /* 0x00000006ff097819 */ /* 0x000fe2000001140d */
[----:B------:R-:W-:Y:S01]  /*0690*/  USHF.R.S32.HI UR57, URZ, 0x1f, UR51 ;  /* 0x0000001f3f397899 */ /* 0x000fe20008011433 */
[----:B------:R-:W-:Y:S01]  /*06a0*/  LOP3.LUT R5, R10, 0xfffffff8, RZ, 0xc0, !PT ;  /* 0xfffffff80a057812 */ /* 0x000fe200078ec0ff */
[----:B------:R-:W-:Y:S01]  /*06b0*/  IMAD.IADD R7, R11, 0x1, -R3 ;  /* 0x000000010b077824 */ /* 0x000fe200078e0a03 */
[----:B------:R-:W-:Y:S01]  /*06c0*/  SHF.R.S32.HI R2, RZ, 0x1, R2 ;  /* 0x00000001ff027819 */ /* 0x000fe20000011402 */
[----:B------:R-:W-:Y:S01]  /*06d0*/  IMAD R3, R9, 0x4, R15 ;  /* 0x0000000409037824 */ /* 0x000fe200078e020f */
[----:B------:R-:W-:Y:S01]  /*06e0*/  LOP3.LUT P2, RZ, R8, 0x2, RZ, 0xc0, !PT ;  /* 0x0000000208ff7812 */ /* 0x000fe2000784c0ff */
[----:B------:R-:W-:Y:S01]  /*06f0*/  IMAD.IADD R13, R6, 0x1, -R5 ;  /* 0x00000001060d7824 */ /* 0x000fe200078e0a05 */
[C---:B------:R-:W-:Y:S01]  /*0700*/  LOP3.LUT P4, RZ, R2.reuse, 0x2, RZ, 0xc0, !PT ;  /* 0x0000000202ff7812 */ /* 0x040fe2000788c0ff */
[----:B------:R-:W-:Y:S01]  /*0710*/  IMAD R17, R3, 0x8, R7 ;  /* 0x0000000803117824 */ /* 0x000fe200078e0207 */
[----:B------:R-:W-:Y:S01]  /*0720*/  UIMAD UR54, UR4, UR54, URZ ;  /* 0x00000036043672a4 */ /* 0x000fe2000f8e023f */
[----:B------:R-:W-:Y:S01]  /*0730*/  IMAD.SHL.U32 R3, R11, 0x40, RZ ;  /* 0x000000400b037824 */ /* 0x000fe200078e00ff */
[C---:B------:R-:W-:Y:S01]  /*0740*/  LOP3.LUT P5, RZ, R13.reuse, 0x2, RZ, 0xc0, !PT ;  /* 0x000000020dff7812 */ /* 0x040fe200078ac0ff */
[----:B------:R-:W-:Y:S01]  /*0750*/  @!UP5 UIMAD UR53, UR5, UR53, URZ ;  /* 0x000000350535d2a4 */ /* 0x000fe2000f8e023f */
[----:B------:R-:W-:Y:S01]  /*0760*/  LOP3.LUT P6, RZ, R13, 0x4, RZ, 0xc0, !PT ;  /* 0x000000040dff7812 */ /* 0x000fe200078cc0ff */
[----:B------:R-:W-:Y:S01]  /*0770*/  USHF.R.S32.HI UR52, URZ, 0x1f, UR45 ;  /* 0x0000001f3f347899 */ /* 0x000fe2000801142d */
[----:B------:R-:W-:Y:S01]  /*0780*/  LOP3.LUT R5, R3, 0x1c0, RZ, 0xc0, !PT ;  /* 0x000001c003057812 */ /* 0x000fe200078ec0ff */
[----:B------:R-:W-:Y:S01]  /*0790*/  IMAD.SHL.U32 R3, R2, 0x40, RZ ;  /* 0x0000004002037824 */ /* 0x000fe200078e00ff */
[C---:B------:R-:W-:Y:S01]  /*07a0*/  SEL R218, R222.reuse, 0xffffffe0, !P5 ;  /* 0xffffffe0deda7807 */ /* 0x040fe20006800000 */
[----:B------:R-:W-:Y:S01]  /*07b0*/  UMOV UR43, 0xffffd000 ;  /* 0xffffd000002b7882 */ /* 0x000fe20000000000 */
[----:B------:R-:W-:-:S02]  /*07c0*/  SEL R213, R222, 0xffffffe0, !P4 ;  /* 0xffffffe0ded57807 */ /* 0x000fc40006000000 */
[----:B-1----:R-:W-:Y:S02]  /*07d0*/  LEA.HI R0, R6, R6, RZ, 0x1 ;  /* 0x0000000606007211 */ /* 0x002fe400078f08ff */
[----:B------:R-:W-:Y:S02]  /*07e0*/  SEL R219, R219, 0x40, P6 ;  /* 0x00000040dbdb7807 */ /* 0x000fe40003000000 */
[----:B------:R-:W-:-:S05]  /*07f0*/  LOP3.LUT R4, R0, 0x7fffffe, RZ, 0xc0, !PT ;  /* 0x07fffffe00047812 */ /* 0x000fca00078ec0ff */
[----:B------:R-:W-:Y:S01]  /*0800*/  IMAD.IADD R16, R6, 0x1, -R4 ;  /* 0x0000000106107824 */ /* 0x000fe200078e0a04 */
[----:B------:R-:W-:Y:S02]  /*0810*/  LOP3.LUT R4, R8, 0x1, RZ, 0xc0, !PT ;  /* 0x0000000108047812 */ /* 0x000fe400078ec0ff */
[--C-:B------:R-:W-:Y:S02]  /*0820*/  SHF.R.S32.HI R6, RZ, 0x1, R0.reuse ;  /* 0x00000001ff067819 */ /* 0x100fe40000011400 */
[----:B------:R-:W-:Y:S02]  /*0830*/  ISETP.NE.U32.AND P3, PT, R4, 0x1, PT ;  /* 0x000000010400780c */ /* 0x000fe40003f65070 */
[----:B------:R-:W-:Y:S01]  /*0840*/  SHF.R.S32.HI R4, RZ, 0x1f, R0 ;  /* 0x0000001fff047819 */ /* 0x000fe20000011400 */
[----:B------:R-:W-:Y:S01]  /*0850*/  IMAD.SHL.U32 R0, R12, 0x10, RZ ;  /* 0x000000100c007824 */ /* 0x000fe200078e00ff */
[----:B------:R-:W-:Y:S02]  /*0860*/  SEL R243, R243, 0x10, !P3 ;  /* 0x00000010f3f37807 */ /* 0x000fe40005800000 */
[----:B------:R-:W-:-:S02]  /*0870*/  LEA.HI R4, R4, R6, RZ, 0x2 ;  /* 0x0000000604047211 */ /* 0x000fc400078f10ff */
[----:B------:R-:W-:Y:S02]  /*0880*/  LOP3.LUT R2, R5, 0x30, R0, 0xf8, !PT ;  /* 0x0000003005027812 */ /* 0x000fe400078ef800 */
[----:B------:R-:W-:Y:S02]  /*0890*/  LOP3.LUT R0, R3, 0xc0, RZ, 0xc0, !PT ;  /* 0x000000c003007812 */ /* 0x000fe400078ec0ff */
[----:B------:R-:W-:Y:S02]  /*08a0*/  LOP3.LUT R3, R4, 0xfffffffc, RZ, 0xc0, !PT ;  /* 0xfffffffc04037812 */ /* 0x000fe400078ec0ff */
[--C-:B------:R-:W-:Y:S02]  /*08b0*/  LOP3.LUT R4, R2, 0x8, R14.reuse, 0xf8, !PT ;  /* 0x0000000802047812 */ /* 0x100fe400078ef80e */
[----:B------:R-:W-:Y:S01]  /*08c0*/  LOP3.LUT R2, R0, 0x8, R14, 0xf8, !PT ;  /* 0x0000000800027812 */ /* 0x000fe200078ef80e */
[----:B------:R-:W-:Y:S01]  /*08d0*/  IMAD.IADD R11, R6, 0x1, -R3 ;  /* 0x00000001060b7824 */ /* 0x000fe200078e0a03 */
[----:B------:R-:W-:Y:S01]  /*08e0*/  SHF.R.U32.HI R0, RZ, 0x3, R0 ;  /* 0x00000003ff007819 */ /* 0x000fe20000011600 */
[----:B------:R-:W-:-:S02]  /*08f0*/  IMAD.SHL.U32 R3, R9, 0x20, RZ ;  /* 0x0000002009037824 */ /* 0x000fc400078e00ff */
[----:B------:R-:W-:Y:S01]  /*0900*/  IMAD.SHL.U32 R6, R18, 0x2, RZ ;  /* 0x0000000212067824 */ /* 0x000fe200078e00ff */
[----:B------:R-:W-:Y:S02]  /*0910*/  LOP3.LUT R214, R2, R0, RZ, 0x3c, !PT ;  /* 0x0000000002d67212 */ /* 0x000fe400078e3cff */
[----:B------:R-:W-:Y:S02]  /*0920*/  SHF.R.U32.HI R0, RZ, 0x3, R5 ;  /* 0x00000003ff007819 */ /* 0x000fe40000011605 */
[----:B------:R-:W-:Y:S01]  /*0930*/  LEA.HI R5, R8, R8, RZ, 0x1 ;  /* 0x0000000808057211 */ /* 0x000fe200078f08ff */
[----:B------:R-:W-:Y:S01]  /*0940*/  IMAD.U32 R214, R17, 0x20, R214 ;  /* 0x0000002011d67824 */ /* 0x000fe200078e00d6 */
[----:B------:R-:W-:Y:S02]  /*0950*/  LOP3.LUT R14, R4, R0, RZ, 0x3c, !PT ;  /* 0x00000000040e7212 */ /* 0x000fe400078e3cff */
[----:B------:R-:W-:Y:S01]  /*0960*/  LOP3.LUT R0, R5, 0x3fffffe, RZ, 0xc0, !PT ;  /* 0x03fffffe05007812 */ /* 0x000fe200078ec0ff */
[C---:B------:R-:W-:Y:S01]  /*0970*/  IMAD R213, R214.reuse, 0x2, R213 ;  /* 0x00000002d6d57824 */ /* 0x040fe200078e02d5 */
[----:B------:R-:W-:Y:S01]  /*0980*/  SHF.R.S32.HI R2, RZ, 0x3, R10 ;  /* 0x00000003ff027819 */ /* 0x000fe2000001140a */
[----:B------:R-:W-:Y:S01]  /*0990*/  IMAD.SHL.U32 R214, R214, 0x2, RZ ;  /* 0x00000002d6d67824 */ /* 0x000fe200078e00ff */
[----:B------:R-:W-:Y:S01]  /*09a0*/  LOP3.LUT P0, RZ, R11, 0x2, RZ, 0xc0, !PT ;  /* 0x000000020bff7812 */ /* 0x000fe2000780c0ff */
[----:B------:R-:W-:-:S02]  /*09b0*/  IMAD.IADD R7, R8, 0x1, -R0 ;  /* 0x0000000108077824 */ /* 0x000fc400078e0a00 */
[----:B------:R-:W-:Y:S01]  /*09c0*/  IMAD.SHL.U32 R0, R8, 0x40, RZ ;  /* 0x0000004008007824 */ /* 0x000fe200078e00ff */
[----:B------:R-:W-:Y:S01]  /*09d0*/  SEL R222, R222, 0xffffffe0, !P0 ;  /* 0xffffffe0dede7807 */ /* 0x000fe20004000000 */
[----:B------:R-:W-:Y:S02]  /*09e0*/  IMAD R16, R2, 0x8, R16 ;  /* 0x0000000802107824 */ /* 0x000fe400078e0210 */
[----:B------:R-:W-:Y:S01]  /*09f0*/  IMAD R217, R12, 0x2, R2 ;  /* 0x000000020cd97824 */ /* 0x000fe200078e0202 */
[----:B------:R-:W-:Y:S02]  /*0a00*/  LOP3.LUT R0, R0, 0x1c0, RZ, 0xc0, !PT ;  /* 0x000001c000007812 */ /* 0x000fe400078ec0ff */
[----:B------:R-:W-:Y:S02]  /*0a10*/  SHF.R.S32.HI R2, RZ, 0x7, R20 ;  /* 0x00000007ff027819 */ /* 0x000fe40000011414 */
        /* <DEDUP_REMOVED lines=70> */
.L_x_745:
        /* <DEDUP_REMOVED lines=53> */
.L_x_702:
        /* <DEDUP_REMOVED lines=67> */
.L_x_704:
        /* <DEDUP_REMOVED lines=18> */
.L_x_705:
        /* <DEDUP_REMOVED lines=71> */
.L_x_706:
[----:B------:R-:W-:Y:S02]  /*1b90*/  UMOV UR11, UR54 ;  /* 0x00000036000b7c82 */ /* 0x000fe40008000000 */
.L_x_707:
[----:B------:R-:W2:Y:S04]  /*1ba0*/  LDL.64 R4, [R1+0x10] ;  /* 0x0000100001047983 */ /* 0x000ea80000100a00 */
[----:B------:R1:W2:Y:S01]  /*1bb0*/  LDL.64 R22, [R1+0x10] ;  /* 0x0000100001167983 */ /* 0x0002a20000100a00 */
[----:B------:R-:W-:Y:S01]  /*1bc0*/  UIADD3 UR8, UP4, UP3, UR8, UR45, UR51 ;  /* 0x0000002d08087290 */ /* 0x000fe2000fb9e033 */
[----:B------:R-:W-:Y:S01]  /*1bd0*/  IMAD.U32 R9, RZ, RZ, UR20 ;  /* 0x00000014ff097e24 */ /* 0x000fe2000f8e00ff */
[----:B------:R-:W-:Y:S01]  /*1be0*/  UMOV UR18, 0x4 ;  /* 0x0000000400127882 */ /* 0x000fe20000000000 */
[----:B------:R-:W3:Y:S01]  /*1bf0*/  S2R R18, SR_TID.X ;  /* 0x0000000000127919 */ /* 0x000ee20000002100 */
[----:B------:R-:W-:Y:S01]  /*1c00*/  UIADD3 UR28, UP2, UP1, UR16, UR8, UR17 ;  /* 0x00000008101c7290 */ /* 0x000fe2000f95e011 */
[----:B------:R-:W-:Y:S01]  /*1c10*/  BSSY B1, `(.L_x_703) ;  /* 0x00008d5000017945 */ /* 0x000fe20003800000 */
[----:B------:R-:W-:-:S02]  /*1c20*/  UIADD3.X UR4, UR10, UR52, UR57, UP4, UP3 ;  /* 0x000000340a047290 */ /* 0x000fc4000a7e6439 */
[----:B------:R-:W-:Y:S02]  /*1c30*/  ULDC.64 UR8, c[0x0][0x1a8] ;  /* 0x00006a0000087ab9 */ /* 0x000fe40000000a00 */
[----:B------:R-:W-:Y:S02]  /*1c40*/  UIADD3.X UR23, UR12, UR4, UR14, UP2, UP1 ;  /* 0x000000040c177290 */ /* 0x000fe400097e240e */
[----:B------:R-:W-:Y:S02]  /*1c50*/  UIMAD UR4, UR61, UR8, URZ ;  /* 0x000000083d0472a4 */ /* 0x000fe4000f8e023f */
[----:B------:R-:W-:Y:S02]  /*1c60*/  ULDC.64 UR16, c[0x0][0x3c8] ;  /* 0x0000f20000107ab9 */ /* 0x000fe40000000a00 */
[----:B------:R-:W-:-:S03]  /*1c70*/  UIMAD UR21, UR38, UR9, UR4 ;  /* 0x00000009261572a4 */ /* 0x000fc6000f8e0204 */
[----:B------:R-:W-:Y:S02]  /*1c80*/  ULDC.64 UR8, c[0x0][0x378] ;  /* 0x0000de0000087ab9 */ /* 0x000fe40000000a00 */
[----:B------:R-:W-:-:S04]  /*1c90*/  UIMAD UR4, UR61, UR8, URZ ;  /* 0x000000083d0472a4 */ /* 0x000fc8000f8e023f */
[----:B------:R-:W-:Y:S01]  /*1ca0*/  UIMAD UR12, UR38, UR9, UR4 ;  /* 0x00000009260c72a4 */ /* 0x000fe2000f8e0204 */
[----:B---3--:R-:W-:Y:S02]  /*1cb0*/  SHF.R.S32.HI R19, RZ, 0x1f, R18 ;  /* 0x0000001fff137819 */ /* 0x008fe40000011412 */
[----:B------:R-:W-:Y:S02]  /*1cc0*/  ULDC.64 UR8, c[0x0][0x370] ;  /* 0x0000dc0000087ab9 */ /* 0x000fe40000000a00 */
[----:B------:R-:W-:Y:S01]  /*1cd0*/  UIMAD UR4, UR31, UR8, URZ ;  /* 0x000000081f0472a4 */ /* 0x000fe2000f8e023f */
[CC--:B------:R-:W-:Y:S01]  /*1ce0*/  LEA.HI R3, R19.reuse, R18.reuse, RZ, 0x2 ;  /* 0x0000001213037211 */ /* 0x0c0fe200078f10ff */
[----:B------:R-:W-:Y:S01]  /*1cf0*/  UIADD3 UR8, UR20, UR11, URZ ;  /* 0x0000000b14087290 */ /* 0x000fe2000fffe03f */
[----:B------:R-:W-:Y:S01]  /*1d00*/  LEA.HI R8, R19, R18, RZ, 0x5 ;  /* 0x0000001213087211 */ /* 0x000fe200078f28ff */
[----:B------:R-:W-:Y:S01]  /*1d10*/  UIMAD UR10, UR20, UR9, UR4 ;  /* 0x00000009140a72a4 */ /* 0x000fe2000f8e0204 */
[----:B------:R-:W-:Y:S01]  /*1d20*/  SHF.R.S32.HI R3, RZ, 0x2, R3 ;  /* 0x00000002ff037819 */ /* 0x000fe20000011403 */
[----:B------:R-:W-:-:S02]  /*1d30*/  UIMAD.WIDE UR8, UR8, UR18, UR16 ;  /* 0x00000012080872a5 */ /* 0x000fc4000f8e0210 */
[----:B------:R-:W-:Y:S01]  /*1d40*/  UIADD3 UR4, -UR5, UR13, UR25 ;  /* 0x0000000d05047290 */ /* 0x000fe2000fffe119 */
[----:B------:R-:W-:Y:S02]  /*1d50*/  SHF.R.S32.HI R17, RZ, 0x1f, R3 ;  /* 0x0000001fff117819 */ /* 0x000fe40000011403 */
[----:B------:R-:W-:Y:S02]  /*1d60*/  IADD3 R0, P0, R3, UR20, RZ ;  /* 0x0000001403007c10 */ /* 0x000fe4000ff1e0ff */
[----:B------:R-:W-:Y:S02]  /*1d70*/  UMOV UR17, UR8 ;  /* 0x0000000800117c82 */ /* 0x000fe40008000000 */
[----:B------:R-:W-:Y:S01]  /*1d80*/  IADD3.X R7, R17, UR31, RZ, P0, !PT ;  /* 0x0000001f11077c10 */ /* 0x000fe200087fe4ff */
[----:B------:R-:W-:Y:S02]  /*1d90*/  UIADD3 UR8, UR20, UR15, URZ ;  /* 0x0000000f14087290 */ /* 0x000fe4000fffe03f */
[----:B------:R-:W-:-:S02]  /*1da0*/  UMOV UR16, UR9 ;  /* 0x0000000900107c82 */ /* 0x000fc40008000000 */
[----:B------:R-:W-:Y:S01]  /*1db0*/  IMAD R7, R7, c[0x0][0x190], RZ ;  /* 0x0000640007077a24 */ /* 0x000fe200078e02ff */
[----:B------:R-:W-:Y:S02]  /*1dc0*/  ULDC.64 UR14, c[0x0][0x200] ;  /* 0x00008000000e7ab9 */ /* 0x000fe40000000a00 */
[----:B------:R-:W-:-:S03]  /*1dd0*/  UIMAD.WIDE UR8, UR8, UR18, UR14 ;  /* 0x00000012080872a5 */ /* 0x000fc6000f8e020e */
[----:B------:R-:W-:Y:S02]  /*1de0*/  ULDC UR18, c[0x0][0x2e8] ;  /* 0x0000ba0000127ab9 */ /* 0x000fe40000000800 */
[----:B------:R-:W-:Y:S02]  /*1df0*/  UIADD3 UR4, UR4, -UR18, URZ ;  /* 0x8000001204047290 */ /* 0x000fe4000fffe03f */
[----:B------:R-:W-:Y:S02]  /*1e00*/  UMOV UR15, UR8 ;  /* 0x00000008000f7c82 */ /* 0x000fe40008000000 */
[----:B------:R-:W-:Y:S02]  /*1e10*/  USHF.R.S32.HI UR18, URZ, 0x1f, UR4 ;  /* 0x0000001f3f127899 */ /* 0x000fe40008011404 */
[----:B------:R-:W-:Y:S02]  /*1e20*/  UMOV UR14, UR9 ;  /* 0x00000009000e7c82 */ /* 0x000fe40008000000 */
[----:B------:R-:W-:-:S02]  /*1e30*/  ULEA.HI UR18, UR18, UR4, URZ, 0x6 ;  /* 0x0000000412127291 */ /* 0x000fc4000f8f303f */
        /* <DEDUP_REMOVED lines=12> */
[----:B------:R-:W-:Y:S02]  /*1f00*/  LOP3.LUT R0, R8, 0xffffffe0, RZ, 0xc0, !PT ;  /* 0xffffffe008007812 */ /* 0x000fe400078ec0ff */
[----:B------:R-:W-:Y:S02]  /*1f10*/  IADD3 R4, P0, R22, UR29, RZ ;  /* 0x0000001d16047c10 */ /* 0x000fe4000ff1e0ff */
[----:B------:R-:W-:Y:S01]  /*1f20*/  SHF.R.S32.HI R8, RZ, 0x5, R8 ;  /* 0x00000005ff087819 */ /* 0x000fe20000011408 */
[----:B------:R-:W-:Y:S01]  /*1f30*/  IMAD.IADD R0, R18, 0x1, -R0 ;  /* 0x0000000112007824 */ /* 0x000fe200078e0a00 */
[----:B------:R-:W-:-:S03]  /*1f40*/  IADD3.X R5, R23, UR30, RZ, P0, !PT ;  /* 0x0000001e17057c10 */ /* 0x000fc600087fe4ff */
        /* <DEDUP_REMOVED lines=13> */
[----:B------:R-:W-:Y:S01]  /*2020*/  LEA R16, P4, R6, c[0x0][0x160], 0x1 ;  /* 0x0000580006107a11 */ /* 0x000fe200078808ff */
[----:B------:R-:W-:Y:S01]  /*2030*/  IMAD.WIDE.U32 R4, R3, c[0x0][0x370], R4 ;  /* 0x0000dc0003047a25 */ /* 0x000fe200078e0004 */
[----:B------:R-:W-:-:S03]  /*2040*/  IADD3 R7, R7, UR21, RZ ;  /* 0x0000001507077c10 */ /* 0x000fc6000fffe0ff */
[----:B------:R-:W-:Y:S01]  /*2050*/  IMAD R0, R3, c[0x0][0x374], R0 ;  /* 0x0000dd0003007a24 */ /* 0x000fe200078e0200 */
[----:B------:R-:W-:Y:S02]  /*2060*/  LEA R21, P3, R4, c[0x0][0x330], 0x1 ;  /* 0x0000cc0004157a11 */ /* 0x000fe400078608ff */
[----:B------:R-:W-:Y:S01]  /*2070*/  LEA.HI.X R251, R6, c[0x0][0x164], R7, 0x1, P4 ;  /* 0x0000590006fb7a11 */ /* 0x000fe200020f0c07 */
[----:B------:R-:W-:Y:S02]  /*2080*/  IMAD.IADD R0, R5, 0x1, R0 ;  /* 0x0000000105007824 */ /* 0x000fe400078e0200 */
[----:B------:R1:W-:Y:S03]  /*2090*/  STL [R1+0x4], R21 ;  /* 0x0000041501007387 */ /* 0x0003e60000100800 */
[----:B------:R-:W-:Y:S01]  /*20a0*/  LEA.HI.X R252, R4, c[0x0][0x334], R0, 0x1, P3 ;  /* 0x0000cd0004fc7a11 */ /* 0x000fe200018f0c00 */
[----:B------:R1:W-:Y:S01]  /*20b0*/  STL [R1], R16 ;  /* 0x0000001001007387 */ /* 0x0003e20000100800 */
[----:B------:R-:W-:Y:S05]  /*20c0*/  @P0 BRA `(.L_x_708) ;  /* 0x000008c000000947 */ /* 0x000fea0003800000 */
        /* <DEDUP_REMOVED lines=18> */
.L_x_709:
        /* <DEDUP_REMOVED lines=18> */
.L_x_710:
        /* <DEDUP_REMOVED lines=20> */
[----:B--2---:R-:W-:Y:S01]  /*2450*/  MOV R5, R10 ;  /* 0x0000000a00057202 */ /* 0x004fe20000000f00 */
        /* <DEDUP_REMOVED lines=13> */
.L_x_712:
[----:B--2---:R-:W-:Y:S05]  /*2530*/  BSYNC B0 ;  /* 0x0000000000007941 */ /* 0x004fea0003800000 */
.L_x_711:
        /* <DEDUP_REMOVED lines=19> */
.L_x_714:
[----:B------:R-:W-:Y:S05]  /*2670*/  BSYNC B0 ;  /* 0x0000000000007941 */ /* 0x000fea0003800000 */
.L_x_713:
[----:B------:R-:W-:Y:S01]  /*2680*/  ULDC.64 UR4, c[0x0][0x3a8] ;  /* 0x0000ea0000047ab9 */ /* 0x000fe20000000a00 */
[----:B--2---:R-:W-:Y:S01]  /*2690*/  IMAD.U32 R4, RZ, RZ, UR25 ;  /* 0x00000019ff047e24 */ /* 0x004fe2000f8e00ff */
        /* <DEDUP_REMOVED lines=28> */
.L_x_716:
[----:B------:R-:W-:Y:S05]  /*2860*/  BSYNC B0 ;  /* 0x0000000000007941 */ /* 0x000fea0003800000 */
.L_x_715:
[----:B------:R-:W-:Y:S05]  /*2870*/  @P3 BRA `(.L_x_717) ;  /* 0x000080e000003947 */ /* 0x000fea0003800000 */
[----:B------:R-:W-:Y:S01]  /*2880*/  IADD3 R3, P0, R3, 0x40, RZ ;  /* 0x0000004003037810 */ /* 0x000fe20007f1e0ff */
[----:B------:R-:W-:Y:S01]  /*2890*/  IMAD.MOV.U32 R7, RZ, RZ, R0 ;  /* 0x000000ffff077224 */ /* 0x000fe200078e0000 */
[----:B------:R-:W-:-:S03]  /*28a0*/  ISETP.GE.AND P1, PT, R22, c[0x0][0x220], PT ;  /* 0x0000880016007a0c */ /* 0x000fc60003f26270 */
[----:B--2---:R-:W-:Y:S01]  /*28b0*/  IMAD.X R4, RZ, RZ, R17, P0 ;  /* 0x000000ffff047224 */ /* 0x004fe200000e0611 */
        /* <DEDUP_REMOVED lines=13> */
.L_x_708:
        /* <DEDUP_REMOVED lines=64> */
.L_x_719:
[----:B------:R-:W-:Y:S05]  /*2d90*/  BSYNC B0 ;  /* 0x0000000000007941 */ /* 0x000fea0003800000 */
.L_x_718:
        /* <DEDUP_REMOVED lines=41> */
.L_x_721:
[----:B------:R-:W-:Y:S05]  /*3030*/  BSYNC B0 ;  /* 0x0000000000007941 */ /* 0x000fea0003800000 */
.L_x_720:
        /* <DEDUP_REMOVED lines=39> */
.L_x_723:
[----:B------:R-:W-:Y:S05]  /*32b0*/  BSYNC B0 ;  /* 0x0000000000007941 */ /* 0x000fea0003800000 */
.L_x_722:
        /* <DEDUP_REMOVED lines=19> */
.L_x_725:
        /* <DEDUP_REMOVED lines=36> */
.L_x_726:
[----:B------:R-:W-:Y:S05]  /*3630*/  BSYNC B0 ;  /* 0x0000000000007941 */ /* 0x000fea0003800000 */
.L_x_724:
[----:B------:R-:W5:Y:S01]  /*3640*/  LDL R20, [R1+0x40] ;  /* 0x0000400001147983 */ /* 0x000f620000100800 */
[----:B------:R-:W-:Y:S01]  /*3650*/  IMAD.MOV.U32 R11, RZ, RZ, 0x7f800000 ;  /* 0x7f800000ff0b7424 */ /* 0x000fe200078e00ff */
[----:B------:R-:W-:Y:S01]  /*3660*/  ULDC.64 UR10, c[0x0][0x198] ;  /* 0x00006600000a7ab9 */ /* 0x000fe20000000a00 */
[----:B------:R-:W-:Y:S02]  /*3670*/  IMAD.MOV.U32 R12, RZ, RZ, 0x7f800000 ;  /* 0x7f800000ff0c7424 */ /* 0x000fe400078e00ff */
        /* <DEDUP_REMOVED lines=16> */
[----:B------:R1:W5:Y:S01]  /*3780*/  @!P4 LDG.E R11, [R6.64] ;  /* 0x00000006060bc981 */ /* 0x000362000c1e1900 */
[----:B------:R-:W-:Y:S01]  /*3790*/  ISETP.GE.AND P2, PT, R20, UR4, PT ;  /* 0x0000000414007c0c */ /* 0x000fe2000bf46270 */
[----:B------:R-:W-:Y:S02]  /*37a0*/  UIMAD UR4, UR19, UR10, URZ ;  /* 0x0000000a130472a4 */ /* 0x000fe4000f8e023f */
[----:B---3--:R2:W3:Y:S08]  /*37b0*/  @!P6 LDG.E R13, [R4.64+0x20] ;  /* 0x00002006040de981 */ /* 0x0084f0000c1e1900 */
[----:B----4-:R2:W4:Y:S04]  /*37c0*/  @!P3 LDG.E R12, [R4.64+0x80] ;  /* 0x00008006040cb981 */ /* 0x010528000c1e1900 */
[----:B------:R2:W3:Y:S01]  /*37d0*/  @!P2 LDG.E R21, [R4.64] ;  /* 0x000000060415a981 */ /* 0x0004e2000c1e1900 */
[----:B------:R-:W-:-:S03]  /*37e0*/  UIMAD UR4, UR25, UR11, UR4 ;  /* 0x0000000b190472a4 */ /* 0x000fc6000f8e0204 */
[----:B------:R1:W-:Y:S04]  /*37f0*/  @P1 STS [R0+0x9000], RZ ;  /* 0x009000ff00001388 */ /* 0x0003e80000000800 */
[----:B------:R1:W-:Y:S04]  /*3800*/  @P1 STS [R0+0x9004], RZ ;  /* 0x009004ff00001388 */ /* 0x0003e80000000800 */
[----:B------:R3:W-:Y:S04]  /*3810*/  @P1 STS.64 [R0+0x9008], RZ ;  /* 0x009008ff00001388 */ /* 0x0007e80000000a00 */
[----:B------:R3:W-:Y:S04]  /*3820*/  @P1 STS.128 [R0+0xb000], RZ ;  /* 0x00b000ff00001388 */ /* 0x0007e80000000c00 */
[----:B------:R3:W-:Y:S01]  /*3830*/  @P1 STS.128 [R0+0xd000], RZ ;  /* 0x00d000ff00001388 */ /* 0x0007e20000000c00 */
        /* <DEDUP_REMOVED lines=10> */
[----:B-----5:R1:W-:Y:S04]  /*38e0*/  STL [R1+0x1c], R11 ;  /* 0x00001c0b01007387 */ /* 0x0203e80000100800 */
        /* <DEDUP_REMOVED lines=39> */
.L_x_728:
[----:B------:R-:W-:Y:S05]  /*3b60*/  BSYNC B0 ;  /* 0x0000000000007941 */ /* 0x000fea0003800000 */
.L_x_727:
        /* <DEDUP_REMOVED lines=39> */
.L_x_730:
[----:B------:R-:W-:Y:S05]  /*3de0*/  BSYNC B0 ;  /* 0x0000000000007941 */ /* 0x000fea0003800000 */
.L_x_729:
        /* <DEDUP_REMOVED lines=24> */
[----:B------:R-:W-:Y:S01]  /*3f70*/  STL [R1+0x8], R225 ;  /* 0x000008e101007387 */ /* 0x000fe20000100800 */
[----:B------:R-:W-:Y:S01]  /*3f80*/  UIADD3 UR20, -UR5, 0x80, UR19 ;  /* 0x0000008005147890 */ /* 0x000fe2000fffe113 */
[----:B------:R-:W-:Y:S01]  /*3f90*/  CS2R R126, SRZ ;  /* 0x00000000007e7805 */ /* 0x000fe2000001ff00 */
[----:B------:R-:W-:Y:S01]  /*3fa0*/  SHF.L.U32 R0, R0, 0x5, RZ ;  /* 0x0000000500007819 */ /* 0x000fe200000006ff */
[----:B------:R-:W2:Y:S01]  /*3fb0*/  LDSM.16.M88.4 R164, [R214+0xf000] ;  /* 0x00f00000d6a4783b */ /* 0x000ea20000000200 */
[----:B------:R-:W-:Y:S01]  /*3fc0*/  CS2R R124, SRZ ;  /* 0x00000000007c7805 */ /* 0x000fe2000001ff00 */
[----:B------:R-:W-:Y:S01]  /*3fd0*/  CS2R R130, SRZ ;  /* 0x0000000000827805 */ /* 0x000fe2000001ff00 */
[----:B------:R-:W-:Y:S01]  /*3fe0*/  LOP3.LUT R0, R0, 0x6, R18, 0xf8, !PT ;  /* 0x0000000600007812 */ /* 0x000fe200078ef812 */
[----:B------:R-:W4:Y:S01]  /*3ff0*/  LDSM.16.M88.4 R168, [R214+0xf400] ;  /* 0x00f40000d6a8783b */ /* 0x000f220000000200 */
        /* <DEDUP_REMOVED lines=9> */
[----:B------:R-:W2:Y:S01]  /*4090*/  LDSM.16.M88.4 R176, [R213+0xf400] ;  /* 0x00f40000d5b0783b */ /* 0x000ea20000000200 */
[----:B-1----:R-:W3:Y:S01]  /*40a0*/  @P1 MUFU.RCP R4, c[0x0][0x238] ;  /* 0x00008e0000041b08 */ /* 0x002ee20000001000 */
        /* <DEDUP_REMOVED lines=55> */
[----:B------:R3:W5:Y:S02]  /*4420*/  @P1 R2UR UR9, R3 ;  /* 0x00000000030913c2 */ /* 0x00076400000e0000 */
[----:B---3--:R-:W-:Y:S01]  /*4430*/  IADD3 R3, R223, 0x1800, RZ ;  /* 0x00001800df037810 */ /* 0x008fe20007ffe0ff */
[----:B-----5:R-:W-:-:S03]  /*4440*/  @UP1 UMOV UR4, UR9 ;  /* 0x0000000900041c82 */ /* 0x020fc60008000000 */
[----:B------:R-:W-:Y:S02]  /*4450*/  SEL R212, R3, R223, !P0 ;  /* 0x000000df03d47207 */ /* 0x000fe40004000000 */
[----:B------:R-:W-:Y:S02]  /*4460*/  SHF.L.U32 R3, R0, 0x1, RZ ;  /* 0x0000000100037819 */ /* 0x000fe400000006ff */
[----:B------:R-:W-:Y:S01]  /*4470*/  IADD3 R0, R4, UR5, RZ ;  /* 0x0000000504007c10 */ /* 0x000fe2000fffe0ff */
[----:B------:R-:W-:-:S04]  /*4480*/  IMAD.SHL.U32 R212, R212, 0x2, RZ ;  /* 0x00000002d4d47824 */ /* 0x000fc800078e00ff */
[----:B------:R3:W-:Y:S02]  /*4490*/  STL [R1+0x58], R0 ;  /* 0x0000580001007387 */ /* 0x0007e40000100800 */
[----:B---3--:R-:W-:-:S04]  /*44a0*/  IMAD.MOV.U32 R0, RZ, RZ, c[0x0][0x22c] ;  /* 0x00008b00ff007624 */ /* 0x008fc800078e00ff */
[----:B------:R-:W-:-:S04]  /*44b0*/  IMAD R0, R0, c[0x0][0x1c0], RZ ;  /* 0x0000700000007a24 */ /* 0x000fc800078e02ff */
[C---:B------:R-:W-:Y:S01]  /*44c0*/  IMAD.SHL.U32 R5, R0.reuse, 0x8, RZ ;  /* 0x0000000800057824 */ /* 0x040fe200078e00ff */
[----:B------:R-:W-:-:S04]  /*44d0*/  SHF.L.U32 R7, R0, 0x4, RZ ;  /* 0x0000000400077819 */ /* 0x000fc800000006ff */
[C---:B------:R-:W-:Y:S02]  /*44e0*/  IADD3 R6, R7.reuse, 0x20, RZ ;  /* 0x0000002007067810 */ /* 0x040fe40007ffe0ff */
[----:B------:R-:W-:Y:S01]  /*44f0*/  IADD3 R0, R7, 0x40, RZ ;  /* 0x0000004007007810 */ /* 0x000fe20007ffe0ff */
[C---:B------:R-:W-:Y:S02]  /*4500*/  IMAD.SHL.U32 R7, R20.reuse, 0x4, RZ ;  /* 0x0000000414077824 */ /* 0x040fe400078e00ff */
[C---:B------:R-:W-:Y:S01]  /*4510*/  IMAD.IADD R4, R5.reuse, 0x1, R6 ;  /* 0x0000000105047824 */ /* 0x040fe200078e0206 */
[----:B------:R-:W-:Y:S02]  /*4520*/  SHF.L.U64.HI R6, R20, 0x2, R16 ;  /* 0x0000000214067819 */ /* 0x000fe40000010210 */
[----:B------:R-:W-:-:S03]  /*4530*/  IADD3 R0, R5, R0, RZ ;  /* 0x0000000005007210 */ /* 0x000fc60007ffe0ff */
[----:B------:R3:W-:Y:S04]  /*4540*/  STL [R1+0x50], R6 ;  /* 0x0000500601007387 */ /* 0x0007e80000100800 */
[----:B------:R-:W-:Y:S01]  /*4550*/  STL [R1+0x54], R7 ;  /* 0x0000540701007387 */ /* 0x000fe20000100800 */
[C---:B---3--:R-:W-:Y:S01]  /*4560*/  IMAD.IADD R6, R5.reuse, 0x1, R4 ;  /* 0x0000000105067824 */ /* 0x048fe200078e0204 */
        /* <DEDUP_REMOVED lines=8> */
[----:B---3--:R-:W-:-:S05]  /*45f0*/  IMAD.IADD R6, R5, 0x1, R6 ;  /* 0x0000000105067824 */ /* 0x008fca00078e0206 */
[----:B------:R3:W-:Y:S04]  /*4600*/  STL [R1+0x3c], R6 ;  /* 0x00003c0601007387 */ /* 0x0007e80000100800 */
[----:B-12-4-:R3:W-:Y:S02]  /*4610*/  STL [R1+0x38], R0 ;  /* 0x0000380001007387 */ /* 0x0167e40000100800 */
.L_x_735:
[----:B------:R-:W2:Y:S01]  /*4620*/  LDL R226, [R1+0x58] ;  /* 0x0000580001e27983 */ /* 0x000ea20000100800 */
[----:B---3--:R-:W-:Y:S01]  /*4630*/  IADD3 R0, R222, R212, RZ ;  /* 0x000000d4de007210 */ /* 0x008fe20007ffe0ff */
[----:B------:R-:W-:Y:S02]  /*4640*/  USHF.L.U32 UR9, UR8, 0x6, URZ ;  /* 0x0000000608097899 */ /* 0x000fe4000800063f */
[----:B------:R-:W0:Y:S01]  /*4650*/  LDGDEPBAR ;  /* 0x00000000000079af */ /* 0x000e220000000000 */
[----:B------:R-:W-:Y:S02]  /*4660*/  ULDC UR11, c[0x0][0x2e4] ;  /* 0x0000b900000b7ab9 */ /* 0x000fe40000000800 */
[----:B------:R-:W-:Y:S05]  /*4670*/  UISETP.GE.AND UP0, UPT, UR9, UR20, UPT ;  /* 0x000000140900728c */ /* 0x000fea000bf06270 */
        /* <DEDUP_REMOVED lines=36> */
[----:B------:R-:W1:Y:S07]  /*48c0*/  LDSM.16.M88.4 R148, [R213+0xb400] ;  /* 0x00b40000d594783b */ /* 0x000e6e0000000200 */
[C---:B------:R-:W-:Y:S08]  /*48d0*/  HMMA.16816.F32 R8, R156.reuse, R152, R8 ;  /* 0x000000989c08723c */ /* 0x040ff00000001808 */
[-C--:B------:R-:W-:Y:S08]  /*48e0*/  HMMA.16816.F32 R12, R156, R154.reuse, R12 ;  /* 0x0000009a9c0c723c */ /* 0x080ff0000000180c */
[C---:B------:R-:W-:Y:S01]  /*48f0*/  HMMA.16816.F32 R16, R132.reuse, R154, R16 ;  /* 0x0000009a8410723c */ /* 0x040fe20000001810 */
[----:B------:R-:W-:Y:S07]  /*4900*/  LDSM.16.M88.4 R152, [R212+0x2800] ;  /* 0x00280000d498783b */ /* 0x000fee0000000200 */
[-C--:B------:R-:W-:Y:S08]  /*4910*/  HMMA.16816.F32 R20, R132, R160.reuse, R20 ;  /* 0x000000a08414723c */ /* 0x080ff00000001814 */
[C---:B------:R-:W-:Y:S08]  /*4920*/  HMMA.16816.F32 R24, R156.reuse, R160, R24 ;  /* 0x000000a09c18723c */ /* 0x040ff00000001818 */
[-C--:B------:R-:W-:Y:S08]  /*4930*/  HMMA.16816.F32 R28, R156, R162.reuse, R28 ;  /* 0x000000a29c1c723c */ /* 0x080ff0000000181c */
[----:B------:R-:W-:Y:S08]  /*4940*/  HMMA.16816.F32 R32, R132, R162, R32 ;  /* 0x000000a28420723c */ /* 0x000ff00000001820 */
[-C--:B-1----:R-:W-:Y:S05]  /*4950*/  HMMA.16816.F32 R4, R140, R144.reuse, R4 ;  /* 0x000000908c04723c */ /* 0x082fea0000001804 */
[----:B--2---:R-:W-:Y:S03]  /*4960*/  IADD3 R156, R226, UR9, RZ ;  /* 0x00000009e29c7c10 */ /* 0x004fe6000fffe0ff */
[C---:B------:R-:W-:Y:S04]  /*4970*/  HMMA.16816.F32 R8, R136.reuse, R144, R8 ;  /* 0x000000908808723c */ /* 0x040fe80000001808 */
[----:B------:R-:W-:Y:S02]  /*4980*/  IABS R133, R156 ;  /* 0x0000009c00857213 */ /* 0x000fe40000000000 */
[----:B------:R-:W-:Y:S02]  /*4990*/  IADD3 R132, R156, -0x1, RZ ;  /* 0xffffffff9c847810 */ /* 0x000fe40007ffe0ff */
[----:B------:R-:W-:Y:S01]  /*49a0*/  I2F R247, R133 ;  /* 0x0000008500f77306 */ /* 0x000fe20000201400 */
[-C--:B------:R-:W-:Y:S03]  /*49b0*/  HMMA.16816.F32 R12, R136, R146.reuse, R12 ;  /* 0x00000092880c723c */ /* 0x080fe6000000180c */
[----:B------:R-:W-:Y:S02]  /*49c0*/  ISETP.GE.AND P1, PT, R132, RZ, PT ;  /* 0x000000ff8400720c */ /* 0x000fe40003f26270 */
[C---:B------:R-:W-:Y:S02]  /*49d0*/  IADD3 R159, R156.reuse, 0x8, RZ ;  /* 0x000000089c9f7810 */ /* 0x040fe40007ffe0ff */
[C---:B------:R-:W-:Y:S01]  /*49e0*/  IADD3 R158, R156.reuse, 0x28, RZ ;  /* 0x000000289c9e7810 */ /* 0x040fe20007ffe0ff */
[C---:B------:R-:W-:Y:S01]  /*49f0*/  HMMA.16816.F32 R16, R140.reuse, R146, R16 ;  /* 0x000000928c10723c */ /* 0x040fe20000001810 */
[----:B------:R-:W-:Y:S03]  /*4a00*/  LDSM.16.M88.4 R144, [R214+0xd000] ;  /* 0x00d00000d690783b */ /* 0x000fe60000000200 */
[----:B------:R-:W-:Y:S02]  /*4a10*/  ISETP.GE.AND P0, PT, R159, RZ, PT ;  /* 0x000000ff9f00720c */ /* 0x000fe40003f06270 */
[C---:B------:R-:W-:Y:S02]  /*4a20*/  IADD3 R157, R156.reuse, 0x7, RZ ;  /* 0x000000079c9d7810 */ /* 0x040fe40007ffe0ff */
[C---:B------:R-:W-:Y:S01]  /*4a30*/  @!P1 IADD3 R132, -R156.reuse, 0x1, RZ ;  /* 0x000000019c849810 */ /* 0x040fe20007ffe1ff */
[-C--:B------:R-:W-:Y:S03]  /*4a40*/  HMMA.16816.F32 R20, R140, R148.reuse, R20 ;  /* 0x000000948c14723c */ /* 0x080fe60000001814 */
[----:B------:R1:W-:Y:S01]  /*4a50*/  I2F R162, R132 ;  /* 0x0000008400a27306 */ /* 0x0003e20000201400 */
[----:B------:R-:W-:Y:S04]  /*4a60*/  ISETP.GE.AND P1, PT, R157, RZ, PT ;  /* 0x000000ff9d00720c */ /* 0x000fe80003f26270 */
[C---:B------:R-:W-:Y:S04]  /*4a70*/  HMMA.16816.F32 R24, R136.reuse, R148, R24 ;  /* 0x000000948818723c */ /* 0x040fe80000001818 */
[----:B------:R-:W-:Y:S02]  /*4a80*/  @!P0 IADD3 R159, -R156, -0x8, RZ ;  /* 0xfffffff89c9f8810 */ /* 0x000fe40007ffe1ff */
[----:B------:R-:W-:Y:S02]  /*4a90*/  ISETP.GE.AND P0, PT, R158, RZ, PT ;  /* 0x000000ff9e00720c */ /* 0x000fe40003f06270 */
[----:B------:R-:W-:Y:S01]  /*4aa0*/  I2F R226, R159 ;  /* 0x0000009f00e27306 */ /* 0x000fe20000201400 */
[-C--:B------:R-:W-:Y:S01]  /*4ab0*/  HMMA.16816.F32 R28, R136, R150.reuse, R28 ;  /* 0x00000096881c723c */ /* 0x080fe2000000181c */
[----:B------:R-:W-:Y:S02]  /*4ac0*/  LDSM.16.M88.4 R136, [R214+0xd400] ;  /* 0x00d40000d688783b */ /* 0x000fe40000000200 */
[C---:B------:R-:W-:Y:S02]  /*4ad0*/  IADD3 R149, R156.reuse, 0x27, RZ ;  /* 0x000000279c957810 */ /* 0x040fe40007ffe0ff */
[C---:B------:R-:W-:Y:S02]  /*4ae0*/  @!P1 IADD3 R157, -R156.reuse, -0x7, RZ ;  /* 0xfffffff99c9d9810 */ /* 0x040fe40007ffe1ff */
[----:B------:R-:W-:Y:S01]  /*4af0*/  ISETP.GE.AND P1, PT, R149, RZ, PT ;  /* 0x000000ff9500720c */ /* 0x000fe20003f26270 */
[----:B------:R-:W-:Y:S01]  /*4b00*/  HMMA.16816.F32 R32, R140, R150, R32 ;  /* 0x000000968c20723c */ /* 0x000fe20000001820 */
[----:B------:R-:W-:Y:S01]  /*4b10*/  I2F R163, R157 ;  /* 0x0000009d00a37306 */ /* 0x000fe20000201400 */
[----:B-1----:R-:W1:Y:S02]  /*4b20*/  LDSM.16.M88.4 R132, [R212+0x2000] ;  /* 0x00200000d484783b */ /* 0x002e640000000200 */
[C---:B------:R-:W-:Y:S02]  /*4b30*/  @!P0 IADD3 R158, -R156.reuse, -0x28, RZ ;  /* 0xffffffd89c9e8810 */ /* 0x040fe40007ffe1ff */
[C---:B------:R-:W-:Y:S02]  /*4b40*/  IADD3 R148, R156.reuse, 0x20, RZ ;  /* 0x000000209c947810 */ /* 0x040fe40007ffe0ff */
[----:B------:R-:W-:Y:S02]  /*4b50*/  IADD3 R141, R156, 0x18, RZ ;  /* 0x000000189c8d7810 */ /* 0x000fe40007ffe0ff */
[----:B------:R-:W-:Y:S01]  /*4b60*/  ISETP.GE.AND P0, PT, R148, RZ, PT ;  /* 0x000000ff9400720c */ /* 0x000fe20003f06270 */
[----:B------:R-:W-:Y:S01]  /*4b70*/  I2F R229, R158 ;  /* 0x0000009e00e57306 */ /* 0x000fe20000201400 */
[C---:B------:R-:W-:Y:S02]  /*4b80*/  IADD3 R142, R156.reuse, 0x1f, RZ ;  /* 0x0000001f9c8e7810 */ /* 0x040fe40007ffe0ff */
[C---:B------:R-:W-:Y:S02]  /*4b90*/  IADD3 R140, R156.reuse, 0x17, RZ ;  /* 0x000000179c8c7810 */ /* 0x040fe40007ffe0ff */
[----:B------:R-:W-:Y:S02]  /*4ba0*/  @!P1 IADD3 R149, -R156, -0x27, RZ ;  /* 0xffffffd99c959810 */ /* 0x000fe40007ffe1ff */
[----:B------:R-:W-:Y:S02]  /*4bb0*/  ISETP.GE.AND P1, PT, R142, RZ, PT ;  /* 0x000000ff8e00720c */ /* 0x000fe40003f26270 */
[C---:B------:R-:W-:Y:S01]  /*4bc0*/  IADD3 R150, R156.reuse, -0x10, RZ ;  /* 0xfffffff09c967810 */ /* 0x040fe20007ffe0ff */
[----:B------:R2:W-:Y:S02]  /*4bd0*/  I2F R228, R149 ;  /* 0x0000009500e47306 */ /* 0x0005e40000201400 */
[C---:B------:R-:W-:Y:S02]  /*4be0*/  @!P0 IADD3 R148, -R156.reuse, -0x20, RZ ;  /* 0xffffffe09c948810 */ /* 0x040fe40007ffe1ff */
[----:B------:R-:W-:Y:S06]  /*4bf0*/  ISETP.GE.AND P0, PT, R141, RZ, PT ;  /* 0x000000ff8d00720c */ /* 0x000fec0003f06270 */
[----:B------:R3:W-:Y:S01]  /*4c00*/  I2F R161, R148 ;  /* 0x0000009400a17306 */ /* 0x0007e20000201400 */
[----:B------:R-:W-:Y:S02]  /*4c10*/  @!P1 IADD3 R142, -R156, -0x1f, RZ ;  /* 0xffffffe19c8e9810 */ /* 0x000fe40007ffe1ff */
[----:B------:R-:W-:Y:S04]  /*4c20*/  ISETP.GE.AND P1, PT, R140, RZ, PT ;  /* 0x000000ff8c00720c */ /* 0x000fe80003f26270 */
[C---:B------:R-:W-:Y:S03]  /*4c30*/  @!P0 IADD3 R141, -R156.reuse, -0x18, RZ ;  /* 0xffffffe89c8d8810 */ /* 0x040fe60007ffe1ff */
[----:B------:R-:W-:Y:S01]  /*4c40*/  I2F R159, R142 ;  /* 0x0000008e009f7306 */ /* 0x000fe20000201400 */
[-C--:B-1----:R-:W-:Y:S05]  /*4c50*/  HMMA.16816.F32 R4, R132, R144.reuse, R4 ;  /* 0x000000908404723c */ /* 0x082fea0000001804 */
[C---:B------:R-:W-:Y:S02]  /*4c60*/  @!P1 IADD3 R140, -R156.reuse, -0x17, RZ ;  /* 0xffffffe99c8c9810 */ /* 0x040fe40007ffe1ff */
[C---:B--2---:R-:W-:Y:S01]  /*4c70*/  IADD3 R149, R156.reuse, -0x8, RZ ;  /* 0xfffffff89c957810 */ /* 0x044fe20007ffe0ff */
[C---:B------:R-:W-:Y:S01]  /*4c80*/  HMMA.16816.F32 R8, R152.reuse, R144, R8 ;  /* 0x000000909808723c */ /* 0x040fe20000001808 */
[----:B------:R-:W-:Y:S03]  /*4c90*/  I2F R160, R141 ;  /* 0x0000008d00a07306 */ /* 0x000fe60000201400 */
[----:B------:R-:W-:Y:S02]  /*4ca0*/  ISETP.GE.AND P0, PT, R149, RZ, PT ;  /* 0x000000ff9500720c */ /* 0x000fe40003f06270 */
[----:B---3--:R-:W-:Y:S02]  /*4cb0*/  IADD3 R148, R156, -0x9, RZ ;  /* 0xfffffff79c947810 */ /* 0x008fe40007ffe0ff */
[-C--:B------:R-:W-:Y:S03]  /*4cc0*/  HMMA.16816.F32 R12, R152, R146.reuse, R12 ;  /* 0x00000092980c723c */ /* 0x080fe6000000180c */
[----:B------:R1:W-:Y:S01]  /*4cd0*/  I2F R158, R140 ;  /* 0x0000008c009e7306 */ /* 0x0003e20000201400 */
[----:B------:R-:W-:Y:S02]  /*4ce0*/  ISETP.GE.AND P2, PT, R148, RZ, PT ;  /* 0x000000ff9400720c */ /* 0x000fe40003f46270 */
[----:B------:R-:W-:Y:S02]  /*4cf0*/  ISETP.GE.AND P1, PT, R150, RZ, PT ;  /* 0x000000ff9600720c */ /* 0x000fe40003f26270 */
[C---:B------:R-:W-:Y:S01]  /*4d00*/  HMMA.16816.F32 R16, R132.reuse, R146, R16 ;  /* 0x000000928410723c */ /* 0x040fe20000001810 */
[----:B------:R-:W-:Y:S03]  /*4d10*/  LDSM.16.M88.4 R144, [R213+0xd000] ;  /* 0x00d00000d590783b */ /* 0x000fe60000000200 */
[C---:B------:R-:W-:Y:S04]  /*4d20*/  @!P0 IADD3 R149, -R156.reuse, 0x8, RZ ;  /* 0x000000089c958810 */ /* 0x040fe80007ffe1ff */
[----:B------:R2:W-:Y:S01]  /*4d30*/  I2F R157, R149 ;  /* 0x00000095009d7306 */ /* 0x0005e20000201400 */
[-C--:B------:R-:W-:Y:S03]  /*4d40*/  HMMA.16816.F32 R20, R132, R136.reuse, R20 ;  /* 0x000000888414723c */ /* 0x080fe60000001814 */
[C---:B------:R-:W-:Y:S02]  /*4d50*/  @!P2 IADD3 R148, -R156.reuse, 0x9, RZ ;  /* 0x000000099c94a810 */ /* 0x040fe40007ffe1ff */
[----:B------:R-:W-:Y:S03]  /*4d60*/  @!P1 IADD3 R150, -R156, 0x10, RZ ;  /* 0x000000109c969810 */ /* 0x000fe60007ffe1ff */
[C---:B------:R-:W-:Y:S01]  /*4d70*/  HMMA.16816.F32 R24, R152.reuse, R136, R24 ;  /* 0x000000889818723c */ /* 0x040fe20000001818 */
[----:B-1----:R-:W1:Y:S02]  /*4d80*/  LDSM.16.M88.4 R140, [R0+0x2000] ;  /* 0x00200000008c783b */ /* 0x002e640000000200 */
[----:B------:R-:W-:Y:S04]  /*4d90*/  I2F R150, R150 ;  /* 0x0000009600967306 */ /* 0x000fe80000201400 */
[----:B------:R-:W-:Y:S01]  /*4da0*/  IADD3 R136, P0, R230, UR17, RZ ;  /* 0x00000011e6887c10 */ /* 0x000fe2000ff1e0ff */
[-C--:B------:R-:W-:Y:S04]  /*4db0*/  HMMA.16816.F32 R28, R152, R138.reuse, R28 ;  /* 0x0000008a981c723c */ /* 0x080fe8000000181c */
[----:B----4-:R-:W-:Y:S01]  /*4dc0*/  IADD3.X R137, R227, UR16, RZ, P0, !PT ;  /* 0x00000010e3897c10 */ /* 0x010fe200087fe4ff */
[----:B------:R3:W-:Y:S01]  /*4dd0*/  I2F R155, R148 ;  /* 0x00000094009b7306 */ /* 0x0007e20000201400 */
[C---:B--2---:R-:W-:Y:S02]  /*4de0*/  IADD3 R149, R156.reuse, -0x11, RZ ;  /* 0xffffffef9c957810 */ /* 0x044fe40007ffe0ff */
[----:B------:R-:W-:Y:S01]  /*4df0*/  HMMA.16816.F32 R32, R132, R138, R32 ;  /* 0x0000008a8420723c */ /* 0x000fe20000001820 */
[----:B------:R2:W4:Y:S03]  /*4e00*/  LDSM.16.M88.4 R132, [R0+0x2800] ;  /* 0x002800000084783b */ /* 0x0005260000000200 */
[----:B------:R-:W-:Y:S05]  /*4e10*/  ISETP.GE.AND P0, PT, R149, RZ, PT ;  /* 0x000000ff9500720c */ /* 0x000fea0003f06270 */
[----:B------:R4:W5:Y:S04]  /*4e20*/  LDG.E R154, [R136.64] ;  /* 0x00000006889a7981 */ /* 0x000968000c1e1900 */
[----:B------:R4:W5:Y:S04]  /*4e30*/  LDG.E R153, [R136.64+0x20] ;  /* 0x0000200688997981 */ /* 0x000968000c1e1900 */
[----:B------:R4:W5:Y:S01]  /*4e40*/  LDG.E R152, [R136.64+0x80] ;  /* 0x0000800688987981 */ /* 0x000962000c1e1900 */
[C---:B------:R-:W-:Y:S03]  /*4e50*/  @!P0 IADD3 R149, -R156.reuse, 0x11, RZ ;  /* 0x000000119c958810 */ /* 0x040fe60007ffe1ff */
[----:B------:R4:W5:Y:S01]  /*4e60*/  LDG.E R151, [R136.64+0xa0] ;  /* 0x0000a00688977981 */ /* 0x000962000c1e1900 */
[C---:B---3--:R-:W-:Y:S02]  /*4e70*/  IADD3 R148, R156.reuse, 0x10, RZ ;  /* 0x000000109c947810 */ /* 0x048fe40007ffe0ff */
[----:B------:R-:W-:Y:S01]  /*4e80*/  I2F R149, R149 ;  /* 0x0000009500957306 */ /* 0x000fe20000201400 */
[----:B--2---:R-:W-:Y:S01]  /*4e90*/  IADD3 R0, R156, 0xf, RZ ;  /* 0x0000000f9c007810 */ /* 0x004fe20007ffe0ff */
[-C--:B-1----:R-:W-:Y:S05]  /*4ea0*/  HMMA.16816.F32 R4, R140, R144.reuse, R4 ;  /* 0x000000908c04723c */ /* 0x082fea0000001804 */
[----:B------:R-:W-:Y:S02]  /*4eb0*/  ISETP.GE.AND P1, PT, R148, RZ, PT ;  /* 0x000000ff9400720c */ /* 0x000fe40003f26270 */
[----:B------:R-:W-:Y:S01]  /*4ec0*/  ISETP.GE.AND P0, PT, R0, RZ, PT ;  /* 0x000000ff0000720c */ /* 0x000fe20003f06270 */
[C---:B----4-:R-:W-:Y:S11]  /*4ed0*/  HMMA.16816.F32 R8, R132.reuse, R144, R8 ;  /* 0x000000908408723c */ /* 0x050ff60000001808 */
[----:B------:R-:W-:Y:S01]  /*4ee0*/  @!UPT UIADD3 URZ, URZ, URZ, URZ ;  /* 0x0000003f3f3ff290 */ /* 0x000fe2000fffe03f */
[C---:B------:R-:W-:Y:S02]  /*4ef0*/  @!P1 IADD3 R148, -R156.reuse, -0x10, RZ ;  /* 0xfffffff09c949810 */ /* 0x040fe40007ffe1ff */
[C---:B------:R-:W-:Y:S02]  /*4f00*/  IADD3 R137, R156.reuse, -0x18, RZ ;  /* 0xffffffe89c897810 */ /* 0x040fe40007ffe0ff */
[----:B------:R-:W-:Y:S01]  /*4f10*/  IADD3 R136, R156, -0x19, RZ ;  /* 0xffffffe79c887810 */ /* 0x000fe20007ffe0ff */
[----:B------:R-:W-:Y:S01]  /*4f20*/  FMUL.FTZ R4, R4, c[0x0][0x2ec] ;  /* 0x0000bb0004047a20 */ /* 0x000fe20000410000 */
[----:B------:R-:W-:Y:S01]  /*4f30*/  I2F R148, R148 ;  /* 0x0000009400947306 */ /* 0x000fe20000201400 */
[----:B------:R-:W-:Y:S01]  /*4f40*/  ISETP.GE.AND P2, PT, R137, RZ, PT ;  /* 0x000000ff8900720c */ /* 0x000fe20003f46270 */
[----:B------:R-:W-:Y:S01]  /*4f50*/  FMUL.FTZ R5, R5, c[0x0][0x2ec] ;  /* 0x0000bb0005057a20 */ /* 0x000fe20000410000 */
[----:B------:R-:W-:Y:S01]  /*4f60*/  ISETP.GE.AND P1, PT, R136, RZ, PT ;  /* 0x000000ff8800720c */ /* 0x000fe20003f26270 */
[----:B------:R-:W-:Y:S01]  /*4f70*/  FMUL.FTZ R6, R6, c[0x0][0x2ec] ;  /* 0x0000bb0006067a20 */ /* 0x000fe20000410000 */
[-C--:B------:R-:W-:Y:S03]  /*4f80*/  HMMA.16816.F32 R12, R132, R146.reuse, R12 ;  /* 0x00000092840c723c */ /* 0x080fe6000000180c */
[----:B------:R-:W-:Y:S01]  /*4f90*/  FMUL.FTZ R7, R7, c[0x0][0x2ec] ;  /* 0x0000bb0007077a20 */ /* 0x000fe20000410000 */
[C---:B------:R-:W-:Y:S01]  /*4fa0*/  @!P0 IADD3 R0, -R156.reuse, -0xf, RZ ;  /* 0xfffffff19c008810 */ /* 0x040fe20007ffe1ff */
[----:B------:R-:W-:Y:S01]  /*4fb0*/  MUFU.TANH R240, R4 ;  /* 0x0000000400f07308 */ /* 0x000fe20000002400 */
[----:B------:R-:W-:Y:S02]  /*4fc0*/  PLOP3.LUT P0, PT, PT, PT, UP0, 0x80, 0x0 ;  /* 0x000000000000781c */ /* 0x000fe40003f0f008 */
[C---:B------:R-:W-:Y:S04]  /*4fd0*/  HMMA.16816.F32 R16, R140.reuse, R146, R16 ;  /* 0x000000928c10723c */ /* 0x040fe80000001810 */
[----:B------:R-:W-:Y:S01]  /*4fe0*/  @!P2 IADD3 R137, -R156, 0x18, RZ ;  /* 0x000000189c89a810 */ /* 0x000fe20007ffe1ff */
[----:B------:R-:W-:Y:S01]  /*4ff0*/  FMUL.FTZ R10, R10, c[0x0][0x2ec] ;  /* 0x0000bb000a0a7a20 */ /* 0x000fe20000410000 */
[----:B------:R-:W-:Y:S01]  /*5000*/  @!P1 IADD3 R136, -R156, 0x19, RZ ;  /* 0x000000199c889810 */ /* 0x000fe20007ffe1ff */
[----:B------:R-:W-:Y:S01]  /*5010*/  MUFU.TANH R239, R5 ;  /* 0x0000000500ef7308 */ /* 0x000fe20000002400 */
[----:B------:R-:W-:Y:S04]  /*5020*/  FMUL.FTZ R11, R11, c[0x0][0x2ec] ;  /* 0x0000bb000b0b7a20 */ /* 0x000fe80000410000 */
[----:B------:R-:W-:Y:S02]  /*5030*/  FMUL.FTZ R8, R8, c[0x0][0x2ec] ;  /* 0x0000bb0008087a20 */ /* 0x000fe40000410000 */
[----:B------:R-:W-:Y:S02]  /*5040*/  FMUL.FTZ R9, R9, c[0x0][0x2ec] ;  /* 0x0000bb0009097a20 */ /* 0x000fe40000410000 */
[----:B------:R-:W-:Y:S01]  /*5050*/  FMUL.FTZ R13, R13, c[0x0][0x2ec] ;  /* 0x0000bb000d0d7a20 */ /* 0x000fe20000410000 */
[----:B------:R-:W-:Y:S01]  /*5060*/  I2F R227, R137 ;  /* 0x0000008900e37306 */ /* 0x000fe20000201400 */
[----:B------:R-:W-:Y:S02]  /*5070*/  FMUL.FTZ R14, R14, c[0x0][0x2ec] ;  /* 0x0000bb000e0e7a20 */ /* 0x000fe40000410000 */
[----:B------:R-:W-:Y:S02]  /*5080*/  FMUL.FTZ R15, R15, c[0x0][0x2ec] ;  /* 0x0000bb000f0f7a20 */ /* 0x000fe40000410000 */
[----:B------:R-:W-:Y:S02]  /*5090*/  FMUL.FTZ R12, R12, c[0x0][0x2ec] ;  /* 0x0000bb000c0c7a20 */ /* 0x000fe40000410000 */
[----:B------:R-:W-:Y:S02]  /*50a0*/  FMUL.FTZ R18, R18, c[0x0][0x2ec] ;  /* 0x0000bb0012127a20 */ /* 0x000fe40000410000 */
[----:B------:R-:W-:Y:S01]  /*50b0*/  FMUL.FTZ R19, R19, c[0x0][0x2ec] ;  /* 0x0000bb0013137a20 */ /* 0x000fe20000410000 */
[----:B------:R-:W-:Y:S10]  /*50c0*/  MUFU.TANH R238, R6 ;  /* 0x0000000600ee7308 */ /* 0x000ff40000002400 */
[----:B------:R1:W-:Y:S10]  /*50d0*/  MUFU.TANH R137, R7 ;  /* 0x0000000700897308 */ /* 0x0003f40000002400 */
[----:B------:R2:W-:Y:S10]  /*50e0*/  MUFU.TANH R234, R13 ;  /* 0x0000000d00ea7308 */ /* 0x0005f40000002400 */
[----:B------:R3:W-:Y:S01]  /*50f0*/  MUFU.TANH R233, R14 ;  /* 0x0000000e00e97308 */ /* 0x0007e20000002400 */
[----:B-1----:R-:W1:Y:S09]  /*5100*/  LDSM.16.M88.4 R4, [R213+0xd400] ;  /* 0x00d40000d504783b */ /* 0x002e720000000200 */
[----:B------:R-:W-:Y:S01]  /*5110*/  MUFU.TANH R231, R18 ;  /* 0x0000001200e77308 */ /* 0x000fe20000002400 */
[----:B--2---:R-:W-:Y:S09]  /*5120*/  FMUL.FTZ R13, R17, c[0x0][0x2ec] ;  /* 0x0000bb00110d7a20 */ /* 0x004ff20000410000 */
[----:B------:R-:W-:Y:S01]  /*5130*/  I2F R156, R136 ;  /* 0x00000088009c7306 */ /* 0x000fe20000201400 */
[----:B---3--:R-:W-:Y:S09]  /*5140*/  FMUL.FTZ R14, R16, c[0x0][0x2ec] ;  /* 0x0000bb00100e7a20 */ /* 0x008ff20000410000 */
[----:B------:R-:W2:Y:S10]  /*5150*/  MUFU.TANH R136, R10 ;  /* 0x0000000a00887308 */ /* 0x000eb40000002400 */
[----:B------:R3:W4:Y:S01]  /*5160*/  MUFU.TANH R10, R11 ;  /* 0x0000000b000a7308 */ /* 0x0007220000002400 */
[-C--:B-1----:R-:W-:Y:S09]  /*5170*/  HMMA.16816.F32 R20, R140, R4.reuse, R20 ;  /* 0x000000048c14723c */ /* 0x082ff20000001814 */
[----:B------:R-:W-:Y:S01]  /*5180*/  MUFU.TANH R237, R8 ;  /* 0x0000000800ed7308 */ /* 0x000fe20000002400 */
[C---:B------:R-:W-:Y:S04]  /*5190*/  HMMA.16816.F32 R24, R132.reuse, R4, R24 ;  /* 0x000000048418723c */ /* 0x040fe80000001818 */
[----:B--2---:R-:W-:Y:S03]  /*51a0*/  FFMA.FTZ R18, -R136, R136, 1 ;  /* 0x3f80000088127423 */ /* 0x004fe60000010188 */
[----:B------:R-:W-:Y:S02]  /*51b0*/  FFMA.FTZ R5, -R239, R239, 1 ;  /* 0x3f800000ef057423 */ /* 0x000fe400000101ef */
[----:B------:R-:W-:Y:S01]  /*51c0*/  MUFU.TANH R232, R15 ;  /* 0x0000000f00e87308 */ /* 0x000fe20000002400 */
[-C--:B------:R-:W-:Y:S03]  /*51d0*/  HMMA.16816.F32 R28, R132, R6.reuse, R28 ;  /* 0x00000006841c723c */ /* 0x080fe6000000181c */
[----:B---3--:R-:W-:Y:S02]  /*51e0*/  FFMA.FTZ R11, R163, -UR4, R137 ;  /* 0x80000004a30b7c23 */ /* 0x008fe40008010089 */
[----:B------:R-:W-:Y:S02]  /*51f0*/  FFMA.FTZ R4, -R240, R240, 1 ;  /* 0x3f800000f0047423 */ /* 0x000fe400000101f0 */
[----:B------:R-:W-:Y:S01]  /*5200*/  FMUL.FTZ R20, R20, c[0x0][0x2ec] ;  /* 0x0000bb0014147a20 */ /* 0x000fe20000410000 */
[----:B------:R-:W-:Y:S01]  /*5210*/  HMMA.16816.F32 R32, R140, R6, R32 ;  /* 0x000000068c20723c */ /* 0x000fe20000001820 */
[----:B------:R-:W-:Y:S03]  /*5220*/  MUFU.TANH R236, R9 ;  /* 0x0000000900ec7308 */ /* 0x000fe60000002400 */
[----:B------:R-:W-:Y:S02]  /*5230*/  FMUL.FTZ R23, R23, c[0x0][0x2ec] ;  /* 0x0000bb0017177a20 */ /* 0x000fe40000410000 */
[----:B------:R-:W-:Y:S02]  /*5240*/  FMUL.FTZ R22, R22, c[0x0][0x2ec] ;  /* 0x0000bb0016167a20 */ /* 0x000fe40000410000 */
[----:B------:R-:W-:Y:S03]  /*5250*/  FMUL.FTZ R26, R26, c[0x0][0x2ec] ;  /* 0x0000bb001a1a7a20 */ /* 0x000fe60000410000 */
[----:B------:R1:W-:Y:S01]  /*5260*/  MUFU.TANH R146, R20 ;  /* 0x0000001400927308 */ /* 0x0003e20000002400 */
[----:B------:R-:W-:Y:S02]  /*5270*/  FMUL.FTZ R27, R27, c[0x0][0x2ec] ;  /* 0x0000bb001b1b7a20 */ /* 0x000fe40000410000 */
[----:B------:R-:W-:Y:S02]  /*5280*/  FMUL.FTZ R25, R25, c[0x0][0x2ec] ;  /* 0x0000bb0019197a20 */ /* 0x000fe40000410000 */
[----:B------:R-:W-:Y:S02]  /*5290*/  FMUL.FTZ R24, R24, c[0x0][0x2ec] ;  /* 0x0000bb0018187a20 */ /* 0x000fe40000410000 */
[----:B------:R-:W-:Y:S02]  /*52a0*/  FMUL.FTZ R21, R21, c[0x0][0x2ec] ;  /* 0x0000bb0015157a20 */ /* 0x000fe40000410000 */
[----:B------:R-:W-:Y:S01]  /*52b0*/  FMUL.FTZ R31, R31, c[0x0][0x2ec] ;  /* 0x0000bb001f1f7a20 */ /* 0x000fe20000410000 */
[----:B------:R-:W2:Y:S01]  /*52c0*/  MUFU.TANH R139, R26 ;  /* 0x0000001a008b7308 */ /* 0x000ea20000002400 */
[----:B------:R-:W-:Y:S02]  /*52d0*/  FMUL.FTZ R28, R28, c[0x0][0x2ec] ;  /* 0x0000bb001c1c7a20 */ /* 0x000fe40000410000 */
[----:B------:R-:W-:Y:S02]  /*52e0*/  FMUL.FTZ R32, R32, c[0x0][0x2ec] ;  /* 0x0000bb0020207a20 */ /* 0x000fe40000410000 */
[----:B------:R-:W-:Y:S02]  /*52f0*/  FMUL.FTZ R140, R33, c[0x0][0x2ec] ;  /* 0x0000bb00218c7a20 */ /* 0x000fe40000410000 */
[----:B------:R-:W-:Y:S02]  /*5300*/  FMUL.FTZ R142, R35, c[0x0][0x2ec] ;  /* 0x0000bb00238e7a20 */ /* 0x000fe40000410000 */
[----:B------:R-:W-:Y:S01]  /*5310*/  FMUL.FTZ R30, R30, c[0x0][0x2ec] ;  /* 0x0000bb001e1e7a20 */ /* 0x000fe20000410000 */
[----:B------:R-:W-:Y:S01]  /*5320*/  MUFU.TANH R26, R27 ;  /* 0x0000001b001a7308 */ /* 0x000fe20000002400 */
[----:B------:R-:W-:Y:S02]  /*5330*/  FMUL.FTZ R29, R29, c[0x0][0x2ec] ;  /* 0x0000bb001d1d7a20 */ /* 0x000fe40000410000 */
[----:B------:R-:W-:Y:S02]  /*5340*/  FFMA.FTZ R7, R162, -UR4, R239 ;  /* 0x80000004a2077c23 */ /* 0x000fe400080100ef */
[----:B-1----:R-:W-:Y:S02]  /*5350*/  FFMA.FTZ R20, -R231, R231, 1 ;  /* 0x3f800000e7147423 */ /* 0x002fe400000101e7 */
[----:B------:R-:W-:Y:S02]  /*5360*/  FFMA.FTZ R6, -R137, R137, 1 ;  /* 0x3f80000089067423 */ /* 0x000fe40000010189 */
[----:B------:R-:W-:Y:S01]  /*5370*/  FMUL.FTZ R239, R20, c[0x0][0x2ec] ;  /* 0x0000bb0014ef7a20 */ /* 0x000fe20000410000 */
[----:B------:R1:W-:Y:S01]  /*5380*/  MUFU.TANH R27, R25 ;  /* 0x00000019001b7308 */ /* 0x0003e20000002400 */
[----:B----4-:R-:W-:Y:S02]  /*5390*/  FFMA.FTZ R17, -R10, R10, 1 ;  /* 0x3f8000000a117423 */ /* 0x010fe4000001010a */
[----:B------:R-:W-:Y:S02]  /*53a0*/  FMUL.FTZ R143, R4, c[0x0][0x2ec] ;  /* 0x0000bb00048f7a20 */ /* 0x000fe40000410000 */
[----:B--2---:R-:W-:Y:S02]  /*53b0*/  FFMA.FTZ R20, R160, -UR4, R139 ;  /* 0x80000004a0147c23 */ /* 0x004fe4000801008b */
[----:B------:R-:W-:Y:S02]  /*53c0*/  FFMA.FTZ R4, -R232, R232, 1 ;  /* 0x3f800000e8047423 */ /* 0x000fe400000101e8 */
[----:B------:R-:W-:Y:S01]  /*53d0*/  FFMA.FTZ R9, -R238, R238, 1 ;  /* 0x3f800000ee097423 */ /* 0x000fe200000101ee */
[----:B------:R2:W-:Y:S01]  /*53e0*/  MUFU.TANH R132, R24 ;  /* 0x0000001800847308 */ /* 0x0005e20000002400 */
[----:B------:R-:W-:Y:S02]  /*53f0*/  FFMA.FTZ R16, R161, -UR4, R237 ;  /* 0x80000004a1107c23 */ /* 0x000fe400080100ed */
[----:B------:R-:W-:Y:S02]  /*5400*/  FFMA.FTZ R15, R159, -UR4, R236 ;  /* 0x800000049f0f7c23 */ /* 0x000fe400080100ec */
[----:B------:R-:W-:Y:S01]  /*5410*/  FFMA.FTZ R8, R247, -UR4, R240 ;  /* 0x80000004f7087c23 */ /* 0x000fe200080100f0 */
[----:B------:R-:W-:Y:S01]  /*5420*/  MOV R240, R242 ;  /* 0x000000f200f07202 */ /* 0x000fe20000000f00 */
[----:B------:R-:W-:Y:S03]  /*5430*/  FFMA.FTZ R134, R150, -UR4, R146 ;  /* 0x8000000496867c23 */ /* 0x000fe60008010092 */
[----:B------:R3:W-:Y:S01]  /*5440*/  MUFU.TANH R141, R32 ;  /* 0x00000020008d7308 */ /* 0x0007e20000002400 */
[----:B-1----:R-:W-:Y:S09]  /*5450*/  FMUL.FTZ R25, R34, c[0x0][0x2ec] ;  /* 0x0000bb0022197a20 */ /* 0x002ff20000410000 */
[----:B------:R1:W4:Y:S01]  /*5460*/  MUFU.TANH R144, R23 ;  /* 0x0000001700907308 */ /* 0x0003220000002400 */
[----:B--2---:R-:W-:Y:S02]  /*5470*/  FFMA.FTZ R24, R229, -UR4, R136 ;  /* 0x80000004e5187c23 */ /* 0x004fe40008010088 */
[----:B------:R-:W-:Y:S07]  /*5480*/  FMUL.FTZ R229, R9, c[0x0][0x2ec] ;  /* 0x0000bb0009e57a20 */ /* 0x000fee0000410000 */
[----:B------:R-:W2:Y:S01]  /*5490*/  MUFU.TANH R13, R13 ;  /* 0x0000000d000d7308 */ /* 0x000ea20000002400 */
[----:B---3--:R-:W-:Y:S04]  /*54a0*/  FFMA.FTZ R32, -R139, R139, 1 ;  /* 0x3f8000008b207423 */ /* 0x008fe8000001018b */
[----:B------:R-:W-:Y:S05]  /*54b0*/  FMUL.FTZ R248, R32, c[0x0][0x2ec] ;  /* 0x0000bb0020f87a20 */ /* 0x000fea0000410000 */
[----:B------:R3:W2:Y:S01]  /*54c0*/  MUFU.TANH R145, R22 ;  /* 0x0000001600917308 */ /* 0x0006a20000002400 */
[----:B-1----:R-:W-:Y:S02]  /*54d0*/  FFMA.FTZ R23, R228, -UR4, R10 ;  /* 0x80000004e4177c23 */ /* 0x002fe4000801000a */
[----:B------:R-:W-:Y:S02]  /*54e0*/  FFMA.FTZ R10, -R237, R237, 1 ;  /* 0x3f800000ed0a7423 */ /* 0x000fe400000101ed */
[----:B------:R-:W-:Y:S02]  /*54f0*/  FMUL.FTZ R237, R5, c[0x0][0x2ec] ;  /* 0x0000bb0005ed7a20 */ /* 0x000fe40000410000 */
[----:B------:R-:W-:Y:S03]  /*5500*/  FFMA.FTZ R5, -R236, R236, 1 ;  /* 0x3f800000ec057423 */ /* 0x000fe600000101ec */
[----:B------:R1:W-:Y:S01]  /*5510*/  MUFU.TANH R235, R12 ;  /* 0x0000000c00eb7308 */ /* 0x0003e20000002400 */
[----:B------:R-:W-:Y:S02]  /*5520*/  FMUL.FTZ R228, R6, c[0x0][0x2ec] ;  /* 0x0000bb0006e47a20 */ /* 0x000fe40000410000 */
[----:B------:R-:W-:Y:S02]  /*5530*/  FFMA.FTZ R6, -R234, R234, 1 ;  /* 0x3f800000ea067423 */ /* 0x000fe400000101ea */
[----:B----4-:R-:W-:Y:S05]  /*5540*/  FFMA.FTZ R33, R155, -UR4, R144 ;  /* 0x800000049b217c23 */ /* 0x010fea0008010090 */
[----:B------:R4:W4:Y:S01]  /*5550*/  MUFU.TANH R230, R19 ;  /* 0x0000001300e67308 */ /* 0x0009220000002400 */
[----:B---3--:R-:W-:Y:S02]  /*5560*/  FFMA.FTZ R22, R161, -UR4, R233 ;  /* 0x80000004a1167c23 */ /* 0x008fe400080100e9 */
[----:B------:R-:W-:Y:S02]  /*5570*/  FMUL.FTZ R161, R10, c[0x0][0x2ec] ;  /* 0x0000bb000aa17a20 */ /* 0x000fe40000410000 */
[----:B------:R-:W-:Y:S02]  /*5580*/  FFMA.FTZ R10, R247, -UR4, R231 ;  /* 0x80000004f70a7c23 */ /* 0x000fe400080100e7 */
[----:B------:R-:W-:Y:S03]  /*5590*/  FMUL.FTZ R231, R4, c[0x0][0x2ec] ;  /* 0x0000bb0004e77a20 */ /* 0x000fe60000410000 */
[----:B------:R-:W3:Y:S01]  /*55a0*/  MUFU.TANH R14, R14 ;  /* 0x0000000e000e7308 */ /* 0x000ee20000002400 */
[----:B--2---:R-:W-:Y:S02]  /*55b0*/  FFMA.FTZ R4, -R13, R13, 1 ;  /* 0x3f8000000d047423 */ /* 0x004fe4000001010d */
[----:B------:R-:W-:Y:S02]  /*55c0*/  FFMA.FTZ R34, R157, -UR4, R145 ;  /* 0x800000049d227c23 */ /* 0x000fe40008010091 */
[----:B-1----:R-:W-:Y:S02]  /*55d0*/  FFMA.FTZ R12, R226, -UR4, R238 ;  /* 0x80000004e20c7c23 */ /* 0x002fe400080100ee */
[----:B------:R-:W-:Y:S03]  /*55e0*/  FFMA.FTZ R13, R155, -UR4, R13 ;  /* 0x800000049b0d7c23 */ /* 0x000fe6000801000d */
[----:B------:R1:W2:Y:S01]  /*55f0*/  MUFU.TANH R147, R21 ;  /* 0x0000001500937308 */ /* 0x0002a20000002400 */
[----:B----4-:R-:W-:Y:S02]  /*5600*/  FFMA.FTZ R19, -R233, R233, 1 ;  /* 0x3f800000e9137423 */ /* 0x010fe400000101e9 */
[----:B------:R-:W-:Y:S02]  /*5610*/  FMUL.FTZ R233, R17, c[0x0][0x2ec] ;  /* 0x0000bb0011e97a20 */ /* 0x000fe40000410000 */
[----:B------:R-:W-:Y:S02]  /*5620*/  FFMA.FTZ R9, R162, -UR4, R230 ;  /* 0x80000004a2097c23 */ /* 0x000fe400080100e6 */
[----:B------:R-:W-:Y:S03]  /*5630*/  FMUL.FTZ R162, R6, c[0x0][0x2ec] ;  /* 0x0000bb0006a27a20 */ /* 0x000fe60000410000 */
[----:B------:R4:W2:Y:S01]  /*5640*/  MUFU.TANH R35, R25 ;  /* 0x0000001900237308 */ /* 0x0008a20000002400 */
[----:B------:R-:W-:Y:S02]  /*5650*/  FFMA.FTZ R6, -R144, R144, 1 ;  /* 0x3f80000090067423 */ /* 0x000fe40000010190 */
[----:B---3--:R-:W-:Y:S02]  /*5660*/  FFMA.FTZ R17, -R14, R14, 1 ;  /* 0x3f8000000e117423 */ /* 0x008fe4000001010e */
[----:B------:R-:W-:Y:S02]  /*5670*/  FFMA.FTZ R14, R157, -UR4, R14 ;  /* 0x800000049d0e7c23 */ /* 0x000fe4000801000e */
[----:B------:R-:W-:Y:S02]  /*5680*/  FMUL.FTZ R157, R4, c[0x0][0x2ec] ;  /* 0x0000bb00049d7a20 */ /* 0x000fe40000410000 */
[----:B------:R-:W-:Y:S01]  /*5690*/  FFMA.FTZ R4, -R146, R146, 1 ;  /* 0x3f80000092047423 */ /* 0x000fe20000010192 */
[----:B------:R3:W-:Y:S01]  /*56a0*/  MUFU.TANH R135, R31 ;  /* 0x0000001f00877308 */ /* 0x0007e20000002400 */
[----:B------:R-:W-:Y:S02]  /*56b0*/  FMUL.FTZ R249, R6, c[0x0][0x2ec] ;  /* 0x0000bb0006f97a20 */ /* 0x000fe40000410000 */
[----:B-1----:R-:W-:Y:S02]  /*56c0*/  FFMA.FTZ R21, R159, -UR4, R232 ;  /* 0x800000049f157c23 */ /* 0x002fe400080100e8 */
[----:B------:R-:W-:Y:S02]  /*56d0*/  FMUL.FTZ R159, R5, c[0x0][0x2ec] ;  /* 0x0000bb00059f7a20 */ /* 0x000fe40000410000 */
[----:B------:R-:W-:Y:S02]  /*56e0*/  FFMA.FTZ R5, -R235, R235, 1 ;  /* 0x3f800000eb057423 */ /* 0x000fe400000101eb */
[----:B------:R-:W-:Y:S01]  /*56f0*/  FMUL.FTZ R232, R18, c[0x0][0x2ec] ;  /* 0x0000bb0012e87a20 */ /* 0x000fe20000410000 */
[----:B------:R-:W1:Y:S01]  /*5700*/  I2F R0, R0 ;  /* 0x0000000000007306 */ /* 0x000e620000201400 */
[----:B------:R-:W-:Y:S02]  /*5710*/  FFMA.FTZ R18, -R230, R230, 1 ;  /* 0x3f800000e6127423 */ /* 0x000fe400000101e6 */
[----:B------:R-:W-:Y:S02]  /*5720*/  FMUL.FTZ R230, R5, c[0x0][0x2ec] ;  /* 0x0000bb0005e67a20 */ /* 0x000fe40000410000 */
[----:B----4-:R-:W-:Y:S02]  /*5730*/  FFMA.FTZ R25, -R145, R145, 1 ;  /* 0x3f80000091197423 */ /* 0x010fe40000010191 */
[----:B--2---:R-:W-:Y:S02]  /*5740*/  FFMA.FTZ R5, -R147, R147, 1 ;  /* 0x3f80000093057423 */ /* 0x004fe40000010193 */
[----:B------:R-:W-:Y:S01]  /*5750*/  FMUL.FTZ R247, R4, c[0x0][0x2ec] ;  /* 0x0000bb0004f77a20 */ /* 0x000fe20000410000 */
[----:B------:R2:W-:Y:S01]  /*5760*/  MUFU.TANH R138, R28 ;  /* 0x0000001c008a7308 */ /* 0x0005e20000002400 */
[----:B------:R-:W-:Y:S02]  /*5770*/  FFMA.FTZ R6, -R132, R132, 1 ;  /* 0x3f80000084067423 */ /* 0x000fe40000010184 */
[----:B------:R-:W-:Y:S02]  /*5780*/  FFMA.FTZ R4, -R27, R27, 1 ;  /* 0x3f8000001b047423 */ /* 0x000fe4000001011b */
[----:B---3--:R-:W-:Y:S02]  /*5790*/  FFMA.FTZ R31, -R26, R26, 1 ;  /* 0x3f8000001a1f7423 */ /* 0x008fe4000001011a */
[----:B------:R-:W-:Y:S02]  /*57a0*/  FMUL.FTZ R238, R18, c[0x0][0x2ec] ;  /* 0x0000bb0012ee7a20 */ /* 0x000fe40000410000 */
[----:B------:R-:W-:Y:S01]  /*57b0*/  FMUL.FTZ R250, R25, c[0x0][0x2ec] ;  /* 0x0000bb0019fa7a20 */ /* 0x000fe20000410000 */
[----:B------:R3:W4:Y:S01]  /*57c0*/  MUFU.TANH R137, R30 ;  /* 0x0000001e00897308 */ /* 0x0007220000002400 */
[----:B------:R-:W-:Y:S02]  /*57d0*/  FMUL.FTZ R236, R5, c[0x0][0x2ec] ;  /* 0x0000bb0005ec7a20 */ /* 0x000fe40000410000 */
[----:B------:R-:W-:Y:S02]  /*57e0*/  FFMA.FTZ R5, -R35, R35, 1 ;  /* 0x3f80000023057423 */ /* 0x000fe40000010123 */
[----:B-1----:R-:W-:Y:S02]  /*57f0*/  FFMA.FTZ R27, R0, -UR4, R27 ;  /* 0x80000004001b7c23 */ /* 0x002fe4000801001b */
[----:B------:R-:W-:Y:S02]  /*5800*/  FFMA.FTZ R133, R149, -UR4, R147 ;  /* 0x8000000495857c23 */ /* 0x000fe40008010093 */
[----:B------:R-:W-:Y:S01]  /*5810*/  FFMA.FTZ R32, R150, -UR4, R35 ;  /* 0x8000000496207c23 */ /* 0x000fe20008010023 */
[----:B------:R1:W1:Y:S01]  /*5820*/  MUFU.TANH R136, R29 ;  /* 0x0000001d00887308 */ /* 0x0002620000002400 */
[----:B--2---:R-:W-:Y:S02]  /*5830*/  FFMA.FTZ R28, R148, -UR4, R132 ;  /* 0x80000004941c7c23 */ /* 0x004fe40008010084 */
[----:B------:R-:W-:Y:S07]  /*5840*/  FFMA.FTZ R132, R227, -UR4, R141 ;  /* 0x80000004e3847c23 */ /* 0x000fee000801008d */
[----:B------:R-:W2:Y:S01]  /*5850*/  MUFU.TANH R140, R140 ;  /* 0x0000008c008c7308 */ /* 0x000ea20000002400 */
[----:B---3--:R-:W-:Y:S02]  /*5860*/  FFMA.FTZ R30, R160, -UR4, R235 ;  /* 0x80000004a01e7c23 */ /* 0x008fe400080100eb */
[----:B------:R-:W-:Y:S02]  /*5870*/  FMUL.FTZ R235, R17, c[0x0][0x2ec] ;  /* 0x0000bb0011eb7a20 */ /* 0x000fe40000410000 */
[----:B----4-:R-:W-:Y:S02]  /*5880*/  FFMA.FTZ R18, R148, -UR4, R137 ;  /* 0x8000000494127c23 */ /* 0x010fe40008010089 */
[----:B------:R-:W-:Y:S03]  /*5890*/  FFMA.FTZ R137, -R137, R137, 1 ;  /* 0x3f80000089897423 */ /* 0x000fe60000010189 */
[----:B------:R-:W3:Y:S01]  /*58a0*/  MUFU.TANH R139, R142 ;  /* 0x0000008e008b7308 */ /* 0x000ee20000002400 */
[----:B------:R-:W-:Y:S02]  /*58b0*/  FFMA.FTZ R17, R0, -UR4, R135 ;  /* 0x8000000400117c23 */ /* 0x000fe40008010087 */
[C---:B-1----:R-:W-:Y:S02]  /*58c0*/  FFMA.FTZ R29, R158.reuse, -UR4, R234 ;  /* 0x800000049e1d7c23 */ /* 0x042fe400080100ea */
[----:B------:R-:W-:Y:S02]  /*58d0*/  FMUL.FTZ R234, R19, c[0x0][0x2ec] ;  /* 0x0000bb0013ea7a20 */ /* 0x000fe40000410000 */
[----:B------:R-:W-:Y:S02]  /*58e0*/  FFMA.FTZ R19, R158, -UR4, R26 ;  /* 0x800000049e137c23 */ /* 0x000fe4000801001a */
[----:B------:R-:W-:Y:S02]  /*58f0*/  FFMA.FTZ R26, R226, -UR4, R138 ;  /* 0x80000004e21a7c23 */ /* 0x000fe4000801008a */
[----:B------:R-:W-:Y:S02]  /*5900*/  FFMA.FTZ R138, -R138, R138, 1 ;  /* 0x3f8000008a8a7423 */ /* 0x000fe4000001018a */
[----:B------:R-:W-:Y:S02]  /*5910*/  FFMA.FTZ R25, R163, -UR4, R136 ;  /* 0x80000004a3197c23 */ /* 0x000fe40008010088 */
[----:B------:R-:W-:Y:S02]  /*5920*/  FFMA.FTZ R136, -R136, R136, 1 ;  /* 0x3f80000088887423 */ /* 0x000fe40000010188 */
[----:B------:R-:W-:Y:S02]  /*5930*/  FFMA.FTZ R135, -R135, R135, 1 ;  /* 0x3f80000087877423 */ /* 0x000fe40000010187 */
[----:B------:R-:W-:Y:S02]  /*5940*/  FMUL.FTZ R163, R6, c[0x0][0x2ec] ;  /* 0x0000bb0006a37a20 */ /* 0x000fe40000410000 */
[----:B------:R-:W-:Y:S02]  /*5950*/  FMUL.FTZ R160, R4, c[0x0][0x2ec] ;  /* 0x0000bb0004a07a20 */ /* 0x000fe40000410000 */
[----:B------:R-:W-:Y:S02]  /*5960*/  FFMA.FTZ R6, -R141, R141, 1 ;  /* 0x3f8000008d067423 */ /* 0x000fe4000001018d */
[----:B--2---:R-:W-:Y:S02]  /*5970*/  FFMA.FTZ R4, -R140, R140, 1 ;  /* 0x3f8000008c047423 */ /* 0x004fe4000001018c */
[----:B---3--:R-:W-:Y:S02]  /*5980*/  FFMA.FTZ R0, -R139, R139, 1 ;  /* 0x3f8000008b007423 */ /* 0x008fe4000001018b */
[----:B------:R-:W-:Y:S02]  /*5990*/  FMUL.FTZ R226, R31, c[0x0][0x2ec] ;  /* 0x0000bb001fe27a20 */ /* 0x000fe40000410000 */
[----:B------:R-:W-:Y:S02]  /*59a0*/  FFMA.FTZ R35, R156, -UR4, R140 ;  /* 0x800000049c237c23 */ /* 0x000fe4000801008c */
[----:B------:R-:W-:Y:S02]  /*59b0*/  FFMA.FTZ R31, R149, -UR4, R139 ;  /* 0x80000004951f7c23 */ /* 0x000fe4000801008b */
[----:B------:R-:W-:Y:S02]  /*59c0*/  FMUL.FTZ R150, R138, c[0x0][0x2ec] ;  /* 0x0000bb008a967a20 */ /* 0x000fe40000410000 */
[----:B------:R-:W-:Y:S02]  /*59d0*/  FMUL.FTZ R156, R137, c[0x0][0x2ec] ;  /* 0x0000bb00899c7a20 */ /* 0x000fe40000410000 */
[----:B------:R-:W-:Y:S02]  /*59e0*/  FMUL.FTZ R146, R136, c[0x0][0x2ec] ;  /* 0x0000bb0088927a20 */ /* 0x000fe40000410000 */
[----:B------:R-:W-:Y:S02]  /*59f0*/  FMUL.FTZ R148, R135, c[0x0][0x2ec] ;  /* 0x0000bb0087947a20 */ /* 0x000fe40000410000 */
[----:B------:R-:W-:Y:S02]  /*5a00*/  FMUL.FTZ R155, R6, c[0x0][0x2ec] ;  /* 0x0000bb00069b7a20 */ /* 0x000fe40000410000 */
[----:B------:R-:W-:Y:S02]  /*5a10*/  FMUL.FTZ R158, R5, c[0x0][0x2ec] ;  /* 0x0000bb00059e7a20 */ /* 0x000fe40000410000 */
[----:B------:R-:W-:Y:S02]  /*5a20*/  FMUL.FTZ R147, R4, c[0x0][0x2ec] ;  /* 0x0000bb0004937a20 */ /* 0x000fe40000410000 */
[----:B------:R-:W-:Y:S01]  /*5a30*/  FMUL.FTZ R149, R0, c[0x0][0x2ec] ;  /* 0x0000bb0000957a20 */ /* 0x000fe20000410000 */
        /* <DEDUP_REMOVED lines=10> */
.L_x_731:
        /* <DEDUP_REMOVED lines=10> */
[----:B--2---:R-:W-:Y:S01]  /*5b80*/  IADD3 R5, R0, UR9, RZ ;  /* 0x0000000900057c10 */ /* 0x004fe2000fffe0ff */
        /* <DEDUP_REMOVED lines=117> */
.L_x_732:
        /* <DEDUP_REMOVED lines=25> */
[----:B------:R-:W-:Y:S04]  /*6470*/  STL [R1+0x74], R38 ;  /* 0x0000742601007387 */ /* 0x000fe80000100800 */
[----:B------:R-:W-:Y:S04]  /*6480*/  STL [R1+0x70], R37 ;  /* 0x0000702501007387 */ /* 0x000fe80000100800 */
[----:B------:R-:W-:Y:S04]  /*6490*/  STL [R1+0x6c], R36 ;  /* 0x00006c2401007387 */ /* 0x000fe80000100800 */
[----:B------:R-:W-:Y:S04]  /*64a0*/  STL [R1+0x68], R3 ;  /* 0x0000680301007387 */ /* 0x000fe80000100800 */
[----:B------:R-:W-:Y:S01]  /*64b0*/  STL [R1+0x64], R2 ;  /* 0x0000640201007387 */ /* 0x000fe20000100800 */
[C---:B--2---:R-:W-:Y:S01]  /*64c0*/  FMUL.FTZ R6, R5.reuse, 1.4426950216293334961 ;  /* 0x3fb8aa3b05067820 */ /* 0x044fe20000410000 */
[----:B------:R-:W-:Y:S01]  /*64d0*/  FSETP.NEU.FTZ.AND P0, PT, R5, -INF , PT ;  /* 0xff8000000500780b */ /* 0x000fe20003f1d000 */
[----:B---3--:R-:W-:Y:S03]  /*64e0*/  FMUL.FTZ R5, R4, 1.4426950216293334961 ;  /* 0x3fb8aa3b04057820 */ /* 0x008fe60000410000 */
[----:B------:R-:W-:Y:S02]  /*64f0*/  FSEL R6, R6, RZ, P0 ;  /* 0x000000ff06067208 */ /* 0x000fe40000000000 */
[----:B------:R-:W-:Y:S01]  /*6500*/  FSETP.NEU.FTZ.AND P0, PT, R4, -INF , PT ;  /* 0xff8000000400780b */ /* 0x000fe20003f1d000 */
[----:B----4-:R-:W-:Y:S02]  /*6510*/  FMUL.FTZ R4, R0, 1.4426950216293334961 ;  /* 0x3fb8aa3b00047820 */ /* 0x010fe40000410000 */
[--C-:B------:R-:W-:Y:S01]  /*6520*/  FFMA.FTZ R8, R8, c[0x0][0x23c], -R6.reuse ;  /* 0x00008f0008087a23 */ /* 0x100fe20000010806 */
[----:B------:R-:W-:Y:S01]  /*6530*/  FSEL R5, R5, RZ, P0 ;  /* 0x000000ff05057208 */ /* 0x000fe20000000000 */
[----:B------:R-:W-:Y:S01]  /*6540*/  FFMA.FTZ R7, R7, c[0x0][0x23c], -R6 ;  /* 0x00008f0007077a23 */ /* 0x000fe20000010806 */
[----:B------:R-:W-:Y:S01]  /*6550*/  FSETP.NEU.FTZ.AND P0, PT, R0, -INF , PT ;  /* 0xff8000000000780b */ /* 0x000fe20003f1d000 */
[----:B------:R-:W-:Y:S01]  /*6560*/  MUFU.EX2 R142, R8 ;  /* 0x00000008008e7308 */ /* 0x000fe20000000800 */
[C---:B------:R-:W-:Y:S02]  /*6570*/  FMUL.FTZ R0, R135.reuse, 1.4426950216293334961 ;  /* 0x3fb8aa3b87007820 */ /* 0x040fe40000410000 */
[----:B------:R-:W-:Y:S01]  /*6580*/  FSEL R4, R4, RZ, P0 ;  /* 0x000000ff04047208 */ /* 0x000fe20000000000 */
[--C-:B------:R-:W-:Y:S01]  /*6590*/  FFMA.FTZ R12, R12, c[0x0][0x23c], -R5.reuse ;  /* 0x00008f000c0c7a23 */ /* 0x100fe20000010805 */
[----:B------:R-:W-:Y:S01]  /*65a0*/  FSETP.NEU.FTZ.AND P0, PT, R135, -INF , PT ;  /* 0xff8000008700780b */ /* 0x000fe20003f1d000 */
[--C-:B------:R-:W-:Y:S02]  /*65b0*/  FFMA.FTZ R11, R11, c[0x0][0x23c], -R5.reuse ;  /* 0x00008f000b0b7a23 */ /* 0x100fe40000010805 */
[--C-:B------:R-:W-:Y:S01]  /*65c0*/  FFMA.FTZ R30, R30, c[0x0][0x23c], -R4.reuse ;  /* 0x00008f001e1e7a23 */ /* 0x100fe20000010804 */
[----:B------:R-:W-:Y:S01]  /*65d0*/  FSEL R0, R0, RZ, P0 ;  /* 0x000000ff00007208 */ /* 0x000fe20000000000 */
[--C-:B------:R-:W-:Y:S01]  /*65e0*/  FFMA.FTZ R29, R29, c[0x0][0x23c], -R4.reuse ;  /* 0x00008f001d1d7a23 */ /* 0x100fe20000010804 */
[----:B------:R-:W2:Y:S01]  /*65f0*/  MUFU.EX2 R141, R7 ;  /* 0x00000007008d7308 */ /* 0x000ea20000000800 */
[--C-:B------:R-:W-:Y:S01]  /*6600*/  FFMA.FTZ R28, R28, c[0x0][0x23c], -R4.reuse ;  /* 0x00008f001c1c7a23 */ /* 0x100fe20000010804 */
[----:B------:R-:W-:Y:S01]  /*6610*/  PLOP3.LUT P0, PT, PT, PT, UP0, 0x80, 0x0 ;  /* 0x000000000000781c */ /* 0x000fe20003f0f008 */
[--C-:B------:R-:W-:Y:S02]  /*6620*/  FFMA.FTZ R27, R27, c[0x0][0x23c], -R4.reuse ;  /* 0x00008f001b1b7a23 */ /* 0x100fe40000010804 */
[--C-:B------:R-:W-:Y:S02]  /*6630*/  FFMA.FTZ R26, R26, c[0x0][0x23c], -R4.reuse ;  /* 0x00008f001a1a7a23 */ /* 0x100fe40000010804 */
[--C-:B------:R-:W-:Y:S02]  /*6640*/  FFMA.FTZ R16, R16, c[0x0][0x23c], -R4.reuse ;  /* 0x00008f0010107a23 */ /* 0x100fe40000010804 */
[--C-:B------:R-:W-:Y:S01]  /*6650*/  FFMA.FTZ R15, R15, c[0x0][0x23c], -R4.reuse ;  /* 0x00008f000f0f7a23 */ /* 0x100fe20000010804 */
[----:B-1----:R-:W-:Y:S01]  /*6660*/  MUFU.EX2 R58, R11 ;  /* 0x0000000b003a7308 */ /* 0x002fe20000000800 */
[----:B------:R-:W-:Y:S02]  /*6670*/  FFMA.FTZ R4, R25, c[0x0][0x23c], -R4 ;  /* 0x00008f0019047a23 */ /* 0x000fe40000010804 */
[--C-:B------:R-:W-:Y:S02]  /*6680*/  FFMA.FTZ R14, R14, c[0x0][0x23c], -R6.reuse ;  /* 0x00008f000e0e7a23 */ /* 0x100fe40000010806 */
[----:B------:R-:W-:Y:S02]  /*6690*/  FFMA.FTZ R13, R13, c[0x0][0x23c], -R6 ;  /* 0x00008f000d0d7a23 */ /* 0x000fe40000010806 */
[--C-:B------:R-:W-:Y:S02]  /*66a0*/  FFMA.FTZ R10, R10, c[0x0][0x23c], -R5.reuse ;  /* 0x00008f000a0a7a23 */ /* 0x100fe40000010805 */
[--C-:B------:R-:W-:Y:S01]  /*66b0*/  FFMA.FTZ R9, R9, c[0x0][0x23c], -R5.reuse ;  /* 0x00008f0009097a23 */ /* 0x100fe20000010805 */
[----:B------:R2:W-:Y:S01]  /*66c0*/  MUFU.EX2 R40, R4 ;  /* 0x0000000400287308 */ /* 0x0005e20000000800 */
[--C-:B------:R-:W-:Y:S02]  /*66d0*/  FFMA.FTZ R22, R22, c[0x0][0x23c], -R0.reuse ;  /* 0x00008f0016167a23 */ /* 0x100fe40000010800 */
[--C-:B------:R-:W-:Y:S02]  /*66e0*/  FFMA.FTZ R21, R21, c[0x0][0x23c], -R0.reuse ;  /* 0x00008f0015157a23 */ /* 0x100fe40000010800 */
[--C-:B------:R-:W-:Y:S02]  /*66f0*/  FFMA.FTZ R20, R20, c[0x0][0x23c], -R0.reuse ;  /* 0x00008f0014147a23 */ /* 0x100fe40000010800 */
[--C-:B------:R-:W-:Y:S02]  /*6700*/  FFMA.FTZ R19, R19, c[0x0][0x23c], -R0.reuse ;  /* 0x00008f0013137a23 */ /* 0x100fe40000010800 */
[--C-:B------:R-:W-:Y:S01]  /*6710*/  FFMA.FTZ R18, R18, c[0x0][0x23c], -R0.reuse ;  /* 0x00008f0012127a23 */ /* 0x100fe20000010800 */
[----:B------:R-:W1:Y:S01]  /*6720*/  MUFU.EX2 R140, R12 ;  /* 0x0000000c008c7308 */ /* 0x000e620000000800 */
[--C-:B------:R-:W-:Y:S02]  /*6730*/  FFMA.FTZ R24, R24, c[0x0][0x23c], -R0.reuse ;  /* 0x00008f0018187a23 */ /* 0x100fe40000010800 */
[--C-:B------:R-:W-:Y:S02]  /*6740*/  FFMA.FTZ R23, R23, c[0x0][0x23c], -R0.reuse ;  /* 0x00008f0017177a23 */ /* 0x100fe40000010800 */
[----:B------:R-:W-:Y:S02]  /*6750*/  FFMA.FTZ R0, R17, c[0x0][0x23c], -R0 ;  /* 0x00008f0011007a23 */ /* 0x000fe40000010800 */
[--C-:B------:R-:W-:Y:S02]  /*6760*/  FFMA.FTZ R134, R134, c[0x0][0x23c], -R6.reuse ;  /* 0x00008f0086867a23 */ /* 0x100fe40000010806 */
[--C-:B------:R-:W-:Y:S01]  /*6770*/  FFMA.FTZ R133, R133, c[0x0][0x23c], -R6.reuse ;  /* 0x00008f0085857a23 */ /* 0x100fe20000010806 */
[----:B------:R-:W-:Y:S01]  /*6780*/  MUFU.EX2 R53, R14 ;  /* 0x0000000e00357308 */ /* 0x000fe20000000800 */
[--C-:B------:R-:W-:Y:S02]  /*6790*/  FFMA.FTZ R132, R132, c[0x0][0x23c], -R6.reuse ;  /* 0x00008f0084847a23 */ /* 0x100fe40000010806 */
[----:B------:R-:W-:Y:S01]  /*67a0*/  FFMA.FTZ R6, R35, c[0x0][0x23c], -R6 ;  /* 0x00008f0023067a23 */ /* 0x000fe20000010806 */
[----:B--2---:R-:W-:Y:S01]  /*67b0*/  F2FP.PACK_AB R4, R141, R142 ;  /* 0x0000008e8d04723e */ /* 0x004fe200000000ff */
[--C-:B------:R-:W-:Y:S02]  /*67c0*/  FFMA.FTZ R34, R34, c[0x0][0x23c], -R5.reuse ;  /* 0x00008f0022227a23 */ /* 0x100fe40000010805 */
[--C-:B------:R-:W-:Y:S02]  /*67d0*/  FFMA.FTZ R33, R33, c[0x0][0x23c], -R5.reuse ;  /* 0x00008f0021217a23 */ /* 0x100fe40000010805 */
[----:B------:R2:W-:Y:S01]  /*67e0*/  STS [R245+0x13000], R4 ;  /* 0x01300004f5007388 */ /* 0x0005e20000000800 */
[----:B------:R-:W2:Y:S01]  /*67f0*/  MUFU.EX2 R52, R13 ;  /* 0x0000000d00347308 */ /* 0x000ea20000000800 */
[--C-:B------:R-:W-:Y:S02]  /*6800*/  FFMA.FTZ R32, R32, c[0x0][0x23c], -R5.reuse ;  /* 0x00008f0020207a23 */ /* 0x100fe40000010805 */
[----:B------:R-:W-:Y:S01]  /*6810*/  FFMA.FTZ R5, R31, c[0x0][0x23c], -R5 ;  /* 0x00008f001f057a23 */ /* 0x000fe20000010805 */
[----:B-1----:R-:W-:Y:S05]  /*6820*/  F2FP.PACK_AB R7, R58, R140 ;  /* 0x0000008c3a07723e */ /* 0x002fea00000000ff */
[----:B------:R1:W-:Y:S01]  /*6830*/  STS [R245+0x13400], R7 ;  /* 0x01340007f5007388 */ /* 0x0003e20000000800 */
[----:B------:R-:W-:Y:S10]  /*6840*/  MUFU.EX2 R51, R10 ;  /* 0x0000000a00337308 */ /* 0x000ff40000000800 */
[----:B------:R-:W3:Y:S01]  /*6850*/  MUFU.EX2 R50, R9 ;  /* 0x0000000900327308 */ /* 0x000ee20000000800 */
[----:B--2---:R-:W-:Y:S05]  /*6860*/  F2FP.PACK_AB R4, R52, R53 ;  /* 0x000000353404723e */ /* 0x004fea00000000ff */
[----:B------:R-:W-:Y:S04]  /*6870*/  STS [R244+0x13000], R4 ;  /* 0x01300004f4007388 */ /* 0x000fe80000000800 */
[----:B------:R3:W-:Y:S10]  /*6880*/  MUFU.EX2 R38, R0 ;  /* 0x0000000000267308 */ /* 0x0007f40000000800 */
[----:B------:R-:W-:Y:S10]  /*6890*/  MUFU.EX2 R36, R6 ;  /* 0x0000000600247308 */ /* 0x000ff40000000800 */
[----:B------:R-:W-:Y:S01]  /*68a0*/  MUFU.EX2 R242, R16 ;  /* 0x0000001000f27308 */ /* 0x000fe20000000800 */
[----:B---3--:R-:W-:Y:S05]  /*68b0*/  F2FP.PACK_AB R0, R50, R51 ;  /* 0x000000333200723e */ /* 0x008fea00000000ff */
[----:B------:R-:W-:Y:S04]  /*68c0*/  STS [R244+0x13400], R0 ;  /* 0x01340000f4007388 */ /* 0x000fe80000000800 */
[----:B------:R-:W2:Y:S10]  /*68d0*/  MUFU.EX2 R227, R15 ;  /* 0x0000000f00e37308 */ /* 0x000eb40000000800 */
[----:B------:R-:W-:Y:S10]  /*68e0*/  MUFU.EX2 R2, R5 ;  /* 0x0000000500027308 */ /* 0x000ff40000000800 */
[----:B------:R-:W-:Y:S01]  /*68f0*/  MUFU.EX2 R145, R24 ;  /* 0x0000001800917308 */ /* 0x000fe20000000800 */
[----:B--2---:R-:W-:Y:S05]  /*6900*/  F2FP.PACK_AB R6, R227, R242 ;  /* 0x000000f2e306723e */ /* 0x004fea00000000ff */
[----:B------:R2:W-:Y:S04]  /*6910*/  STS [R245+0x14000], R6 ;  /* 0x01400006f5007388 */ /* 0x0005e80000000800 */
[----:B------:R-:W3:Y:S10]  /*6920*/  MUFU.EX2 R144, R23 ;  /* 0x0000001700907308 */ /* 0x000ef40000000800 */
[----:B------:R-:W-:Y:S10]  /*6930*/  MUFU.EX2 R57, R30 ;  /* 0x0000001e00397308 */ /* 0x000ff40000000800 */
[----:B------:R-:W1:Y:S01]  /*6940*/  MUFU.EX2 R56, R29 ;  /* 0x0000001d00387308 */ /* 0x000e620000000800 */
[----:B---3--:R-:W-:Y:S05]  /*6950*/  F2FP.PACK_AB R5, R144, R145 ;  /* 0x000000919005723e */ /* 0x008fea00000000ff */
[----:B------:R3:W-:Y:S04]  /*6960*/  STS [R245+0x14400], R5 ;  /* 0x01440005f5007388 */ /* 0x0007e80000000800 */
[----:B------:R-:W-:Y:S10]  /*6970*/  MUFU.EX2 R55, R22 ;  /* 0x0000001600377308 */ /* 0x000ff40000000800 */
[----:B------:R-:W2:Y:S01]  /*6980*/  MUFU.EX2 R54, R21 ;  /* 0x0000001500367308 */ /* 0x000ea20000000800 */
[----:B-1----:R-:W-:Y:S05]  /*6990*/  F2FP.PACK_AB R7, R56, R57 ;  /* 0x000000393807723e */ /* 0x002fea00000000ff */
[----:B------:R-:W-:Y:S04]  /*69a0*/  STS [R244+0x14000], R7 ;  /* 0x01400007f4007388 */ /* 0x000fe80000000800 */
[----:B------:R-:W-:Y:S10]  /*69b0*/  MUFU.EX2 R49, R134 ;  /* 0x0000008600317308 */ /* 0x000ff40000000800 */
[----:B------:R-:W3:Y:S01]  /*69c0*/  MUFU.EX2 R48, R133 ;  /* 0x0000008500307308 */ /* 0x000ee20000000800 */
[----:B--2---:R-:W-:Y:S05]  /*69d0*/  F2FP.PACK_AB R6, R54, R55 ;  /* 0x000000373606723e */ /* 0x004fea00000000ff */
[----:B------:R-:W-:Y:S04]  /*69e0*/  STS [R244+0x14400], R6 ;  /* 0x01440006f4007388 */ /* 0x000fe80000000800 */
[----:B------:R-:W-:Y:S10]  /*69f0*/  MUFU.EX2 R47, R34 ;  /* 0x00000022002f7308 */ /* 0x000ff40000000800 */
[----:B------:R-:W1:Y:S01]  /*6a00*/  MUFU.EX2 R46, R33 ;  /* 0x00000021002e7308 */ /* 0x000e620000000800 */
[----:B---3--:R-:W-:Y:S05]  /*6a10*/  F2FP.PACK_AB R5, R48, R49 ;  /* 0x000000313005723e */ /* 0x008fea00000000ff */
[----:B------:R2:W-:Y:S04]  /*6a20*/  STS [R246+0x13000], R5 ;  /* 0x01300005f6007388 */ /* 0x0005e80000000800 */
[----:B------:R-:W3:Y:S10]  /*6a30*/  MUFU.EX2 R37, R132 ;  /* 0x0000008400257308 */ /* 0x000ef40000000800 */
[----:B------:R-:W2:Y:S01]  /*6a40*/  MUFU.EX2 R3, R32 ;  /* 0x0000002000037308 */ /* 0x000ea20000000800 */
[----:B-1----:R-:W-:Y:S05]  /*6a50*/  F2FP.PACK_AB R4, R46, R47 ;  /* 0x0000002f2e04723e */ /* 0x002fea00000000ff */
[----:B------:R1:W-:Y:S04]  /*6a60*/  STS [R246+0x13400], R4 ;  /* 0x01340004f6007388 */ /* 0x0003e80000000800 */
[----:B------:R-:W-:Y:S01]  /*6a70*/  MUFU.EX2 R45, R28 ;  /* 0x0000001c002d7308 */ /* 0x000fe20000000800 */
[----:B---3--:R-:W-:Y:S05]  /*6a80*/  F2FP.PACK_AB R0, R36, R37 ;  /* 0x000000252400723e */ /* 0x008fea00000000ff */
[----:B------:R3:W-:Y:S04]  /*6a90*/  STS [R243+0x13000], R0 ;  /* 0x01300000f3007388 */ /* 0x0007e80000000800 */
[----:B------:R-:W4:Y:S01]  /*6aa0*/  MUFU.EX2 R44, R27 ;  /* 0x0000001b002c7308 */ /* 0x000f220000000800 */
[----:B--2---:R-:W-:Y:S05]  /*6ab0*/  F2FP.PACK_AB R5, R2, R3 ;  /* 0x000000030205723e */ /* 0x004fea00000000ff */
[----:B------:R-:W-:Y:S04]  /*6ac0*/  STS [R243+0x13400], R5 ;  /* 0x01340005f3007388 */ /* 0x000fe80000000800 */
[----:B------:R-:W-:Y:S10]  /*6ad0*/  MUFU.EX2 R43, R20 ;  /* 0x00000014002b7308 */ /* 0x000ff40000000800 */
[----:B------:R-:W2:Y:S01]  /*6ae0*/  MUFU.EX2 R42, R19 ;  /* 0x00000013002a7308 */ /* 0x000ea20000000800 */
[----:B----4-:R-:W-:Y:S05]  /*6af0*/  F2FP.PACK_AB R7, R44, R45 ;  /* 0x0000002d2c07723e */ /* 0x010fea00000000ff */
[----:B------:R-:W-:Y:S04]  /*6b00*/  STS [R246+0x14000], R7 ;  /* 0x01400007f6007388 */ /* 0x000fe80000000800 */
[----:B------:R-:W1:Y:S10]  /*6b10*/  MUFU.EX2 R41, R26 ;  /* 0x0000001a00297308 */ /* 0x000e740000000800 */
[----:B------:R-:W3:Y:S01]  /*6b20*/  MUFU.EX2 R39, R18 ;  /* 0x0000001200277308 */ /* 0x000ee20000000800 */
[----:B--2---:R-:W-:Y:S05]  /*6b30*/  F2FP.PACK_AB R6, R42, R43 ;  /* 0x0000002b2a06723e */ /* 0x004fea00000000ff */
[----:B------:R-:W-:Y:S01]  /*6b40*/  STS [R246+0x14400], R6 ;  /* 0x01440006f6007388 */ /* 0x000fe20000000800 */
[----:B-1----:R-:W-:Y:S05]  /*6b50*/  F2FP.PACK_AB R4, R40, R41 ;  /* 0x000000292804723e */ /* 0x002fea00000000ff */
        /* <DEDUP_REMOVED lines=58> */
[----:B-----5:R-:W-:Y:S01]  /*6f00*/  FADD.FTZ R7, -R153, R7 ;  /* 0x0000000799077221 */ /* 0x020fe20000010100 */
[C---:B------:R-:W-:Y:S04]  /*6f10*/  HMMA.16816.F32 R16, R132.reuse, R206, R16 ;  /* 0x000000ce8410723c */ /* 0x040fe80000001810 */
[----:B------:R-:W-:Y:S02]  /*6f20*/  FADD.FTZ R4, -R154, R4 ;  /* 0x000000049a047221 */ /* 0x000fe40000010100 */
[----:B------:R-:W-:Y:S02]  /*6f30*/  FMUL.FTZ R7, R58, R7 ;  /* 0x000000073a077220 */ /* 0x000fe40000410000 */
[----:B------:R-:W-:Y:S01]  /*6f40*/  FMUL.FTZ R4, R142, R4 ;  /* 0x000000048e047220 */ /* 0x000fe20000410000 */
[----:B------:R1:W5:Y:S01]  /*6f50*/  LDL.LU R58, [R1+0xc4] ;  /* 0x0000c400013a7983 */ /* 0x0003620000300800 */
[-C--:B------:R-:W-:Y:S03]  /*6f60*/  HMMA.16816.F32 R20, R132, R208.reuse, R20 ;  /* 0x000000d08414723c */ /* 0x080fe60000001814 */
[----:B------:R-:W-:Y:S02]  /*6f70*/  FMUL.FTZ R143, R143, R4 ;  /* 0x000000048f8f7220 */ /* 0x000fe40000410000 */
[C---:B------:R-:W-:Y:S02]  /*6f80*/  FADD.FTZ R12, -R152.reuse, R12 ;  /* 0x0000000c980c7221 */ /* 0x040fe40000010100 */
[----:B------:R-:W-:Y:S01]  /*6f90*/  FADD.FTZ R13, -R152, R13 ;  /* 0x0000000d980d7221 */ /* 0x000fe20000010100 */
[C---:B------:R-:W-:Y:S04]  /*6fa0*/  HMMA.16816.F32 R24, R136.reuse, R208, R24 ;  /* 0x000000d08818723c */ /* 0x040fe80000001818 */
[----:B------:R-:W-:Y:S02]  /*6fb0*/  FMUL.FTZ R12, R57, R12 ;  /* 0x0000000c390c7220 */ /* 0x000fe40000410000 */
[C---:B------:R-:W-:Y:S01]  /*6fc0*/  FADD.FTZ R14, -R151.reuse, R14 ;  /* 0x0000000e970e7221 */ /* 0x040fe20000010100 */
[----:B------:R1:W5:Y:S01]  /*6fd0*/  LDL.LU R57, [R1+0xc0] ;  /* 0x0000c00001397983 */ /* 0x0003620000300800 */
[----:B------:R-:W-:Y:S01]  /*6fe0*/  FMUL.FTZ R4, R56, R13 ;  /* 0x0000000d38047220 */ /* 0x000fe20000410000 */
[-C--:B------:R-:W-:Y:S02]  /*6ff0*/  HMMA.16816.F32 R28, R136, R210.reuse, R28 ;  /* 0x000000d2881c723c */ /* 0x080fe4000000181c */
[----:B------:R1:W5:Y:S01]  /*7000*/  LDL.LU R56, [R1+0xbc] ;  /* 0x0000bc0001387983 */ /* 0x0003620000300800 */
[----:B------:R-:W-:Y:S02]  /*7010*/  FADD.FTZ R9, -R152, R9 ;  /* 0x0000000998097221 */ /* 0x000fe40000010100 */
[----:B------:R-:W-:Y:S02]  /*7020*/  FADD.FTZ R15, -R151, R15 ;  /* 0x0000000f970f7221 */ /* 0x000fe40000010100 */
[----:B------:R-:W-:Y:S01]  /*7030*/  FMUL.FTZ R0, R55, R14 ;  /* 0x0000000e37007220 */ /* 0x000fe20000410000 */
[----:B------:R-:W-:Y:S01]  /*7040*/  HMMA.16816.F32 R32, R132, R210, R32 ;  /* 0x000000d28420723c */ /* 0x000fe20000001820 */
[----:B------:R1:W5:Y:S03]  /*7050*/  LDL.LU R55, [R1+0xb8] ;  /* 0x0000b80001377983 */ /* 0x0003660000300800 */
[----:B------:R-:W-:Y:S02]  /*7060*/  FMUL.FTZ R9, R227, R9 ;  /* 0x00000009e3097220 */ /* 0x000fe40000410000 */
[----:B------:R-:W-:Y:S02]  /*7070*/  FMUL.FTZ R15, R54, R15 ;  /* 0x0000000f360f7220 */ /* 0x000fe40000410000 */
[C---:B------:R-:W-:Y:S01]  /*7080*/  FADD.FTZ R16, -R154.reuse, R16 ;  /* 0x000000109a107221 */ /* 0x040fe20000010100 */
[----:B------:R1:W5:Y:S03]  /*7090*/  LDL.LU R54, [R1+0xb4] ;  /* 0x0000b40001367983 */ /* 0x0003660000300800 */
[----:B------:R-:W-:Y:S02]  /*70a0*/  FADD.FTZ R10, -R151, R10 ;  /* 0x0000000a970a7221 */ /* 0x000fe40000010100 */
[----:B------:R-:W-:Y:S02]  /*70b0*/  FMUL.FTZ R14, R159, R9 ;  /* 0x000000099f0e7220 */ /* 0x000fe40000410000 */
[C---:B------:R-:W-:Y:S02]  /*70c0*/  FADD.FTZ R17, -R154.reuse, R17 ;  /* 0x000000119a117221 */ /* 0x040fe40000010100 */
[----:B------:R-:W-:Y:S02]  /*70d0*/  FMUL.FTZ R9, R53, R16 ;  /* 0x0000001035097220 */ /* 0x000fe40000410000 */
[----:B------:R-:W-:Y:S01]  /*70e0*/  FADD.FTZ R5, -R154, R5 ;  /* 0x000000059a057221 */ /* 0x000fe20000010100 */
[----:B------:R1:W5:Y:S01]  /*70f0*/  LDL.LU R53, [R1+0xb0] ;  /* 0x0000b00001357983 */ /* 0x0003620000300800 */
[----:B------:R-:W-:Y:S02]  /*7100*/  FADD.FTZ R11, -R151, R11 ;  /* 0x0000000b970b7221 */ /* 0x000fe40000010100 */
[----:B------:R-:W-:Y:S02]  /*7110*/  FMUL.FTZ R10, R145, R10 ;  /* 0x0000000a910a7220 */ /* 0x000fe40000410000 */
[----:B------:R-:W-:Y:S02]  /*7120*/  FADD.FTZ R18, -R153, R18 ;  /* 0x0000001299127221 */ /* 0x000fe40000010100 */
[----:B------:R-:W-:Y:S02]  /*7130*/  FMUL.FTZ R17, R52, R17 ;  /* 0x0000001134117220 */ /* 0x000fe40000410000 */
[----:B------:R-:W-:Y:S01]  /*7140*/  FMUL.FTZ R5, R141, R5 ;  /* 0x000000058d057220 */ /* 0x000fe20000410000 */
[----:B------:R1:W5:Y:S01]  /*7150*/  LDL.LU R52, [R1+0xac] ;  /* 0x0000ac0001347983 */ /* 0x0003620000300800 */
[----:B------:R-:W-:Y:S02]  /*7160*/  FMUL.FTZ R11, R144, R11 ;  /* 0x0000000b900b7220 */ /* 0x000fe40000410000 */
[----:B------:R-:W-:Y:S02]  /*7170*/  FMUL.FTZ R141, R232, R10 ;  /* 0x0000000ae88d7220 */ /* 0x000fe40000410000 */
[----:B------:R-:W-:Y:S02]  /*7180*/  FADD.FTZ R19, -R153, R19 ;  /* 0x0000001399137221 */ /* 0x000fe40000010100 */
[----:B------:R-:W-:Y:S02]  /*7190*/  FMUL.FTZ R10, R51, R18 ;  /* 0x00000012330a7220 */ /* 0x000fe40000410000 */
[----:B------:R-:W-:Y:S01]  /*71a0*/  FADD.FTZ R8, -R152, R8 ;  /* 0x0000000898087221 */ /* 0x000fe20000010100 */
[----:B------:R1:W5:Y:S01]  /*71b0*/  LDL.LU R51, [R1+0xa8] ;  /* 0x0000a80001337983 */ /* 0x0003620000300800 */
[----:B------:R-:W-:Y:S02]  /*71c0*/  FMUL.FTZ R13, R233, R11 ;  /* 0x0000000be90d7220 */ /* 0x000fe40000410000 */
        /* <DEDUP_REMOVED lines=10> */
[C---:B------:R-:W-:Y:S02]  /*7270*/  FADD.FTZ R22, -R153.reuse, R22 ;  /* 0x0000001699167221 */ /* 0x040fe40000010100 */
[----:B------:R-:W-:Y:S02]  /*7280*/  FMUL.FTZ R8, R48, R21 ;  /* 0x0000001530087220 */ /* 0x000fe40000410000 */
[----:B------:R-:W-:Y:S01]  /*7290*/  FADD.FTZ R23, -R153, R23 ;  /* 0x0000001799177221 */ /* 0x000fe20000010100 */
[----:B------:R1:W5:Y:S01]  /*72a0*/  LDL.LU R48, [R1+0x9c] ;  /* 0x00009c0001307983 */ /* 0x0003620000300800 */
[----:B------:R-:W-:Y:S02]  /*72b0*/  FMUL.FTZ R22, R47, R22 ;  /* 0x000000162f167220 */ /* 0x000fe40000410000 */
[----:B------:R-:W-:Y:S01]  /*72c0*/  FMUL.FTZ R23, R46, R23 ;  /* 0x000000172e177220 */ /* 0x000fe20000410000 */
[----:B------:R1:W5:Y:S01]  /*72d0*/  LDL.LU R47, [R1+0x98] ;  /* 0x00009800012f7983 */ /* 0x0003620000300800 */
[----:B------:R-:W-:Y:S02]  /*72e0*/  FADD.FTZ R24, -R152, R24 ;  /* 0x0000001898187221 */ /* 0x000fe40000010100 */
[----:B------:R-:W-:Y:S01]  /*72f0*/  FMUL.FTZ R136, R162, R4 ;  /* 0x00000004a2887220 */ /* 0x000fe20000410000 */
[----:B------:R1:W5:Y:S01]  /*7300*/  LDL.LU R46, [R1+0x94] ;  /* 0x00009400012e7983 */ /* 0x0003620000300800 */
[----:B------:R-:W-:Y:S02]  /*7310*/  FADD.FTZ R25, -R152, R25 ;  /* 0x0000001998197221 */ /* 0x000fe40000010100 */
[----:B------:R-:W-:Y:S02]  /*7320*/  FMUL.FTZ R4, R45, R24 ;  /* 0x000000182d047220 */ /* 0x000fe40000410000 */
[C---:B------:R-:W-:Y:S01]  /*7330*/  FADD.FTZ R26, -R151.reuse, R26 ;  /* 0x0000001a971a7221 */ /* 0x040fe20000010100 */
[----:B------:R1:W5:Y:S01]  /*7340*/  LDL.LU R45, [R1+0x90] ;  /* 0x00009000012d7983 */ /* 0x0003620000300800 */
[----:B------:R-:W-:Y:S02]  /*7350*/  FMUL.FTZ R25, R44, R25 ;  /* 0x000000192c197220 */ /* 0x000fe40000410000 */
[----:B------:R-:W-:Y:S01]  /*7360*/  FMUL.FTZ R139, R234, R0 ;  /* 0x00000000ea8b7220 */ /* 0x000fe20000410000 */
[----:B------:R1:W5:Y:S01]  /*7370*/  LDL.LU R44, [R1+0x8c] ;  /* 0x00008c00012c7983 */ /* 0x0003620000300800 */
[----:B------:R-:W-:Y:S02]  /*7380*/  FADD.FTZ R27, -R151, R27 ;  /* 0x0000001b971b7221 */ /* 0x000fe40000010100 */
[----:B------:R-:W-:Y:S02]  /*7390*/  FMUL.FTZ R0, R43, R26 ;  /* 0x0000001a2b007220 */ /* 0x000fe40000410000 */
[----:B------:R-:W-:Y:S01]  /*73a0*/  FADD.FTZ R28, -R152, R28 ;  /* 0x0000001c981c7221 */ /* 0x000fe20000010100 */
[----:B------:R1:W5:Y:S01]  /*73b0*/  LDL.LU R43, [R1+0x88] ;  /* 0x00008800012b7983 */ /* 0x0003620000300800 */
        /* <DEDUP_REMOVED lines=22> */
[----:B------:R-:W-:Y:S01]  /*7520*/  FADD.FTZ R34, -R153, R34 ;  /* 0x0000002299227221 */ /* 0x000fe20000010100 */
[----:B------:R1:W5:Y:S01]  /*7530*/  LDL.LU R36, [R1+0x6c] ;  /* 0x00006c0001247983 */ /* 0x0003620000300800 */
[----:B------:R-:W-:Y:S02]  /*7540*/  FMUL.FTZ R132, R247, R20 ;  /* 0x00000014f7847220 */ /* 0x000fe40000410000 */
[----:B------:R-:W-:Y:S01]  /*7550*/  FADD.FTZ R35, -R153, R35 ;  /* 0x0000002399237221 */ /* 0x000fe20000010100 */
[----:B------:R1:W5:Y:S01]  /*7560*/  LDL R152, [R1+0x28] ;  /* 0x0000280001987983 */ /* 0x0003620000100800 */
[----:B------:R-:W-:Y:S02]  /*7570*/  FMUL.FTZ R20, R3, R34 ;  /* 0x0000002203147220 */ /* 0x000fe40000410000 */
[----:B------:R-:W-:Y:S01]  /*7580*/  FMUL.FTZ R19, R2, R35 ;  /* 0x0000002302137220 */ /* 0x000fe20000410000 */
[----:B------:R1:W5:Y:S01]  /*7590*/  LDL R151, [R1+0x2c] ;  /* 0x00002c0001977983 */ /* 0x0003620000100800 */
[----:B------:R-:W-:Y:S02]  /*75a0*/  FMUL.FTZ R25, R160, R25 ;  /* 0x00000019a0197220 */ /* 0x000fe40000410000 */
[----:B------:R-:W-:Y:S01]  /*75b0*/  FMUL.FTZ R142, R237, R5 ;  /* 0x00000005ed8e7220 */ /* 0x000fe20000410000 */
[----:B------:R1:W5:Y:S01]  /*75c0*/  LDL.LU R3, [R1+0x68] ;  /* 0x0000680001037983 */ /* 0x0003620000300800 */
[----:B------:R-:W-:Y:S02]  /*75d0*/  FMUL.FTZ R145, R229, R6 ;  /* 0x00000006e5917220 */ /* 0x000fe40000410000 */
[----:B------:R-:W-:Y:S01]  /*75e0*/  FMUL.FTZ R144, R228, R7 ;  /* 0x00000007e4907220 */ /* 0x000fe20000410000 */
[----:B------:R1:W5:Y:S01]  /*75f0*/  LDL.LU R2, [R1+0x64] ;  /* 0x0000640001027983 */ /* 0x0003620000300800 */
[----:B------:R-:W-:Y:S02]  /*7600*/  FMUL.FTZ R138, R231, R15 ;  /* 0x0000000fe78a7220 */ /* 0x000fe40000410000 */
[----:B------:R-:W-:Y:S01]  /*7610*/  FMUL.FTZ R9, R235, R9 ;  /* 0x00000009eb097220 */ /* 0x000fe20000410000 */
[----:B------:R1:W5:Y:S01]  /*7620*/  LDL.64 R160, [R1+0x10] ;  /* 0x0000100001a07983 */ /* 0x0003620000100a00 */
        /* <DEDUP_REMOVED lines=15> */
[----:B-1----:R-:W2:Y:S01]  /*7720*/  LDL.LU R5, [R1+0x8] ;  /* 0x0000080001057983 */ /* 0x002ea20000300800 */
[----:B-----5:R-:W-:Y:S01]  /*7730*/  ISETP.GE.AND P2, PT, R152, c[0x0][0x220], PT ;  /* 0x0000880098007a0c */ /* 0x020fe20003f46270 */
[----:B------:R-:W-:Y:S01]  /*7740*/  ULOP3.LUT UR9, UR8, 0x1, URZ, 0xc0, !UPT ;  /* 0x0000000108097892 */ /* 0x000fe2000f8ec03f */
[----:B------:R-:W-:Y:S01]  /*7750*/  ISETP.GE.AND P1, PT, R151, c[0x0][0x220], PT ;  /* 0x0000880097007a0c */ /* 0x000fe20003f26270 */
[----:B------:R-:W3:Y:S01]  /*7760*/  LDL.LU R15, [R1] ;  /* 0x00000000010f7983 */ /* 0x000ee20000300800 */
[----:B------:R-:W-:Y:S01]  /*7770*/  IMAD.MOV.U32 R4, RZ, RZ, c[0x0][0x190] ;  /* 0x00006400ff047624 */ /* 0x000fe200078e00ff */
[----:B------:R-:W-:Y:S01]  /*7780*/  UISETP.NE.U32.AND UP1, UPT, UR9, 0x1, UPT ;  /* 0x000000010900788c */ /* 0x000fe2000bf25070 */
[----:B------:R-:W-:Y:S02]  /*7790*/  ISETP.GE.AND P3, PT, R160, c[0x0][0x220], PT ;  /* 0x00008800a0007a0c */ /* 0x000fe40003f66270 */
[----:B------:R-:W-:Y:S01]  /*77a0*/  IMAD.U32 R4, R4, -0x40, RZ ;  /* 0xffffffc004047824 */ /* 0x000fe200078e00ff */
[----:B------:R-:W-:Y:S06]  /*77b0*/  USEL UR9, UR43, 0x3000, !UP1 ;  /* 0x000030002b097887 */ /* 0x000fec000c800000 */
[----:B------:R-:W-:Y:S02]  /*77c0*/  IADD3 R225, R225, UR9, RZ ;  /* 0x00000009e1e17c10 */ /* 0x000fe4000fffe0ff */
[----:B------:R-:W-:Y:S03]  /*77d0*/  IADD3 R212, R212, UR9, RZ ;  /* 0x00000009d4d47c10 */ /* 0x000fe6000fffe0ff */
[----:B------:R1:W-:Y:S04]  /*77e0*/  @P3 STS [R225], RZ ;  /* 0x000000ffe1003388 */ /* 0x0003e80000000800 */
[----:B------:R1:W-:Y:S04]  /*77f0*/  @P3 STS [R225+0x4], RZ ;  /* 0x000004ffe1003388 */ /* 0x0003e80000000800 */
[----:B------:R1:W-:Y:S04]  /*7800*/  @P3 STS [R225+0x8], RZ ;  /* 0x000008ffe1003388 */ /* 0x0003e80000000800 */
[----:B------:R1:W-:Y:S01]  /*7810*/  @P3 STS [R225+0xc], RZ ;  /* 0x00000cffe1003388 */ /* 0x0003e20000000800 */
[C---:B---3--:R-:W-:Y:S02]  /*7820*/  LEA R15, P4, R4.reuse, R15, 0x1 ;  /* 0x0000000f040f7211 */ /* 0x048fe400078808ff */
[C---:B--2---:R-:W-:Y:S02]  /*7830*/  IADD3 R0, R5.reuse, UR9, RZ ;  /* 0x0000000905007c10 */ /* 0x044fe4000fffe0ff */
[C---:B------:R-:W-:Y:S01]  /*7840*/  @!P2 IADD3 R6, R5.reuse, UR9, RZ ;  /* 0x000000090506ac10 */ /* 0x040fe2000fffe0ff */
[----:B------:R1:W-:Y:S01]  /*7850*/  STL [R1], R15 ;  /* 0x0000000f01007387 */ /* 0x0003e20000100800 */
[----:B------:R-:W-:Y:S02]  /*7860*/  @!P1 IADD3 R7, R5, UR9, RZ ;  /* 0x0000000905079c10 */ /* 0x000fe4000fffe0ff */
[----:B------:R-:W-:Y:S01]  /*7870*/  SHF.R.S32.HI R5, RZ, 0x1f, R4 ;  /* 0x0000001fff057819 */ /* 0x000fe20000011404 */
[----:B------:R1:W-:Y:S03]  /*7880*/  STL [R1+0x8], R0 ;  /* 0x0000080001007387 */ /* 0x0003e60000100800 */
[----:B------:R-:W-:Y:S01]  /*7890*/  LEA.HI.X R251, R4, R251, R5, 0x1, P4 ;  /* 0x000000fb04fb7211 */ /* 0x000fe200020f0c05 */
[----:B------:R-:W-:Y:S04]  /*78a0*/  @!P3 IMAD.MOV.U32 R4, RZ, RZ, R15 ;  /* 0x000000ffff04b224 */ /* 0x000fe800078e000f */
[----:B------:R-:W-:Y:S05]  /*78b0*/  @!P3 IMAD.MOV.U32 R5, RZ, RZ, R251 ;  /* 0x000000ffff05b224 */ /* 0x000fea00078e00fb */
        /* <DEDUP_REMOVED lines=25> */
.L_x_733:
        /* <DEDUP_REMOVED lines=118> */
[----:B------:R1:W-:Y:S01]  /*81b0*/  STL [R1+0x4], R147 ;  /* 0x0000049301007387 */ /* 0x0003e20000100800 */
        /* <DEDUP_REMOVED lines=21> */
.L_x_734:
        /* <DEDUP_REMOVED lines=95> */
[C---:B------:R-:W-:Y:S04]  /*8900*/  HMMA.16816.F32 R8, R28.reuse, R138, R8 ;  /* 0x0000008a1c08723c */ /* 0x040fe80000001808 */
[----:B------:R-:W-:Y:S04]  /*8910*/  IMAD R0, R0, 0x30, RZ ;  /* 0x0000003000007824 */ /* 0x000fe800078e02ff */
[C---:B--2---:R-:W-:Y:S07]  /*8920*/  HMMA.16816.F32 R12, R28.reuse, R32, R12 ;  /* 0x000000201c0c723c */ /* 0x044fee000000180c */
[----:B------:R-:W-:Y:S01]  /*8930*/  IMAD.MOV.U32 R32, RZ, RZ, R242 ;  /* 0x000000ffff207224 */ /* 0x000fe200078e00f2 */
[C---:B------:R-:W-:Y:S04]  /*8940*/  HMMA.16816.F32 R16, R28.reuse, R34, R16 ;  /* 0x000000221c10723c */ /* 0x040fe80000001810 */
[----:B------:R-:W-:Y:S03]  /*8950*/  IMAD.MOV.U32 R33, RZ, RZ, R241 ;  /* 0x000000ffff217224 */ /* 0x000fe600078e00f1 */
[----:B----4-:R-:W-:Y:S01]  /*8960*/  @P0 IADD3 R34, P2, R147, UR15, RZ ;  /* 0x0000000f93220c10 */ /* 0x010fe2000ff5e0ff */
[C---:B------:R-:W-:Y:S01]  /*8970*/  HMMA.16816.F32 R20, R28.reuse, R132, R20 ;  /* 0x000000841c14723c */ /* 0x040fe20000001814 */
[----:B------:R-:W-:Y:S03]  /*8980*/  @UP0 UIADD3 UR15, UP2, UR15, -0x100, URZ ;  /* 0xffffff000f0f0890 */ /* 0x000fe6000ff5e03f */
[----:B-----5:R-:W-:Y:S01]  /*8990*/  @P0 IADD3.X R35, R145, UR14, RZ, P2, !PT ;  /* 0x0000000e91230c10 */ /* 0x020fe200097fe4ff */
[----:B------:R-:W-:Y:S01]  /*89a0*/  IMAD.MOV.U32 R145, RZ, RZ, c[0x0][0x22c] ;  /* 0x00008b00ff917624 */ /* 0x000fe200078e00ff */
[----:B------:R-:W-:Y:S01]  /*89b0*/  @UP0 UIADD3.X UR14, UR14, -0x1, URZ, UP2, !UPT ;  /* 0xffffffff0e0e0890 */ /* 0x000fe200097fe43f */
[CC--:B------:R-:W-:Y:S01]  /*89c0*/  LEA R132, P1, R140.reuse, R32.reuse, 0x2 ;  /* 0x000000208c847211 */ /* 0x0c0fe200078210ff */
[----:B------:R-:W-:Y:S01]  /*89d0*/  HMMA.16816.F32 R24, R28, R134, R24 ;  /* 0x000000861c18723c */ /* 0x000fe20000001818 */
[----:B------:R-:W2:Y:S03]  /*89e0*/  @P0 LDG.E R141, [R34.64+0x20] ;  /* 0x00002006228d0981 */ /* 0x000ea6000c1e1900 */
[-C--:B------:R-:W-:Y:S01]  /*89f0*/  LEA.HI.X.SX32 R133, R140, R33.reuse, 0x2, P1 ;  /* 0x000000218c857211 */ /* 0x080fe200008f16ff */
[----:B------:R-:W3:Y:S01]  /*8a00*/  @P0 LDG.E R142, [R34.64+0xa0] ;  /* 0x0000a006228e0981 */ /* 0x000ee2000c1e1900 */
[----:B------:R-:W-:Y:S03]  /*8a10*/  IMAD R145, R145, c[0x0][0x1c0], RZ ;  /* 0x0000700091917a24 */ /* 0x000fe600078e02ff */
[----:B------:R-:W4:Y:S03]  /*8a20*/  @P0 LDG.E R143, [R34.64+0x80] ;  /* 0x00008006228f0981 */ /* 0x000f26000c1e1900 */
[----:B------:R-:W-:Y:S01]  /*8a30*/  IMAD.SHL.U32 R145, R145, 0x8, RZ ;  /* 0x0000000891917824 */ /* 0x000fe200078e00ff */
[----:B------:R-:W5:Y:S04]  /*8a40*/  @P0 LDG.E R144, [R34.64] ;  /* 0x0000000622900981 */ /* 0x000f68000c1e1900 */
[----:B------:R-:W-:Y:S04]  /*8a50*/  RED.E.ADD.F32.FTZ.RN.STRONG.GPU [R32.64], R4 ;  /* 0x000000042000798e */ /* 0x000fe8000c10e786 */
        /* <DEDUP_REMOVED lines=84> */
[CC--:B-1----:R-:W-:Y:S04]  /*8fa0*/  LEA R14, P5, R134.reuse, R32.reuse, 0x2 ;  /* 0x00000020860e7211 */ /* 0x0c2fe800078a10ff */
        /* <DEDUP_REMOVED lines=60> */
[----:B------:R-:W5:Y:S07]  /*9370*/  LDSM.16.MT88.4 R20, [R3+0x2800] ;  /* 0x002800000314783b */ /* 0x000f6e0000004200 */
        /* <DEDUP_REMOVED lines=21> */
[-C--:B-----5:R-:W-:Y:S08]  /*94d0*/  HMMA.16816.F32 R116, R4, R20.reuse, R116 ;  /* 0x000000140474723c */ /* 0x0a0ff00000001874 */
        /* <DEDUP_REMOVED lines=184> */
.L_x_736:
        /* <DEDUP_REMOVED lines=19> */
.L_x_737:
        /* <DEDUP_REMOVED lines=55> */
.L_x_739:
[----:B------:R-:W-:Y:S05]  /*a500*/  BSYNC B0 ;  /* 0x0000000000007941 */ /* 0x000fea0003800000 */
.L_x_738:
        /* <DEDUP_REMOVED lines=20> */
.L_x_741:
[----:B------:R-:W-:Y:S05]  /*a650*/  BSYNC B0 ;  /* 0x0000000000007941 */ /* 0x000fea0003800000 */
.L_x_740:
        /* <DEDUP_REMOVED lines=31> */
.L_x_743:
[----:B------:R-:W-:Y:S05]  /*a850*/  BSYNC B0 ;  /* 0x0000000000007941 */ /* 0x000fea0003800000 */
.L_x_742:
        /* <DEDUP_REMOVED lines=16> */
.L_x_717:
[----:B------:R-:W-:Y:S05]  /*a960*/  BSYNC B1 ;  /* 0x0000000000017941 */ /* 0x000fea0003800000 */
.L_x_703:
        /* <DEDUP_REMOVED lines=11> */
.L_x_744:
[----:B------:R-:W-:Y:S05]  /*aa20*/  EXIT ;  /* 0x000000000000794d */ /* 0x000fea0003800000 */
.L_x_746:
        /* <DEDUP_REMOVED lines=13> */
.L_x_1295:


//--------------------- .text._ZN5flash25flash_bwd_dot_do_o_kernelILb0E23Flash_bwd_kernel_traitsILi96ELi64ELi128ELi8ELi2ELi4ELi4ELb1ELb0EN7cutlass6half_tE19Flash_kernel_traitsILi96ELi64ELi128ELi8ES3_EEEEvNS_16Flash_bwd_paramsE --------------------------
	.section	.text._ZN5flash25flash_bwd_dot_do_o_kernelILb0E23Flash_bwd_kernel_traitsILi96ELi64ELi128ELi8ELi2ELi4ELi4ELb1ELb0EN7cutlass6half_tE19Flash_kernel_traitsILi96ELi64ELi128ELi8ES3_EEEEvNS_16Flash_bwd_paramsE,"ax",@progbits
	.sectioninfo	@"SHI_REGISTERS=43"
	.align	128
        .global         _ZN5flash25flash_bwd_dot_do_o_kernelILb0E23Flash_bwd_kernel_traitsILi96ELi64ELi128ELi8ELi2ELi4ELi4ELb1ELb0EN7cutlass6half_tE19Flash_kernel_traitsILi96ELi64ELi128ELi8ES3_EEEEvNS_16Flash_bwd_paramsE
        .type           _ZN5flash25flash_bwd_dot_do_o_kernelILb0E23Flash_bwd_kernel_traitsILi96ELi64ELi128ELi8ELi2ELi4ELi4ELb1ELb0EN7cutlass6half_tE19Flash_kernel_traitsILi96ELi64ELi128ELi8ES3_EEEEvNS_16Flash_bwd_paramsE,@function
        .size           _ZN5flash25flash_bwd_dot_do_o_kernelILb0E23Flash_bwd_kernel_traitsILi96ELi64ELi128ELi8ELi2ELi4ELi4ELb1ELb0EN7cutlass6half_tE19Flash_kernel_traitsILi96ELi64ELi128ELi8ES3_EEEEvNS_16Flash_bwd_paramsE,(.L_x_1296 - _ZN5flash25flash_bwd_dot_do_o_kernelILb0E23Flash_bwd_kernel_traitsILi96ELi64ELi128ELi8ELi2ELi4ELi4ELb1ELb0EN7cutlass6half_tE19Flash_kernel_traitsILi96ELi64ELi128ELi8ES3_EEEEvNS_16Flash_bwd_paramsE)
        .other          _ZN5flash25flash_bwd_dot_do_o_kernelILb0E23Flash_bwd_kernel_traitsILi96ELi64ELi128ELi8ELi2ELi4ELi4ELb1ELb0EN7cutlass6half_tE19Flash_kernel_traitsILi96ELi64ELi128ELi8ES3_EEEEvNS_16Flash_bwd_paramsE,@"STO_CUDA_ENTRY STV_DEFAULT"
_ZN5flash25flash_bwd_dot_do_o_kernelILb0E23Flash_bwd_kernel_traitsILi96ELi64ELi128ELi8ELi2ELi4ELi4ELb1ELb0EN7cutlass6half_tE19Flash_kernel_traitsILi96ELi64ELi128ELi8ES3_EEEEvNS_16Flash_bwd_paramsE:
.text._ZN5flash25flash_bwd_dot_do_o_kernelILb0E23Flash_bwd_kernel_traitsILi96ELi64ELi128ELi8ELi2ELi4ELi4ELb1ELb0EN7cutlass6half_tE19Flash_kernel_traitsILi96ELi64ELi128ELi8ES3_EEEEvNS_16Flash_bwd_paramsE:
[----:B------:R-:W-:Y:S02]  /*0000*/  MOV R1, c[0x0][0x28] ;  /* 0x00000a0000017a02 */ /* 0x000fe40000000f00 */
[----:B------:R-:W0:Y:S01]  /*0010*/  S2R R12, SR_CTAID.Y ;  /* 0x00000000000c7919 */ /* 0x000e220000002600 */
[----:B------:R-:W-:Y:S01]  /*0020*/  ISETP.NE.U32.AND P0, PT, RZ, c[0x0][0x240], PT ;  /* 0x00009000ff007a0c */ /* 0x000fe20003f05070 */
[----:B------:R-:W-:Y:S01]  /*0030*/  HFMA2.MMA R3, -RZ, RZ, 0, 2.384185791015625e-07 ;  /* 0x00000004ff037435 */ /* 0x000fe200000001ff */
[----:B------:R-:W-:Y:S01]  /*0040*/  MOV R7, 0xffffffff ;  /* 0xffffffff00077802 */ /* 0x000fe20000000f00 */
[----:B------:R-:W-:Y:S01]  /*0050*/  ULDC.64 UR4, c[0x0][0x118] ;  /* 0x0000460000047ab9 */ /* 0x000fe20000000a00 */
[----:B------:R-:W-:-:S07]  /*0060*/  ISETP.NE.AND.EX P0, PT, RZ, c[0x0][0x244], PT, P0 ;  /* 0x00009100ff007a0c */ /* 0x000fce0003f05300 */
[----:B0-----:R-:W-:-:S06]  /*0070*/  IMAD.WIDE R2, R12, R3, c[0x0][0x240] ;  /* 0x000090000c027625 */ /* 0x001fcc00078e0203 */
[----:B------:R-:W2:Y:S04]  /*0080*/  @P0 LDG.E R7, [R2.64] ;  /* 0x0000000402070981 */ /* 0x000ea8000c1e1900 */
[----:B------:R-:W2:Y:S04]  /*0090*/  @P0 LDG.E R0, [R2.64+0x4] ;  /* 0x0000040402000981 */ /* 0x000ea8000c1e1900 */
[----:B------:R-:W0:Y:S02]  /*00a0*/  S2R R33, SR_CTAID.X ;  /* 0x0000000000217919 */ /* 0x000e240000002500 */
[----:B0-----:R-:W-:Y:S01]  /*00b0*/  IMAD.SHL.U32 R33, R33, 0x40, RZ ;  /* 0x0000004021217824 */ /* 0x001fe200078e00ff */
[----:B--2---:R-:W-:-:S02]  /*00c0*/  @P0 IADD3 R6, R0, -R7, RZ ;  /* 0x8000000700060210 */ /* 0x004fc40007ffe0ff */
[----:B------:R-:W-:-:S04]  /*00d0*/  @!P0 MOV R6, c[0x0][0x214] ;  /* 0x0000850000068a02 */ /* 0x000fc80000000f00 */
[----:B------:R-:W-:-:S13]  /*00e0*/  ISETP.GT.AND P0, PT, R6, R33, PT ;  /* 0x000000210600720c */ /* 0x000fda0003f04270 */
[----:B------:R-:W-:Y:S05]  /*00f0*/  @!P0 EXIT ;  /* 0x000000000000894d */ /* 0x000fea0003800000 */
[C---:B------:R-:W-:Y:S01]  /*0100*/  ISETP.NE.AND P1, PT, R7.reuse, -0x1, PT ;  /* 0xffffffff0700780c */ /* 0x040fe20003f25270 */
[----:B------:R-:W0:Y:S01]  /*0110*/  S2R R29, SR_CTAID.Z ;  /* 0x00000000001d7919 */ /* 0x000e220000002700 */
[----:B------:R-:W-:Y:S02]  /*0120*/  ULDC.U8 UR6, c[0x0][0x328] ;  /* 0x0000ca0000067ab9 */ /* 0x000fe40000000000 */
[----:B------:R-:W-:Y:S01]  /*0130*/  ISETP.NE.AND P0, PT, RZ, UR6, PT ;  /* 0x00000006ff007c0c */ /* 0x000fe2000bf05270 */
[----:B------:R-:W1:Y:S08]  /*0140*/  S2R R28, SR_TID.X ;  /* 0x00000000001c7919 */ /* 0x000e700000002100 */
[----:B------:R-:W-:Y:S01]  /*0150*/  @P1 IMAD.WIDE.U32 R2, R7, c[0x0][0x370], RZ ;  /* 0x0000dc0007021a25 */ /* 0x000fe200078e00ff */
[----:B------:R-:W-:-:S02]  /*0160*/  @!P1 SHF.R.S32.HI R4, RZ, 0x1f, R12 ;  /* 0x0000001fff049819 */ /* 0x000fc4000001140c */
[----:B------:R-:W-:Y:S01]  /*0170*/  @!P1 SHF.R.S32.HI R11, RZ, 0x1f, R12 ;  /* 0x0000001fff0b9819 */ /* 0x000fe2000001140c */
[C---:B------:R-:W-:Y:S01]  /*0180*/  @P1 IMAD R13, R7.reuse, c[0x0][0x374], R3 ;  /* 0x0000dd00070d1a24 */ /* 0x040fe200078e0203 */
[----:B------:R-:W-:Y:S01]  /*0190*/  @P1 MOV R0, R2 ;  /* 0x0000000200001202 */ /* 0x000fe20000000f00 */
[----:B------:R-:W-:-:S04]  /*01a0*/  @P1 IMAD.WIDE.U32 R2, R7, c[0x0][0x1e8], RZ ;  /* 0x00007a0007021a25 */ /* 0x000fc800078e00ff */
[----:B------:R-:W-:Y:S01]  /*01b0*/  @!P1 IMAD R5, R4, c[0x0][0x368], RZ ;  /* 0x0000da0004059a24 */ /* 0x000fe200078e02ff */
[----:B------:R-:W-:Y:S01]  /*01c0*/  @P1 MOV R32, R2 ;  /* 0x0000000200201202 */ /* 0x000fe20000000f00 */
[----:B------:R-:W-:Y:S02]  /*01d0*/  @!P1 IMAD R11, R11, c[0x0][0x1e0], RZ ;  /* 0x000078000b0b9a24 */ /* 0x000fe400078e02ff */
[----:B------:R-:W-:Y:S02]  /*01e0*/  @P1 IMAD R27, R7, c[0x0][0x1ec], R3 ;  /* 0x00007b00071b1a24 */ /* 0x000fe400078e0203 */
[C---:B------:R-:W-:Y:S02]  /*01f0*/  @!P1 IMAD R9, R12.reuse, c[0x0][0x36c], R5 ;  /* 0x0000db000c099a24 */ /* 0x040fe400078e0205 */
[----:B------:R-:W-:-:S04]  /*0200*/  @!P1 IMAD.WIDE.U32 R2, R12, c[0x0][0x368], RZ ;  /* 0x0000da000c029a25 */ /* 0x000fc800078e00ff */
[----:B------:R-:W-:Y:S01]  /*0210*/  @!P1 IMAD.WIDE.U32 R4, R12, c[0x0][0x1e0], RZ ;  /* 0x000078000c049a25 */ /* 0x000fe200078e00ff */
[----:B------:R-:W-:-:S03]  /*0220*/  @!P1 IADD3 R13, R3, R9, RZ ;  /* 0x00000009030d9210 */ /* 0x000fc60007ffe0ff */
[----:B------:R-:W-:Y:S01]  /*0230*/  @!P1 IMAD R11, R12, c[0x0][0x1e4], R11 ;  /* 0x000079000c0b9a24 */ /* 0x000fe200078e020b */
[----:B------:R-:W-:Y:S01]  /*0240*/  @!P1 MOV R32, R4 ;  /* 0x0000000400209202 */ /* 0x000fe20000000f00 */
[----:B------:R-:W-:-:S03]  /*0250*/  @!P1 IMAD.MOV.U32 R0, RZ, RZ, R2 ;  /* 0x000000ffff009224 */ /* 0x000fc600078e0002 */
[----:B------:R-:W-:Y:S01]  /*0260*/  @!P1 IADD3 R27, R5, R11, RZ ;  /* 0x0000000b051b9210 */ /* 0x000fe20007ffe0ff */
[----:B------:R-:W-:Y:S05]  /*0270*/  @!P0 BRA `(.L_x_747) ;  /* 0x0000007000008947 */ /* 0x000fea0003800000 */
[----:B01----:R-:W-:Y:S01]  /*0280*/  @!P1 IMAD R7, R12, c[0x0][0x224], RZ ;  /* 0x000089000c079a24 */ /* 0x003fe200078e02ff */
[----:B------:R-:W-:Y:S01]  /*0290*/  MOV R4, c[0x0][0x210] ;  /* 0x0000840000047a02 */ /* 0x000fe20000000f00 */
[----:B------:R-:W-:-:S03]  /*02a0*/  IMAD.MOV.U32 R3, RZ, RZ, 0x80 ;  /* 0x00000080ff037424 */ /* 0x000fc600078e00ff */
[----:B------:R-:W-:Y:S01]  /*02b0*/  LEA R2, R12, R7, 0x7 ;  /* 0x000000070c027211 */ /* 0x000fe200078e38ff */
[----:B------:R-:W-:-:S04]  /*02c0*/  IMAD R12, R3, R4, c[0x0][0x234] ;  /* 0x00008d00030c7624 */ /* 0x000fc800078e0204 */
[----:B------:R-:W-:Y:S01]  /*02d0*/  IMAD R12, R12, R29, R2 ;  /* 0x0000001d0c0c7224 */ /* 0x000fe200078e0202 */
[----:B------:R-:W-:Y:S05]  /*02e0*/  BRA `(.L_x_748) ;  /* 0x0000002000007947 */ /* 0x000fea0003800000 */
.L_x_747:
[----:B01----:R-:W-:-:S04]  /*02f0*/  IMAD R12, R12, c[0x0][0x1c0], R29 ;  /* 0x000070000c0c7a24 */ /* 0x003fc800078e021d */
[----:B------:R-:W-:Y:S02]  /*0300*/  IMAD R12, R12, c[0x0][0x224], RZ ;  /* 0x000089000c0c7a24 */ /* 0x000fe400078e02ff */
.L_x_748:
[----:B------:R-:W-:Y:S01]  /*0310*/  SHF.R.S32.HI R3, RZ, 0x1f, R28 ;  /* 0x0000001fff037819 */ /* 0x000fe2000001141c */
[----:B------:R-:W-:Y:S01]  /*0320*/  BSSY B0, `(.L_x_749) ;  /* 0x000002c000007945 */ /* 0x000fe20003800000 */
[----:B------:R-:W-:Y:S01]  /*0330*/  IADD3 R5, -R33, R6, RZ ;  /* 0x0000000621057210 */ /* 0x000fe20007ffe1ff */
[----:B------:R-:W-:Y:S01]  /*0340*/  CS2R R10, SRZ ;  /* 0x00000000000a7805 */ /* 0x000fe2000001ff00 */
[-C--:B------:R-:W-:Y:S01]  /*0350*/  LEA.HI R3, R3, R28.reuse, RZ, 0x2 ;  /* 0x0000001c03037211 */ /* 0x080fe200078f10ff */
[----:B------:R-:W-:Y:S01]  /*0360*/  CS2R R18, SRZ ;  /* 0x0000000000127805 */ /* 0x000fe2000001ff00 */
[----:B------:R-:W-:Y:S01]  /*0370*/  SHF.R.S32.HI R37, RZ, 0x1f, R33 ;  /* 0x0000001fff257819 */ /* 0x000fe20000011421 */
[----:B------:R-:W-:Y:S01]  /*0380*/  CS2R R16, SRZ ;  /* 0x0000000000107805 */ /* 0x000fe2000001ff00 */
[----:B------:R-:W-:Y:S01]  /*0390*/  SHF.R.S32.HI R26, RZ, 0x2, R3 ;  /* 0x00000002ff1a7819 */ /* 0x000fe20000011403 */
[----:B------:R-:W-:Y:S01]  /*03a0*/  CS2R R22, SRZ ;  /* 0x0000000000167805 */ /* 0x000fe2000001ff00 */
[----:B------:R-:W-:Y:S01]  /*03b0*/  LOP3.LUT R3, R3, 0x1ffffffc, RZ, 0xc0, !PT ;  /* 0x1ffffffc03037812 */ /* 0x000fe200078ec0ff */
[----:B------:R-:W-:Y:S01]  /*03c0*/  CS2R R20, SRZ ;  /* 0x0000000000147805 */ /* 0x000fe2000001ff00 */
[----:B------:R-:W-:Y:S01]  /*03d0*/  ISETP.GE.AND P0, PT, R26, R5, PT ;  /* 0x000000051a00720c */ /* 0x000fe20003f06270 */
[----:B------:R-:W-:Y:S01]  /*03e0*/  IMAD.MOV.U32 R14, RZ, RZ, RZ ;  /* 0x000000ffff0e7224 */ /* 0x000fe200078e00ff */
[----:B------:R-:W-:Y:S01]  /*03f0*/  IADD3 R3, -R3, R28, RZ ;  /* 0x0000001c03037210 */ /* 0x000fe20007ffe1ff */
[----:B------:R-:W-:Y:S01]  /*0400*/  CS2R R6, SRZ ;  /* 0x0000000000067805 */ /* 0x000fe2000001ff00 */
[----:B------:R-:W-:Y:S01]  /*0410*/  SHF.R.S32.HI R25, RZ, 0x1f, R29 ;  /* 0x0000001fff197819 */ /* 0x000fe2000001141d */
[----:B------:R-:W-:Y:S01]  /*0420*/  CS2R R4, SRZ ;  /* 0x0000000000047805 */ /* 0x000fe2000001ff00 */
[----:B------:R-:W-:-:S02]  /*0430*/  SHF.L.U32 R2, R3, 0x3, RZ ;  /* 0x0000000303027819 */ /* 0x000fc400000006ff */
[----:B------:R-:W-:Y:S02]  /*0440*/  SHF.R.S32.HI R24, RZ, 0x1f, R26 ;  /* 0x0000001fff187819 */ /* 0x000fe4000001141a */
[----:B------:R-:W-:Y:S02]  /*0450*/  IADD3 R35, R2, 0x20, RZ ;  /* 0x0000002002237810 */ /* 0x000fe40007ffe0ff */
[----:B------:R-:W-:Y:S01]  /*0460*/  SHF.R.S32.HI R3, RZ, 0x1f, R2 ;  /* 0x0000001fff037819 */ /* 0x000fe20000011402 */
[----:B------:R-:W-:Y:S05]  /*0470*/  @P0 BRA `(.L_x_750) ;  /* 0x0000016000000947 */ /* 0x000fea0003800000 */
[----:B------:R-:W-:Y:S01]  /*0480*/  IMAD R30, R37, c[0x0][0x370], RZ ;  /* 0x0000dc00251e7a24 */ /* 0x000fe200078e02ff */
[----:B------:R-:W-:Y:S01]  /*0490*/  ISETP.GE.AND P2, PT, R35, c[0x0][0x220], PT ;  /* 0x0000880023007a0c */ /* 0x000fe20003f46270 */
[----:B------:R-:W-:-:S04]  /*04a0*/  IMAD.WIDE.U32 R8, R33, c[0x0][0x370], R2 ;  /* 0x0000dc0021087a25 */ /* 0x000fc800078e0002 */
[----:B------:R-:W-:Y:S01]  /*04b0*/  IMAD R30, R33, c[0x0][0x374], R30 ;  /* 0x0000dd00211e7a24 */ /* 0x000fe200078e021e */
[----:B------:R-:W-:Y:S01]  /*04c0*/  IADD3 R8, P1, R0, R8, RZ ;  /* 0x0000000800087210 */ /* 0x000fe20007f3e0ff */
[----:B------:R-:W-:Y:S02]  /*04d0*/  IMAD R0, R25, c[0x0][0x378], RZ ;  /* 0x0000de0019007a24 */ /* 0x000fe400078e02ff */
[----:B------:R-:W-:Y:S01]  /*04e0*/  IMAD R15, R24, c[0x0][0x370], RZ ;  /* 0x0000dc00180f7a24 */ /* 0x000fe200078e02ff */
[----:B------:R-:W-:Y:S01]  /*04f0*/  IADD3.X R9, R13, R9, R30, P1, !PT ;  /* 0x000000090d097210 */ /* 0x000fe20000ffe41e */
[C---:B------:R-:W-:Y:S01]  /*0500*/  IMAD R13, R29.reuse, c[0x0][0x37c], R0 ;  /* 0x0000df001d0d7a24 */ /* 0x040fe200078e0200 */
[----:B------:R-:W-:Y:S01]  /*0510*/  IADD3 R0, R2, 0x40, RZ ;  /* 0x0000004002007810 */ /* 0x000fe20007ffe0ff */
[----:B------:R-:W-:Y:S01]  /*0520*/  IMAD R15, R26, c[0x0][0x374], R15 ;  /* 0x0000dd001a0f7a24 */ /* 0x000fe200078e020f */
[----:B------:R-:W-:Y:S01]  /*0530*/  ISETP.GE.AND P1, PT, R2, c[0x0][0x220], PT ;  /* 0x0000880002007a0c */ /* 0x000fe20003f26270 */
[----:B------:R-:W-:Y:S01]  /*0540*/  IMAD.WIDE.U32 R8, R29, c[0x0][0x378], R8 ;  /* 0x0000de001d087a25 */ /* 0x000fe200078e0008 */
[----:B------:R-:W-:-:S04]  /*0550*/  ISETP.GE.AND P3, PT, R0, c[0x0][0x220], PT ;  /* 0x0000880000007a0c */ /* 0x000fc80003f66270 */
[----:B------:R-:W-:-:S05]  /*0560*/  IADD3 R9, R9, R13, RZ ;  /* 0x0000000d09097210 */ /* 0x000fca0007ffe0ff */
[----:B------:R-:W-:-:S05]  /*0570*/  IMAD.WIDE.U32 R8, R26, c[0x0][0x370], R8 ;  /* 0x0000dc001a087a25 */ /* 0x000fca00078e0008 */
[----:B------:R-:W-:Y:S02]  /*0580*/  IADD3 R9, R9, R15, RZ ;  /* 0x0000000f09097210 */ /* 0x000fe40007ffe0ff */
[----:B------:R-:W-:-:S04]  /*0590*/  LEA R30, P4, R8, c[0x0][0x330], 0x1 ;  /* 0x0000cc00081e7a11 */ /* 0x000fc800078808ff */
[----:B------:R-:W-:-:S05]  /*05a0*/  LEA.HI.X R31, R8, c[0x0][0x334], R9, 0x1, P4 ;  /* 0x0000cd00081f7a11 */ /* 0x000fca00020f0c09 */
[----:B------:R0:W5:Y:S04]  /*05b0*/  @!P1 LDG.E.128 R20, [R30.64] ;  /* 0x000000041e149981 */ /* 0x000168000c1e1d00 */
[----:B------:R0:W5:Y:S04]  /*05c0*/  @!P2 LDG.E.128 R16, [R30.64+0x40] ;  /* 0x000040041e10a981 */ /* 0x000168000c1e1d00 */
[----:B------:R0:W5:Y:S02]  /*05d0*/  @!P3 LDG.E.128 R4, [R30.64+0x80] ;  /* 0x000080041e04b981 */ /* 0x000164000c1e1d00 */
.L_x_750:
[----:B------:R-:W-:Y:S05]  /*05e0*/  BSYNC B0 ;  /* 0x0000000000007941 */ /* 0x000fea0003800000 */
.L_x_749:
[----:B------:R-:W-:Y:S01]  /*05f0*/  BSSY B0, `(.L_x_751) ;  /* 0x0000027000007945 */ /* 0x000fe20003800000 */
[----:B------:R-:W-:Y:S01]  /*0600*/  HFMA2.MMA R15, -RZ, RZ, 0, 0 ;  /* 0x00000000ff0f7435 */ /* 0x000fe200000001ff */
[----:B-----5:R-:W-:Y:S01]  /*0610*/  MOV R0, R18 ;  /* 0x0000001200007202 */ /* 0x020fe20000000f00 */
[----:B0-----:R-:W-:Y:S01]  /*0620*/  IMAD.MOV.U32 R31, RZ, RZ, R19 ;  /* 0x000000ffff1f7224 */ /* 0x001fe200078e0013 */
[----:B------:R-:W-:Y:S01]  /*0630*/  MOV R30, R16 ;  /* 0x00000010001e7202 */ /* 0x000fe20000000f00 */
[----:B------:R-:W-:Y:S01]  /*0640*/  IMAD.MOV.U32 R38, RZ, RZ, R21 ;  /* 0x000000ffff267224 */ /* 0x000fe200078e0015 */
[----:B------:R-:W-:Y:S01]  /*0650*/  MOV R34, R17 ;  /* 0x0000001100227202 */ /* 0x000fe20000000f00 */
[----:B------:R-:W-:Y:S01]  /*0660*/  CS2R R8, SRZ ;  /* 0x0000000000087805 */ /* 0x000fe2000001ff00 */
[----:B------:R-:W-:Y:S01]  /*0670*/  MOV R36, R23 ;  /* 0x0000001700247202 */ /* 0x000fe20000000f00 */
[----:B------:R-:W-:Y:S01]  /*0680*/  CS2R R18, SRZ ;  /* 0x0000000000127805 */ /* 0x000fe2000001ff00 */
[----:B------:R-:W-:Y:S01]  /*0690*/  IADD3 R39, R33, R12, RZ ;  /* 0x0000000c21277210 */ /* 0x000fe20007ffe0ff */
[----:B------:R-:W-:Y:S01]  /*06a0*/  CS2R R16, SRZ ;  /* 0x0000000000107805 */ /* 0x000fe2000001ff00 */
[----:B------:R-:W-:Y:S01]  /*06b0*/  MOV R23, R20 ;  /* 0x0000001400177202 */ /* 0x000fe20000000f00 */
[----:B------:R-:W-:Y:S01]  /*06c0*/  CS2R R12, SRZ ;  /* 0x00000000000c7805 */ /* 0x000fe2000001ff00 */
[----:B------:R-:W-:Y:S05]  /*06d0*/  @P0 BRA `(.L_x_752) ;  /* 0x0000018000000947 */ /* 0x000fea0003800000 */
[----:B------:R-:W-:Y:S01]  /*06e0*/  MOV R20, R2 ;  /* 0x0000000200147202 */ /* 0x000fe20000000f00 */
[----:B------:R-:W-:Y:S01]  /*06f0*/  IMAD R40, R37, c[0x0][0x1e8], RZ ;  /* 0x00007a0025287a24 */ /* 0x000fe200078e02ff */
[----:B------:R-:W-:-:S02]  /*0700*/  MOV R21, R3 ;  /* 0x0000000300157202 */ /* 0x000fc40000000f00 */
[----:B------:R-:W-:Y:S01]  /*0710*/  ISETP.GE.AND P1, PT, R2, c[0x0][0x220], PT ;  /* 0x0000880002007a0c */ /* 0x000fe20003f26270 */
[----:B------:R-:W-:Y:S01]  /*0720*/  IMAD R40, R33, c[0x0][0x1ec], R40 ;  /* 0x00007b0021287a24 */ /* 0x000fe200078e0228 */
[----:B------:R-:W-:Y:S01]  /*0730*/  ISETP.GE.AND P2, PT, R35, c[0x0][0x220], PT ;  /* 0x0000880023007a0c */ /* 0x000fe20003f46270 */
[----:B------:R-:W-:-:S05]  /*0740*/  IMAD.WIDE.U32 R20, R33, c[0x0][0x1e8], R20 ;  /* 0x00007a0021147a25 */ /* 0x000fca00078e0014 */
[----:B------:R-:W-:Y:S01]  /*0750*/  IADD3 R20, P0, R32, R20, RZ ;  /* 0x0000001420147210 */ /* 0x000fe20007f1e0ff */
[----:B------:R-:W-:Y:S02]  /*0760*/  IMAD R32, R25, c[0x0][0x1f0], RZ ;  /* 0x00007c0019207a24 */ /* 0x000fe400078e02ff */
[----:B------:R-:W-:Y:S01]  /*0770*/  IMAD R25, R24, c[0x0][0x1e8], RZ ;  /* 0x00007a0018197a24 */ /* 0x000fe200078e02ff */
[----:B------:R-:W-:Y:S01]  /*0780*/  IADD3.X R21, R27, R21, R40, P0, !PT ;  /* 0x000000151b157210 */ /* 0x000fe200007fe428 */
[----:B------:R-:W-:Y:S01]  /*0790*/  IMAD R3, R29, c[0x0][0x1f4], R32 ;  /* 0x00007d001d037a24 */ /* 0x000fe200078e0220 */
[----:B------:R-:W-:-:S03]  /*07a0*/  IADD3 R24, R2, 0x40, RZ ;  /* 0x0000004002187810 */ /* 0x000fc60007ffe0ff */
[----:B------:R-:W-:Y:S01]  /*07b0*/  IMAD.WIDE.U32 R20, R29, c[0x0][0x1f0], R20 ;  /* 0x00007c001d147a25 */ /* 0x000fe200078e0014 */
[----:B------:R-:W-:-:S03]  /*07c0*/  ISETP.GE.AND P3, PT, R24, c[0x0][0x220], PT ;  /* 0x0000880018007a0c */ /* 0x000fc60003f66270 */
[----:B------:R-:W-:Y:S02]  /*07d0*/  IMAD.IADD R21, R21, 0x1, R3 ;  /* 0x0000000115157824 */ /* 0x000fe400078e0203 */
[C---:B------:R-:W-:Y:S02]  /*07e0*/  IMAD R3, R26.reuse, c[0x0][0x1ec], R25 ;  /* 0x00007b001a037a24 */ /* 0x040fe400078e0219 */
[----:B------:R-:W-:-:S05]  /*07f0*/  IMAD.WIDE.U32 R26, R26, c[0x0][0x1e8], R20 ;  /* 0x00007a001a1a7a25 */ /* 0x000fca00078e0014 */
[----:B------:R-:W-:Y:S02]  /*0800*/  IADD3 R3, R27, R3, RZ ;  /* 0x000000031b037210 */ /* 0x000fe40007ffe0ff */
[----:B------:R-:W-:-:S04]  /*0810*/  LEA R2, P0, R26, c[0x0][0x1d0], 0x1 ;  /* 0x000074001a027a11 */ /* 0x000fc800078008ff */
[----:B------:R-:W-:-:S05]  /*0820*/  LEA.HI.X R3, R26, c[0x0][0x1d4], R3, 0x1, P0 ;  /* 0x000075001a037a11 */ /* 0x000fca00000f0c03 */
[----:B------:R0:W5:Y:S04]  /*0830*/  @!P1 LDG.E.128 R16, [R2.64] ;  /* 0x0000000402109981 */ /* 0x000168000c1e1d00 */
[----:B------:R0:W5:Y:S04]  /*0840*/  @!P2 LDG.E.128 R8, [R2.64+0x40] ;  /* 0x000040040208a981 */ /* 0x000168000c1e1d00 */
[----:B------:R0:W5:Y:S02]  /*0850*/  @!P3 LDG.E.128 R12, [R2.64+0x80] ;  /* 0x00008004020cb981 */ /* 0x000164000c1e1d00 */
.L_x_752:
[----:B------:R-:W-:Y:S05]  /*0860*/  BSYNC B0 ;  /* 0x0000000000007941 */ /* 0x000fea0003800000 */
.L_x_751:
[--C-:B0-----:R-:W-:Y:S01]  /*0870*/  HADD2.F32 R2, -RZ, R23.reuse.H1_H1 ;  /* 0x30000017ff027230 */ /* 0x101fe20000004100 */
[----:B-----5:R-:W-:Y:S01]  /*0880*/  MOV R20, R17 ;  /* 0x0000001100147202 */ /* 0x020fe20000000f00 */
[----:B------:R-:W-:Y:S01]  /*0890*/  HADD2.F32 R3, -RZ, R16.H1_H1 ;  /* 0x30000010ff037230 */ /* 0x000fe20000004100 */
[----:B------:R-:W-:Y:S01]  /*08a0*/  LOP3.LUT P0, RZ, R28, 0x3, RZ, 0xc0, !PT ;  /* 0x000000031cff7812 */ /* 0x000fe2000780c0ff */
[----:B------:R-:W-:-:S02]  /*08b0*/  HADD2.F32 R23, -RZ, R23.H0_H0 ;  /* 0x20000017ff177230 */ /* 0x000fc40000004100 */
[----:B------:R-:W-:Y:S01]  /*08c0*/  HADD2.F32 R16, -RZ, R16.H0_H0 ;  /* 0x20000010ff107230 */ /* 0x000fe20000004100 */
[----:B------:R-:W-:Y:S01]  /*08d0*/  FMUL.FTZ R17, R2, R3 ;  /* 0x0000000302117220 */ /* 0x000fe20000410000 */
[----:B------:R-:W-:Y:S02]  /*08e0*/  HADD2.F32 R2, -RZ, R38.H0_H0 ;  /* 0x20000026ff027230 */ /* 0x000fe40000004100 */
[----:B------:R-:W-:Y:S01]  /*08f0*/  HADD2.F32 R3, -RZ, R20.H0_H0 ;  /* 0x20000014ff037230 */ /* 0x000fe20000004100 */
[----:B------:R-:W-:Y:S01]  /*0900*/  FFMA.FTZ R16, R23, R16, R17 ;  /* 0x0000001017107223 */ /* 0x000fe20000010011 */
[----:B------:R-:W-:Y:S02]  /*0910*/  HADD2.F32 R38, -RZ, R38.H1_H1 ;  /* 0x30000026ff267230 */ /* 0x000fe40000004100 */
[----:B------:R-:W-:Y:S01]  /*0920*/  HADD2.F32 R17, -RZ, R20.H1_H1 ;  /* 0x30000014ff117230 */ /* 0x000fe20000004100 */
[----:B------:R-:W-:Y:S01]  /*0930*/  FFMA.FTZ R16, R2, R3, R16 ;  /* 0x0000000302107223 */ /* 0x000fe20000010010 */
[----:B------:R-:W-:-:S02]  /*0940*/  HADD2.F32 R2, -RZ, R22.H0_H0 ;  /* 0x20000016ff027230 */ /* 0x000fc40000004100 */
[----:B------:R-:W-:Y:S01]  /*0950*/  HADD2.F32 R3, -RZ, R18.H0_H0 ;  /* 0x20000012ff037230 */ /* 0x000fe20000004100 */
[----:B------:R-:W-:Y:S01]  /*0960*/  FFMA.FTZ R16, R38, R17, R16 ;  /* 0x0000001126107223 */ /* 0x000fe20000010010 */
[----:B------:R-:W-:Y:S02]  /*0970*/  HADD2.F32 R22, -RZ, R22.H1_H1 ;  /* 0x30000016ff167230 */ /* 0x000fe40000004100 */
[----:B------:R-:W-:Y:S01]  /*0980*/  HADD2.F32 R17, -RZ, R18.H1_H1 ;  /* 0x30000012ff117230 */ /* 0x000fe20000004100 */
[----:B------:R-:W-:Y:S01]  /*0990*/  FFMA.FTZ R16, R2, R3, R16 ;  /* 0x0000000302107223 */ /* 0x000fe20000010010 */
[--C-:B------:R-:W-:Y:S02]  /*09a0*/  HADD2.F32 R2, -RZ, R36.reuse.H0_H0 ;  /* 0x20000024ff027230 */ /* 0x100fe40000004100 */
[----:B------:R-:W-:Y:S01]  /*09b0*/  HADD2.F32 R3, -RZ, R19.H0_H0 ;  /* 0x20000013ff037230 */ /* 0x000fe20000004100 */
[----:B------:R-:W-:Y:S01]  /*09c0*/  FFMA.FTZ R16, R22, R17, R16 ;  /* 0x0000001116107223 */ /* 0x000fe20000010010 */
[----:B------:R-:W-:-:S02]  /*09d0*/  HADD2.F32 R36, -RZ, R36.H1_H1 ;  /* 0x30000024ff247230 */ /* 0x000fc40000004100 */
[----:B------:R-:W-:Y:S01]  /*09e0*/  HADD2.F32 R17, -RZ, R19.H1_H1 ;  /* 0x30000013ff117230 */ /* 0x000fe20000004100 */
[----:B------:R-:W-:Y:S01]  /*09f0*/  FFMA.FTZ R16, R2, R3, R16 ;  /* 0x0000000302107223 */ /* 0x000fe20000010010 */
[----:B------:R-:W-:Y:S02]  /*0a00*/  HADD2.F32 R2, -RZ, R30.H0_H0 ;  /* 0x2000001eff027230 */ /* 0x000fe40000004100 */
[----:B------:R-:W-:Y:S01]  /*0a10*/  HADD2.F32 R3, -RZ, R8.H0_H0 ;  /* 0x20000008ff037230 */ /* 0x000fe20000004100 */
[----:B------:R-:W-:Y:S01]  /*0a20*/  FFMA.FTZ R16, R36, R17, R16 ;  /* 0x0000001124107223 */ /* 0x000fe20000010010 */
[----:B------:R-:W-:Y:S01]  /*0a30*/  MOV R17, R9 ;  /* 0x0000000900117202 */ /* 0x000fe20000000f00 */
[----:B------:R-:W-:Y:S02]  /*0a40*/  HADD2.F32 R30, -RZ, R30.H1_H1 ;  /* 0x3000001eff1e7230 */ /* 0x000fe40000004100 */
[----:B------:R-:W-:Y:S01]  /*0a50*/  HADD2.F32 R9, -RZ, R8.H1_H1 ;  /* 0x30000008ff097230 */ /* 0x000fe20000004100 */
[----:B------:R-:W-:Y:S01]  /*0a60*/  FFMA.FTZ R16, R2, R3, R16 ;  /* 0x0000000302107223 */ /* 0x000fe20000010010 */
[----:B------:R-:W-:-:S02]  /*0a70*/  HADD2.F32 R2, -RZ, R34.H0_H0 ;  /* 0x20000022ff027230 */ /* 0x000fc40000004100 */
[--C-:B------:R-:W-:Y:S01]  /*0a80*/  HADD2.F32 R3, -RZ, R17.reuse.H0_H0 ;  /* 0x20000011ff037230 */ /* 0x100fe20000004100 */
[----:B------:R-:W-:Y:S01]  /*0a90*/  FFMA.FTZ R16, R30, R9, R16 ;  /* 0x000000091e107223 */ /* 0x000fe20000010010 */
[----:B------:R-:W-:Y:S02]  /*0aa0*/  HADD2.F32 R34, -RZ, R34.H1_H1 ;  /* 0x30000022ff227230 */ /* 0x000fe40000004100 */
[----:B------:R-:W-:Y:S01]  /*0ab0*/  HADD2.F32 R9, -RZ, R17.H1_H1 ;  /* 0x30000011ff097230 */ /* 0x000fe20000004100 */
[----:B------:R-:W-:Y:S01]  /*0ac0*/  FFMA.FTZ R16, R2, R3, R16 ;  /* 0x0000000302107223 */ /* 0x000fe20000010010 */
[----:B------:R-:W-:Y:S02]  /*0ad0*/  HADD2.F32 R2, -RZ, R0.H0_H0 ;  /* 0x20000000ff027230 */ /* 0x000fe40000004100 */
        /* <DEDUP_REMOVED lines=35> */
[----:B------:R-:W-:-:S03]  /*0d10*/  SHF.R.S32.HI R5, RZ, 0x1f, R39 ;  /* 0x0000001fff057819 */ /* 0x000fc60000011427 */
[----:B------:R-:W-:-:S05]  /*0d20*/  FFMA.FTZ R0, R7, R2, R0 ;  /* 0x0000000207007223 */ /* 0x000fca0000010000 */
[----:B------:R-:W0:Y:S02]  /*0d30*/  SHFL.BFLY PT, R3, R0, 0x2, 0x1f ;  /* 0x0c401f0000037f89 */ /* 0x000e2400000e0000 */
[----:B0-----:R-:W-:-:S05]  /*0d40*/  FADD.FTZ R3, R0, R3 ;  /* 0x0000000300037221 */ /* 0x001fca0000010000 */
[----:B------:R0:W1:Y:S01]  /*0d50*/  SHFL.BFLY PT, R4, R3, 0x1, 0x1f ;  /* 0x0c201f0003047f89 */ /* 0x00006200000e0000 */
[----:B------:R-:W-:Y:S05]  /*0d60*/  @P0 EXIT ;  /* 0x000000000000094d */ /* 0x000fea0003800000 */
[----:B------:R-:W-:Y:S01]  /*0d70*/  LEA.HI R28, P0, R28, R39, RZ, 0x1e ;  /* 0x000000271c1c7211 */ /* 0x000fe2000781f0ff */
[----:B-1----:R-:W-:-:S03]  /*0d80*/  FADD.FTZ R4, R3, R4 ;  /* 0x0000000403047221 */ /* 0x002fc60000010000 */
[----:B------:R-:W-:Y:S02]  /*0d90*/  IADD3.X R5, RZ, R5, RZ, P0, !PT ;  /* 0x00000005ff057210 */ /* 0x000fe400007fe4ff */
[----:B------:R-:W-:-:S04]  /*0da0*/  LEA R2, P0, R28, c[0x0][0x3c8], 0x2 ;  /* 0x0000f2001c027a11 */ /* 0x000fc800078010ff */
[----:B0-----:R-:W-:Y:S01]  /*0db0*/  LEA.HI.X R3, R28, c[0x0][0x3cc], R5, 0x2, P0 ;  /* 0x0000f3001c037a11 */ /* 0x001fe200000f1405 */
[----:B------:R-:W-:-:S05]  /*0dc0*/  FMUL.FTZ R5, R4, c[0x0][0x2d4] ;  /* 0x0000b50004057a20 */ /* 0x000fca0000410000 */
[----:B------:R-:W-:Y:S01]  /*0dd0*/  STG.E [R2.64], R5 ;  /* 0x0000000502007986 */ /* 0x000fe2000c101904 */
[----:B------:R-:W-:Y:S05]  /*0de0*/  EXIT ;  /* 0x000000000000794d */ /* 0x000fea0003800000 */
.L_x_753:
        /* <DEDUP_REMOVED lines=9> */
.L_x_1296:


//--------------------- .text._ZN5flash25flash_bwd_dot_do_o_kernelILb1E23Flash_bwd_kernel_traitsILi96ELi64ELi128ELi8ELi2ELi4ELi4ELb1ELb0EN7cutlass6half_tE19Flash_kernel_traitsILi96ELi64ELi128ELi8ES3_EEEEvNS_16Flash_bwd_paramsE --------------------------
	.section	.text._ZN5flash25flash_bwd_dot_do_o_kernelILb1E23Flash_bwd_kernel_traitsILi96ELi64ELi128ELi8ELi2ELi4ELi4ELb1ELb0EN7cutlass6half_tE19Flash_kernel_traitsILi96ELi64ELi128ELi8ES3_EEEEvNS_16Flash_bwd_paramsE,"ax",@progbits
	.sectioninfo	@"SHI_REGISTERS=45"
	.align	128
        .global         _ZN5flash25flash_bwd_dot_do_o_kernelILb1E23Flash_bwd_kernel_traitsILi96ELi64ELi128ELi8ELi2ELi4ELi4ELb1ELb0EN7cutlass6half_tE19Flash_kernel_traitsILi96ELi64ELi128ELi8ES3_EEEEvNS_16Flash_bwd_paramsE
        .type           _ZN5flash25flash_bwd_dot_do_o_kernelILb1E23Flash_bwd_kernel_traitsILi96ELi64ELi128ELi8ELi2ELi4ELi4ELb1ELb0EN7cutlass6half_tE19Flash_kernel_traitsILi96ELi64ELi128ELi8ES3_EEEEvNS_16Flash_bwd_paramsE,@function
        .size           _ZN5flash25flash_bwd_dot_do_o_kernelILb1E23Flash_bwd_kernel_traitsILi96ELi64ELi128ELi8ELi2ELi4ELi4ELb1ELb0EN7cutlass6half_tE19Flash_kernel_traitsILi96ELi64ELi128ELi8ES3_EEEEvNS_16Flash_bwd_paramsE,(.L_x_1297 - _ZN5flash25flash_bwd_dot_do_o_kernelILb1E23Flash_bwd_kernel_traitsILi96ELi64ELi128ELi8ELi2ELi4ELi4ELb1ELb0EN7cutlass6half_tE19Flash_kernel_traitsILi96ELi64ELi128ELi8ES3_EEEEvNS_16Flash_bwd_paramsE)
        .other          _ZN5flash25flash_bwd_dot_do_o_kernelILb1E23Flash_bwd_kernel_traitsILi96ELi64ELi128ELi8ELi2ELi4ELi4ELb1ELb0EN7cutlass6half_tE19Flash_kernel_traitsILi96ELi64ELi128ELi8ES3_EEEEvNS_16Flash_bwd_paramsE,@"STO_CUDA_ENTRY STV_DEFAULT"
_ZN5flash25flash_bwd_dot_do_o_kernelILb1E23Flash_bwd_kernel_traitsILi96ELi64ELi128ELi8ELi2ELi4ELi4ELb1ELb0EN7cutlass6half_tE19Flash_kernel_traitsILi96ELi64ELi128ELi8ES3_EEEEvNS_16Flash_bwd_paramsE:
.text._ZN5flash25flash_bwd_dot_do_o_kernelILb1E23Flash_bwd_kernel_traitsILi96ELi64ELi128ELi8ELi2ELi4ELi4ELb1ELb0EN7cutlass6half_tE19Flash_kernel_traitsILi96ELi64ELi128ELi8ES3_EEEEvNS_16Flash_bwd_paramsE:
        /* <DEDUP_REMOVED lines=11> */
[----:B0-----:R-:W-:Y:S01]  /*00b0*/  SHF.L.U32 R35, R35, 0x6, RZ ;  /* 0x0000000623237819 */ /* 0x001fe200000006ff */
[----:B--2---:R-:W-:Y:S01]  /*00c0*/  @P0 IMAD.IADD R4, R4, 0x1, -R5 ;  /* 0x0000000104040824 */ /* 0x004fe200078e0a05 */
[----:B------:R-:W-:-:S04]  /*00d0*/  @!P0 MOV R4, c[0x0][0x214] ;  /* 0x0000850000048a02 */ /* 0x000fc80000000f00 */
[----:B------:R-:W-:-:S13]  /*00e0*/  ISETP.GT.AND P1, PT, R4, R35, PT ;  /* 0x000000230400720c */ /* 0x000fda0003f24270 */
[----:B------:R-:W-:Y:S05]  /*00f0*/  @!P1 EXIT ;  /* 0x000000000000994d */ /* 0x000fea0003800000 */
[----:B------:R-:W-:Y:S01]  /*0100*/  ISETP.NE.AND P1, PT, R5, -0x1, PT ;  /* 0xffffffff0500780c */ /* 0x000fe20003f25270 */
[----:B------:R-:W-:Y:S01]  /*0110*/  IMAD.WIDE R2, R6, 0x80, RZ ;  /* 0x0000008006027825 */ /* 0x000fe200078e02ff */
[----:B------:R-:W0:Y:S01]  /*0120*/  S2R R32, SR_CTAID.Z ;  /* 0x0000000000207919 */ /* 0x000e220000002700 */
[----:B------:R-:W-:Y:S01]  /*0130*/  SHF.R.S32.HI R40, RZ, 0x1f, R35 ;  /* 0x0000001fff287819 */ /* 0x000fe20000011423 */
[----:B------:R-:W-:Y:S01]  /*0140*/  ULDC.U8 UR6, c[0x0][0x328] ;  /* 0x0000ca0000067ab9 */ /* 0x000fe20000000000 */
[----:B------:R-:W-:Y:S01]  /*0150*/  IMAD.MOV.U32 R7, RZ, RZ, c[0x0][0x1c0] ;  /* 0x00007000ff077624 */ /* 0x000fe200078e00ff */
[----:B------:R-:W-:Y:S01]  /*0160*/  SEL R10, R2, RZ, P0 ;  /* 0x000000ff020a7207 */ /* 0x000fe20000000000 */
[----:B------:R-:W1:Y:S01]  /*0170*/  S2R R29, SR_TID.X ;  /* 0x00000000001d7919 */ /* 0x000e620000002100 */
[----:B------:R-:W-:Y:S01]  /*0180*/  SEL R11, R3, RZ, P0 ;  /* 0x000000ff030b7207 */ /* 0x000fe20000000000 */
[----:B------:R-:W-:Y:S01]  /*0190*/  IMAD.WIDE R2, R6, c[0x0][0x224], RZ ;  /* 0x0000890006027a25 */ /* 0x000fe200078e02ff */
[----:B------:R-:W-:-:S03]  /*01a0*/  SHF.R.S32.HI R15, RZ, 0x1f, R7 ;  /* 0x0000001fff0f7819 */ /* 0x000fc60000011407 */
[----:B------:R-:W-:Y:S01]  /*01b0*/  @P1 IMAD.WIDE.U32 R8, R5, c[0x0][0x370], RZ ;  /* 0x0000dc0005081a25 */ /* 0x000fe200078e00ff */
[----:B------:R-:W-:-:S03]  /*01c0*/  @!P1 SHF.R.S32.HI R14, RZ, 0x1f, R6 ;  /* 0x0000001fff0e9819 */ /* 0x000fc60000011406 */
[----:B------:R-:W-:Y:S01]  /*01d0*/  IMAD R3, R3, c[0x0][0x1c0], RZ ;  /* 0x0000700003037a24 */ /* 0x000fe200078e02ff */
[----:B------:R-:W-:Y:S01]  /*01e0*/  @P1 MOV R0, R8 ;  /* 0x0000000800001202 */ /* 0x000fe20000000f00 */
[----:B------:R-:W-:Y:S01]  /*01f0*/  @P1 IMAD.WIDE.U32 R12, R5, c[0x0][0x1e8], RZ ;  /* 0x00007a00050c1a25 */ /* 0x000fe200078e00ff */
[----:B------:R-:W-:-:S03]  /*0200*/  @!P1 SHF.R.S32.HI R8, RZ, 0x1f, R6 ;  /* 0x0000001fff089819 */ /* 0x000fc60000011406 */
[----:B------:R-:W-:Y:S01]  /*0210*/  IMAD R19, R2, R15, R3 ;  /* 0x0000000f02137224 */ /* 0x000fe200078e0203 */
[----:B------:R-:W-:Y:S01]  /*0220*/  @P1 MOV R34, R12 ;  /* 0x0000000c00221202 */ /* 0x000fe20000000f00 */
[----:B------:R-:W-:Y:S01]  /*0230*/  @!P1 IMAD R3, R14, c[0x0][0x1e0], RZ ;  /* 0x000078000e039a24 */ /* 0x000fe200078e02ff */
[----:B------:R-:W-:Y:S01]  /*0240*/  MOV R14, c[0x0][0x22c] ;  /* 0x00008b00000e7a02 */ /* 0x000fe20000000f00 */
[----:B------:R-:W-:Y:S01]  /*0250*/  @!P1 IMAD R17, R8, c[0x0][0x368], RZ ;  /* 0x0000da0008119a24 */ /* 0x000fe200078e02ff */
[----:B0-----:R-:W-:Y:S01]  /*0260*/  SHF.R.S32.HI R28, RZ, 0x1f, R32 ;  /* 0x0000001fff1c7819 */ /* 0x001fe20000011420 */
[----:B------:R-:W-:Y:S02]  /*0270*/  @!P1 IMAD R15, R6, c[0x0][0x1e4], R3 ;  /* 0x00007900060f9a24 */ /* 0x000fe400078e0203 */
[----:B------:R-:W-:Y:S02]  /*0280*/  @P1 IMAD R25, R5, c[0x0][0x374], R9 ;  /* 0x0000dd0005191a24 */ /* 0x000fe400078e0209 */
[----:B------:R-:W-:-:S04]  /*0290*/  IMAD.WIDE.U32 R2, R2, c[0x0][0x1c0], RZ ;  /* 0x0000700002027a25 */ /* 0x000fc800078e00ff */
[C---:B------:R-:W-:Y:S01]  /*02a0*/  @!P1 IMAD.WIDE.U32 R8, R6.reuse, c[0x0][0x368], RZ ;  /* 0x0000da0006089a25 */ /* 0x040fe200078e00ff */
[----:B------:R-:W-:Y:S02]  /*02b0*/  IADD3 R12, R3, R19, RZ ;  /* 0x00000013030c7210 */ /* 0x000fe40007ffe0ff */
[----:B------:R-:W-:Y:S01]  /*02c0*/  SHF.R.S32.HI R3, RZ, 0x1f, R14 ;  /* 0x0000001fff037819 */ /* 0x000fe2000001140e */
[----:B------:R-:W-:Y:S01]  /*02d0*/  @!P1 IMAD R17, R6, c[0x0][0x36c], R17 ;  /* 0x0000db0006119a24 */ /* 0x000fe200078e0211 */
[----:B------:R-:W-:Y:S01]  /*02e0*/  @!P1 MOV R0, R8 ;  /* 0x0000000800009202 */ /* 0x000fe20000000f00 */
[----:B------:R-:W-:Y:S02]  /*02f0*/  IMAD R12, R12, c[0x0][0x22c], RZ ;  /* 0x00008b000c0c7a24 */ /* 0x000fe400078e02ff */
[----:B------:R-:W-:Y:S01]  /*0300*/  @P1 IMAD R33, R5, c[0x0][0x1ec], R13 ;  /* 0x00007b0005211a24 */ /* 0x000fe200078e020d */
[----:B------:R-:W-:Y:S01]  /*0310*/  @!P1 IADD3 R25, R9, R17, RZ ;  /* 0x0000001109199210 */ /* 0x000fe20007ffe0ff */
[----:B------:R-:W-:Y:S01]  /*0320*/  @!P1 IMAD.WIDE.U32 R8, R6, c[0x0][0x1e0], RZ ;  /* 0x0000780006089a25 */ /* 0x000fe200078e00ff */
[----:B------:R-:W-:-:S03]  /*0330*/  IADD3 R17, P0, R35, R10, RZ ;  /* 0x0000000a23117210 */ /* 0x000fc60007f1e0ff */
[----:B------:R-:W-:Y:S01]  /*0340*/  @P1 IMAD.MOV.U32 R13, RZ, RZ, R5 ;  /* 0x000000ffff0d1224 */ /* 0x000fe200078e0005 */
[----:B------:R-:W-:Y:S01]  /*0350*/  @!P1 MOV R34, R8 ;  /* 0x0000000800229202 */ /* 0x000fe20000000f00 */
[----:B------:R-:W-:Y:S01]  /*0360*/  @!P1 IMAD.MOV.U32 R13, RZ, RZ, -0x1 ;  /* 0xffffffffff0d9424 */ /* 0x000fe200078e00ff */
[----:B------:R-:W-:Y:S01]  /*0370*/  @!P1 IADD3 R33, R9, R15, RZ ;  /* 0x0000000f09219210 */ /* 0x000fe20007ffe0ff */
[----:B------:R-:W-:Y:S01]  /*0380*/  IMAD.WIDE R8, R7, c[0x0][0x22c], RZ ;  /* 0x00008b0007087a25 */ /* 0x000fe200078e02ff */
[----:B------:R-:W-:-:S03]  /*0390*/  MOV R15, RZ ;  /* 0x000000ff000f7202 */ /* 0x000fc60000000f00 */
[----:B------:R-:W-:Y:S01]  /*03a0*/  IMAD R19, R3, R2, R12 ;  /* 0x0000000203137224 */ /* 0x000fe200078e020c */
[----:B------:R-:W-:Y:S01]  /*03b0*/  IADD3.X R3, R40, R11, RZ, P0, !PT ;  /* 0x0000000b28037210 */ /* 0x000fe200007fe4ff */
[----:B------:R-:W-:Y:S01]  /*03c0*/  IMAD R14, R9, R13, RZ ;  /* 0x0000000d090e7224 */ /* 0x000fe200078e02ff */
[----:B------:R-:W-:Y:S01]  /*03d0*/  ISETP.NE.AND P0, PT, RZ, UR6, PT ;  /* 0x00000006ff007c0c */ /* 0x000fe2000bf05270 */
[----:B------:R-:W-:-:S04]  /*03e0*/  IMAD.WIDE.U32 R10, R2, c[0x0][0x22c], RZ ;  /* 0x00008b00020a7a25 */ /* 0x000fc800078e00ff */
[C---:B------:R-:W-:Y:S02]  /*03f0*/  IMAD R21, R8.reuse, R15, R14 ;  /* 0x0000000f08157224 */ /* 0x040fe400078e020e */
[----:B------:R-:W-:Y:S02]  /*0400*/  IMAD R14, R3, R8, RZ ;  /* 0x00000008030e7224 */ /* 0x000fe400078e02ff */
[----:B------:R-:W-:-:S04]  /*0410*/  IMAD.WIDE.U32 R12, R8, R13, RZ ;  /* 0x0000000d080c7225 */ /* 0x000fc800078e00ff */
[----:B------:R-:W-:Y:S01]  /*0420*/  IMAD R15, R32, c[0x0][0x22c], RZ ;  /* 0x00008b00200f7a24 */ /* 0x000fe200078e02ff */
[----:B------:R-:W-:Y:S01]  /*0430*/  SEL R12, R10, R12, !P1 ;  /* 0x0000000c0a0c7207 */ /* 0x000fe20004800000 */
[----:B------:R-:W-:-:S03]  /*0440*/  IMAD.WIDE.U32 R2, R17, R8, RZ ;  /* 0x0000000811027225 */ /* 0x000fc600078e00ff */
[----:B------:R-:W-:Y:S01]  /*0450*/  SHF.R.S32.HI R10, RZ, 0x1f, R15 ;  /* 0x0000001fff0a7819 */ /* 0x000fe2000001140f */
[----:B------:R-:W-:Y:S02]  /*0460*/  IMAD R9, R9, R17, R14 ;  /* 0x0000001109097224 */ /* 0x000fe400078e020e */
[----:B------:R-:W-:Y:S01]  /*0470*/  IMAD.IADD R11, R11, 0x1, R19 ;  /* 0x000000010b0b7824 */ /* 0x000fe200078e0213 */
[----:B------:R-:W-:Y:S02]  /*0480*/  @P1 IADD3 R11, R13, R21, RZ ;  /* 0x000000150d0b1210 */ /* 0x000fe40007ffe0ff */
[----:B------:R-:W-:Y:S01]  /*0490*/  IADD3 R13, R3, R9, RZ ;  /* 0x00000009030d7210 */ /* 0x000fe20007ffe0ff */
[----:B------:R-:W-:Y:S05]  /*04a0*/  @!P0 BRA `(.L_x_754) ;  /* 0x0000007000008947 */ /* 0x000fea0003800000 */
[----:B-1----:R-:W-:Y:S01]  /*04b0*/  HFMA2.MMA R8, -RZ, RZ, 0, 7.62939453125e-06 ;  /* 0x00000080ff087435 */ /* 0x002fe200000001ff */
[----:B------:R-:W-:Y:S02]  /*04c0*/  @!P1 IMAD R5, R6, c[0x0][0x224], RZ ;  /* 0x0000890006059a24 */ /* 0x000fe400078e02ff */
[----:B------:R-:W-:-:S03]  /*04d0*/  IMAD.MOV.U32 R9, RZ, RZ, c[0x0][0x210] ;  /* 0x00008400ff097624 */ /* 0x000fc600078e00ff */
[----:B------:R-:W-:-:S04]  /*04e0*/  LEA R6, R6, R5, 0x7 ;  /* 0x0000000506067211 */ /* 0x000fc800078e38ff */
[----:B------:R-:W-:-:S04]  /*04f0*/  IMAD R5, R8, R9, c[0x0][0x234] ;  /* 0x00008d0008057624 */ /* 0x000fc800078e0209 */
[----:B------:R-:W-:Y:S01]  /*0500*/  IMAD R42, R5, R32, R6 ;  /* 0x00000020052a7224 */ /* 0x000fe200078e0206 */
[----:B------:R-:W-:Y:S05]  /*0510*/  BRA `(.L_x_755) ;  /* 0x0000002000007947 */ /* 0x000fea0003800000 */
.L_x_754:
[----:B-1----:R-:W-:-:S04]  /*0520*/  IMAD R6, R6, c[0x0][0x1c0], R32 ;  /* 0x0000700006067a24 */ /* 0x002fc800078e0220 */
[----:B------:R-:W-:Y:S02]  /*0530*/  IMAD R42, R6, c[0x0][0x224], RZ ;  /* 0x00008900062a7a24 */ /* 0x000fe400078e02ff */
.L_x_755:
[----:B------:R-:W-:Y:S01]  /*0540*/  SHF.R.S32.HI R6, RZ, 0x1f, R29 ;  /* 0x0000001fff067819 */ /* 0x000fe2000001141d */
[----:B------:R-:W-:Y:S01]  /*0550*/  IMAD.IADD R9, R4, 0x1, -R35 ;  /* 0x0000000104097824 */ /* 0x000fe200078e0a23 */
[----:B------:R-:W-:Y:S01]  /*0560*/  IADD3 R12, P0, P1, R2, R12, R15 ;  /* 0x0000000c020c7210 */ /* 0x000fe2000791e00f */
[----:B------:R-:W-:Y:S01]  /*0570*/  IMAD R7, R7, c[0x0][0x22c], RZ ;  /* 0x00008b0007077a24 */ /* 0x000fe200078e02ff */
[CC--:B------:R-:W-:Y:S01]  /*0580*/  LEA.HI R3, R6.reuse, R29.reuse, RZ, 0x3 ;  /* 0x0000001d06037211 */ /* 0x0c0fe200078f18ff */
[----:B------:R-:W-:Y:S01]  /*0590*/  BSSY B0, `(.L_x_756) ;  /* 0x0000031000007945 */ /* 0x000fe20003800000 */
[-C--:B------:R-:W-:Y:S01]  /*05a0*/  LEA.HI R2, R6, R29.reuse, RZ, 0x2 ;  /* 0x0000001d06027211 */ /* 0x080fe200078f10ff */
[----:B------:R-:W-:Y:S01]  /*05b0*/  CS2R R20, SRZ ;  /* 0x0000000000147805 */ /* 0x000fe2000001ff00 */
[----:B------:R-:W-:Y:S01]  /*05c0*/  LOP3.LUT R8, R3, 0x3ffffff8, RZ, 0xc0, !PT ;  /* 0x3ffffff803087812 */ /* 0x000fe200078ec0ff */
[----:B------:R-:W-:Y:S01]  /*05d0*/  CS2R R14, SRZ ;  /* 0x00000000000e7805 */ /* 0x000fe2000001ff00 */
[----:B------:R-:W-:Y:S01]  /*05e0*/  SHF.R.S32.HI R6, RZ, 0x2, R2 ;  /* 0x00000002ff067819 */ /* 0x000fe20000011402 */
[----:B------:R-:W-:Y:S01]  /*05f0*/  CS2R R16, SRZ ;  /* 0x0000000000107805 */ /* 0x000fe2000001ff00 */
[----:B------:R-:W-:Y:S01]  /*0600*/  IADD3 R8, -R8, R29, RZ ;  /* 0x0000001d08087210 */ /* 0x000fe20007ffe1ff */
[----:B------:R-:W-:Y:S01]  /*0610*/  CS2R R18, SRZ ;  /* 0x0000000000127805 */ /* 0x000fe2000001ff00 */
[----:B------:R-:W-:-:S02]  /*0620*/  IADD3.X R4, R13, R11, R10, P0, P1 ;  /* 0x0000000b0d047210 */ /* 0x000fc400007e240a */
[----:B------:R-:W-:Y:S01]  /*0630*/  SHF.R.S32.HI R3, RZ, 0x3, R3 ;  /* 0x00000003ff037819 */ /* 0x000fe20000011403 */
[----:B------:R-:W-:Y:S01]  /*0640*/  CS2R R10, SRZ ;  /* 0x00000000000a7805 */ /* 0x000fe2000001ff00 */
[----:B------:R-:W-:Y:S02]  /*0650*/  SHF.L.U32 R8, R8, 0x2, RZ ;  /* 0x0000000208087819 */ /* 0x000fe400000006ff */
[----:B------:R-:W-:Y:S02]  /*0660*/  ISETP.GE.AND P0, PT, R6, R9, PT ;  /* 0x000000090600720c */ /* 0x000fe40003f06270 */
[----:B------:R-:W-:Y:S01]  /*0670*/  LOP3.LUT R2, R2, 0x1ffffffc, RZ, 0xc0, !PT ;  /* 0x1ffffffc02027812 */ /* 0x000fe200078ec0ff */
[----:B------:R-:W-:Y:S01]  /*0680*/  IMAD R3, R3, R7, R8 ;  /* 0x0000000703037224 */ /* 0x000fe200078e0208 */
[----:B------:R-:W-:Y:S01]  /*0690*/  MOV R24, RZ ;  /* 0x000000ff00187202 */ /* 0x000fe20000000f00 */
[----:B------:R-:W-:Y:S01]  /*06a0*/  CS2R R8, SRZ ;  /* 0x0000000000087805 */ /* 0x000fe2000001ff00 */
[----:B------:R-:W-:-:S02]  /*06b0*/  IADD3 R2, -R2, R29, RZ ;  /* 0x0000001d02027210 */ /* 0x000fc40007ffe1ff */
[C---:B------:R-:W-:Y:S02]  /*06c0*/  IADD3 R5, P1, R3.reuse, R12, RZ ;  /* 0x0000000c03057210 */ /* 0x040fe40007f3e0ff */
[----:B------:R-:W-:Y:S01]  /*06d0*/  SHF.L.U32 R30, R2, 0x3, RZ ;  /* 0x00000003021e7819 */ /* 0x000fe200000006ff */
[----:B------:R-:W-:Y:S01]  /*06e0*/  CS2R R12, SRZ ;  /* 0x00000000000c7805 */ /* 0x000fe2000001ff00 */
[----:B------:R-:W-:Y:S02]  /*06f0*/  LEA.HI.X.SX32 R4, R3, R4, 0x1, P1 ;  /* 0x0000000403047211 */ /* 0x000fe400008f0eff */
        /* <DEDUP_REMOVED lines=9> */
[----:B------:R-:W-:Y:S01]  /*0790*/  IMAD R27, R28, c[0x0][0x378], RZ ;  /* 0x0000de001c1b7a24 */ /* 0x000fe200078e02ff */
[----:B------:R-:W-:Y:S02]  /*07a0*/  IADD3 R0, R30, 0x40, RZ ;  /* 0x000000401e007810 */ /* 0x000fe40007ffe0ff */
[----:B------:R-:W-:Y:S01]  /*07b0*/  IADD3.X R23, R25, R23, R26, P1, !PT ;  /* 0x0000001719177210 */ /* 0x000fe20000ffe41a */
[----:B------:R-:W-:Y:S01]  /*07c0*/  IMAD R25, R32, c[0x0][0x37c], R27 ;  /* 0x0000df0020197a24 */ /* 0x000fe200078e021b */
[----:B------:R-:W-:Y:S02]  /*07d0*/  ISETP.GE.AND P3, PT, R0, c[0x0][0x220], PT ;  /* 0x0000880000007a0c */ /* 0x000fe40003f66270 */
[----:B------:R-:W-:Y:S01]  /*07e0*/  ISETP.GE.AND P1, PT, R30, c[0x0][0x220], PT ;  /* 0x000088001e007a0c */ /* 0x000fe20003f26270 */
[----:B------:R-:W-:-:S04]  /*07f0*/  IMAD.WIDE.U32 R26, R32, c[0x0][0x378], R22 ;  /* 0x0000de00201a7a25 */ /* 0x000fc800078e0016 */
[----:B------:R-:W-:Y:S01]  /*0800*/  IMAD R23, R3, c[0x0][0x370], RZ ;  /* 0x0000dc0003177a24 */ /* 0x000fe200078e02ff */
[----:B------:R-:W-:-:S03]  /*0810*/  IADD3 R27, R27, R25, RZ ;  /* 0x000000191b1b7210 */ /* 0x000fc60007ffe0ff */
[C---:B------:R-:W-:Y:S02]  /*0820*/  IMAD R23, R6.reuse, c[0x0][0x374], R23 ;  /* 0x0000dd0006177a24 */ /* 0x040fe400078e0217 */
[----:B------:R-:W-:-:S04]  /*0830*/  IMAD.WIDE.U32 R26, R6, c[0x0][0x370], R26 ;  /* 0x0000dc00061a7a25 */ /* 0x000fc800078e001a */
[----:B------:R-:W-:Y:S01]  /*0840*/  IMAD.IADD R23, R27, 0x1, R23 ;  /* 0x000000011b177824 */ /* 0x000fe200078e0217 */
[----:B------:R-:W-:-:S04]  /*0850*/  LEA R22, P4, R26, c[0x0][0x330], 0x1 ;  /* 0x0000cc001a167a11 */ /* 0x000fc800078808ff */
[----:B------:R-:W-:-:S05]  /*0860*/  LEA.HI.X R23, R26, c[0x0][0x334], R23, 0x1, P4 ;  /* 0x0000cd001a177a11 */ /* 0x000fca00020f0c17 */
[----:B------:R0:W5:Y:S04]  /*0870*/  @!P1 LDG.E.128 R8, [R22.64] ;  /* 0x0000000416089981 */ /* 0x000168000c1e1d00 */
[----:B------:R0:W5:Y:S04]  /*0880*/  @!P2 LDG.E.128 R12, [R22.64+0x40] ;  /* 0x00004004160ca981 */ /* 0x000168000c1e1d00 */
[----:B------:R0:W5:Y:S02]  /*0890*/  @!P3 LDG.E.128 R16, [R22.64+0x80] ;  /* 0x000080041610b981 */ /* 0x000164000c1e1d00 */
.L_x_757:
[----:B------:R-:W-:Y:S05]  /*08a0*/  BSYNC B0 ;  /* 0x0000000000007941 */ /* 0x000fea0003800000 */
.L_x_756:
[----:B------:R-:W-:Y:S01]  /*08b0*/  BSSY B0, `(.L_x_758) ;  /* 0x0000026000007945 */ /* 0x000fe20003800000 */
[----:B------:R-:W-:Y:S01]  /*08c0*/  HFMA2.MMA R25, -RZ, RZ, 0, 0 ;  /* 0x00000000ff197435 */ /* 0x000fe200000001ff */
[----:B-----5:R-:W-:Y:S01]  /*08d0*/  MOV R0, R8 ;  /* 0x0000000800007202 */ /* 0x020fe20000000f00 */
[----:B------:R-:W-:Y:S01]  /*08e0*/  IMAD.MOV.U32 R38, RZ, RZ, R12 ;  /* 0x000000ffff267224 */ /* 0x000fe200078e000c */
[----:B------:R-:W-:Y:S01]  /*08f0*/  MOV R36, R9 ;  /* 0x0000000900247202 */ /* 0x000fe20000000f00 */
[----:B0-----:R-:W-:Y:S01]  /*0900*/  CS2R R22, SRZ ;  /* 0x0000000000167805 */ /* 0x001fe2000001ff00 */
[----:B------:R-:W-:Y:S01]  /*0910*/  MOV R37, R10 ;  /* 0x0000000a00257202 */ /* 0x000fe20000000f00 */
[----:B------:R-:W-:Y:S01]  /*0920*/  CS2R R8, SRZ ;  /* 0x0000000000087805 */ /* 0x000fe2000001ff00 */
[----:B------:R-:W-:Y:S01]  /*0930*/  MOV R39, R11 ;  /* 0x0000000b00277202 */ /* 0x000fe20000000f00 */
[----:B------:R-:W-:Y:S01]  /*0940*/  CS2R R26, SRZ ;  /* 0x00000000001a7805 */ /* 0x000fe2000001ff00 */
[----:B------:R-:W-:Y:S01]  /*0950*/  MOV R41, R13 ;  /* 0x0000000d00297202 */ /* 0x000fe20000000f00 */
[----:B------:R-:W-:Y:S01]  /*0960*/  CS2R R10, SRZ ;  /* 0x00000000000a7805 */ /* 0x000fe2000001ff00 */
[----:B------:R-:W-:Y:S01]  /*0970*/  IADD3 R42, R35, R42, RZ ;  /* 0x0000002a232a7210 */ /* 0x000fe20007ffe0ff */
[----:B------:R-:W-:Y:S05]  /*0980*/  @P0 BRA `(.L_x_759) ;  /* 0x0000018000000947 */ /* 0x000fea0003800000 */
[----:B------:R-:W-:Y:S01]  /*0990*/  MOV R12, R30 ;  /* 0x0000001e000c7202 */ /* 0x000fe20000000f00 */
[----:B------:R-:W-:Y:S01]  /*09a0*/  IMAD.MOV.U32 R13, RZ, RZ, R31 ;  /* 0x000000ffff0d7224 */ /* 0x000fe200078e001f */
[----:B------:R-:W-:Y:S01]  /*09b0*/  ISETP.GE.AND P1, PT, R30, c[0x0][0x220], PT ;  /* 0x000088001e007a0c */ /* 0x000fe20003f26270 */
        /* <DEDUP_REMOVED lines=8> */
[----:B------:R-:W-:Y:S01]  /*0a40*/  IMAD R13, R28, c[0x0][0x1f0], RZ ;  /* 0x00007c001c0d7a24 */ /* 0x000fe200078e02ff */
[----:B------:R-:W-:Y:S01]  /*0a50*/  ISETP.GE.AND P3, PT, R12, c[0x0][0x220], PT ;  /* 0x000088000c007a0c */ /* 0x000fe20003f66270 */
[----:B------:R-:W-:Y:S02]  /*0a60*/  IMAD R3, R6, c[0x0][0x1ec], R3 ;  /* 0x00007b0006037a24 */ /* 0x000fe400078e0203 */
[----:B------:R-:W-:-:S02]  /*0a70*/  IMAD R13, R32, c[0x0][0x1f4], R13 ;  /* 0x00007d00200d7a24 */ /* 0x000fc400078e020d */
[----:B------:R-:W-:-:S05]  /*0a80*/  IMAD.WIDE.U32 R34, R32, c[0x0][0x1f0], R34 ;  /* 0x00007c0020227a25 */ /* 0x000fca00078e0022 */
        /* <DEDUP_REMOVED lines=8> */
.L_x_759:
[----:B------:R-:W-:Y:S05]  /*0b10*/  BSYNC B0 ;  /* 0x0000000000007941 */ /* 0x000fea0003800000 */
.L_x_758:
[----:B0-----:R-:W-:Y:S01]  /*0b20*/  HADD2.F32 R2, -RZ, R0.H1_H1 ;  /* 0x30000000ff027230 */ /* 0x001fe20000004100 */
[----:B------:R-:W-:Y:S01]  /*0b30*/  LOP3.LUT P0, RZ, R29, 0x3, RZ, 0xc0, !PT ;  /* 0x000000031dff7812 */ /* 0x000fe2000780c0ff */
[----:B-----5:R-:W-:Y:S01]  /*0b40*/  HADD2.F32 R13, -RZ, R20.H1_H1 ;  /* 0x30000014ff0d7230 */ /* 0x020fe20000004100 */
[----:B------:R-:W-:Y:S01]  /*0b50*/  SHF.L.U32 R7, R7, 0x3, RZ ;  /* 0x0000000307077819 */ /* 0x000fe200000006ff */
[----:B------:R-:W-:-:S02]  /*0b60*/  HADD2.F32 R0, -RZ, R0.H0_H0 ;  /* 0x20000000ff007230 */ /* 0x000fc40000004100 */
[----:B------:R-:W-:Y:S01]  /*0b70*/  HADD2.F32 R3, -RZ, R20.H0_H0 ;  /* 0x20000014ff037230 */ /* 0x000fe20000004100 */
[----:B------:R-:W-:Y:S01]  /*0b80*/  FMUL.FTZ R6, R2, R13 ;  /* 0x0000000d02067220 */ /* 0x000fe20000410000 */
[--C-:B------:R-:W-:Y:S02]  /*0b90*/  HADD2.F32 R2, -RZ, R36.reuse.H0_H0 ;  /* 0x20000024ff027230 */ /* 0x100fe40000004100 */
[--C-:B------:R-:W-:Y:S01]  /*0ba0*/  HADD2.F32 R13, -RZ, R21.reuse.H0_H0 ;  /* 0x20000015ff0d7230 */ /* 0x100fe20000004100 */
[----:B------:R-:W-:Y:S01]  /*0bb0*/  FFMA.FTZ R0, R0, R3, R6 ;  /* 0x0000000300007223 */ /* 0x000fe20000010006 */
[----:B------:R-:W-:Y:S01]  /*0bc0*/  HADD2.F32 R36, -RZ, R36.H1_H1 ;  /* 0x30000024ff247230 */ /* 0x000fe20000004100 */
[----:B------:R-:W-:Y:S01]  /*0bd0*/  MOV R6, R9 ;  /* 0x0000000900067202 */ /* 0x000fe20000000f00 */
[----:B------:R-:W-:Y:S01]  /*0be0*/  HADD2.F32 R3, -RZ, R21.H1_H1 ;  /* 0x30000015ff037230 */ /* 0x000fe20000004100 */
[----:B------:R-:W-:Y:S01]  /*0bf0*/  FFMA.FTZ R2, R2, R13, R0 ;  /* 0x0000000d02027223 */ /* 0x000fe20000010000 */
[--C-:B------:R-:W-:Y:S01]  /*0c00*/  HADD2.F32 R0, -RZ, R37.reuse.H0_H0 ;  /* 0x20000025ff007230 */ /* 0x100fe20000004100 */
[----:B------:R-:W-:Y:S01]  /*0c10*/  @!P0 LEA.HI R29, P2, R29, R42, RZ, 0x1e ;  /* 0x0000002a1d1d8211 */ /* 0x000fe2000785f0ff */
[--C-:B------:R-:W-:Y:S01]  /*0c20*/  HADD2.F32 R13, -RZ, R22.reuse.H0_H0 ;  /* 0x20000016ff0d7230 */ /* 0x100fe20000004100 */
[----:B------:R-:W-:Y:S01]  /*0c30*/  FFMA.FTZ R3, R36, R3, R2 ;  /* 0x0000000324037223 */ /* 0x000fe20000010002 */
[----:B------:R-:W-:Y:S01]  /*0c40*/  HADD2.F32 R37, -RZ, R37.H1_H1 ;  /* 0x30000025ff257230 */ /* 0x000fe20000004100 */
[----:B------:R-:W-:Y:S01]  /*0c50*/  @!P0 LEA.HI.X.SX32 R42, R42, RZ, 0x1, P2 ;  /* 0x000000ff2a2a8211 */ /* 0x000fe200010f0eff */
        /* <DEDUP_REMOVED lines=14> */
[--C-:B------:R-:W-:Y:S01]  /*0d40*/  HADD2.F32 R0, -RZ, R41.reuse.H0_H0 ;  /* 0x20000029ff007230 */ /* 0x100fe20000004100 */
[----:B------:R-:W-:Y:S01]  /*0d50*/  LEA R8, P1, R5, c[0x0][0x350], 0x2 ;  /* 0x0000d40005087a11 */ /* 0x000fe200078210ff */
[--C-:B------:R-:W-:Y:S01]  /*0d60*/  HADD2.F32 R3, -RZ, R6.reuse.H0_H0 ;  /* 0x20000006ff037230 */ /* 0x100fe20000004100 */
        /* <DEDUP_REMOVED lines=40> */
[----:B------:R-:W-:-:S02]  /*0ff0*/  LEA.HI.X R9, R5, c[0x0][0x354], R4, 0x2, P1 ;  /* 0x0000d50005097a11 */ /* 0x000fc400008f1404 */
[----:B------:R-:W-:Y:S01]  /*1000*/  @!P0 LEA R4, P1, R29, c[0x0][0x3c8], 0x2 ;  /* 0x0000f2001d048a11 */ /* 0x000fe200078210ff */
[----:B------:R-:W-:-:S03]  /*1010*/  FFMA.FTZ R0, R19, R2, R0 ;  /* 0x0000000213007223 */ /* 0x000fc60000010000 */
[----:B------:R-:W-:Y:S02]  /*1020*/  @!P0 LEA.HI.X R5, R29, c[0x0][0x3cc], R42, 0x2, P1 ;  /* 0x0000f3001d058a11 */ /* 0x000fe400008f142a */
[----:B------:R-:W0:Y:S02]  /*1030*/  SHFL.BFLY PT, R3, R0, 0x2, 0x1f ;  /* 0x0c401f0000037f89 */ /* 0x000e2400000e0000 */
[----:B0-----:R-:W-:-:S05]  /*1040*/  FADD.FTZ R3, R0, R3 ;  /* 0x0000000300037221 */ /* 0x001fca0000010000 */
[----:B------:R-:W0:Y:S02]  /*1050*/  SHFL.BFLY PT, R2, R3, 0x1, 0x1f ;  /* 0x0c201f0003027f89 */ /* 0x000e2400000e0000 */
[----:B0-----:R-:W-:-:S04]  /*1060*/  FADD.FTZ R2, R3, R2 ;  /* 0x0000000203027221 */ /* 0x001fc80000010000 */
[----:B------:R-:W-:Y:S02]  /*1070*/  FMUL.FTZ R11, R2, c[0x0][0x2d4] ;  /* 0x0000b500020b7a20 */ /* 0x000fe40000410000 */
[----:B------:R-:W-:-:S03]  /*1080*/  IMAD.WIDE R2, R7, 0x10, R8 ;  /* 0x0000001007027825 */ /* 0x000fc600078e0208 */
[----:B------:R-:W-:Y:S04]  /*1090*/  @!P0 STG.E [R4.64], R11 ;  /* 0x0000000b04008986 */ /* 0x000fe8000c101904 */
[----:B------:R-:W-:Y:S04]  /*10a0*/  STG.E.128 [R8.64], RZ ;  /* 0x000000ff08007986 */ /* 0x000fe8000c101d04 */
[----:B------:R-:W-:Y:S04]  /*10b0*/  STG.E.128 [R2.64], RZ ;  /* 0x000000ff02007986 */ /* 0x000fe8000c101d04 */
[----:B------:R-:W-:Y:S04]  /*10c0*/  STG.E.128 [R8.64+0x80], RZ ;  /* 0x000080ff08007986 */ /* 0x000fe8000c101d04 */
[----:B------:R-:W-:Y:S04]  /*10d0*/  STG.E.128 [R2.64+0x80], RZ ;  /* 0x000080ff02007986 */ /* 0x000fe8000c101d04 */
[----:B------:R-:W-:Y:S04]  /*10e0*/  STG.E.128 [R8.64+0x100], RZ ;  /* 0x000100ff08007986 */ /* 0x000fe8000c101d04 */
[----:B------:R-:W-:Y:S01]  /*10f0*/  STG.E.128 [R2.64+0x100], RZ ;  /* 0x000100ff02007986 */ /* 0x000fe2000c101d04 */
[----:B------:R-:W-:Y:S05]  /*1100*/  EXIT ;  /* 0x000000000000794d */ /* 0x000fea0003800000 */
.L_x_760:
        /* <DEDUP_REMOVED lines=15> */
.L_x_1297:


//--------------------- .text._ZN5flash27flash_bwd_convert_dq_kernelI23Flash_bwd_kernel_traitsILi96ELi64ELi128ELi8ELi2ELi4ELi4ELb0ELb0EN7cutlass6half_tE19Flash_kernel_traitsILi96ELi64ELi128ELi8ES3_EEEEvNS_16Flash_bwd_paramsEi --------------------------
	.section	.text._ZN5flash27flash_bwd_convert_dq_kernelI23Flash_bwd_kernel_traitsILi96ELi64ELi128ELi8ELi2ELi4ELi4ELb0ELb0EN7cutlass6half_tE19Flash_kernel_traitsILi96ELi64ELi128ELi8ES3_EEEEvNS_16Flash_bwd_paramsEi,"ax",@progbits
	.sectioninfo	@"SHI_REGISTERS=64"
	.align	128
        .global         _ZN5flash27flash_bwd_convert_dq_kernelI23Flash_bwd_kernel_traitsILi96ELi64ELi128ELi8ELi2ELi4ELi4ELb0ELb0EN7cutlass6half_tE19Flash_kernel_traitsILi96ELi64ELi128ELi8ES3_EEEEvNS_16Flash_bwd_paramsEi
        .type           _ZN5flash27flash_bwd_convert_dq_kernelI23Flash_bwd_kernel_traitsILi96ELi64ELi128ELi8ELi2ELi4ELi4ELb0ELb0EN7cutlass6half_tE19Flash_kernel_traitsILi96ELi64ELi128ELi8ES3_EEEEvNS_16Flash_bwd_paramsEi,@function
        .size           _ZN5flash27flash_bwd_convert_dq_kernelI23Flash_bwd_kernel_traitsILi96ELi64ELi128ELi8ELi2ELi4ELi4ELb0ELb0EN7cutlass6half_tE19Flash_kernel_traitsILi96ELi64ELi128ELi8ES3_EEEEvNS_16Flash_bwd_paramsEi,(.L_x_1298 - _ZN5flash27flash_bwd_convert_dq_kernelI23Flash_bwd_kernel_traitsILi96ELi64ELi128ELi8ELi2ELi4ELi4ELb0ELb0EN7cutlass6half_tE19Flash_kernel_traitsILi96ELi64ELi128ELi8ES3_EEEEvNS_16Flash_bwd_paramsEi)
        .other          _ZN5flash27flash_bwd_convert_dq_kernelI23Flash_bwd_kernel_traitsILi96ELi64ELi128ELi8ELi2ELi4ELi4ELb0ELb0EN7cutlass6half_tE19Flash_kernel_traitsILi96ELi64ELi128ELi8ES3_EEEEvNS_16Flash_bwd_paramsEi,@"STO_CUDA_ENTRY STV_DEFAULT"
_ZN5flash27flash_bwd_convert_dq_kernelI23Flash_bwd_kernel_traitsILi96ELi64ELi128ELi8ELi2ELi4ELi4ELb0ELb0EN7cutlass6half_tE19Flash_kernel_traitsILi96ELi64ELi128ELi8ES3_EEEEvNS_16Flash_bwd_paramsEi:
.text._ZN5flash27flash_bwd_convert_dq_kernelI23Flash_bwd_kernel_traitsILi96ELi64ELi128ELi8ELi2ELi4ELi4ELb0ELb0EN7cutlass6half_tE19Flash_kernel_traitsILi96ELi64ELi128ELi8ES3_EEEEvNS_16Flash_bwd_paramsEi:
        /* <DEDUP_REMOVED lines=164> */
.L_x_762:
        /* <DEDUP_REMOVED lines=83> */
.L_x_761:
        /* <DEDUP_REMOVED lines=126> */
.L_x_763:
        /* <DEDUP_REMOVED lines=11> */
.L_x_1298:


//--------------------- .text._ZN5flash44flash_bwd_dq_dk_dv_loop_seqk_parallel_kernelI23Flash_bwd_kernel_traitsILi96ELi64ELi128ELi8ELi2ELi4ELi4ELb0ELb0EN7cutlass6half_tE19Flash_kernel_traitsILi96ELi64ELi128ELi8ES3_EELb1ELb0ELb0ELb0ELb0ELb1ELb0EEEvNS_16Flash_bwd_paramsE --------------------------
	.section	.text._ZN5flash44flash_bwd_dq_dk_dv_loop_seqk_parallel_kernelI23Flash_bwd_kernel_traitsILi96ELi64ELi128ELi8ELi2ELi4ELi4ELb0ELb0EN7cutlass6half_tE19Flash_kernel_traitsILi96ELi64ELi128ELi8ES3_EELb1ELb0ELb0ELb0ELb0ELb1ELb0EEEvNS_16Flash_bwd_paramsE,"ax",@progbits
	.sectioninfo	@"SHI_REGISTERS=255"
	.align	128
        .global         _ZN5flash44flash_bwd_dq_dk_dv_loop_seqk_parallel_kernelI23Flash_bwd_kernel_traitsILi96ELi64ELi128ELi8ELi2ELi4ELi4ELb0ELb0EN7cutlass6half_tE19Flash_kernel_traitsILi96ELi64ELi128ELi8ES3_EELb1ELb0ELb0ELb0ELb0ELb1ELb0EEEvNS_16Flash_bwd_paramsE
        .type           _ZN5flash44flash_bwd_dq_dk_dv_loop_seqk_parallel_kernelI23Flash_bwd_kernel_traitsILi96ELi64ELi128ELi8ELi2ELi4ELi4ELb0ELb0EN7cutlass6half_tE19Flash_kernel_traitsILi96ELi64ELi128ELi8ES3_EELb1ELb0ELb0ELb0ELb0ELb1ELb0EEEvNS_16Flash_bwd_paramsE,@function
        .size           _ZN5flash44flash_bwd_dq_dk_dv_loop_seqk_parallel_kernelI23Flash_bwd_kernel_traitsILi96ELi64ELi128ELi8ELi2ELi4ELi4ELb0ELb0EN7cutlass6half_tE19Flash_kernel_traitsILi96ELi64ELi128ELi8ES3_EELb1ELb0ELb0ELb0ELb0ELb1ELb0EEEvNS_16Flash_bwd_paramsE,(.L_x_1299 - _ZN5flash44flash_bwd_dq_dk_dv_loop_seqk_parallel_kernelI23Flash_bwd_kernel_traitsILi96ELi64ELi128ELi8ELi2ELi4ELi4ELb0ELb0EN7cutlass6half_tE19Flash_kernel_traitsILi96ELi64ELi128ELi8ES3_EELb1ELb0ELb0ELb0ELb0ELb1ELb0EEEvNS_16Flash_bwd_paramsE)
        .other          _ZN5flash44flash_bwd_dq_dk_dv_loop_seqk_parallel_kernelI23Flash_bwd_kernel_traitsILi96ELi64ELi128ELi8ELi2ELi4ELi4ELb0ELb0EN7cutlass6half_tE19Flash_kernel_traitsILi96ELi64ELi128ELi8ES3_EELb1ELb0ELb0ELb0ELb0ELb1ELb0EEEvNS_16Flash_bwd_paramsE,@"STO_CUDA_ENTRY STV_DEFAULT"
_ZN5flash44flash_bwd_dq_dk_dv_loop_seqk_parallel_kernelI23Flash_bwd_kernel_traitsILi96ELi64ELi128ELi8ELi2ELi4ELi4ELb0ELb0EN7cutlass6half_tE19Flash_kernel_traitsILi96ELi64ELi128ELi8ES3_EELb1ELb0ELb0ELb0ELb0ELb1ELb0EEEvNS_16Flash_bwd_paramsE:
.text._ZN5flash44flash_bwd_dq_dk_dv_loop_seqk_parallel_kernelI23Flash_bwd_kernel_traitsILi96ELi64ELi128ELi8ELi2ELi4ELi4ELb0ELb0EN7cutlass6half_tE19Flash_kernel_traitsILi96ELi64ELi128ELi8ES3_EELb1ELb0ELb0ELb0ELb0ELb1ELb0EEEvNS_16Flash_bwd_paramsE:
[----:B------:R-:W-:Y:S02]  /*0000*/  MOV R1, c[0x0][0x28] ;  /* 0x00000a0000017a02 */ /* 0x000fe40000000f00 */
[----:B------:R-:W1:Y:S01]  /*0010*/  S2R R233, SR_CTAID.X ;  /* 0x0000000000e97919 */ /* 0x000e620000002500 */
[----:B------:R-:W-:Y:S01]  /*0020*/  ULDC UR5, c[0x0][0x218] ;  /* 0x0000860000057ab9 */ /* 0x000fe20000000800 */
[----:B------:R-:W-:Y:S01]  /*0030*/  IADD3 R1, R1, -0x8, RZ ;  /* 0xfffffff801017810 */ /* 0x000fe20007ffe0ff */
[----:B------:R-:W-:-:S04]  /*0040*/  UIADD3 UR5, UR5, 0x7f, URZ ;  /* 0x0000007f05057890 */ /* 0x000fc8000fffe03f */
[----:B------:R-:W-:-:S04]  /*0050*/  USHF.R.S32.HI UR4, URZ, 0x1f, UR5 ;  /* 0x0000001f3f047899 */ /* 0x000fc80008011405 */
[----:B------:R-:W-:-:S04]  /*0060*/  ULEA.HI UR4, UR4, UR5, URZ, 0x7 ;  /* 0x0000000504047291 */ /* 0x000fc8000f8f383f */
[----:B------:R-:W-:-:S06]  /*0070*/  USHF.R.S32.HI UR4, URZ, 0x7, UR4 ;  /* 0x000000073f047899 */ /* 0x000fcc0008011404 */
[----:B-1----:R-:W-:-:S13]  /*0080*/  ISETP.GE.AND P0, PT, R233, UR4, PT ;  /* 0x00000004e9007c0c */ /* 0x002fda000bf06270 */
[----:B------:R-:W-:Y:S05]  /*0090*/  @P0 EXIT ;  /* 0x000000000000094d */ /* 0x000fea0003800000 */
[----:B------:R-:W1:Y:S01]  /*00a0*/  S2R R8, SR_TID.X ;  /* 0x0000000000087919 */ /* 0x000e620000002100 */
[----:B------:R-:W-:Y:S01]  /*00b0*/  IMAD.MOV.U32 R182, RZ, RZ, 0x20 ;  /* 0x00000020ffb67424 */ /* 0x000fe200078e00ff */
[----:B------:R-:W-:Y:S01]  /*00c0*/  ULDC.64 UR6, c[0x0][0x118] ;  /* 0x0000460000067ab9 */ /* 0x000fe20000000a00 */
[----:B------:R-:W-:Y:S02]  /*00d0*/  IMAD.MOV.U32 R197, RZ, RZ, -0x10 ;  /* 0xfffffff0ffc57424 */ /* 0x000fe400078e00ff */
[----:B------:R-:W-:Y:S01]  /*00e0*/  IMAD.MOV.U32 R179, RZ, RZ, 0x40 ;  /* 0x00000040ffb37424 */ /* 0x000fe200078e00ff */
[----:B-1----:R-:W-:-:S04]  /*00f0*/  SHF.R.S32.HI R2, RZ, 0x1f, R8 ;  /* 0x0000001fff027819 */ /* 0x002fc80000011408 */
[CC--:B------:R-:W-:Y:S02]  /*0100*/  LEA.HI R0, R2.reuse, R8.reuse, RZ, 0x4 ;  /* 0x0000000802007211 */ /* 0x0c0fe400078f20ff */
[CC--:B------:R-:W-:Y:S02]  /*0110*/  LEA.HI R19, R2.reuse, R8.reuse, RZ, 0x3 ;  /* 0x0000000802137211 */ /* 0x0c0fe400078f18ff */
[CC--:B------:R-:W-:Y:S02]  /*0120*/  LEA.HI R9, R2.reuse, R8.reuse, RZ, 0x5 ;  /* 0x0000000802097211 */ /* 0x0c0fe400078f28ff */
[----:B------:R-:W-:Y:S02]  /*0130*/  SHF.R.S32.HI R3, RZ, 0x4, R0 ;  /* 0x00000004ff037819 */ /* 0x000fe40000011400 */
[----:B------:R-:W-:Y:S02]  /*0140*/  LEA.HI R7, R2, R8, RZ, 0x2 ;  /* 0x0000000802077211 */ /* 0x000fe400078f10ff */
[----:B------:R-:W-:-:S02]  /*0150*/  LOP3.LUT R5, R19, 0xfffffff8, RZ, 0xc0, !PT ;  /* 0xfffffff813057812 */ /* 0x000fc400078ec0ff */
[CC--:B------:R-:W-:Y:S02]  /*0160*/  LEA.HI R4, R2.reuse, R8.reuse, RZ, 0x6 ;  /* 0x0000000802047211 */ /* 0x0c0fe400078f30ff */
[----:B------:R-:W-:Y:S01]  /*0170*/  LEA.HI R16, R2, R8, RZ, 0x7 ;  /* 0x0000000802107211 */ /* 0x000fe200078f38ff */
[----:B------:R-:W-:Y:S01]  /*0180*/  IMAD.IADD R10, R8, 0x1, -R5 ;  /* 0x00000001080a7824 */ /* 0x000fe200078e0a05 */
[----:B------:R-:W-:Y:S02]  /*0190*/  LOP3.LUT R6, R9, 0xffffffe0, RZ, 0xc0, !PT ;  /* 0xffffffe009067812 */ /* 0x000fe400078ec0ff */
[----:B------:R-:W-:Y:S02]  /*01a0*/  LOP3.LUT R2, R0, 0xfffffff0, RZ, 0xc0, !PT ;  /* 0xfffffff000027812 */ /* 0x000fe400078ec0ff */
[----:B------:R-:W-:Y:S01]  /*01b0*/  SHF.R.S32.HI R12, RZ, 0x3, R19 ;  /* 0x00000003ff0c7819 */ /* 0x000fe20000011413 */
[----:B------:R-:W-:Y:S01]  /*01c0*/  IMAD.IADD R5, R8, 0x1, -R6 ;  /* 0x0000000108057824 */ /* 0x000fe200078e0a06 */
[----:B------:R-:W-:Y:S01]  /*01d0*/  LEA.HI R0, R0, R3, RZ, 0x1 ;  /* 0x0000000300007211 */ /* 0x000fe200078f08ff */
[----:B------:R-:W-:Y:S01]  /*01e0*/  IMAD.IADD R6, R8, 0x1, -R2 ;  /* 0x0000000108067824 */ /* 0x000fe200078e0a02 */
[----:B------:R-:W-:Y:S01]  /*01f0*/  LOP3.LUT R11, R7, 0xfffffffc, RZ, 0xc0, !PT ;  /* 0xfffffffc070b7812 */ /* 0x000fe200078ec0ff */
[----:B------:R-:W-:Y:S01]  /*0200*/  IMAD.SHL.U32 R2, R12, 0x40, RZ ;  /* 0x000000400c027824 */ /* 0x000fe200078e00ff */
[----:B------:R-:W-:-:S02]  /*0210*/  LOP3.LUT R0, R0, 0xfffffffe, RZ, 0xc0, !PT ;  /* 0xfffffffe00007812 */ /* 0x000fc400078ec0ff */
[----:B------:R-:W-:Y:S01]  /*0220*/  SHF.R.S32.HI R244, RZ, 0x6, R4 ;  /* 0x00000006fff47819 */ /* 0x000fe20000011404 */
[----:B------:R-:W-:Y:S01]  /*0230*/  IMAD.IADD R15, R8, 0x1, -R11 ;  /* 0x00000001080f7824 */ /* 0x000fe200078e0a0b */
[----:B------:R-:W-:Y:S01]  /*0240*/  LEA.HI R11, R10, R10, RZ, 0x1 ;  /* 0x0000000a0a0b7211 */ /* 0x000fe200078f08ff */
[----:B------:R-:W-:Y:S01]  /*0250*/  IMAD.IADD R14, R3, 0x1, -R0 ;  /* 0x00000001030e7824 */ /* 0x000fe200078e0a00 */
[----:B------:R-:W-:Y:S01]  /*0260*/  LOP3.LUT R0, R2, 0xc0, RZ, 0xc0, !PT ;  /* 0x000000c002007812 */ /* 0x000fe200078ec0ff */
[----:B------:R-:W-:Y:S01]  /*0270*/  IMAD.SHL.U32 R250, R15, 0x8, RZ ;  /* 0x000000080ffa7824 */ /* 0x000fe200078e00ff */
[----:B------:R-:W-:Y:S02]  /*0280*/  SHF.R.S32.HI R3, RZ, 0x1f, R5 ;  /* 0x0000001fff037819 */ /* 0x000fe40000011405 */
[----:B------:R-:W-:Y:S02]  /*0290*/  LOP3.LUT R2, R11, 0x7fffffe, RZ, 0xc0, !PT ;  /* 0x07fffffe0b027812 */ /* 0x000fe400078ec0ff */
[----:B------:R-:W-:-:S02]  /*02a0*/  SHF.R.U32.HI R8, RZ, 0x3, R0 ;  /* 0x00000003ff087819 */ /* 0x000fc40000011600 */
[----:B------:R-:W-:Y:S01]  /*02b0*/  LOP3.LUT R4, R0, 0x18, R250, 0xf8, !PT ;  /* 0x0000001800047812 */ /* 0x000fe200078ef8fa */
[----:B------:R-:W-:Y:S01]  /*02c0*/  IMAD R0, R244, 0x4, R14 ;  /* 0x00000004f4007824 */ /* 0x000fe200078e020e */
[----:B------:R-:W-:Y:S01]  /*02d0*/  LEA.HI R218, R3, R5, RZ, 0x2 ;  /* 0x0000000503da7211 */ /* 0x000fe200078f10ff */
[----:B------:R-:W-:Y:S01]  /*02e0*/  IMAD.IADD R3, R10, 0x1, -R2 ;  /* 0x000000010a037824 */ /* 0x000fe200078e0a02 */
[----:B------:R-:W-:Y:S02]  /*02f0*/  SHF.R.S32.HI R234, RZ, 0x2, R7 ;  /* 0x00000002ffea7819 */ /* 0x000fe40000011407 */
[----:B------:R-:W-:Y:S01]  /*0300*/  LOP3.LUT R13, R4, R8, RZ, 0x3c, !PT ;  /* 0x00000008040d7212 */ /* 0x000fe200078e3cff */
[----:B------:R-:W-:Y:S01]  /*0310*/  IMAD R172, R0, 0x8, R3 ;  /* 0x0000000800ac7824 */ /* 0x000fe200078e0203 */
[----:B------:R-:W-:Y:S02]  /*0320*/  SHF.R.S32.HI R2, RZ, 0x1f, R7 ;  /* 0x0000001fff027819 */ /* 0x000fe40000011407 */
[----:B------:R-:W-:-:S02]  /*0330*/  SHF.R.S32.HI R4, RZ, 0x1f, R6 ;  /* 0x0000001fff047819 */ /* 0x000fc40000011406 */
[----:B------:R-:W-:Y:S02]  /*0340*/  LEA.HI R3, R7, R234, RZ, 0x1 ;  /* 0x000000ea07037211 */ /* 0x000fe400078f08ff */
[----:B------:R-:W-:Y:S02]  /*0350*/  LEA.HI R0, R6, R6, RZ, 0x1 ;  /* 0x0000000606007211 */ /* 0x000fe400078f08ff */
[----:B------:R-:W-:Y:S02]  /*0360*/  LEA.HI R2, R2, R234, RZ, 0x3 ;  /* 0x000000ea02027211 */ /* 0x000fe400078f18ff */
[----:B------:R-:W-:Y:S02]  /*0370*/  LEA.HI R12, R4, R6, RZ, 0x3 ;  /* 0x00000006040c7211 */ /* 0x000fe400078f18ff */
[----:B------:R-:W-:Y:S02]  /*0380*/  LOP3.LUT R3, R3, 0x7fffffe, RZ, 0xc0, !PT ;  /* 0x07fffffe03037812 */ /* 0x000fe400078ec0ff */
[----:B------:R-:W-:-:S02]  /*0390*/  SHF.R.S32.HI R7, RZ, 0x1, R0 ;  /* 0x00000001ff077819 */ /* 0x000fc40000011400 */
[----:B------:R-:W-:Y:S02]  /*03a0*/  SHF.R.S32.HI R8, RZ, 0x1f, R0 ;  /* 0x0000001fff087819 */ /* 0x000fe40000011400 */
[----:B------:R-:W-:Y:S02]  /*03b0*/  LOP3.LUT R4, R0, 0x7fffffe, RZ, 0xc0, !PT ;  /* 0x07fffffe00047812 */ /* 0x000fe400078ec0ff */
[----:B------:R-:W-:Y:S01]  /*03c0*/  LOP3.LUT R5, R2, 0xfffffff8, RZ, 0xc0, !PT ;  /* 0xfffffff802057812 */ /* 0x000fe200078ec0ff */
[----:B------:R-:W-:Y:S01]  /*03d0*/  IMAD.IADD R2, R234, 0x1, -R3 ;  /* 0x00000001ea027824 */ /* 0x000fe200078e0a03 */
[----:B------:R-:W-:Y:S01]  /*03e0*/  LOP3.LUT R0, R12, 0xfffffff8, RZ, 0xc0, !PT ;  /* 0xfffffff80c007812 */ /* 0x000fe200078ec0ff */
[----:B------:R-:W-:Y:S01]  /*03f0*/  IMAD.IADD R20, R6, 0x1, -R4 ;  /* 0x0000000106147824 */ /* 0x000fe200078e0a04 */
[----:B------:R-:W-:Y:S01]  /*0400*/  SHF.R.S32.HI R22, RZ, 0x5, R9 ;  /* 0x00000005ff167819 */ /* 0x000fe20000011409 */
[----:B------:R-:W-:Y:S01]  /*0410*/  IMAD.IADD R5, R234, 0x1, -R5 ;  /* 0x00000001ea057824 */ /* 0x000fe200078e0a05 */
[----:B------:R-:W-:Y:S01]  /*0420*/  SHF.R.S32.HI R4, RZ, 0x1f, R9 ;  /* 0x0000001fff047819 */ /* 0x000fe20000011409 */
[----:B------:R-:W-:Y:S01]  /*0430*/  IMAD.IADD R18, R6, 0x1, -R0 ;  /* 0x0000000106127824 */ /* 0x000fe200078e0a00 */
[----:B------:R-:W-:Y:S01]  /*0440*/  LEA.HI R3, R8, R7, RZ, 0x2 ;  /* 0x0000000708037211 */ /* 0x000fe200078f10ff */
[----:B------:R-:W-:Y:S01]  /*0450*/  IMAD R0, R22, 0x8, R2 ;  /* 0x0000000816007824 */ /* 0x000fe200078e0202 */
[----:B------:R-:W-:Y:S01]  /*0460*/  LOP3.LUT R2, R5, 0x1, RZ, 0xc0, !PT ;  /* 0x0000000105027812 */ /* 0x000fe200078ec0ff */
[----:B------:R-:W-:Y:S01]  /*0470*/  IMAD.SHL.U32 R8, R15, 0x2, RZ ;  /* 0x000000020f087824 */ /* 0x000fe200078e00ff */
[----:B------:R-:W-:Y:S01]  /*0480*/  LOP3.LUT R3, R3, 0xfffffffc, RZ, 0xc0, !PT ;  /* 0xfffffffc03037812 */ /* 0x000fe200078ec0ff */
[----:B------:R-:W-:Y:S01]  /*0490*/  IMAD.U32 R21, R0, 0x20, R13 ;  /* 0x0000002000157824 */ /* 0x000fe200078e000d */
[-C--:B------:R-:W-:Y:S01]  /*04a0*/  LEA.HI R0, R4, R22.reuse, RZ, 0x2 ;  /* 0x0000001604007211 */ /* 0x080fe200078f10ff */
[----:B------:R-:W-:Y:S01]  /*04b0*/  IMAD.SHL.U32 R4, R10, 0x40, RZ ;  /* 0x000000400a047824 */ /* 0x000fe200078e00ff */
[----:B------:R-:W-:Y:S01]  /*04c0*/  ISETP.NE.U32.AND P5, PT, R2, 0x1, PT ;  /* 0x000000010200780c */ /* 0x000fe20003fa5070 */
[----:B------:R-:W-:Y:S01]  /*04d0*/  IMAD.IADD R17, R7, 0x1, -R3 ;  /* 0x0000000107117824 */ /* 0x000fe200078e0a03 */
[----:B------:R-:W-:Y:S01]  /*04e0*/  LEA.HI R2, R9, R22, RZ, 0x1 ;  /* 0x0000001609027211 */ /* 0x000fe200078f08ff */
[----:B------:R1:W-:Y:S01]  /*04f0*/  STL [R1], R21 ;  /* 0x0000001501007387 */ /* 0x0003e20000100800 */
[----:B------:R-:W-:Y:S01]  /*0500*/  LOP3.LUT R0, R0, 0xfffffffc, RZ, 0xc0, !PT ;  /* 0xfffffffc00007812 */ /* 0x000fe200078ec0ff */
[----:B------:R-:W-:Y:S01]  /*0510*/  IMAD.SHL.U32 R208, R21, 0x2, RZ ;  /* 0x0000000215d07824 */ /* 0x000fe200078e00ff */
[----:B------:R-:W-:-:S02]  /*0520*/  LOP3.LUT R6, R2, 0xfffffffe, RZ, 0xc0, !PT ;  /* 0xfffffffe02067812 */ /* 0x000fc400078ec0ff */
[----:B------:R-:W-:Y:S01]  /*0530*/  SHF.R.S32.HI R3, RZ, 0x1, R11 ;  /* 0x00000001ff037819 */ /* 0x000fe2000001140b */
[----:B------:R-:W-:Y:S01]  /*0540*/  IMAD.IADD R2, R22, 0x1, -R0 ;  /* 0x0000000116027824 */ /* 0x000fe200078e0a00 */
[----:B------:R-:W-:Y:S01]  /*0550*/  LOP3.LUT R0, R4, 0x1c0, RZ, 0xc0, !PT ;  /* 0x000001c004007812 */ /* 0x000fe200078ec0ff */
[----:B------:R-:W-:Y:S01]  /*0560*/  IMAD.IADD R246, R22, 0x1, -R6 ;  /* 0x0000000116f67824 */ /* 0x000fe200078e0a06 */
[----:B------:R-:W-:Y:S01]  /*0570*/  LEA.HI R10, R5, R5, RZ, 0x1 ;  /* 0x00000005050a7211 */ /* 0x000fe200078f08ff */
[----:B------:R-:W-:Y:S01]  /*0580*/  IMAD.SHL.U32 R4, R2, 0x10, RZ ;  /* 0x0000001002047824 */ /* 0x000fe200078e00ff */
[C---:B------:R-:W-:Y:S01]  /*0590*/  LOP3.LUT P6, RZ, R3.reuse, 0x2, RZ, 0xc0, !PT ;  /* 0x0000000203ff7812 */ /* 0x040fe200078cc0ff */
[----:B------:R-:W-:Y:S01]  /*05a0*/  IMAD.SHL.U32 R6, R3, 0x40, RZ ;  /* 0x0000004003067824 */ /* 0x000fe200078e00ff */
[----:B------:R-:W-:Y:S01]  /*05b0*/  LOP3.LUT R3, R10, 0x3fffffe, RZ, 0xc0, !PT ;  /* 0x03fffffe0a037812 */ /* 0x000fe200078ec0ff */
[----:B------:R-:W-:Y:S01]  /*05c0*/  IMAD R9, R2, 0x200, R8 ;  /* 0x0000020002097824 */ /* 0x000fe200078e0208 */
[----:B------:R-:W-:Y:S01]  /*05d0*/  LOP3.LUT R7, R0, 0x30, R4, 0xf8, !PT ;  /* 0x0000003000077812 */ /* 0x000fe200078ef804 */
[----:B------:R-:W-:Y:S01]  /*05e0*/  IMAD.SHL.U32 R4, R5, 0x40, RZ ;  /* 0x0000004005047824 */ /* 0x000fe200078e00ff */
[----:B------:R-:W-:-:S02]  /*05f0*/  SHF.R.U32.HI R11, RZ, 0x3, R0 ;  /* 0x00000003ff0b7819 */ /* 0x000fc40000011600 */
[----:B------:R-:W-:Y:S01]  /*0600*/  SHF.R.S32.HI R0, RZ, 0x3, R12 ;  /* 0x00000003ff007819 */ /* 0x000fe2000001140c */
[C---:B------:R-:W-:Y:S01]  /*0610*/  IMAD.IADD R12, R5.reuse, 0x1, -R3 ;  /* 0x00000001050c7824 */ /* 0x040fe200078e0a03 */
[----:B------:R-:W-:Y:S01]  /*0620*/  SHF.R.S32.HI R13, RZ, 0x7, R16 ;  /* 0x00000007ff0d7819 */ /* 0x000fe20000011410 */
[----:B------:R-:W-:Y:S01]  /*0630*/  IMAD.SHL.U32 R16, R244, 0x20, RZ ;  /* 0x00000020f4107824 */ /* 0x000fe200078e00ff */
[----:B------:R-:W-:Y:S01]  /*0640*/  LOP3.LUT R3, R6, 0xc0, RZ, 0xc0, !PT ;  /* 0x000000c006037812 */ /* 0x000fe200078ec0ff */
[----:B------:R-:W-:Y:S01]  /*0650*/  IMAD R20, R0, 0x8, R20 ;  /* 0x0000000800147824 */ /* 0x000fe200078e0214 */
[----:B------:R-:W-:Y:S01]  /*0660*/  LOP3.LUT P4, RZ, R5, 0x2, RZ, 0xc0, !PT ;  /* 0x0000000205ff7812 */ /* 0x000fe2000788c0ff */
[----:B------:R-:W-:Y:S01]  /*0670*/  IMAD R15, R2, 0x2, R0 ;  /* 0x00000002020f7824 */ /* 0x000fe200078e0200 */
[----:B------:R-:W-:Y:S01]  /*0680*/  LOP3.LUT R0, R4, 0x1c0, RZ, 0xc0, !PT ;  /* 0x000001c004007812 */ /* 0x000fe200078ec0ff */
[----:B------:R-:W-:Y:S01]  /*0690*/  IMAD R12, R12, 0x20, R9 ;  /* 0x000000200c0c7824 */ /* 0x000fe200078e0209 */
[----:B------:R-:W-:-:S02]  /*06a0*/  LOP3.LUT R5, R3, 0x8, R19, 0xf8, !PT ;  /* 0x0000000803057812 */ /* 0x000fc400078ef813 */
[----:B------:R-:W-:Y:S02]  /*06b0*/  SHF.R.U32.HI R4, RZ, 0x3, R3 ;  /* 0x00000003ff047819 */ /* 0x000fe40000011603 */
[----:B------:R-:W-:Y:S02]  /*06c0*/  LOP3.LUT R3, R0, 0x20, R16, 0xf8, !PT ;  /* 0x0000002000037812 */ /* 0x000fe400078ef810 */
[----:B------:R-:W-:Y:S01]  /*06d0*/  SHF.R.U32.HI R2, RZ, 0x3, R0 ;  /* 0x00000003ff027819 */ /* 0x000fe20000011600 */
[----:B------:R-:W-:Y:S01]  /*06e0*/  IMAD R0, R13, 0x1000, R8 ;  /* 0x000010000d007824 */ /* 0x000fe200078e0208 */
[----:B------:R-:W-:Y:S01]  /*06f0*/  LOP3.LUT R4, R5, R4, RZ, 0x3c, !PT ;  /* 0x0000000405047212 */ /* 0x000fe200078e3cff */
[----:B------:R-:W-:Y:S01]  /*0700*/  IMAD.SHL.U32 R5, R14, 0x10, RZ ;  /* 0x000000100e057824 */ /* 0x000fe200078e00ff */
[----:B------:R-:W-:Y:S01]  /*0710*/  LOP3.LUT R3, R3, R2, RZ, 0x3c, !PT ;  /* 0x0000000203037212 */ /* 0x000fe200078e3cff */
[----:B------:R-:W-:Y:S01]  /*0720*/  IMAD R2, R246, 0x400, R0 ;  /* 0x00000400f6027824 */ /* 0x000fe200078e0200 */
[----:B------:R-:W-:Y:S01]  /*0730*/  LOP3.LUT R6, R7, 0x8, R19, 0xf8, !PT ;  /* 0x0000000807067812 */ /* 0x000fe200078ef813 */
[----:B------:R-:W-:Y:S01]  /*0740*/  IMAD.SHL.U32 R0, R13, 0x8, RZ ;  /* 0x000000080d007824 */ /* 0x000fe200078e00ff */
[----:B------:R-:W-:Y:S01]  /*0750*/  R2P PR, R18, 0x6 ;  /* 0x0000000612007804 */ /* 0x000fe20000000000 */
[----:B------:R-:W-:Y:S01]  /*0760*/  IMAD.U32 R172, R172, 0x20, R4 ;  /* 0x00000020acac7824 */ /* 0x000fe200078e0004 */
[----:B------:R-:W-:Y:S01]  /*0770*/  LOP3.LUT R6, R6, R11, RZ, 0x3c, !PT ;  /* 0x0000000b06067212 */ /* 0x000fe200078e3cff */
[----:B------:R-:W-:Y:S01]  /*0780*/  IMAD.IADD R199, R3, 0x1, R2 ;  /* 0x0000000103c77824 */ /* 0x000fe200078e0202 */
[----:B------:R-:W-:Y:S01]  /*0790*/  LOP3.LUT R8, R0, 0x8, RZ, 0xc0, !PT ;  /* 0x0000000800087812 */ /* 0x000fe200078ec0ff */
[----:B------:R-:W-:Y:S01]  /*07a0*/  IMAD.SHL.U32 R2, R14, 0x8, RZ ;  /* 0x000000080e027824 */ /* 0x000fe200078e00ff */
[----:B------:R-:W-:Y:S01]  /*07b0*/  SHF.R.S32.HI R0, RZ, 0x1, R10 ;  /* 0x00000001ff007819 */ /* 0x000fe2000001140a */
[----:B------:R-:W-:Y:S01]  /*07c0*/  IMAD.SHL.U32 R4, R18, 0x40, RZ ;  /* 0x0000004012047824 */ /* 0x000fe200078e00ff */
[----:B------:R-:W-:Y:S01]  /*07d0*/  LOP3.LUT R9, R8, 0x10, R5, 0xf8, !PT ;  /* 0x0000001008097812 */ /* 0x000fe200078ef805 */
[----:B------:R-:W-:Y:S01]  /*07e0*/  IMAD R3, R14, 0x200, R6 ;  /* 0x000002000e037824 */ /* 0x000fe200078e0206 */
[C---:B------:R-:W-:Y:S01]  /*07f0*/  LOP3.LUT P3, RZ, R0.reuse, 0x2, RZ, 0xc0, !PT ;  /* 0x0000000200ff7812 */ /* 0x040fe2000786c0ff */
[----:B------:R-:W-:Y:S01]  /*0800*/  IMAD.SHL.U32 R0, R0, 0x40, RZ ;  /* 0x0000004000007824 */ /* 0x000fe200078e00ff */
[----:B------:R-:W-:Y:S01]  /*0810*/  LOP3.LUT R183, R2, 0x8, RZ, 0xc0, !PT ;  /* 0x0000000802b77812 */ /* 0x000fe200078ec0ff */
[----:B------:R-:W-:Y:S01]  /*0820*/  IMAD.SHL.U32 R2, R17, 0x40, RZ ;  /* 0x0000004011027824 */ /* 0x000fe200078e00ff */
[----:B------:R-:W-:Y:S01]  /*0830*/  LOP3.LUT R4, R4, 0x1c0, RZ, 0xc0, !PT ;  /* 0x000001c004047812 */ /* 0x000fe200078ec0ff */
[----:B------:R-:W-:Y:S01]  /*0840*/  IMAD.SHL.U32 R199, R199, 0x2, RZ ;  /* 0x00000002c7c77824 */ /* 0x000fe200078e00ff */
[----:B------:R-:W-:Y:S01]  /*0850*/  LOP3.LUT R6, R0, 0xc0, RZ, 0xc0, !PT ;  /* 0x000000c000067812 */ /* 0x000fe200078ec0ff */
[----:B------:R-:W-:Y:S01]  /*0860*/  IMAD.SHL.U32 R0, R20, 0x20, RZ ;  /* 0x0000002014007824 */ /* 0x000fe200078e00ff */
[----:B------:R-:W-:Y:S01]  /*0870*/  SHF.R.U32.HI R177, RZ, 0x3, R4 ;  /* 0x00000003ffb17819 */ /* 0x000fe20000011604 */
[----:B------:R-:W-:Y:S01]  /*0880*/  IMAD.SHL.U32 R172, R172, 0x2, RZ ;  /* 0x00000002acac7824 */ /* 0x000fe200078e00ff */
[----:B------:R-:W-:-:S02]  /*0890*/  LOP3.LUT R2, R2, 0xc0, RZ, 0xc0, !PT ;  /* 0x000000c002027812 */ /* 0x000fc400078ec0ff */
[----:B------:R-:W-:Y:S02]  /*08a0*/  SHF.R.U32.HI R7, RZ, 0x3, R6 ;  /* 0x00000003ff077819 */ /* 0x000fe40000011606 */
[----:B------:R-:W-:Y:S01]  /*08b0*/  LOP3.LUT R177, R177, R4, R183, 0x1e, !PT ;  /* 0x00000004b1b17212 */ /* 0x000fe200078e1eb7 */
[----:B------:R-:W-:Y:S01]  /*08c0*/  IMAD R4, R246, 0x200, R0 ;  /* 0x00000200f6047824 */ /* 0x000fe200078e0200 */
[----:B------:R-:W-:Y:S02]  /*08d0*/  SHF.R.U32.HI R5, RZ, 0x3, R2 ;  /* 0x00000003ff057819 */ /* 0x000fe40000011602 */
[----:B------:R-:W-:Y:S01]  /*08e0*/  LOP3.LUT R7, R7, R6, R8, 0x1e, !PT ;  /* 0x0000000607077212 */ /* 0x000fe200078e1e08 */
[----:B------:R-:W-:Y:S01]  /*08f0*/  IMAD.U32 R177, R15, 0x200, R177 ;  /* 0x000002000fb17824 */ /* 0x000fe200078e00b1 */
[----:B------:R-:W-:Y:S02]  /*0900*/  LOP3.LUT R183, R5, R2, R183, 0x1e, !PT ;  /* 0x0000000205b77212 */ /* 0x000fe400078e1eb7 */
[----:B------:R-:W-:Y:S01]  /*0910*/  LOP3.LUT P0, RZ, R17, 0x2, RZ, 0xc0, !PT ;  /* 0x0000000211ff7812 */ /* 0x000fe2000780c0ff */
[----:B------:R-:W-:Y:S01]  /*0920*/  IMAD.IADD R7, R7, 0x1, R12 ;  /* 0x0000000107077824 */ /* 0x000fe200078e020c */
[----:B------:R-:W-:Y:S01]  /*0930*/  SEL R178, R182, 0xffffffe0, !P1 ;  /* 0xffffffe0b6b27807 */ /* 0x000fe20004800000 */
[----:B------:R-:W-:Y:S01]  /*0940*/  IMAD.IADD R183, R4, 0x1, R183 ;  /* 0x0000000104b77824 */ /* 0x000fe200078e02b7 */
[----:B------:R-:W-:-:S02]  /*0950*/  LEA R177, R177, 0x15000, 0x1 ;  /* 0x00015000b1b17811 */ /* 0x000fc400078e08ff */
[----:B------:R-:W-:Y:S01]  /*0960*/  LOP3.LUT R2, R5, R9, R2, 0x1e, !PT ;  /* 0x0000000905027212 */ /* 0x000fe200078e1e02 */
[----:B------:R-:W-:Y:S01]  /*0970*/  IMAD.SHL.U32 R175, R183, 0x2, RZ ;  /* 0x00000002b7af7824 */ /* 0x000fe200078e00ff */
[----:B------:R-:W-:Y:S01]  /*0980*/  SEL R173, R182, 0xffffffe0, !P6 ;  /* 0xffffffe0b6ad7807 */ /* 0x000fe20007000000 */
[----:B------:R-:W-:Y:S01]  /*0990*/  IMAD.IADD R178, R177, 0x1, R178 ;  /* 0x00000001b1b27824 */ /* 0x000fe200078e02b2 */
[----:B------:R-:W-:Y:S01]  /*09a0*/  SEL R197, R197, 0x10, !P5 ;  /* 0x00000010c5c57807 */ /* 0x000fe20006800000 */
[----:B------:R-:W-:Y:S01]  /*09b0*/  IMAD.IADD R181, R0, 0x1, R2 ;  /* 0x0000000100b57824 */ /* 0x000fe200078e0202 */
[----:B------:R-:W-:Y:S01]  /*09c0*/  SEL R179, R179, 0xffffffc0, !P2 ;  /* 0xffffffc0b3b37807 */ /* 0x000fe20005000000 */
[----:B------:R-:W-:Y:S01]  /*09d0*/  IMAD.SHL.U32 R2, R3, 0x2, RZ ;  /* 0x0000000203027824 */ /* 0x000fe200078e00ff */
[C---:B------:R-:W-:Y:S01]  /*09e0*/  IADD3 R200, R199.reuse, 0x20, RZ ;  /* 0x00000020c7c87810 */ /* 0x040fe20007ffe0ff */
[----:B------:R-:W-:Y:S01]  /*09f0*/  IMAD.IADD R198, R199, 0x1, R197 ;  /* 0x00000001c7c67824 */ /* 0x000fe200078e02c5 */
[----:B------:R-:W-:Y:S01]  /*0a00*/  SHF.R.S32.HI R218, RZ, 0x2, R218 ;  /* 0x00000002ffda7819 */ /* 0x000fe200000114da */
[----:B------:R-:W-:Y:S01]  /*0a10*/  IMAD.IADD R180, R177, 0x1, R179 ;  /* 0x00000001b1b47824 */ /* 0x000fe200078e02b3 */
[----:B------:R-:W-:Y:S01]  /*0a20*/  SEL R182, R182, 0xffffffe0, !P0 ;  /* 0xffffffe0b6b67807 */ /* 0x000fe20004000000 */
[----:B------:R-:W-:Y:S01]  /*0a30*/  IMAD.IADD R173, R172, 0x1, R173 ;  /* 0x00000001acad7824 */ /* 0x000fe200078e02ad */
[----:B------:R-:W-:Y:S01]  /*0a40*/  @P4 IADD3 R200, R199, -0x20, RZ ;  /* 0xffffffe0c7c84810 */ /* 0x000fe20007ffe0ff */
[----:B------:R-:W-:Y:S01]  /*0a50*/  IMAD R218, R246, 0x10, R218 ;  /* 0x00000010f6da7824 */ /* 0x000fe200078e02da */
[----:B------:R-:W-:Y:S01]  /*0a60*/  LEA R238, R7, 0x9000, 0x1 ;  /* 0x0000900007ee7811 */ /* 0x000fe200078e08ff */
[----:B------:R-:W-:-:S02]  /*0a70*/  IMAD.IADD R179, R178, 0x1, R179 ;  /* 0x00000001b2b37824 */ /* 0x000fc400078e02b3 */
[----:B------:R-:W-:Y:S01]  /*0a80*/  IMAD.IADD R197, R197, 0x1, R200 ;  /* 0x00000001c5c57824 */ /* 0x000fe200078e02c8 */
[C---:B------:R-:W-:Y:S01]  /*0a90*/  IADD3 R239, R238.reuse, 0x20, RZ ;  /* 0x00000020eeef7810 */ /* 0x040fe20007ffe0ff */
[----:B------:R-:W-:Y:S01]  /*0aa0*/  IMAD.IADD R176, R175, 0x1, R182 ;  /* 0x00000001afb07824 */ /* 0x000fe200078e02b6 */
[----:B-1----:R-:W-:Y:S02]  /*0ab0*/  @P3 IADD3 R239, R238, -0x20, RZ ;  /* 0xffffffe0eeef3810 */ /* 0x002fe40007ffe0ff */
.L_x_792:
[----:B-12-4-:R-:W1:Y:S01]  /*0ac0*/  S2R R34, SR_CTAID.Y ;  /* 0x0000000000227919 */ /* 0x016e620000002600 */
[----:B------:R-:W2:Y:S01]  /*0ad0*/  LDC.U8 R0, c[0x0][0x312] ;  /* 0x0000c480ff007b82 */ /* 0x000ea20000000000 */
[----:B------:R-:W-:Y:S02]  /*0ae0*/  ISETP.NE.U32.AND P3, PT, RZ, c[0x0][0x240], PT ;  /* 0x00009000ff007a0c */ /* 0x000fe40003f65070 */
[----:B------:R-:W-:Y:S02]  /*0af0*/  ISETP.NE.U32.AND P2, PT, RZ, c[0x0][0x250], PT ;  /* 0x00009400ff007a0c */ /* 0x000fe40003f45070 */
[----:B------:R-:W-:Y:S02]  /*0b00*/  ISETP.NE.AND.EX P3, PT, RZ, c[0x0][0x244], PT, P3 ;  /* 0x00009100ff007a0c */ /* 0x000fe40003f65330 */
[----:B------:R-:W-:-:S02]  /*0b10*/  ISETP.NE.AND.EX P2, PT, RZ, c[0x0][0x254], PT, P2 ;  /* 0x00009500ff007a0c */ /* 0x000fc40003f45320 */
[----:B------:R-:W-:Y:S01]  /*0b20*/  ISETP.EQ.U32.AND P5, PT, RZ, c[0x0][0x248], PT ;  /* 0x00009200ff007a0c */ /* 0x000fe20003fa2070 */
[----:B-1----:R-:W-:Y:S01]  /*0b30*/  IMAD.SHL.U32 R9, R34, 0x4, RZ ;  /* 0x0000000422097824 */ /* 0x002fe200078e00ff */
[----:B------:R-:W-:Y:S02]  /*0b40*/  SHF.R.S32.HI R10, RZ, 0x1f, R34 ;  /* 0x0000001fff0a7819 */ /* 0x000fe40000011422 */
[----:B--2---:R-:W-:Y:S01]  /*0b50*/  ISETP.NE.AND P4, PT, R0, RZ, PT ;  /* 0x000000ff0000720c */ /* 0x004fe20003f85270 */
[----:B------:R-:W-:Y:S01]  /*0b60*/  IMAD.MOV.U32 R0, RZ, RZ, -0x1 ;  /* 0xffffffffff007424 */ /* 0x000fe200078e00ff */
[----:B------:R-:W-:Y:S02]  /*0b70*/  SHF.L.U64.HI R8, R34, 0x2, R10 ;  /* 0x0000000222087819 */ /* 0x000fe4000001020a */
[----:B------:R-:W-:Y:S02]  /*0b80*/  IADD3 R4, P0, R9, c[0x0][0x240], RZ ;  /* 0x0000900009047a10 */ /* 0x000fe40007f1e0ff */
[----:B------:R-:W-:-:S02]  /*0b90*/  ISETP.EQ.OR.EX P5, PT, RZ, c[0x0][0x24c], !P4, P5 ;  /* 0x00009300ff007a0c */ /* 0x000fc400067a2750 */
[----:B------:R-:W-:Y:S02]  /*0ba0*/  IADD3.X R5, R8, c[0x0][0x244], RZ, P0, !PT ;  /* 0x0000910008057a10 */ /* 0x000fe400007fe4ff */
[----:B------:R-:W-:-:S03]  /*0bb0*/  @P2 IADD3 R6, P0, R9, c[0x0][0x250], RZ ;  /* 0x0000940009062a10 */ /* 0x000fc60007f1e0ff */
[----:B------:R1:W2:Y:S04]  /*0bc0*/  @P3 LDG.E R0, [R4.64] ;  /* 0x0000000604003981 */ /* 0x0002a8000c1e1900 */
[----:B------:R1:W2:Y:S01]  /*0bd0*/  @P3 LDG.E R3, [R4.64+0x4] ;  /* 0x0000040604033981 */ /* 0x0002a2000c1e1900 */
[----:B------:R-:W-:Y:S01]  /*0be0*/  IMAD.MOV.U32 R235, RZ, RZ, RZ ;  /* 0x000000ffffeb7224 */ /* 0x000fe200078e00ff */
[----:B------:R-:W-:Y:S01]  /*0bf0*/  @P2 IADD3.X R7, R8, c[0x0][0x254], RZ, P0, !PT ;  /* 0x0000950008072a10 */ /* 0x000fe200007fe4ff */
[----:B------:R-:W-:-:S04]  /*0c00*/  IMAD.MOV.U32 R249, RZ, RZ, -0x1 ;  /* 0xfffffffffff97424 */ /* 0x000fc800078e00ff */
[----:B---3-5:R3:W5:Y:S01]  /*0c10*/  @P2 LDG.E R235, [R6.64] ;  /* 0x0000000606eb2981 */ /* 0x028762000c1e1900 */
[----:B-1----:R-:W-:-:S04]  /*0c20*/  IADD3 R4, P1, R9, c[0x0][0x248], RZ ;  /* 0x0000920009047a10 */ /* 0x002fc80007f3e0ff */
[----:B------:R-:W-:-:S05]  /*0c30*/  IADD3.X R5, R8, c[0x0][0x24c], RZ, P1, !PT ;  /* 0x0000930008057a10 */ /* 0x000fca0000ffe4ff */
[----:B------:R3:W5:Y:S01]  /*0c40*/  @!P5 LDG.E R249, [R4.64] ;  /* 0x0000000604f9d981 */ /* 0x000762000c1e1900 */
[----:B------:R-:W-:-:S04]  /*0c50*/  ISETP.NE.U32.AND P0, PT, RZ, c[0x0][0x248], PT ;  /* 0x00009200ff007a0c */ /* 0x000fc80003f05070 */
[----:B------:R-:W-:Y:S01]  /*0c60*/  ISETP.NE.AND.EX P0, PT, RZ, c[0x0][0x24c], PT, P0 ;  /* 0x00009300ff007a0c */ /* 0x000fe20003f05300 */
[----:B--2---:R-:W-:Y:S02]  /*0c70*/  @P3 IMAD.IADD R23, R3, 0x1, -R0 ;  /* 0x0000000103173824 */ /* 0x004fe400078e0a00 */
[----:B------:R-:W-:Y:S02]  /*0c80*/  IMAD.MOV.U32 R3, RZ, RZ, c[0x0][0x218] ;  /* 0x00008600ff037624 */ /* 0x000fe400078e00ff */
[----:B------:R-:W-:-:S08]  /*0c90*/  @!P3 IMAD.MOV.U32 R23, RZ, RZ, c[0x0][0x214] ;  /* 0x00008500ff17b624 */ /* 0x000fd000078e00ff */
[----:B------:R-:W-:Y:S05]  /*0ca0*/  @!P0 BRA `(.L_x_764) ;  /* 0x0000003000008947 */ /* 0x000fea0003800000 */
[----:B---3--:R-:W2:Y:S02]  /*0cb0*/  @P4 LDG.E R3, [R4.64+0x4] ;  /* 0x0000040604034981 */ /* 0x008ea4000c1e1900 */
[----:B--2--5:R-:W-:-:S06]  /*0cc0*/  @P4 IADD3 R3, R3, -R249, RZ ;  /* 0x800000f903034210 */ /* 0x024fcc0007ffe0ff */
[----:B------:R1:W5:Y:S02]  /*0cd0*/  @!P4 LDG.E R3, [R4.64] ;  /* 0x000000060403c981 */ /* 0x000364000c1e1900 */
.L_x_764:
[----:B---3--:R-:W-:-:S04]  /*0ce0*/  ISETP.NE.U32.AND P1, PT, RZ, c[0x0][0x258], PT ;  /* 0x00009600ff007a0c */ /* 0x008fc80003f25070 */
[----:B------:R-:W-:-:S13]  /*0cf0*/  ISETP.NE.AND.EX P1, PT, RZ, c[0x0][0x25c], PT, P1 ;  /* 0x00009700ff007a0c */ /* 0x000fda0003f25310 */
[----:B-1----:R-:W-:-:S04]  /*0d00*/  @P1 IADD3 R4, P0, R9, c[0x0][0x258], RZ ;  /* 0x0000960009041a10 */ /* 0x002fc80007f1e0ff */
[----:B------:R-:W-:-:S06]  /*0d10*/  @P1 IADD3.X R5, R8, c[0x0][0x25c], RZ, P0, !PT ;  /* 0x0000970008051a10 */ /* 0x000fcc00007fe4ff */
[----:B------:R-:W2:Y:S01]  /*0d20*/  @P1 LDG.E R5, [R4.64] ;  /* 0x0000000604051981 */ /* 0x000ea2000c1e1900 */
[----:B------:R-:W-:Y:S01]  /*0d30*/  @!P1 ISETP.NE.U32.AND P0, PT, RZ, c[0x0][0x268], PT ;  /* 0x00009a00ff009a0c */ /* 0x000fe20003f05070 */
[----:B------:R-:W-:-:S03]  /*0d40*/  IMAD.SHL.U32 R19, R233, 0x80, RZ ;  /* 0x00000080e9137824 */ /* 0x000fc600078e00ff */
[----:B------:R-:W-:-:S04]  /*0d50*/  @!P1 ISETP.NE.AND.EX P0, PT, RZ, c[0x0][0x26c], PT, P0 ;  /* 0x00009b00ff009a0c */ /* 0x000fc80003f05300 */
[----:B------:R-:W-:Y:S01]  /*0d60*/  @!P1 SEL R4, RZ, c[0x0][0x21c], !P0 ;  /* 0x00008700ff049a07 */ /* 0x000fe20004000000 */
[----:B--2--5:R-:W-:-:S03]  /*0d70*/  @P1 IMAD.IADD R195, R5, 0x1, -R235 ;  /* 0x0000000105c31824 */ /* 0x024fc600078e0aeb */
[----:B------:R-:W-:-:S04]  /*0d80*/  @!P1 IADD3 R195, R4, R3, -R235 ;  /* 0x0000000304c39210 */ /* 0x000fc80007ffe8eb */
[----:B------:R-:W-:-:S13]  /*0d90*/  ISETP.GT.AND P0, PT, R195, R19, PT ;  /* 0x00000013c300720c */ /* 0x000fda0003f04270 */
[----:B------:R-:W-:Y:S05]  /*0da0*/  @!P0 BRA `(.L_x_765) ;  /* 0x0000774000008947 */ /* 0x000fea0003800000 */
[----:B------:R-:W-:Y:S01]  /*0db0*/  ISETP.NE.AND P1, PT, R249, -0x1, PT ;  /* 0xfffffffff900780c */ /* 0x000fe20003f25270 */
[----:B------:R-:W-:Y:S01]  /*0dc0*/  IMAD R5, R10, c[0x0][0x178], RZ ;  /* 0x00005e000a057a24 */ /* 0x000fe200078e02ff */
[----:B------:R-:W-:Y:S01]  /*0dd0*/  IADD3 R3, R23, 0x3f, RZ ;  /* 0x0000003f17037810 */ /* 0x000fe20007ffe0ff */
[----:B------:R-:W-:Y:S01]  /*0de0*/  IMAD.WIDE.U32 R12, R34, c[0x0][0x178], RZ ;  /* 0x00005e00220c7a25 */ /* 0x000fe200078e00ff */
[C---:B------:R-:W-:Y:S02]  /*0df0*/  ISETP.NE.AND P0, PT, R0.reuse, -0x1, PT ;  /* 0xffffffff0000780c */ /* 0x040fe40003f05270 */
[----:B------:R-:W-:Y:S01]  /*0e00*/  SHF.R.S32.HI R4, RZ, 0x1f, R3 ;  /* 0x0000001fff047819 */ /* 0x000fe20000011403 */
[----:B------:R-:W-:-:S03]  /*0e10*/  IMAD.WIDE.U32 R6, R0, c[0x0][0x190], RZ ;  /* 0x0000640000067a25 */ /* 0x000fc600078e00ff */
[----:B------:R-:W-:Y:S01]  /*0e20*/  LEA.HI R196, R4, R3, RZ, 0x6 ;  /* 0x0000000304c47211 */ /* 0x000fe200078f30ff */
[----:B------:R-:W-:Y:S01]  /*0e30*/  IMAD R4, R34, c[0x0][0x17c], R5 ;  /* 0x00005f0022047a24 */ /* 0x000fe200078e0205 */
[----:B------:R-:W-:Y:S01]  /*0e40*/  SEL R31, R12, R6, !P0 ;  /* 0x000000060c1f7207 */ /* 0x000fe20004000000 */
[----:B------:R-:W-:Y:S01]  /*0e50*/  @P1 IMAD.IADD R3, R235, 0x1, R249 ;  /* 0x00000001eb031824 */ /* 0x000fe200078e02f9 */
[----:B------:R-:W-:Y:S01]  /*0e60*/  LOP3.LUT R9, R196, 0xffffffc0, RZ, 0xc0, !PT ;  /* 0xffffffc0c4097812 */ /* 0x000fe200078ec0ff */
[----:B------:R-:W-:Y:S02]  /*0e70*/  IMAD R8, R0, c[0x0][0x194], RZ ;  /* 0x0000650000087a24 */ /* 0x000fe400078e02ff */
[----:B------:R-:W-:Y:S01]  /*0e80*/  IMAD.IADD R27, R13, 0x1, R4 ;  /* 0x000000010d1b7824 */ /* 0x000fe200078e0204 */
[----:B------:R-:W-:Y:S01]  /*0e90*/  IADD3 R11, R9, -0x40, RZ ;  /* 0xffffffc0090b7810 */ /* 0x000fe20007ffe0ff */
[----:B------:R-:W-:Y:S01]  /*0ea0*/  @P1 IMAD.WIDE.U32 R4, R3, c[0x0][0x198], RZ ;  /* 0x0000660003041a25 */ /* 0x000fe200078e00ff */
[----:B------:R-:W-:-:S02]  /*0eb0*/  @P0 IADD3 R27, R7, R8, RZ ;  /* 0x00000008071b0210 */ /* 0x000fc40007ffe0ff */
[----:B------:R-:W-:Y:S01]  /*0ec0*/  SHF.R.S32.HI R17, RZ, 0x1f, R11 ;  /* 0x0000001fff117819 */ /* 0x000fe2000001140b */
[----:B------:R-:W-:Y:S02]  /*0ed0*/  @P1 IMAD R30, R3, c[0x0][0x19c], R5 ;  /* 0x00006700031e1a24 */ /* 0x000fe400078e0205 */
[----:B------:R-:W-:Y:S01]  /*0ee0*/  @P1 IMAD.MOV.U32 R29, RZ, RZ, R4 ;  /* 0x000000ffff1d1224 */ /* 0x000fe200078e0004 */
[----:B------:R-:W-:Y:S05]  /*0ef0*/  @P1 BRA `(.L_x_766) ;  /* 0x000000a000001947 */ /* 0x000fea0003800000 */
[----:B------:R-:W-:Y:S01]  /*0f00*/  SHF.R.S32.HI R3, RZ, 0x1f, R235 ;  /* 0x0000001fff037819 */ /* 0x000fe200000114eb */
[----:B------:R-:W-:-:S04]  /*0f10*/  IMAD.WIDE.U32 R4, R235, c[0x0][0x198], RZ ;  /* 0x00006600eb047a25 */ /* 0x000fc800078e00ff */
[----:B------:R-:W-:Y:S02]  /*0f20*/  IMAD R3, R3, c[0x0][0x198], RZ ;  /* 0x0000660003037a24 */ /* 0x000fe400078e02ff */
[----:B------:R-:W-:Y:S02]  /*0f30*/  IMAD R6, R10, c[0x0][0x180], RZ ;  /* 0x000060000a067a24 */ /* 0x000fe400078e02ff */
[----:B------:R-:W-:-:S05]  /*0f40*/  IMAD R3, R235, c[0x0][0x19c], R3 ;  /* 0x00006700eb037a24 */ /* 0x000fca00078e0203 */
[----:B------:R-:W-:Y:S01]  /*0f50*/  IADD3 R5, R5, R3, RZ ;  /* 0x0000000305057210 */ /* 0x000fe20007ffe0ff */
[----:B------:R-:W-:-:S04]  /*0f60*/  IMAD R3, R34, c[0x0][0x184], R6 ;  /* 0x0000610022037a24 */ /* 0x000fc800078e0206 */
[----:B------:R-:W-:-:S05]  /*0f70*/  IMAD.WIDE.U32 R4, R34, c[0x0][0x180], R4 ;  /* 0x0000600022047a25 */ /* 0x000fca00078e0004 */
[----:B------:R-:W-:Y:S02]  /*0f80*/  IADD3 R30, R5, R3, RZ ;  /* 0x00000003051e7210 */ /* 0x000fe40007ffe0ff */
[----:B------:R-:W-:Y:S02]  /*0f90*/  MOV R29, R4 ;  /* 0x00000004001d7202 */ /* 0x000fe40000000f00 */
.L_x_766:
[----:B------:R-:W-:-:S05]  /*0fa0*/  @P1 IADD3 R3, R235, R249, RZ ;  /* 0x000000f9eb031210 */ /* 0x000fca0007ffe0ff */
[----:B------:R-:W-:-:S04]  /*0fb0*/  @P1 IMAD.WIDE.U32 R4, R3, c[0x0][0x1a0], RZ ;  /* 0x0000680003041a25 */ /* 0x000fc800078e00ff */
[----:B------:R-:W-:Y:S01]  /*0fc0*/  @P1 IMAD R28, R3, c[0x0][0x1a4], R5 ;  /* 0x00006900031c1a24 */ /* 0x000fe200078e0205 */
[----:B------:R-:W-:Y:S01]  /*0fd0*/  @P1 MOV R26, R4 ;  /* 0x00000004001a1202 */ /* 0x000fe20000000f00 */
        /* <DEDUP_REMOVED lines=11> */
.L_x_767:
[----:B------:R-:W-:Y:S01]  /*1090*/  IABS R12, c[0x0][0x1c8] ;  /* 0x00007200000c7a13 */ /* 0x000fe20000000000 */
[----:B------:R-:W1:Y:S01]  /*10a0*/  S2R R35, SR_CTAID.Z ;  /* 0x0000000000237919 */ /* 0x000e620000002700 */
[----:B------:R-:W2:Y:S01]  /*10b0*/  LDC.U8 R18, c[0x0][0x328] ;  /* 0x0000ca00ff127b82 */ /* 0x000ea20000000000 */
[----:B------:R-:W-:Y:S01]  /*10c0*/  IMAD.MOV.U32 R14, RZ, RZ, c[0x0][0x224] ;  /* 0x00008900ff0e7624 */ /* 0x000fe200078e00ff */
[----:B------:R-:W3:Y:S01]  /*10d0*/  I2F.RP R4, R12 ;  /* 0x0000000c00047306 */ /* 0x000ee20000209400 */
[C---:B------:R-:W-:Y:S01]  /*10e0*/  @P0 IMAD.WIDE.U32 R6, R0.reuse, c[0x0][0x370], RZ ;  /* 0x0000dc0000060a25 */ /* 0x040fe200078e00ff */
[----:B------:R-:W4:Y:S02]  /*10f0*/  S2R R16, SR_CTAID.X ;  /* 0x0000000000107919 */ /* 0x000f240000002500 */
[----:B------:R-:W-:Y:S01]  /*1100*/  SHF.R.S32.HI R14, RZ, 0x1f, R14 ;  /* 0x0000001fff0e7819 */ /* 0x000fe2000001140e */
[----:B------:R-:W-:Y:S01]  /*1110*/  @P0 IMAD R15, R0, c[0x0][0x374], R7 ;  /* 0x0000dd00000f0a24 */ /* 0x000fe200078e0207 */
[----:B------:R-:W-:Y:S01]  /*1120*/  @P0 MOV R13, R6 ;  /* 0x00000006000d0202 */ /* 0x000fe20000000f00 */
[----:B------:R-:W-:Y:S01]  /*1130*/  @!P0 IMAD.WIDE.U32 R6, R34, c[0x0][0x368], RZ ;  /* 0x0000da0022068a25 */ /* 0x000fe200078e00ff */
[----:B------:R-:W5:Y:S03]  /*1140*/  LDC.U8 R22, c[0x0][0x3d0] ;  /* 0x0000f400ff167b82 */ /* 0x000f660000000000 */
[----:B------:R-:W-:-:S02]  /*1150*/  IMAD.MOV.U32 R32, RZ, RZ, c[0x0][0x22c] ;  /* 0x00008b00ff207624 */ /* 0x000fc400078e00ff */
[----:B------:R-:W-:Y:S01]  /*1160*/  IMAD.WIDE.U32 R20, R34, c[0x0][0x224], RZ ;  /* 0x0000890022147a25 */ /* 0x000fe200078e00ff */
[----:B---3--:R-:W3:Y:S03]  /*1170*/  MUFU.RCP R4, R4 ;  /* 0x0000000400047308 */ /* 0x008ee60000001000 */
[----:B------:R-:W-:Y:S01]  /*1180*/  IMAD.WIDE R24, R32, c[0x0][0x1c0], RZ ;  /* 0x0000700020187a25 */ /* 0x000fe200078e02ff */
[----:B-1----:R-:W-:-:S03]  /*1190*/  IABS R8, R35 ;  /* 0x0000002300087213 */ /* 0x002fc60000000000 */
[----:B------:R-:W-:Y:S01]  /*11a0*/  @!P0 IMAD.MOV.U32 R13, RZ, RZ, R6 ;  /* 0x000000ffff0d8224 */ /* 0x000fe200078e0006 */
[----:B------:R-:W-:Y:S01]  /*11b0*/  LOP3.LUT R9, R35, c[0x0][0x1c8], RZ, 0x3c, !PT ;  /* 0x0000720023097a12 */ /* 0x000fe200078e3cff */
[----:B------:R-:W-:Y:S01]  /*11c0*/  IMAD.SHL.U32 R6, R34, 0x80, RZ ;  /* 0x0000008022067824 */ /* 0x000fe200078e00ff */
[----:B--2---:R-:W-:Y:S02]  /*11d0*/  ISETP.NE.AND P1, PT, R18, RZ, PT ;  /* 0x000000ff1200720c */ /* 0x004fe40003f25270 */
[----:B------:R-:W-:Y:S02]  /*11e0*/  ISETP.GE.AND P2, PT, R9, RZ, PT ;  /* 0x000000ff0900720c */ /* 0x000fe40003f46270 */
[----:B------:R-:W-:Y:S02]  /*11f0*/  SHF.L.U64.HI R9, R34, 0x7, R10 ;  /* 0x0000000722097819 */ /* 0x000fe4000001020a */
[----:B------:R-:W-:Y:S02]  /*1200*/  SHF.R.S32.HI R33, RZ, 0x1f, R35 ;  /* 0x0000001fff217819 */ /* 0x000fe40000011423 */
[----:B---3--:R-:W-:-:S02]  /*1210*/  IADD3 R4, R4, 0xffffffe, RZ ;  /* 0x0ffffffe04047810 */ /* 0x008fc40007ffe0ff */
[----:B------:R-:W-:Y:S02]  /*1220*/  SEL R9, R9, RZ, P3 ;  /* 0x000000ff09097207 */ /* 0x000fe40001800000 */
[----:B------:R-:W1:Y:S01]  /*1230*/  F2I.FTZ.U32.TRUNC.NTZ R5, R4 ;  /* 0x0000000400057305 */ /* 0x000e62000021f000 */
[----:B-----5:R-:W-:Y:S02]  /*1240*/  ISETP.NE.AND P6, PT, R22, RZ, PT ;  /* 0x000000ff1600720c */ /* 0x020fe40003fc5270 */
[----:B-1----:R-:W-:Y:S01]  /*1250*/  IADD3 R3, RZ, -R5, RZ ;  /* 0x80000005ff037210 */ /* 0x002fe20007ffe0ff */
[----:B------:R-:W-:-:S04]  /*1260*/  IMAD.MOV.U32 R4, RZ, RZ, RZ ;  /* 0x000000ffff047224 */ /* 0x000fc800078e00ff */
[----:B------:R-:W-:-:S04]  /*1270*/  IMAD R3, R3, R12, RZ ;  /* 0x0000000c03037224 */ /* 0x000fc800078e02ff */
[----:B------:R-:W-:-:S04]  /*1280*/  IMAD.HI.U32 R3, R5, R3, R4 ;  /* 0x0000000305037227 */ /* 0x000fc800078e0004 */
[----:B------:R-:W-:Y:S02]  /*1290*/  @!P0 IMAD R5, R10, c[0x0][0x368], RZ ;  /* 0x0000da000a058a24 */ /* 0x000fe400078e02ff */
[----:B------:R-:W-:-:S04]  /*12a0*/  IMAD.HI.U32 R3, R3, R8, RZ ;  /* 0x0000000803037227 */ /* 0x000fc800078e00ff */
[----:B------:R-:W-:Y:S01]  /*12b0*/  @!P0 IMAD R5, R34, c[0x0][0x36c], R5 ;  /* 0x0000db0022058a24 */ /* 0x000fe200078e0205 */
[----:B------:R-:W-:-:S04]  /*12c0*/  IADD3 R4, -R3, RZ, RZ ;  /* 0x000000ff03047210 */ /* 0x000fc80007ffe1ff */
[----:B------:R-:W-:Y:S01]  /*12d0*/  @!P0 IADD3 R15, R7, R5, RZ ;  /* 0x00000005070f8210 */ /* 0x000fe20007ffe0ff */
[----:B------:R-:W-:Y:S02]  /*12e0*/  IMAD R4, R12, R4, R8 ;  /* 0x000000040c047224 */ /* 0x000fe400078e0208 */
[----:B------:R-:W-:-:S03]  /*12f0*/  IMAD R8, R14, R34, RZ ;  /* 0x000000220e087224 */ /* 0x000fc600078e02ff */
[----:B------:R-:W-:Y:S01]  /*1300*/  ISETP.GT.U32.AND P4, PT, R12, R4, PT ;  /* 0x000000040c00720c */ /* 0x000fe20003f84070 */
[----:B------:R-:W-:Y:S02]  /*1310*/  IMAD R5, R10, c[0x0][0x224], R8 ;  /* 0x000089000a057a24 */ /* 0x000fe400078e0208 */
[C---:B------:R-:W-:Y:S02]  /*1320*/  IMAD R8, R25.reuse, R20, RZ ;  /* 0x0000001419087224 */ /* 0x040fe400078e02ff */
[----:B------:R-:W-:Y:S01]  /*1330*/  IMAD R10, R25, R0, RZ ;  /* 0x00000000190a7224 */ /* 0x000fe200078e02ff */
[----:B------:R-:W-:Y:S01]  /*1340*/  IADD3 R5, R21, R5, RZ ;  /* 0x0000000515057210 */ /* 0x000fe20007ffe0ff */
[----:B------:R-:W-:-:S04]  /*1350*/  IMAD.WIDE.U32 R20, R24, R20, RZ ;  /* 0x0000001418147225 */ /* 0x000fc800078e00ff */
[----:B------:R-:W-:Y:S01]  /*1360*/  IMAD R8, R24, R5, R8 ;  /* 0x0000000518087224 */ /* 0x000fe200078e0208 */
[----:B------:R-:W-:Y:S01]  /*1370*/  SEL R5, R6, RZ, P3 ;  /* 0x000000ff06057207 */ /* 0x000fe20001800000 */
[----:B------:R-:W-:Y:S01]  /*1380*/  IMAD.WIDE.U32 R6, R24, R0, RZ ;  /* 0x0000000018067225 */ /* 0x000fe200078e00ff */
[-C--:B------:R-:W-:Y:S02]  /*1390*/  @!P4 IADD3 R4, R4, -R12.reuse, RZ ;  /* 0x8000000c0404c210 */ /* 0x080fe40007ffe0ff */
[----:B------:R-:W-:Y:S02]  /*13a0*/  IADD3 R5, P3, R11, R5, RZ ;  /* 0x000000050b057210 */ /* 0x000fe40007f7e0ff */
[----:B------:R-:W-:Y:S02]  /*13b0*/  ISETP.GE.U32.AND P5, PT, R4, R12, PT ;  /* 0x0000000c0400720c */ /* 0x000fe40003fa6070 */
[----:B------:R-:W-:Y:S01]  /*13c0*/  SEL R18, R20, R6, !P0 ;  /* 0x0000000614127207 */ /* 0x000fe20004000000 */
[----:B------:R-:W-:Y:S01]  /*13d0*/  IMAD.X R9, R17, 0x1, R9, P3 ;  /* 0x0000000111097824 */ /* 0x000fe200018e0609 */
[----:B------:R-:W-:Y:S01]  /*13e0*/  ISETP.NE.AND P3, PT, RZ, c[0x0][0x1c8], PT ;  /* 0x00007200ff007a0c */ /* 0x000fe20003f65270 */
[----:B------:R-:W-:Y:S01]  /*13f0*/  @P1 IMAD R6, R34, c[0x0][0x214], RZ ;  /* 0x0000850022061a24 */ /* 0x000fe200078e02ff */
[----:B------:R-:W-:Y:S01]  /*1400*/  IADD3 R12, R21, R8, RZ ;  /* 0x00000008150c7210 */ /* 0x000fe20007ffe0ff */
[----:B------:R-:W-:Y:S01]  /*1410*/  @P0 IMAD.IADD R12, R7, 0x1, R10 ;  /* 0x00000001070c0824 */ /* 0x000fe200078e020a */
[----:B------:R-:W-:Y:S01]  /*1420*/  @!P4 IADD3 R3, R3, 0x1, RZ ;  /* 0x000000010303c810 */ /* 0x000fe20007ffe0ff */
[----:B------:R-:W-:Y:S01]  /*1430*/  IMAD R14, R25, R5, RZ ;  /* 0x00000005190e7224 */ /* 0x000fe200078e02ff */
[----:B------:R-:W-:Y:S01]  /*1440*/  @P1 SEL R7, R6, R0, !P0 ;  /* 0x0000000006071207 */ /* 0x000fe20004000000 */
[----:B----4-:R-:W-:-:S02]  /*1450*/  IMAD.WIDE.U32 R20, R16, c[0x0][0x3d8], RZ ;  /* 0x0000f60010147a25 */ /* 0x010fc400078e00ff */
[----:B------:R-:W-:Y:S02]  /*1460*/  @P5 IADD3 R3, R3, 0x1, RZ ;  /* 0x0000000103035810 */ /* 0x000fe40007ffe0ff */
[----:B------:R-:W-:Y:S01]  /*1470*/  IMAD R9, R24, R9, R14 ;  /* 0x0000000918097224 */ /* 0x000fe200078e020e */
[----:B------:R-:W-:Y:S01]  /*1480*/  SEL R22, R20, RZ, P6 ;  /* 0x000000ff14167207 */ /* 0x000fe20003000000 */
[----:B------:R-:W-:Y:S01]  /*1490*/  IMAD R6, R16, c[0x0][0x3dc], R21 ;  /* 0x0000f70010067a24 */ /* 0x000fe200078e0215 */
[----:B------:R-:W-:Y:S01]  /*14a0*/  @!P2 IADD3 R3, -R3, RZ, RZ ;  /* 0x000000ff0303a210 */ /* 0x000fe20007ffe1ff */
[C---:B------:R-:W-:Y:S01]  /*14b0*/  @P1 IMAD R14, R35.reuse, c[0x0][0x234], R7 ;  /* 0x00008d00230e1a24 */ /* 0x040fe200078e0207 */
[----:B------:R-:W-:Y:S01]  /*14c0*/  @!P3 LOP3.LUT R3, RZ, c[0x0][0x1c8], RZ, 0x33, !PT ;  /* 0x00007200ff03ba12 */ /* 0x000fe200078e33ff */
[----:B------:R-:W-:Y:S01]  /*14d0*/  IMAD.WIDE.U32 R4, R24, R5, RZ ;  /* 0x0000000518047225 */ /* 0x000fe200078e00ff */
[----:B------:R-:W-:Y:S02]  /*14e0*/  SEL R16, R6, RZ, P6 ;  /* 0x000000ff06107207 */ /* 0x000fe40003000000 */
[----:B------:R-:W-:Y:S01]  /*14f0*/  SHF.R.S32.HI R20, RZ, 0x1f, R19 ;  /* 0x0000001fff147819 */ /* 0x000fe20000011413 */
[----:B------:R-:W-:Y:S01]  /*1500*/  IMAD R7, R35, c[0x0][0x22c], RZ ;  /* 0x00008b0023077a24 */ /* 0x000fe200078e02ff */
[----:B------:R-:W-:Y:S01]  /*1510*/  IADD3 R6, R5, R9, RZ ;  /* 0x0000000905067210 */ /* 0x000fe20007ffe0ff */
[----:B------:R-:W-:Y:S01]  /*1520*/  @!P1 IMAD R8, R34, c[0x0][0x1c0], R35 ;  /* 0x0000700022089a24 */ /* 0x000fe200078e0223 */
[----:B------:R-:W-:-:S02]  /*1530*/  SHF.R.S32.HI R21, RZ, 0x1f, R3 ;  /* 0x0000001fff157819 */ /* 0x000fc40000011403 */
[----:B------:R-:W-:Y:S01]  /*1540*/  SHF.R.S32.HI R10, RZ, 0x1f, R7 ;  /* 0x0000001fff0a7819 */ /* 0x000fe20000011407 */
[----:B------:R-:W-:Y:S01]  /*1550*/  @!P1 IMAD R14, R8, c[0x0][0x214], RZ ;  /* 0x00008500080e9a24 */ /* 0x000fe200078e02ff */
[----:B------:R-:W-:Y:S05]  /*1560*/  @!P1 BRA `(.L_x_768) ;  /* 0x0000007000009947 */ /* 0x000fea0003800000 */
[C---:B------:R-:W-:Y:S01]  /*1570*/  @!P0 IMAD R0, R34.reuse, c[0x0][0x224], RZ ;  /* 0x0000890022008a24 */ /* 0x040fe200078e02ff */
[----:B------:R-:W-:Y:S02]  /*1580*/  MOV R9, 0x80 ;  /* 0x0000008000097802 */ /* 0x000fe40000000f00 */
[----:B------:R-:W-:Y:S02]  /*1590*/  MOV R8, c[0x0][0x210] ;  /* 0x0000840000087a02 */ /* 0x000fe40000000f00 */
[----:B------:R-:W-:-:S03]  /*15a0*/  LEA R0, R34, R0, 0x7 ;  /* 0x0000000022007211 */ /* 0x000fc600078e38ff */
[----:B------:R-:W-:-:S04]  /*15b0*/  IMAD R8, R9, R8, c[0x0][0x234] ;  /* 0x00008d0009087624 */ /* 0x000fc800078e0208 */
[----:B------:R-:W-:Y:S01]  /*15c0*/  IMAD R8, R8, R35, R0 ;  /* 0x0000002308087224 */ /* 0x000fe200078e0200 */
[----:B------:R-:W-:Y:S05]  /*15d0*/  BRA `(.L_x_769) ;  /* 0x0000002000007947 */ /* 0x000fea0003800000 */
.L_x_768:
[----:B------:R-:W-:-:S04]  /*15e0*/  IMAD R8, R34, c[0x0][0x1c0], R35 ;  /* 0x0000700022087a24 */ /* 0x000fc800078e0223 */
[----:B------:R-:W-:Y:S02]  /*15f0*/  IMAD R8, R8, c[0x0][0x224], RZ ;  /* 0x0000890008087a24 */ /* 0x000fe400078e02ff */
.L_x_769:
[----:B------:R-:W1:Y:S01]  /*1600*/  S2R R24, SR_TID.X ;  /* 0x0000000000187919 */ /* 0x000e620000002100 */
[----:B------:R-:W-:Y:S01]  /*1610*/  IMAD R25, R32, c[0x0][0x1c0], RZ ;  /* 0x0000700020197a24 */ /* 0x000fe200078e02ff */
[----:B------:R-:W-:Y:S01]  /*1620*/  SHF.R.S32.HI R251, RZ, 0x1f, R250 ;  /* 0x0000001ffffb7819 */ /* 0x000fe200000114fa */
[----:B------:R-:W-:Y:S01]  /*1630*/  BSSY B1, `(.L_x_765) ;  /* 0x00006eb000017945 */ /* 0x000fe20003800000 */
[----:B------:R-:W2:Y:S01]  /*1640*/  S2R R36, SR_TID.X ;  /* 0x0000000000247919 */ /* 0x000ea20000002100 */
[----:B------:R-:W-:Y:S01]  /*1650*/  IMAD.SHL.U32 R0, R25, 0x40, RZ ;  /* 0x0000004019007824 */ /* 0x000fe200078e00ff */
[----:B------:R-:W-:Y:S02]  /*1660*/  SHF.R.S32.HI R32, RZ, 0x1f, R234 ;  /* 0x0000001fff207819 */ /* 0x000fe400000114ea */
[----:B------:R-:W3:Y:S01]  /*1670*/  S2R R37, SR_TID.X ;  /* 0x0000000000257919 */ /* 0x000ee20000002100 */
[----:B------:R-:W-:Y:S02]  /*1680*/  ISETP.GE.AND P3, PT, R23, 0x1, PT ;  /* 0x000000011700780c */ /* 0x000fe40003f66270 */
[----:B------:R-:W-:-:S02]  /*1690*/  IADD3 R7, P2, P1, R4, R0, R7 ;  /* 0x0000000004077210 */ /* 0x000fc4000795e007 */
[----:B------:R-:W-:Y:S02]  /*16a0*/  SHF.R.S32.HI R0, RZ, 0x1f, R0 ;  /* 0x0000001fff007819 */ /* 0x000fe40000011400 */
[----:B------:R-:W-:Y:S02]  /*16b0*/  IADD3 R4, P0, R250, R13, RZ ;  /* 0x0000000dfa047210 */ /* 0x000fe40007f1e0ff */
[----:B------:R-:W-:Y:S01]  /*16c0*/  IADD3.X R10, R6, R0, R10, P2, P1 ;  /* 0x00000000060a7210 */ /* 0x000fe200017e240a */
[----:B------:R-:W-:Y:S01]  /*16d0*/  IMAD R0, R17, c[0x0][0x370], RZ ;  /* 0x0000dc0011007a24 */ /* 0x000fe200078e02ff */
[----:B------:R-:W-:Y:S01]  /*16e0*/  IADD3 R6, P2, R234, R11, RZ ;  /* 0x0000000bea067210 */ /* 0x000fe20007f5e0ff */
[----:B------:R-:W-:Y:S01]  /*16f0*/  IMAD.X R5, R251, 0x1, R15, P0 ;  /* 0x00000001fb057824 */ /* 0x000fe200000e060f */
[----:B------:R-:W-:Y:S01]  /*1700*/  IADD3 R13, P1, P0, R22, R7, R18 ;  /* 0x00000007160d7210 */ /* 0x000fe2000783e012 */
[C---:B------:R-:W-:Y:S01]  /*1710*/  IMAD R7, R11.reuse, c[0x0][0x374], R0 ;  /* 0x0000dd000b077a24 */ /* 0x040fe200078e0200 */
[C---:B------:R-:W-:Y:S01]  /*1720*/  IADD3 R14, R11.reuse, R14, RZ ;  /* 0x0000000e0b0e7210 */ /* 0x040fe20007ffe0ff */
[----:B------:R-:W-:Y:S01]  /*1730*/  IMAD.WIDE.U32 R4, R11, c[0x0][0x370], R4 ;  /* 0x0000dc000b047a25 */ /* 0x000fe200078e0004 */
[----:B-1----:R-:W-:-:S02]  /*1740*/  SHF.R.S32.HI R9, RZ, 0x1f, R24 ;  /* 0x0000001fff097819 */ /* 0x002fc40000011418 */
[----:B------:R-:W-:Y:S01]  /*1750*/  IADD3.X R10, R16, R10, R12, P1, P0 ;  /* 0x0000000a100a7210 */ /* 0x000fe20000fe040c */
[----:B------:R-:W-:Y:S01]  /*1760*/  IMAD.IADD R5, R5, 0x1, R7 ;  /* 0x0000000105057824 */ /* 0x000fe200078e0207 */
[-C--:B------:R-:W-:Y:S01]  /*1770*/  LEA.HI R15, R9, R24.reuse, RZ, 0x5 ;  /* 0x00000018090f7211 */ /* 0x080fe200078f28ff */
[----:B------:R-:W-:Y:S01]  /*1780*/  IMAD.X R9, R32, 0x1, R17, P2 ;  /* 0x0000000120097824 */ /* 0x000fe200010e0611 */
[----:B--2---:R-:W-:Y:S01]  /*1790*/  SHF.R.S32.HI R36, RZ, 0x1f, R36 ;  /* 0x0000001fff247819 */ /* 0x004fe20000011424 */
[----:B------:R-:W-:Y:S01]  /*17a0*/  IMAD R16, R33, c[0x0][0x378], RZ ;  /* 0x0000de0021107a24 */ /* 0x000fe200078e02ff */
[----:B------:R-:W-:Y:S01]  /*17b0*/  LOP3.LUT R0, R15, 0xffffffe0, RZ, 0xc0, !PT ;  /* 0xffffffe00f007812 */ /* 0x000fe200078ec0ff */
[----:B------:R-:W-:Y:S01]  /*17c0*/  IMAD R9, R9, c[0x0][0x190], RZ ;  /* 0x0000640009097a24 */ /* 0x000fe200078e02ff */
[----:B---3--:R-:W-:Y:S01]  /*17d0*/  LEA.HI R36, R36, R37, RZ, 0x5 ;  /* 0x0000002524247211 */ /* 0x008fe200078f28ff */
[----:B------:R-:W-:Y:S01]  /*17e0*/  IMAD.IADD R15, R11, 0x1, R8 ;  /* 0x000000010b0f7824 */ /* 0x000fe200078e0208 */
[----:B------:R-:W-:Y:S01]  /*17f0*/  IADD3 R22, -R0, R24, RZ ;  /* 0x0000001800167210 */ /* 0x000fe20007ffe1ff */
[C---:B------:R-:W-:Y:S01]  /*1800*/  IMAD R12, R6.reuse, c[0x0][0x194], R9 ;  /* 0x00006500060c7a24 */ /* 0x040fe200078e0209 */
[----:B------:R-:W-:Y:S01]  /*1810*/  SHF.R.S32.HI R36, RZ, 0x5, R36 ;  /* 0x00000005ff247819 */ /* 0x000fe20000011424 */
[----:B------:R-:W-:Y:S01]  /*1820*/  IMAD.WIDE.U32 R6, R6, c[0x0][0x190], R250 ;  /* 0x0000640006067a25 */ /* 0x000fe200078e00fa */
[----:B------:R-:W-:-:S03]  /*1830*/  LEA.HI.SX32 R196, R196, 0xffffffff, 0x1a ;  /* 0xffffffffc4c47811 */ /* 0x000fc600078fd2ff */
[----:B------:R-:W-:Y:S01]  /*1840*/  IMAD R0, R36, R25, R22 ;  /* 0x0000001924007224 */ /* 0x000fe200078e0216 */
[----:B------:R-:W-:Y:S01]  /*1850*/  IADD3 R6, P1, R31, R6, RZ ;  /* 0x000000061f067210 */ /* 0x000fe20007f3e0ff */
[C---:B------:R-:W-:Y:S02]  /*1860*/  IMAD R9, R35.reuse, c[0x0][0x37c], R16 ;  /* 0x0000df0023097a24 */ /* 0x040fe400078e0210 */
[----:B------:R-:W-:Y:S01]  /*1870*/  IMAD.WIDE.U32 R4, R35, c[0x0][0x378], R4 ;  /* 0x0000de0023047a25 */ /* 0x000fe200078e0004 */
[C---:B------:R-:W-:Y:S02]  /*1880*/  IADD3 R8, P0, R0.reuse, R13, RZ ;  /* 0x0000000d00087210 */ /* 0x040fe40007f1e0ff */
[----:B------:R-:W-:Y:S01]  /*1890*/  IADD3.X R7, R27, R7, R12, P1, !PT ;  /* 0x000000071b077210 */ /* 0x000fe20000ffe40c */
[----:B------:R-:W-:Y:S01]  /*18a0*/  IMAD R11, R33, c[0x0][0x1a8], RZ ;  /* 0x00006a00210b7a24 */ /* 0x000fe200078e02ff */
[----:B------:R-:W-:Y:S01]  /*18b0*/  LEA.HI.X.SX32 R10, R0, R10, 0x1, P0 ;  /* 0x0000000a000a7211 */ /* 0x000fe200000f0eff */
[----:B------:R-:W-:Y:S01]  /*18c0*/  IMAD.IADD R5, R5, 0x1, R9 ;  /* 0x0000000105057824 */ /* 0x000fe200078e0209 */
[----:B------:R-:W-:Y:S01]  /*18d0*/  LEA R206, P0, R8, c[0x0][0x350], 0x2 ;  /* 0x0000d40008ce7a11 */ /* 0x000fe200078010ff */
[----:B------:R-:W-:-:S02]  /*18e0*/  IMAD R0, R32, c[0x0][0x370], RZ ;  /* 0x0000dc0020007a24 */ /* 0x000fc400078e02ff */
[C---:B------:R-:W-:Y:S01]  /*18f0*/  IMAD R9, R35.reuse, c[0x0][0x1ac], R11 ;  /* 0x00006b0023097a24 */ /* 0x040fe200078e020b */
[----:B------:R-:W-:Y:S01]  /*1900*/  LEA.HI.X R201, R8, c[0x0][0x354], R10, 0x2, P0 ;  /* 0x0000d50008c97a11 */ /* 0x000fe200000f140a */
[----:B------:R-:W-:-:S04]  /*1910*/  IMAD.WIDE.U32 R6, R35, c[0x0][0x1a8], R6 ;  /* 0x00006a0023067a25 */ /* 0x000fc800078e0006 */
[----:B------:R-:W-:Y:S01]  /*1920*/  IMAD R0, R234, c[0x0][0x374], R0 ;  /* 0x0000dd00ea007a24 */ /* 0x000fe200078e0200 */
[----:B------:R-:W-:Y:S01]  /*1930*/  LEA R204, P2, R6, c[0x0][0x160], 0x1 ;  /* 0x0000580006cc7a11 */ /* 0x000fe200078408ff */
[----:B------:R-:W-:-:S04]  /*1940*/  IMAD.WIDE.U32 R4, R234, c[0x0][0x370], R4 ;  /* 0x0000dc00ea047a25 */ /* 0x000fc800078e0004 */
[----:B------:R-:W-:Y:S01]  /*1950*/  IMAD.IADD R9, R7, 0x1, R9 ;  /* 0x0000000107097824 */ /* 0x000fe200078e0209 */
[----:B------:R-:W-:Y:S01]  /*1960*/  IADD3 R0, R5, R0, RZ ;  /* 0x0000000005007210 */ /* 0x000fe20007ffe0ff */
[----:B------:R-:W-:Y:S01]  /*1970*/  IMAD.MOV.U32 R24, RZ, RZ, 0x4 ;  /* 0x00000004ff187424 */ /* 0x000fe200078e00ff */
[----:B------:R-:W-:Y:S02]  /*1980*/  LEA R202, P1, R4, c[0x0][0x330], 0x1 ;  /* 0x0000cc0004ca7a11 */ /* 0x000fe400078208ff */
[----:B------:R-:W-:Y:S01]  /*1990*/  LEA.HI.X R205, R6, c[0x0][0x164], R9, 0x1, P2 ;  /* 0x0000590006cd7a11 */ /* 0x000fe200010f0c09 */
[----:B------:R-:W-:Y:S01]  /*19a0*/  IMAD.WIDE R210, R14, R24, c[0x0][0x200] ;  /* 0x000080000ed27625 */ /* 0x000fe200078e0218 */
[----:B------:R-:W-:-:S03]  /*19b0*/  LEA.HI.X R203, R4, c[0x0][0x334], R0, 0x1, P1 ;  /* 0x0000cd0004cb7a11 */ /* 0x000fc600008f0c00 */
[----:B------:R-:W-:Y:S01]  /*19c0*/  IMAD.WIDE R24, R15, R24, c[0x0][0x3c8] ;  /* 0x0000f2000f187625 */ /* 0x000fe200078e0218 */
[----:B------:R-:W-:Y:S05]  /*19d0*/  @!P3 BRA `(.L_x_770) ;  /* 0x000063c00000b947 */ /* 0x000fea0003800000 */
[----:B------:R-:W2:Y:S01]  /*19e0*/  LDL R36, [R1] ;  /* 0x0000000001247983 */ /* 0x000ea20000100800 */
[----:B------:R-:W-:Y:S01]  /*19f0*/  IMAD R0, R233, -0x80, R195 ;  /* 0xffffff80e9007824 */ /* 0x000fe200078e02c3 */
[----:B------:R-:W-:Y:S01]  /*1a00*/  IADD3 R10, R234, 0x40, RZ ;  /* 0x00000040ea0a7810 */ /* 0x000fe20007ffe0ff */
[----:B------:R-:W-:-:S03]  /*1a10*/  IMAD.WIDE.U32 R6, R19, c[0x0][0x198], R250 ;  /* 0x0000660013067a25 */ /* 0x000fc600078e00fa */
[----:B------:R-:W-:Y:S01]  /*1a20*/  ISETP.GE.AND P1, PT, R10, R0, PT ;  /* 0x000000000a00720c */ /* 0x000fe20003f26270 */
[----:B------:R-:W-:Y:S01]  /*1a30*/  IMAD R8, R20, c[0x0][0x198], RZ ;  /* 0x0000660014087a24 */ /* 0x000fe200078e02ff */
[----:B------:R-:W-:Y:S01]  /*1a40*/  IADD3 R6, P2, R29, R6, RZ ;  /* 0x000000061d067210 */ /* 0x000fe20007f5e0ff */
[----:B------:R-:W-:-:S04]  /*1a50*/  IMAD.WIDE.U32 R4, R19, c[0x0][0x1a0], R250 ;  /* 0x0000680013047a25 */ /* 0x000fc800078e00fa */
[----:B------:R-:W-:Y:S01]  /*1a60*/  IMAD R9, R20, c[0x0][0x1a0], RZ ;  /* 0x0000680014097a24 */ /* 0x000fe200078e02ff */
[----:B------:R-:W-:Y:S01]  /*1a70*/  IADD3 R4, P0, R26, R4, RZ ;  /* 0x000000041a047210 */ /* 0x000fe20007f1e0ff */
[C---:B------:R-:W-:Y:S02]  /*1a80*/  IMAD R8, R19.reuse, c[0x0][0x19c], R8 ;  /* 0x0000670013087a24 */ /* 0x040fe400078e0208 */
[----:B------:R-:W-:Y:S02]  /*1a90*/  IMAD R9, R19, c[0x0][0x1a4], R9 ;  /* 0x0000690013097a24 */ /* 0x000fe400078e0209 */
[----:B------:R-:W-:Y:S01]  /*1aa0*/  @!P1 IADD3 R16, P3, R234, 0x40, RZ ;  /* 0x00000040ea109810 */ /* 0x000fe20007f7e0ff */
[----:B------:R-:W-:Y:S01]  /*1ab0*/  IMAD R18, R196, -0x40, R23 ;  /* 0xffffffc0c4127824 */ /* 0x000fe200078e0217 */
[----:B------:R-:W-:Y:S01]  /*1ac0*/  IADD3.X R7, R30, R7, R8, P2, !PT ;  /* 0x000000071e077210 */ /* 0x000fe200017fe408 */
[C---:B------:R-:W-:Y:S01]  /*1ad0*/  IMAD R8, R21.reuse, c[0x0][0x1b0], RZ ;  /* 0x00006c0015087a24 */ /* 0x040fe200078e02ff */
[----:B------:R-:W-:Y:S01]  /*1ae0*/  ISETP.GE.AND P2, PT, R234, R0, PT ;  /* 0x00000000ea00720c */ /* 0x000fe20003f46270 */
[----:B------:R-:W-:Y:S01]  /*1af0*/  IMAD R0, R21, c[0x0][0x1b8], RZ ;  /* 0x00006e0015007a24 */ /* 0x000fe200078e02ff */
[----:B------:R-:W-:Y:S01]  /*1b00*/  IADD3.X R5, R28, R5, R9, P0, !PT ;  /* 0x000000051c057210 */ /* 0x000fe200007fe409 */
[----:B------:R-:W-:-:S02]  /*1b10*/  IMAD R9, R3, c[0x0][0x1b4], R8 ;  /* 0x00006d0003097a24 */ /* 0x000fc400078e0208 */
[----:B------:R-:W-:-:S04]  /*1b20*/  IMAD.WIDE.U32 R6, R3, c[0x0][0x1b0], R6 ;  /* 0x00006c0003067a25 */ /* 0x000fc800078e0006 */
[C---:B------:R-:W-:Y:S01]  /*1b30*/  IMAD R8, R3.reuse, c[0x0][0x1bc], R0 ;  /* 0x00006f0003087a24 */ /* 0x040fe200078e0200 */
[----:B------:R-:W-:Y:S01]  /*1b40*/  @!P1 IADD3 R0, P0, R234, 0x40, RZ ;  /* 0x00000040ea009810 */ /* 0x000fe20007f1e0ff */
[----:B------:R-:W-:-:S04]  /*1b50*/  IMAD.WIDE.U32 R4, R3, c[0x0][0x1b8], R4 ;  /* 0x00006e0003047a25 */ /* 0x000fc800078e0004 */
[----:B------:R-:W-:Y:S02]  /*1b60*/  IMAD.IADD R7, R7, 0x1, R9 ;  /* 0x0000000107077824 */ /* 0x000fe400078e0209 */
[----:B------:R-:W-:Y:S01]  /*1b70*/  @!P1 IMAD.X R10, RZ, RZ, R32, P3 ;  /* 0x000000ffff0a9224 */ /* 0x000fe200018e0620 */
[----:B------:R-:W-:Y:S01]  /*1b80*/  ISETP.GE.AND P3, PT, R234, R18, PT ;  /* 0x00000012ea00720c */ /* 0x000fe20003f66270 */
[----:B------:R-:W-:Y:S01]  /*1b90*/  IMAD.IADD R5, R5, 0x1, R8 ;  /* 0x0000000105057824 */ /* 0x000fe200078e0208 */
[----:B------:R-:W-:Y:S01]  /*1ba0*/  @!P1 MOV R9, R7 ;  /* 0x0000000700099202 */ /* 0x000fe20000000f00 */
[----:B------:R-:W-:Y:S01]  /*1bb0*/  @!P1 IMAD.X R3, RZ, RZ, R32, P0 ;  /* 0x000000ffff039224 */ /* 0x000fe200000e0620 */
[----:B------:R-:W-:Y:S01]  /*1bc0*/  @P6 BAR.SYNC.DEFER_BLOCKING 0x0 ;  /* 0x0000000000006b1d */ /* 0x000fe20000010000 */
[----:B------:R-:W-:Y:S02]  /*1bd0*/  @!P1 IMAD R10, R10, c[0x0][0x198], RZ ;  /* 0x000066000a0a9a24 */ /* 0x000fe400078e02ff */
[----:B------:R-:W-:-:S02]  /*1be0*/  @!P2 IMAD R11, R32, c[0x0][0x198], RZ ;  /* 0x00006600200baa24 */ /* 0x000fc400078e02ff */
[----:B------:R-:W-:Y:S02]  /*1bf0*/  @!P1 IMAD.MOV.U32 R8, RZ, RZ, R6 ;  /* 0x000000ffff089224 */ /* 0x000fe400078e0006 */
[----:B------:R-:W-:Y:S02]  /*1c00*/  @!P1 IMAD.MOV.U32 R14, RZ, RZ, R4 ;  /* 0x000000ffff0e9224 */ /* 0x000fe400078e0004 */
[----:B------:R-:W-:Y:S02]  /*1c10*/  @!P1 IMAD.MOV.U32 R15, RZ, RZ, R5 ;  /* 0x000000ffff0f9224 */ /* 0x000fe400078e0005 */
[----:B------:R-:W-:Y:S02]  /*1c20*/  @!P1 IMAD R3, R3, c[0x0][0x1a0], RZ ;  /* 0x0000680003039a24 */ /* 0x000fe400078e02ff */
[----:B------:R-:W-:Y:S02]  /*1c30*/  @!P1 IMAD R20, R16, c[0x0][0x19c], R10 ;  /* 0x0000670010149a24 */ /* 0x000fe400078e020a */
[----:B------:R-:W-:-:S02]  /*1c40*/  @!P2 IMAD R11, R234, c[0x0][0x19c], R11 ;  /* 0x00006700ea0baa24 */ /* 0x000fc400078e020b */
[----:B------:R-:W-:-:S04]  /*1c50*/  @!P2 IMAD.WIDE.U32 R6, R234, c[0x0][0x198], R6 ;  /* 0x00006600ea06aa25 */ /* 0x000fc800078e0006 */
[----:B------:R-:W-:Y:S01]  /*1c60*/  @!P1 IMAD.WIDE.U32 R16, R16, c[0x0][0x198], R8 ;  /* 0x0000660010109a25 */ /* 0x000fe200078e0008 */
[----:B------:R-:W-:Y:S01]  /*1c70*/  @!P2 LEA R10, P0, R6, c[0x0][0x168], 0x1 ;  /* 0x00005a00060aaa11 */ /* 0x000fe200078008ff */
[----:B------:R1:W-:Y:S02]  /*1c80*/  @P3 STS [R208+0x6000], RZ ;  /* 0x006000ffd0003388 */ /* 0x0003e40000000800 */
[----:B------:R-:W-:Y:S01]  /*1c90*/  @!P1 IMAD R9, R0, c[0x0][0x1a4], R3 ;  /* 0x0000690000099a24 */ /* 0x000fe200078e0203 */
[----:B------:R-:W-:Y:S01]  /*1ca0*/  LEA.HI R3, R196, R196, RZ, 0x1 ;  /* 0x000000c4c4037211 */ /* 0x000fe200078f08ff */
[----:B------:R-:W-:Y:S01]  /*1cb0*/  @!P1 IMAD.WIDE.U32 R14, R0, c[0x0][0x1a0], R14 ;  /* 0x00006800000e9a25 */ /* 0x000fe200078e000e */
[----:B------:R1:W-:Y:S02]  /*1cc0*/  @P3 STS [R208+0x6004], RZ ;  /* 0x006004ffd0003388 */ /* 0x0003e40000000800 */
[----:B------:R-:W-:Y:S01]  /*1cd0*/  LOP3.LUT R3, R3, 0xfffffffe, RZ, 0xc0, !PT ;  /* 0xfffffffe03037812 */ /* 0x000fe200078ec0ff */
[----:B------:R-:W-:Y:S01]  /*1ce0*/  @!P2 IMAD R0, R32, c[0x0][0x1a0], RZ ;  /* 0x000068002000aa24 */ /* 0x000fe200078e02ff */
[----:B------:R1:W-:Y:S01]  /*1cf0*/  @P3 STS.64 [R208+0x6008], RZ ;  /* 0x006008ffd0003388 */ /* 0x0003e20000000a00 */
[----:B------:R-:W-:Y:S01]  /*1d00*/  @!P2 IMAD.IADD R11, R7, 0x1, R11 ;  /* 0x00000001070ba824 */ /* 0x000fe200078e020b */
[----:B------:R-:W-:Y:S01]  /*1d10*/  IADD3 R7, R196, -R3, RZ ;  /* 0x80000003c4077210 */ /* 0x000fe20007ffe0ff */
[C---:B------:R-:W-:Y:S01]  /*1d20*/  @!P2 IMAD R0, R234.reuse, c[0x0][0x1a4], R0 ;  /* 0x00006900ea00aa24 */ /* 0x040fe200078e0200 */
[----:B------:R1:W-:Y:S01]  /*1d30*/  @P3 STS.128 [R208+0x7000], RZ ;  /* 0x007000ffd0003388 */ /* 0x0003e20000000c00 */
[----:B------:R-:W-:Y:S01]  /*1d40*/  @!P2 IMAD.WIDE.U32 R12, R234, c[0x0][0x1a0], R4 ;  /* 0x00006800ea0caa25 */ /* 0x000fe200078e0004 */
[----:B------:R-:W-:-:S02]  /*1d50*/  @!P2 LEA.HI.X R11, R6, c[0x0][0x16c], R11, 0x1, P0 ;  /* 0x00005b00060baa11 */ /* 0x000fc400000f0c0b */
[----:B------:R-:W-:Y:S01]  /*1d60*/  @!P1 LEA R8, P0, R16, c[0x0][0x168], 0x1 ;  /* 0x00005a0010089a11 */ /* 0x000fe200078008ff */
[----:B------:R-:W-:Y:S01]  /*1d70*/  @!P1 IMAD.IADD R5, R17, 0x1, R20 ;  /* 0x0000000111059824 */ /* 0x000fe200078e0214 */
[----:B------:R-:W-:Y:S01]  /*1d80*/  @!P2 LEA R6, P5, R12, c[0x0][0x170], 0x1 ;  /* 0x00005c000c06aa11 */ /* 0x000fe200078a08ff */
[----:B------:R-:W-:Y:S01]  /*1d90*/  @!P2 IMAD.IADD R0, R13, 0x1, R0 ;  /* 0x000000010d00a824 */ /* 0x000fe200078e0200 */
[----:B------:R1:W-:Y:S01]  /*1da0*/  @P3 STS.128 [R208+0x8000], RZ ;  /* 0x008000ffd0003388 */ /* 0x0003e20000000c00 */
[----:B------:R-:W-:Y:S01]  /*1db0*/  @!P1 IMAD.IADD R3, R15, 0x1, R9 ;  /* 0x000000010f039824 */ /* 0x000fe200078e0209 */
[----:B------:R-:W-:Y:S01]  /*1dc0*/  @!P1 LEA.HI.X R9, R16, c[0x0][0x16c], R5, 0x1, P0 ;  /* 0x00005b0010099a11 */ /* 0x000fe200000f0c05 */
[----:B------:R-:W-:Y:S01]  /*1dd0*/  IMAD.MOV.U32 R220, RZ, RZ, c[0x0][0x308] ;  /* 0x0000c200ffdc7624 */ /* 0x000fe200078e00ff */
[----:B------:R-:W-:Y:S01]  /*1de0*/  ISETP.NE.AND P0, PT, R7, 0x1, PT ;  /* 0x000000010700780c */ /* 0x000fe20003f05270 */
[----:B------:R-:W-:Y:S01]  /*1df0*/  @!PT LDS RZ, [RZ] ;  /* 0x00000000fffff984 */ /* 0x000fe20000000800 */
[----:B------:R-:W-:Y:S01]  /*1e00*/  @!PT LDS RZ, [RZ] ;  /* 0x00000000fffff984 */ /* 0x000fe20000000800 */
[----:B------:R-:W-:Y:S01]  /*1e10*/  @!PT LDS RZ, [RZ] ;  /* 0x00000000fffff984 */ /* 0x000fe20000000800 */
[----:B------:R1:W-:Y:S01]  /*1e20*/  @!P3 LDGSTS.E.BYPASS.LTC128B.128 [R208+0x6000], [R202.64] ;  /* 0x06000000cad0bfae */ /* 0x0003e2000b901d46 */
[----:B------:R-:W-:Y:S01]  /*1e30*/  @!P2 LEA.HI.X R7, R12, c[0x0][0x174], R0, 0x1, P5 ;  /* 0x00005d000c07aa11 */ /* 0x000fe200028f0c00 */
[----:B------:R-:W-:Y:S01]  /*1e40*/  IMAD.MOV.U32 R221, RZ, RZ, c[0x0][0x30c] ;  /* 0x0000c300ffdd7624 */ /* 0x000fe200078e00ff */
[C---:B------:R-:W-:Y:S01]  /*1e50*/  @!P1 LEA R4, P4, R14.reuse, c[0x0][0x170], 0x1 ;  /* 0x00005c000e049a11 */ /* 0x040fe200078808ff */
[----:B------:R1:W-:Y:S03]  /*1e60*/  @!P3 LDGSTS.E.BYPASS.LTC128B.128 [R208+0x7000], [R202.64+0x40] ;  /* 0x07000040cad0bfae */ /* 0x0003e6000b901d46 */
[----:B------:R-:W-:Y:S01]  /*1e70*/  @!P1 LEA.HI.X R5, R14, c[0x0][0x174], R3, 0x1, P4 ;  /* 0x00005d000e059a11 */ /* 0x000fe200020f0c03 */
[----:B------:R1:W-:Y:S01]  /*1e80*/  @!P3 LDGSTS.E.BYPASS.LTC128B.128 [R208+0x8000], [R202.64+0x80] ;  /* 0x08000080cad0bfae */ /* 0x0003e2000b901d46 */
[----:B--2---:R-:W-:-:S04]  /*1e90*/  IADD3 R0, R36, 0x1800, RZ ;  /* 0x0000180024007810 */ /* 0x004fc80007ffe0ff */
[----:B------:R-:W-:-:S04]  /*1ea0*/  SEL R0, R0, R36, !P0 ;  /* 0x0000002400007207 */ /* 0x000fc80004000000 */
[----:B------:R-:W-:-:S05]  /*1eb0*/  SHF.L.U32 R207, R0, 0x1, RZ ;  /* 0x0000000100cf7819 */ /* 0x000fca00000006ff */
[----:B------:R1:W-:Y:S04]  /*1ec0*/  @P3 STS [R207], RZ ;  /* 0x000000ffcf003388 */ /* 0x0003e80000000800 */
[----:B------:R1:W-:Y:S04]  /*1ed0*/  @P3 STS [R207+0x4], RZ ;  /* 0x000004ffcf003388 */ /* 0x0003e80000000800 */
        /* <DEDUP_REMOVED lines=10> */
[----:B------:R-:W-:Y:S01]  /*1f80*/  @!PT LDS RZ, [RZ] ;  /* 0x00000000fffff984 */ /* 0x000fe20000000800 */
[----:B------:R-:W-:Y:S01]  /*1f90*/  @!PT LDS RZ, [RZ] ;  /* 0x00000000fffff984 */ /* 0x000fe20000000800 */
[----:B------:R-:W-:Y:S01]  /*1fa0*/  @!PT LDS RZ, [RZ] ;  /* 0x00000000fffff984 */ /* 0x000fe20000000800 */
[----:B------:R1:W-:Y:S04]  /*1fb0*/  @!P3 LDGSTS.E.BYPASS.LTC128B.128 [R207], [R204.64] ;  /* 0x00000000cccfbfae */ /* 0x0003e8000b901d46 */
[----:B------:R1:W-:Y:S04]  /*1fc0*/  @!P3 LDGSTS.E.BYPASS.LTC128B.128 [R207+0x1000], [R204.64+0x40] ;  /* 0x01000040cccfbfae */ /* 0x0003e8000b901d46 */
[----:B------:R1:W-:Y:S04]  /*1fd0*/  @!P3 LDGSTS.E.BYPASS.LTC128B.128 [R207+0x2000], [R204.64+0x80] ;  /* 0x02000080cccfbfae */ /* 0x0003e8000b901d46 */
[----:B------:R1:W-:Y:S04]  /*1fe0*/  @P2 STS [R208+0x9000], RZ ;  /* 0x009000ffd0002388 */ /* 0x0003e80000000800 */
[----:B------:R1:W-:Y:S04]  /*1ff0*/  @P2 STS [R208+0x9004], RZ ;  /* 0x009004ffd0002388 */ /* 0x0003e80000000800 */
[----:B------:R1:W-:Y:S04]  /*2000*/  @P2 STS.64 [R208+0x9008], RZ ;  /* 0x009008ffd0002388 */ /* 0x0003e80000000a00 */
[----:B------:R1:W-:Y:S04]  /*2010*/  @P2 STS.128 [R208+0xb000], RZ ;  /* 0x00b000ffd0002388 */ /* 0x0003e80000000c00 */
[----:B------:R1:W-:Y:S04]  /*2020*/  @P2 STS.128 [R208+0xd000], RZ ;  /* 0x00d000ffd0002388 */ /* 0x0003e80000000c00 */
[----:B------:R-:W-:Y:S01]  /*2030*/  @!PT LDS RZ, [RZ] ;  /* 0x00000000fffff984 */ /* 0x000fe20000000800 */
[----:B------:R-:W-:Y:S01]  /*2040*/  @!PT LDS RZ, [RZ] ;  /* 0x00000000fffff984 */ /* 0x000fe20000000800 */
[----:B------:R-:W-:Y:S01]  /*2050*/  @!PT LDS RZ, [RZ] ;  /* 0x00000000fffff984 */ /* 0x000fe20000000800 */
[----:B------:R1:W-:Y:S04]  /*2060*/  @!P2 LDGSTS.E.BYPASS.LTC128B.128 [R208+0x9000], [R10.64] ;  /* 0x090000000ad0afae */ /* 0x0003e8000b901d46 */
[----:B------:R1:W-:Y:S04]  /*2070*/  @!P2 LDGSTS.E.BYPASS.LTC128B.128 [R208+0xb000], [R10.64+0x40] ;  /* 0x0b0000400ad0afae */ /* 0x0003e8000b901d46 */
[----:B------:R1:W-:Y:S04]  /*2080*/  @!P2 LDGSTS.E.BYPASS.LTC128B.128 [R208+0xd000], [R10.64+0x80] ;  /* 0x0d0000800ad0afae */ /* 0x0003e8000b901d46 */
[----:B------:R1:W-:Y:S04]  /*2090*/  @P1 STS.128 [R208+0xa000], RZ ;  /* 0x00a000ffd0001388 */ /* 0x0003e80000000c00 */
        /* <DEDUP_REMOVED lines=28> */
[----:B------:R-:W0:Y:S04]  /*2260*/  LDGDEPBAR ;  /* 0x00000000000079af */ /* 0x000e280000000000 */
[----:B---3--:R4:W3:Y:S01]  /*2270*/  LDG.E.64 R6, [R220.64+0x8] ;  /* 0x00000806dc067981 */ /* 0x0088e2000c1e1b00 */
[C---:B------:R-:W-:Y:S01]  /*2280*/  IADD3 R0, R218.reuse, 0x28, RZ ;  /* 0x00000028da007810 */ /* 0x040fe20007ffe0ff */
[----:B------:R-:W-:Y:S01]  /*2290*/  IMAD.MOV.U32 R213, RZ, RZ, 0x7f800000 ;  /* 0x7f800000ffd57424 */ /* 0x000fe200078e00ff */
[----:B------:R-:W-:Y:S01]  /*22a0*/  IADD3 R3, R218, 0x20, RZ ;  /* 0x00000020da037810 */ /* 0x000fe20007ffe0ff */
[----:B------:R-:W-:Y:S01]  /*22b0*/  IMAD.MOV.U32 R209, RZ, RZ, 0x7f800000 ;  /* 0x7f800000ffd17424 */ /* 0x000fe200078e00ff */
[-C--:B------:R-:W-:Y:S01]  /*22c0*/  ISETP.GE.AND P1, PT, R0, R18.reuse, PT ;  /* 0x000000120000720c */ /* 0x080fe20003f26270 */
[----:B------:R-:W-:Y:S01]  /*22d0*/  IMAD.MOV.U32 R212, RZ, RZ, 0x7f800000 ;  /* 0x7f800000ffd47424 */ /* 0x000fe200078e00ff */
[----:B------:R-:W-:-:S02]  /*22e0*/  ISETP.GE.AND P4, PT, R218, R18, PT ;  /* 0x00000012da00720c */ /* 0x000fc40003f86270 */
[----:B------:R-:W-:Y:S02]  /*22f0*/  ISETP.GE.AND P2, PT, R3, R18, PT ;  /* 0x000000120300720c */ /* 0x000fe40003f46270 */
[----:B------:R-:W-:-:S07]  /*2300*/  MOV R214, 0x7f800000 ;  /* 0x7f80000000d67802 */ /* 0x000fce0000000f00 */
[----:B--2---:R-:W-:Y:S01]  /*2310*/  @!P1 IMAD.WIDE R8, R0, 0x4, R210 ;  /* 0x0000000400089825 */ /* 0x004fe200078e02d2 */
[----:B----4-:R-:W-:-:S04]  /*2320*/  IADD3 R4, R218, 0x8, RZ ;  /* 0x00000008da047810 */ /* 0x010fc80007ffe0ff */
[----:B------:R-:W-:Y:S01]  /*2330*/  ISETP.GE.AND P3, PT, R4, R18, PT ;  /* 0x000000120400720c */ /* 0x000fe20003f66270 */
[----:B------:R-:W2:Y:S01]  /*2340*/  LDG.E.64 R220, [R220.64] ;  /* 0x00000006dcdc7981 */ /* 0x000ea2000c1e1b00 */
[----:B------:R-:W-:Y:S02]  /*2350*/  IMAD R0, R34, c[0x0][0x1c0], R35 ;  /* 0x0000700022007a24 */ /* 0x000fe400078e0223 */
[----:B------:R-:W-:Y:S01]  /*2360*/  IMAD.WIDE R4, R218, 0x4, R210 ;  /* 0x00000004da047825 */ /* 0x000fe200078e02d2 */
[----:B------:R1:W5:Y:S03]  /*2370*/  @!P1 LDG.E R212, [R8.64] ;  /* 0x0000000608d49981 */ /* 0x000366000c1e1900 */
[----:B------:R-:W-:Y:S01]  /*2380*/  IMAD.SHL.U32 R0, R0, 0x20, RZ ;  /* 0x0000002000007824 */ /* 0x000fe200078e00ff */
[----:B------:R4:W5:Y:S01]  /*2390*/  @!P4 LDG.E R213, [R4.64] ;  /* 0x0000000604d5c981 */ /* 0x000962000c1e1900 */
[----:B------:R-:W-:-:S03]  /*23a0*/  IADD3 R3, R19, 0x80, RZ ;  /* 0x0000008013037810 */ /* 0x000fc60007ffe0ff */
[----:B------:R4:W5:Y:S04]  /*23b0*/  @!P3 LDG.E R214, [R4.64+0x20] ;  /* 0x0000200604d6b981 */ /* 0x000968000c1e1900 */
[----:B------:R4:W5:Y:S01]  /*23c0*/  @!P2 LDG.E R209, [R4.64+0x80] ;  /* 0x0000800604d1a981 */ /* 0x000962000c1e1900 */
[----:B------:R-:W-:Y:S02]  /*23d0*/  ISETP.GE.AND P5, PT, R3, R195, PT ;  /* 0x000000c30300720c */ /* 0x000fe40003fa6270 */
[----:B------:R-:W-:-:S04]  /*23e0*/  IADD3 R3, R183, 0x1800, RZ ;  /* 0x00001800b7037810 */ /* 0x000fc80007ffe0ff */
[----:B------:R-:W-:Y:S02]  /*23f0*/  SEL R3, R3, R183, !P0 ;  /* 0x000000b703037207 */ /* 0x000fe40004000000 */
[----:B----4-:R-:W-:-:S03]  /*2400*/  SHF.R.S32.HI R4, RZ, 0x1f, R22 ;  /* 0x0000001fff047819 */ /* 0x010fc60000011416 */
[----:B------:R-:W-:Y:S01]  /*2410*/  IMAD.SHL.U32 R174, R3, 0x2, RZ ;  /* 0x0000000203ae7824 */ /* 0x000fe200078e00ff */
[----:B------:R-:W-:Y:S01]  /*2420*/  SHF.L.U32 R241, R244, 0x5, RZ ;  /* 0x00000005f4f17819 */ /* 0x000fe200000006ff */
[----:B------:R-:W-:Y:S01]  /*2430*/  IMAD.MOV.U32 R215, RZ, RZ, R25 ;  /* 0x000000ffffd77224 */ /* 0x000fe200078e0019 */
[----:B------:R-:W-:Y:S01]  /*2440*/  MOV R216, R24 ;  /* 0x0000001800d87202 */ /* 0x000fe20000000f00 */
        /* <DEDUP_REMOVED lines=48> */
[----:B---3--:R-:W-:-:S02]  /*2750*/  IADD3 R22, P2, P1, R0, R6, R22 ;  /* 0x0000000600167210 */ /* 0x008fc4000795e016 */
[----:B------:R-:W-:-:S04]  /*2760*/  SHF.R.S32.HI R0, RZ, 0x1f, R0 ;  /* 0x0000001fff007819 */ /* 0x000fc80000011400 */
[----:B------:R-:W-:Y:S02]  /*2770*/  IADD3.X R4, R0, R7, R4, P2, P1 ;  /* 0x0000000700047210 */ /* 0x000fe400017e2404 */
[----:B------:R-:W-:-:S04]  /*2780*/  IADD3 R0, R181, 0x1800, RZ ;  /* 0x00001800b5007810 */ /* 0x000fc80007ffe0ff */
[----:B------:R-:W-:-:S05]  /*2790*/  SEL R0, R0, R181, !P0 ;  /* 0x000000b500007207 */ /* 0x000fca0004000000 */
[----:B------:R-:W-:Y:S02]  /*27a0*/  IMAD.SHL.U32 R3, R0, 0x2, RZ ;  /* 0x0000000200037824 */ /* 0x000fe400078e00ff */
[----:B------:R-:W3:Y:S01]  /*27b0*/  @P5 S2R R0, SR_TID.X ;  /* 0x0000000000005919 */ /* 0x000ee20000002100 */
[----:B--2---:R-:W-:Y:S01]  /*27c0*/  LOP3.LUT R232, R4, R220, RZ, 0x3c, !PT ;  /* 0x000000dc04e87212 */ /* 0x004fe200078e3cff */
[----:B------:R-:W-:Y:S02]  /*27d0*/  IMAD.MOV.U32 R4, RZ, RZ, c[0x0][0x22c] ;  /* 0x00008b00ff047624 */ /* 0x000fe400078e00ff */
[----:B---3--:R-:W-:-:S05]  /*27e0*/  @P5 IMAD.SHL.U32 R0, R0, 0x2, RZ ;  /* 0x0000000200005824 */ /* 0x008fca00078e00ff */
[----:B------:R-:W-:Y:S01]  /*27f0*/  @P5 LOP3.LUT R241, R241, 0x6, R0, 0xf8, !PT ;  /* 0x00000006f1f15812 */ /* 0x000fe200078ef800 */
[----:B------:R-:W-:-:S04]  /*2800*/  IMAD R0, R4, c[0x0][0x1c0], RZ ;  /* 0x0000700004007a24 */ /* 0x000fc800078e02ff */
[C---:B------:R-:W-:Y:S01]  /*2810*/  IMAD.SHL.U32 R245, R0.reuse, 0x10, RZ ;  /* 0x0000001000f57824 */ /* 0x040fe200078e00ff */
[----:B------:R-:W-:-:S04]  /*2820*/  SHF.L.U32 R217, R0, 0x3, RZ ;  /* 0x0000000300d97819 */ /* 0x000fc800000006ff */
[C---:B------:R-:W-:Y:S02]  /*2830*/  IADD3 R247, R245.reuse, 0x40, RZ ;  /* 0x00000040f5f77810 */ /* 0x040fe40007ffe0ff */
[----:B------:R-:W-:-:S03]  /*2840*/  IADD3 R248, R245, 0x20, RZ ;  /* 0x00000020f5f87810 */ /* 0x000fc60007ffe0ff */
[----:B------:R-:W-:Y:S01]  /*2850*/  IMAD.IADD R242, R217, 0x1, R247 ;  /* 0x00000001d9f27824 */ /* 0x000fe200078e02f7 */
[----:B------:R-:W-:Y:S01]  /*2860*/  IADD3 R4, R221, 0x32370b8f, RZ ;  /* 0x32370b8fdd047810 */ /* 0x000fe20007ffe0ff */
[----:B------:R-:W-:Y:S01]  /*2870*/  IMAD.IADD R243, R217, 0x1, R248 ;  /* 0x00000001d9f37824 */ /* 0x000fe200078e02f8 */
[C---:B------:R-:W-:Y:S02]  /*2880*/  IADD3 R4, R221.reuse, -0x56f99767, RZ ;  /* 0xa9066899dd047810 */ /* 0x040fe40007ffe0ff */
[----:B------:R-:W-:Y:S02]  /*2890*/  IADD3 R4, R221, 0x646e171e, RZ ;  /* 0x646e171edd047810 */ /* 0x000fe40007ffe0ff */
[----:B------:R-:W-:Y:S02]  /*28a0*/  IADD3 R4, R217, R242, RZ ;  /* 0x000000f2d9047210 */ /* 0x000fe40007ffe0ff */
[C---:B------:R-:W-:Y:S02]  /*28b0*/  IADD3 R5, R221.reuse, 0x76cf5d0a, RZ ;  /* 0x76cf5d0add057810 */ /* 0x040fe40007ffe0ff */
[----:B------:R-:W-:Y:S01]  /*28c0*/  IADD3 R5, R221, -0x126145ec, RZ ;  /* 0xed9eba14dd057810 */ /* 0x000fe20007ffe0ff */
[----:B------:R-:W-:Y:S01]  /*28d0*/  IMAD.IADD R5, R217, 0x1, R243 ;  /* 0x00000001d9057824 */ /* 0x000fe200078e02f3 */
[----:B------:R-:W-:-:S02]  /*28e0*/  IADD3 R231, R220, -0x61c88647, RZ ;  /* 0x9e3779b9dce77810 */ /* 0x000fc40007ffe0ff */
[C---:B------:R-:W-:Y:S02]  /*28f0*/  IADD3 R240, R220.reuse, 0x3c6ef372, RZ ;  /* 0x3c6ef372dcf07810 */ /* 0x040fe40007ffe0ff */
[C---:B------:R-:W-:Y:S02]  /*2900*/  IADD3 R230, R220.reuse, -0x255992d5, RZ ;  /* 0xdaa66d2bdce67810 */ /* 0x040fe40007ffe0ff */
[C---:B------:R-:W-:Y:S02]  /*2910*/  IADD3 R229, R220.reuse, 0x78dde6e4, RZ ;  /* 0x78dde6e4dce57810 */ /* 0x040fe40007ffe0ff */
[C---:B------:R-:W-:Y:S02]  /*2920*/  IADD3 R228, R220.reuse, 0x1715609d, RZ ;  /* 0x1715609ddce47810 */ /* 0x040fe40007ffe0ff */
[----:B------:R-:W-:Y:S01]  /*2930*/  IADD3 R226, R220, -0x4ab325aa, RZ ;  /* 0xb54cda56dce27810 */ /* 0x000fe20007ffe0ff */
[C---:B------:R-:W-:Y:S02]  /*2940*/  IMAD.IADD R220, R217.reuse, 0x1, R4 ;  /* 0x00000001d9dc7824 */ /* 0x040fe400078e0204 */
[----:B------:R-:W-:Y:S01]  /*2950*/  IMAD.IADD R223, R217, 0x1, R5 ;  /* 0x00000001d9df7824 */ /* 0x000fe200078e0205 */
[----:B------:R-:W-:Y:S01]  /*2960*/  IADD3 R227, R221, -0x4498517b, RZ ;  /* 0xbb67ae85dde37810 */ /* 0x000fe20007ffe0ff */
[----:B------:R-:W-:Y:S01]  /*2970*/  IMAD.WIDE.U32 R236, R22, -0x2daee0ad, RZ ;  /* 0xd2511f5316ec7825 */ /* 0x000fe200078e00ff */
[----:B------:R-:W-:-:S03]  /*2980*/  IADD3 R219, R217, R220, RZ ;  /* 0x000000dcd9db7210 */ /* 0x000fc60007ffe0ff */
[C---:B------:R-:W-:Y:S01]  /*2990*/  IMAD.IADD R222, R217.reuse, 0x1, R223 ;  /* 0x00000001d9de7824 */ /* 0x040fe200078e02df */
[----:B------:R-:W-:Y:S01]  /*29a0*/  LOP3.LUT R227, R236, R227, RZ, 0x3c, !PT ;  /* 0x000000e3ece37212 */ /* 0x000fe200078e3cff */
[----:B------:R-:W-:Y:S02]  /*29b0*/  IMAD R252, R0, 0x38, RZ ;  /* 0x0000003800fc7824 */ /* 0x000fe400078e02ff */
[C---:B------:R-:W-:Y:S02]  /*29c0*/  IMAD.IADD R225, R217.reuse, 0x1, R222 ;  /* 0x00000001d9e17824 */ /* 0x040fe400078e02de */
[----:B-1----:R-:W-:Y:S02]  /*29d0*/  IMAD.IADD R224, R217, 0x1, R219 ;  /* 0x00000001d9e07824 */ /* 0x002fe400078e02db */
.L_x_773:
[----:B------:R-:W0:Y:S01]  /*29e0*/  LDGDEPBAR ;  /* 0x00000000000079af */ /* 0x000e220000000000 */
[----:B------:R-:W-:Y:S01]  /*29f0*/  IMAD.IADD R0, R182, 0x1, R174 ;  /* 0x00000001b6007824 */ /* 0x000fe200078e02ae */
[----:B-----5:R-:W-:Y:S01]  /*2a00*/  FSETP.NEU.FTZ.AND P0, PT, R213, -INF , PT ;  /* 0xff800000d500780b */ /* 0x020fe20003f1d000 */
[----:B------:R-:W-:Y:S01]  /*2a10*/  ULDC.U8 UR4, c[0x0][0x2d8] ;  /* 0x0000b60000047ab9 */ /* 0x000fe20000000000 */
[----:B------:R-:W-:Y:S02]  /*2a20*/  FSETP.NEU.FTZ.AND P1, PT, R214, -INF , PT ;  /* 0xff800000d600780b */ /* 0x000fe40003f3d000 */
[----:B------:R-:W-:Y:S02]  /*2a30*/  FSETP.NEU.FTZ.AND P2, PT, R212, -INF , PT ;  /* 0xff800000d400780b */ /* 0x000fe40003f5d000 */
[C---:B------:R-:W-:Y:S02]  /*2a40*/  IADD3 R187, R221.reuse, 0x76cf5d0a, RZ ;  /* 0x76cf5d0addbb7810 */ /* 0x040fe40007ffe0ff */
[C---:B------:R-:W-:Y:S01]  /*2a50*/  IADD3 R186, R221.reuse, 0x32370b8f, RZ ;  /* 0x32370b8fddba7810 */ /* 0x040fe20007ffe0ff */
        /* <DEDUP_REMOVED lines=15> */
[----:B------:R-:W1:Y:S01]  /*2b50*/  LDSM.16.M88.4 R156, [R172+0xb000] ;  /* 0x00b00000ac9c783b */ /* 0x000e620000000200 */
[-C--:B---3--:R-:W-:Y:S07]  /*2b60*/  HMMA.16816.F32 R20, R32, R132.reuse, RZ ;  /* 0x000000842014723c */ /* 0x088fee00000018ff */
[----:B------:R-:W-:Y:S01]  /*2b70*/  LDSM.16.M88.4 R160, [R172+0xb400] ;  /* 0x00b40000aca0783b */ /* 0x000fe20000000200 */
        /* <DEDUP_REMOVED lines=10> */
[----:B------:R-:W-:Y:S07]  /*2c20*/  LDSM.16.M88.4 R140, [R173+0xb400] ;  /* 0x00b40000ad8c783b */ /* 0x000fee0000000200 */
[-C--:B--2---:R-:W-:Y:S08]  /*2c30*/  HMMA.16816.F32 R20, R136, R148.reuse, R20 ;  /* 0x000000948814723c */ /* 0x084ff00000001814 */
[C---:B------:R-:W-:Y:S08]  /*2c40*/  HMMA.16816.F32 R24, R144.reuse, R148, R24 ;  /* 0x000000949018723c */ /* 0x040ff00000001818 */
[-C--:B------:R-:W-:Y:S01]  /*2c50*/  HMMA.16816.F32 R28, R144, R150.reuse, R28 ;  /* 0x00000096901c723c */ /* 0x080fe2000000181c */
[----:B------:R-:W-:Y:S07]  /*2c60*/  LDSM.16.M88.4 R144, [R174+0x2000] ;  /* 0x00200000ae90783b */ /* 0x000fee0000000200 */
[----:B------:R-:W-:Y:S01]  /*2c70*/  HMMA.16816.F32 R32, R136, R150, R32 ;  /* 0x000000968820723c */ /* 0x000fe20000001820 */
[----:B------:R-:W1:Y:S07]  /*2c80*/  LDSM.16.M88.4 R136, [R0+0x1800] ;  /* 0x001800000088783b */ /* 0x000e6e0000000200 */
[-C--:B------:R-:W-:Y:S01]  /*2c90*/  HMMA.16816.F32 R4, R152, R156.reuse, R4 ;  /* 0x0000009c9804723c */ /* 0x080fe20000001804 */
[----:B------:R-:W2:Y:S07]  /*2ca0*/  LDSM.16.M88.4 R148, [R172+0xd000] ;  /* 0x00d00000ac94783b */ /* 0x000eae0000000200 */
[C---:B---3--:R-:W-:Y:S08]  /*2cb0*/  HMMA.16816.F32 R8, R132.reuse, R156, R8 ;  /* 0x0000009c8408723c */ /* 0x048ff00000001808 */
[-C--:B------:R-:W-:Y:S08]  /*2cc0*/  HMMA.16816.F32 R12, R132, R158.reuse, R12 ;  /* 0x0000009e840c723c */ /* 0x080ff0000000180c */
[C---:B------:R-:W-:Y:S01]  /*2cd0*/  HMMA.16816.F32 R16, R152.reuse, R158, R16 ;  /* 0x0000009e9810723c */ /* 0x040fe20000001810 */
[----:B------:R-:W-:Y:S07]  /*2ce0*/  LDSM.16.M88.4 R156, [R0+0x2000] ;  /* 0x00200000009c783b */ /* 0x000fee0000000200 */
[-C--:B------:R-:W-:Y:S08]  /*2cf0*/  HMMA.16816.F32 R20, R152, R160.reuse, R20 ;  /* 0x000000a09814723c */ /* 0x080ff00000001814 */
[C---:B------:R-:W-:Y:S08]  /*2d00*/  HMMA.16816.F32 R24, R132.reuse, R160, R24 ;  /* 0x000000a08418723c */ /* 0x040ff00000001818 */
[-C--:B------:R-:W-:Y:S01]  /*2d10*/  HMMA.16816.F32 R28, R132, R162.reuse, R28 ;  /* 0x000000a2841c723c */ /* 0x080fe2000000181c */
[----:B------:R-:W3:Y:S07]  /*2d20*/  LDSM.16.M88.4 R132, [R174+0x2800] ;  /* 0x00280000ae84783b */ /* 0x000eee0000000200 */
[----:B------:R-:W-:Y:S01]  /*2d30*/  HMMA.16816.F32 R32, R152, R162, R32 ;  /* 0x000000a29820723c */ /* 0x000fe20000001820 */
[----:B------:R-:W4:Y:S07]  /*2d40*/  LDSM.16.M88.4 R152, [R172+0xd400] ;  /* 0x00d40000ac98783b */ /* 0x000f2e0000000200 */
[-C--:B------:R-:W-:Y:S01]  /*2d50*/  HMMA.16816.F32 R4, R164, R168.reuse, R4 ;  /* 0x000000a8a404723c */ /* 0x080fe20000001804 */
[----:B------:R-:W2:Y:S07]  /*2d60*/  LDSM.16.M88.4 R160, [R173+0xd000] ;  /* 0x00d00000ada0783b */ /* 0x000eae0000000200 */
[C---:B-1----:R-:W-:Y:S07]  /*2d70*/  HMMA.16816.F32 R8, R136.reuse, R168, R8 ;  /* 0x000000a88808723c */ /* 0x042fee0000001808 */
[C---:B------:R-:W-:Y:S01]  /*2d80*/  IADD3 R169, R221.reuse, -0x56f99767, RZ ;  /* 0xa9066899dda97810 */ /* 0x040fe20007ffe0ff */
[-C--:B------:R-:W-:Y:S04]  /*2d90*/  HMMA.16816.F32 R12, R136, R170.reuse, R12 ;  /* 0x000000aa880c723c */ /* 0x080fe8000000180c */
[C---:B------:R-:W-:Y:S04]  /*2da0*/  IADD3 R168, R221.reuse, -0x126145ec, RZ ;  /* 0xed9eba14dda87810 */ /* 0x040fe80007ffe0ff */
[C---:B------:R-:W-:Y:S08]  /*2db0*/  HMMA.16816.F32 R16, R164.reuse, R170, R16 ;  /* 0x000000aaa410723c */ /* 0x040ff00000001810 */
[-C--:B------:R-:W-:Y:S08]  /*2dc0*/  HMMA.16816.F32 R20, R164, R140.reuse, R20 ;  /* 0x0000008ca414723c */ /* 0x080ff00000001814 */
[C---:B------:R-:W-:Y:S08]  /*2dd0*/  HMMA.16816.F32 R24, R136.reuse, R140, R24 ;  /* 0x0000008c8818723c */ /* 0x040ff00000001818 */
[-C--:B------:R-:W-:Y:S07]  /*2de0*/  HMMA.16816.F32 R28, R136, R142.reuse, R28 ;  /* 0x0000008e881c723c */ /* 0x080fee000000181c */
[----:B------:R-:W-:Y:S01]  /*2df0*/  IADD3 R139, R221, 0x646e171e, RZ ;  /* 0x646e171edd8b7810 */ /* 0x000fe20007ffe0ff */
[----:B------:R-:W-:Y:S04]  /*2e00*/  HMMA.16816.F32 R32, R164, R142, R32 ;  /* 0x0000008ea420723c */ /* 0x000fe80000001820 */
[----:B------:R-:W-:Y:S02]  /*2e10*/  FMUL.FTZ R138, R213, 1.4426950216293334961 ;  /* 0x3fb8aa3bd58a7820 */ /* 0x000fe40000410000 */
[----:B------:R-:W-:Y:S02]  /*2e20*/  FMUL.FTZ R137, R214, 1.4426950216293334961 ;  /* 0x3fb8aa3bd6897820 */ /* 0x000fe40000410000 */
[-C--:B--2---:R-:W-:Y:S05]  /*2e30*/  HMMA.16816.F32 R4, R144, R148.reuse, R4 ;  /* 0x000000949004723c */ /* 0x084fea0000001804 */
[----:B------:R-:W-:Y:S02]  /*2e40*/  FSEL R138, R138, RZ, P0 ;  /* 0x000000ff8a8a7208 */ /* 0x000fe40000000000 */
[----:B------:R-:W-:Y:S01]  /*2e50*/  FSEL R137, R137, RZ, P1 ;  /* 0x000000ff89897208 */ /* 0x000fe20000800000 */
[C---:B---3--:R-:W-:Y:S04]  /*2e60*/  HMMA.16816.F32 R8, R132.reuse, R148, R8 ;  /* 0x000000948408723c */ /* 0x048fe80000001808 */
[----:B------:R-:W-:Y:S04]  /*2e70*/  FSETP.NEU.FTZ.AND P1, PT, R209, -INF , PT ;  /* 0xff800000d100780b */ /* 0x000fe80003f3d000 */
[-C--:B------:R-:W-:Y:S08]  /*2e80*/  HMMA.16816.F32 R12, R132, R150.reuse, R12 ;  /* 0x00000096840c723c */ /* 0x080ff0000000180c */
[C---:B------:R-:W-:Y:S08]  /*2e90*/  HMMA.16816.F32 R16, R144.reuse, R150, R16 ;  /* 0x000000969010723c */ /* 0x040ff00000001810 */
[-C--:B----4-:R-:W-:Y:S08]  /*2ea0*/  HMMA.16816.F32 R20, R144, R152.reuse, R20 ;  /* 0x000000989014723c */ /* 0x090ff00000001814 */
[C---:B------:R-:W-:Y:S08]  /*2eb0*/  HMMA.16816.F32 R24, R132.reuse, R152, R24 ;  /* 0x000000988418723c */ /* 0x040ff00000001818 */
[-C--:B------:R-:W-:Y:S01]  /*2ec0*/  HMMA.16816.F32 R28, R132, R154.reuse, R28 ;  /* 0x0000009a841c723c */ /* 0x080fe2000000181c */
[----:B------:R1:W2:Y:S07]  /*2ed0*/  LDSM.16.M88.4 R132, [R0+0x2800] ;  /* 0x002800000084783b */ /* 0x0002ae0000000200 */
[----:B------:R-:W-:Y:S08]  /*2ee0*/  HMMA.16816.F32 R32, R144, R154, R32 ;  /* 0x0000009a9020723c */ /* 0x000ff00000001820 */
[-C--:B------:R-:W-:Y:S05]  /*2ef0*/  HMMA.16816.F32 R4, R156, R160.reuse, R4 ;  /* 0x000000a09c04723c */ /* 0x080fea0000001804 */
[----:B-1----:R-:W-:Y:S05]  /*2f00*/  @P5 IMAD R0, R233, 0x80, R241 ;  /* 0x00000080e9005824 */ /* 0x002fea00078e02f1 */
[CC--:B------:R-:W-:Y:S02]  /*2f10*/  @P5 ISETP.GE.AND P6, PT, R0.reuse, R195.reuse, PT ;  /* 0x000000c30000520c */ /* 0x0c0fe40003fc6270 */
[----:B------:R-:W-:Y:S04]  /*2f20*/  @P5 IADD3 R136, R0, 0x1, RZ ;  /* 0x0000000100885810 */ /* 0x000fe80007ffe0ff */
[-C--:B------:R-:W-:Y:S01]  /*2f30*/  @P5 ISETP.GE.AND P0, PT, R136, R195.reuse, PT ;  /* 0x000000c38800520c */ /* 0x080fe20003f06270 */
[----:B------:R-:W-:Y:S07]  /*2f40*/  FMUL.FTZ R136, R209, 1.4426950216293334961 ;  /* 0x3fb8aa3bd1887820 */ /* 0x000fee0000410000 */
[----:B------:R-:W-:Y:S01]  /*2f50*/  @P5 FSEL R6, R6, -INF , !P6 ;  /* 0xff80000006065808 */ /* 0x000fe20007000000 */
[C---:B--2---:R-:W-:Y:S04]  /*2f60*/  HMMA.16816.F32 R8, R132.reuse, R160, R8 ;  /* 0x000000a08408723c */ /* 0x044fe80000001808 */
[----:B------:R-:W-:Y:S01]  /*2f70*/  FSEL R136, R136, RZ, P1 ;  /* 0x000000ff88887208 */ /* 0x000fe20000800000 */
[--C-:B------:R-:W-:Y:S01]  /*2f80*/  FFMA.FTZ R6, R6, c[0x0][0x23c], -R137.reuse ;  /* 0x00008f0006067a23 */ /* 0x100fe20000010889 */
[----:B------:R-:W-:Y:S02]  /*2f90*/  @P5 FSEL R5, R5, -INF , !P0 ;  /* 0xff80000005055808 */ /* 0x000fe40004000000 */
[----:B------:R-:W-:Y:S01]  /*2fa0*/  @P5 FSEL R4, R4, -INF , !P6 ;  /* 0xff80000004045808 */ /* 0x000fe20007000000 */
[-C--:B------:R-:W-:Y:S01]  /*2fb0*/  HMMA.16816.F32 R12, R132, R162.reuse, R12 ;  /* 0x000000a2840c723c */ /* 0x080fe2000000180c */
[----:B------:R1:W-:Y:S02]  /*2fc0*/  MUFU.EX2 R171, R6 ;  /* 0x0000000600ab7308 */ /* 0x0003e40000000800 */
[----:B------:R-:W-:Y:S01]  /*2fd0*/  @P5 FSEL R7, R7, -INF , !P0 ;  /* 0xff80000007075808 */ /* 0x000fe20004000000 */
[--C-:B------:R-:W-:Y:S02]  /*2fe0*/  FFMA.FTZ R5, R5, c[0x0][0x23c], -R138.reuse ;  /* 0x00008f0005057a23 */ /* 0x100fe4000001088a */
[----:B------:R-:W-:Y:S02]  /*2ff0*/  FFMA.FTZ R4, R4, c[0x0][0x23c], -R138 ;  /* 0x00008f0004047a23 */ /* 0x000fe4000001088a */
[----:B------:R-:W-:Y:S01]  /*3000*/  FFMA.FTZ R7, R7, c[0x0][0x23c], -R137 ;  /* 0x00008f0007077a23 */ /* 0x000fe20000010889 */
[C---:B------:R-:W-:Y:S02]  /*3010*/  HMMA.16816.F32 R16, R156.reuse, R162, R16 ;  /* 0x000000a29c10723c */ /* 0x040fe40000001810 */
[----:B------:R2:W3:Y:S04]  /*3020*/  MUFU.EX2 R184, R5 ;  /* 0x0000000500b87308 */ /* 0x0004e80000000800 */
[----:B------:R-:W-:Y:S02]  /*3030*/  @P5 FSEL R8, R8, -INF , !P6 ;  /* 0xff80000008085808 */ /* 0x000fe40007000000 */
[----:B------:R-:W-:Y:S04]  /*3040*/  @P5 FSEL R9, R9, -INF , !P0 ;  /* 0xff80000009095808 */ /* 0x000fe80004000000 */
[----:B------:R-:W-:Y:S01]  /*3050*/  @P5 FSEL R10, R10, -INF , !P6 ;  /* 0xff8000000a0a5808 */ /* 0x000fe20007000000 */
[--C-:B------:R-:W-:Y:S01]  /*3060*/  FFMA.FTZ R8, R8, c[0x0][0x23c], -R136.reuse ;  /* 0x00008f0008087a23 */ /* 0x100fe20000010888 */
[----:B------:R-:W-:Y:S01]  /*3070*/  @P5 FSEL R11, R11, -INF , !P0 ;  /* 0xff8000000b0b5808 */ /* 0x000fe20004000000 */
[----:B------:R4:W3:Y:S01]  /*3080*/  MUFU.EX2 R185, R4 ;  /* 0x0000000400b97308 */ /* 0x0008e20000000800 */
[----:B-1----:R-:W-:Y:S02]  /*3090*/  FMUL.FTZ R6, R212, 1.4426950216293334961 ;  /* 0x3fb8aa3bd4067820 */ /* 0x002fe40000410000 */
[----:B------:R-:W-:Y:S07]  /*30a0*/  FFMA.FTZ R9, R9, c[0x0][0x23c], -R136 ;  /* 0x00008f0009097a23 */ /* 0x000fee0000010888 */
[----:B------:R1:W-:Y:S01]  /*30b0*/  MUFU.EX2 R193, R8 ;  /* 0x0000000800c17308 */ /* 0x0003e20000000800 */
[C---:B--2---:R-:W-:Y:S04]  /*30c0*/  @P5 IADD3 R5, R0.reuse, 0x9, RZ ;  /* 0x0000000900055810 */ /* 0x044fe80007ffe0ff */
[-C--:B------:R-:W-:Y:S02]  /*30d0*/  @P5 ISETP.GE.AND P3, PT, R5, R195.reuse, PT ;  /* 0x000000c30500520c */ /* 0x080fe40003f66270 */
[C---:B------:R-:W-:Y:S02]  /*30e0*/  @P5 IADD3 R5, R0.reuse, 0x10, RZ ;  /* 0x0000001000055810 */ /* 0x040fe40007ffe0ff */
[----:B------:R-:W-:Y:S01]  /*30f0*/  @P5 FSEL R13, R13, -INF , !P3 ;  /* 0xff8000000d0d5808 */ /* 0x000fe20005800000 */
[----:B------:R2:W2:Y:S01]  /*3100*/  MUFU.EX2 R190, R7 ;  /* 0x0000000700be7308 */ /* 0x0004a20000000800 */
[----:B------:R-:W-:Y:S01]  /*3110*/  @P5 ISETP.GE.AND P1, PT, R5, R195, PT ;  /* 0x000000c30500520c */ /* 0x000fe20003f26270 */
[----:B------:R-:W-:Y:S01]  /*3120*/  IMAD R5, R233, 0x4, R244 ;  /* 0x00000004e9057824 */ /* 0x000fe200078e02f4 */
[----:B------:R-:W-:Y:S01]  /*3130*/  @P5 FSEL R15, R15, -INF , !P3 ;  /* 0xff8000000f0f5808 */ /* 0x000fe20005800000 */
[----:B------:R-:W-:Y:S01]  /*3140*/  FFMA.FTZ R13, R13, c[0x0][0x23c], -R136 ;  /* 0x00008f000d0d7a23 */ /* 0x000fe20000010888 */
[----:B----4-:R-:W-:Y:S02]  /*3150*/  @P5 IADD3 R4, R0, 0x8, RZ ;  /* 0x0000000800045810 */ /* 0x010fe40007ffe0ff */
[----:B------:R-:W-:Y:S02]  /*3160*/  LOP3.LUT R5, R237, R221, R5, 0x96, !PT ;  /* 0x000000dded057212 */ /* 0x000fe400078e9605 */
[-C--:B------:R-:W-:Y:S01]  /*3170*/  @P5 ISETP.GE.AND P4, PT, R4, R195.reuse, PT ;  /* 0x000000c30400520c */ /* 0x080fe20003f86270 */
[----:B------:R4:W3:Y:S01]  /*3180*/  MUFU.EX2 R191, R9 ;  /* 0x0000000900bf7308 */ /* 0x0008e20000000800 */
[----:B------:R-:W-:Y:S01]  /*3190*/  @P5 FSEL R17, R17, -INF , !P3 ;  /* 0xff80000011115808 */ /* 0x000fe20005800000 */
[----:B------:R-:W-:Y:S01]  /*31a0*/  IMAD R4, R196, 0x4, R246 ;  /* 0x00000004c4047824 */ /* 0x000fe200078e02f6 */
[----:B------:R-:W-:Y:S02]  /*31b0*/  @P5 FSEL R12, R12, -INF , !P4 ;  /* 0xff8000000c0c5808 */ /* 0x000fe40006000000 */
[----:B-1----:R-:W-:Y:S01]  /*31c0*/  FSEL R8, R6, RZ, P2 ;  /* 0x000000ff06087208 */ /* 0x002fe20001000000 */
[----:B------:R-:W-:Y:S01]  /*31d0*/  FFMA.FTZ R17, R17, c[0x0][0x23c], -R138 ;  /* 0x00008f0011117a23 */ /* 0x000fe2000001088a */
[----:B------:R-:W-:Y:S01]  /*31e0*/  IADD3 R6, R4, 0x2, RZ ;  /* 0x0000000204067810 */ /* 0x000fe20007ffe0ff */
[----:B------:R-:W-:Y:S01]  /*31f0*/  FFMA.FTZ R12, R12, c[0x0][0x23c], -R136 ;  /* 0x00008f000c0c7a23 */ /* 0x000fe20000010888 */
[----:B------:R-:W-:Y:S01]  /*3200*/  @P5 FSEL R14, R14, -INF , !P4 ;  /* 0xff8000000e0e5808 */ /* 0x000fe20006000000 */
[--C-:B------:R-:W-:Y:S01]  /*3210*/  FFMA.FTZ R10, R10, c[0x0][0x23c], -R8.reuse ;  /* 0x00008f000a0a7a23 */ /* 0x100fe20000010808 */
[----:B------:R-:W-:Y:S01]  /*3220*/  @P5 FSEL R18, R18, -INF , !P4 ;  /* 0xff80000012125808 */ /* 0x000fe20006000000 */
[--C-:B------:R-:W-:Y:S01]  /*3230*/  FFMA.FTZ R11, R11, c[0x0][0x23c], -R8.reuse ;  /* 0x00008f000b0b7a23 */ /* 0x100fe20000010808 */
[----:B------:R-:W-:Y:S01]  /*3240*/  @P5 FSEL R16, R16, -INF , !P4 ;  /* 0xff80000010105808 */ /* 0x000fe20006000000 */
[----:B------:R1:W1:Y:S01]  /*3250*/  MUFU.EX2 R194, R10 ;  /* 0x0000000a00c27308 */ /* 0x0002620000000800 */
[----:B--2---:R-:W-:Y:S01]  /*3260*/  @P5 IADD3 R7, R0, 0x11, RZ ;  /* 0x0000001100075810 */ /* 0x004fe20007ffe0ff */
[----:B------:R-:W-:Y:S01]  /*3270*/  IMAD.WIDE.U32 R142, R4, -0x326172a9, RZ ;  /* 0xcd9e8d57048e7825 */ /* 0x000fe200078e00ff */
[----:B------:R-:W-:Y:S02]  /*3280*/  @P5 FSEL R19, R19, -INF , !P3 ;  /* 0xff80000013135808 */ /* 0x000fe40005800000 */
[----:B------:R-:W-:Y:S01]  /*3290*/  @P5 ISETP.GE.AND P6, PT, R7, R195, PT ;  /* 0x000000c30700520c */ /* 0x000fe20003fc6270 */
[----:B------:R-:W-:Y:S01]  /*32a0*/  IMAD.WIDE.U32 R4, R5, -0x326172a9, RZ ;  /* 0xcd9e8d5705047825 */ /* 0x000fe200078e00ff */
[----:B------:R-:W-:Y:S03]  /*32b0*/  LOP3.LUT R140, R143, R232, RZ, 0x3c, !PT ;  /* 0x000000e88f8c7212 */ /* 0x000fe600078e3cff */
[----:B------:R2:W2:Y:S01]  /*32c0*/  MUFU.EX2 R192, R11 ;  /* 0x0000000b00c07308 */ /* 0x0004a20000000800 */
[----:B----4-:R-:W-:Y:S01]  /*32d0*/  LOP3.LUT R9, R4, R240, RZ, 0x3c, !PT ;  /* 0x000000f004097212 */ /* 0x010fe200078e3cff */
[----:B------:R-:W-:Y:S04]  /*32e0*/  IMAD.WIDE.U32 R6, R6, -0x326172a9, RZ ;  /* 0xcd9e8d5706067825 */ /* 0x000fe800078e00ff */
[----:B------:R-:W-:Y:S01]  /*32f0*/  IMAD.WIDE.U32 R140, R140, -0x2daee0ad, RZ ;  /* 0xd2511f538c8c7825 */ /* 0x000fe200078e00ff */
[----:B------:R-:W-:Y:S02]  /*3300*/  LOP3.LUT R4, R7, R232, RZ, 0x3c, !PT ;  /* 0x000000e807047212 */ /* 0x000fe400078e3cff */
[--C-:B------:R-:W-:Y:S01]  /*3310*/  LOP3.LUT R148, R5, R6, R231.reuse, 0x96, !PT ;  /* 0x0000000605947212 */ /* 0x100fe200078e96e7 */
[--C-:B------:R-:W-:Y:S01]  /*3320*/  FFMA.FTZ R15, R15, c[0x0][0x23c], -R8.reuse ;  /* 0x00008f000f0f7a23 */ /* 0x100fe20000010808 */
[----:B------:R-:W-:Y:S01]  /*3330*/  LOP3.LUT R143, R227, R141, RZ, 0x3c, !PT ;  /* 0x0000008de38f7212 */ /* 0x000fe200078e3cff */
[----:B------:R-:W-:Y:S01]  /*3340*/  FFMA.FTZ R14, R14, c[0x0][0x23c], -R8 ;  /* 0x00008f000e0e7a23 */ /* 0x000fe20000010808 */
[----:B------:R-:W4:Y:S01]  /*3350*/  MUFU.EX2 R189, R12 ;  /* 0x0000000c00bd7308 */ /* 0x000f220000000800 */
[----:B-1----:R-:W-:Y:S01]  /*3360*/  LOP3.LUT R10, R5, R142, R231, 0x96, !PT ;  /* 0x0000008e050a7212 */ /* 0x002fe200078e96e7 */
[----:B------:R-:W-:Y:S04]  /*3370*/  IMAD.WIDE.U32 R4, R4, -0x2daee0ad, RZ ;  /* 0xd2511f5304047825 */ /* 0x000fe800078e00ff */
[----:B------:R-:W-:Y:S01]  /*3380*/  IMAD.WIDE.U32 R6, R10, -0x2daee0ad, RZ ;  /* 0xd2511f530a067825 */ /* 0x000fe200078e00ff */
[----:B------:R-:W-:Y:S03]  /*3390*/  LOP3.LUT R10, R227, R5, RZ, 0x3c, !PT ;  /* 0x00000005e30a7212 */ /* 0x000fe600078e3cff */
[----:B------:R-:W-:Y:S01]  /*33a0*/  IMAD.WIDE.U32 R148, R148, -0x2daee0ad, RZ ;  /* 0xd2511f5394947825 */ /* 0x000fe200078e00ff */
[--C-:B------:R-:W-:Y:S01]  /*33b0*/  LOP3.LUT R140, R7, R140, R187.reuse, 0x96, !PT ;  /* 0x0000008c078c7212 */ /* 0x100fe200078e96bb */
[----:B------:R-:W-:Y:S02]  /*33c0*/  MUFU.EX2 R188, R14 ;  /* 0x0000000e00bc7308 */ /* 0x000fe40000000800 */
[----:B------:R-:W-:Y:S01]  /*33d0*/  IMAD.WIDE.U32 R142, R143, -0x326172a9, RZ ;  /* 0xcd9e8d578f8e7825 */ /* 0x000fe200078e00ff */
[----:B------:R-:W-:Y:S03]  /*33e0*/  LOP3.LUT R144, R149, R4, R187, 0x96, !PT ;  /* 0x0000000495907212 */ /* 0x000fe600078e96bb */
[----:B--2---:R-:W-:Y:S01]  /*33f0*/  IMAD.WIDE.U32 R10, R10, -0x326172a9, RZ ;  /* 0xcd9e8d570a0a7825 */ /* 0x004fe200078e00ff */
[C---:B------:R-:W-:Y:S03]  /*3400*/  LOP3.LUT R152, R9.reuse, R143, RZ, 0x3c, !PT ;  /* 0x0000008f09987212 */ /* 0x040fe600078e3cff */
[----:B------:R1:W2:Y:S01]  /*3410*/  MUFU.EX2 R187, R13 ;  /* 0x0000000d00bb7308 */ /* 0x0002a20000000800 */
[----:B------:R-:W-:Y:S01]  /*3420*/  IMAD.WIDE.U32 R140, R140, -0x326172a9, RZ ;  /* 0xcd9e8d578c8c7825 */ /* 0x000fe200078e00ff */
[----:B------:R-:W-:Y:S02]  /*3430*/  LOP3.LUT R143, R9, R11, RZ, 0x3c, !PT ;  /* 0x0000000b098f7212 */ /* 0x000fe400078e3cff */
[----:B------:R-:W-:Y:S01]  /*3440*/  @P5 IADD3 R9, R0, 0x18, RZ ;  /* 0x0000001800095810 */ /* 0x000fe20007ffe0ff */
[----:B------:R-:W-:Y:S01]  /*3450*/  IMAD.WIDE.U32 R152, R152, -0x2daee0ad, RZ ;  /* 0xd2511f5398987825 */ /* 0x000fe200078e00ff */
[----:B------:R-:W-:Y:S02]  /*3460*/  LOP3.LUT R11, R141, R142, R230, 0x96, !PT ;  /* 0x0000008e8d0b7212 */ /* 0x000fe400078e96e6 */
[-C--:B------:R-:W-:Y:S01]  /*3470*/  @P5 ISETP.GE.AND P2, PT, R9, R195.reuse, PT ;  /* 0x000000c30900520c */ /* 0x080fe20003f46270 */
[----:B------:R-:W-:Y:S01]  /*3480*/  IMAD.WIDE.U32 R142, R143, -0x2daee0ad, RZ ;  /* 0xd2511f538f8e7825 */ /* 0x000fe200078e00ff */
[--C-:B------:R-:W-:Y:S02]  /*3490*/  LOP3.LUT R146, R153, R6, R186.reuse, 0x96, !PT ;  /* 0x0000000699927212 */ /* 0x100fe400078e96ba */
[----:B------:R-:W2:Y:S01]  /*34a0*/  LDSM.16.M88.4 R4, [R173+0xd400] ;  /* 0x00d40000ad04783b */ /* 0x000ea20000000200 */
[----:B------:R-:W-:Y:S01]  /*34b0*/  IMAD.WIDE.U32 R144, R144, -0x326172a9, RZ ;  /* 0xcd9e8d5790907825 */ /* 0x000fe200078e00ff */
[----:B------:R-:W-:Y:S02]  /*34c0*/  LOP3.LUT R148, R143, R148, R186, 0x96, !PT ;  /* 0x000000948f947212 */ /* 0x000fe400078e96ba */
[----:B------:R3:W2:Y:S01]  /*34d0*/  MUFU.EX2 R186, R15 ;  /* 0x0000000f00ba7308 */ /* 0x0006a20000000800 */
[----:B------:R-:W-:Y:S01]  /*34e0*/  IMAD.WIDE.U32 R146, R146, -0x326172a9, RZ ;  /* 0xcd9e8d5792927825 */ /* 0x000fe200078e00ff */
[----:B------:R-:W-:Y:S03]  /*34f0*/  @P5 IADD3 R0, R0, 0x19, RZ ;  /* 0x0000001900005810 */ /* 0x000fe60007ffe0ff */
[----:B------:R-:W-:Y:S01]  /*3500*/  IMAD.WIDE.U32 R148, R148, -0x326172a9, RZ ;  /* 0xcd9e8d5794947825 */ /* 0x000fe200078e00ff */
[--C-:B------:R-:W-:Y:S02]  /*3510*/  LOP3.LUT R150, R147, R140, R229.reuse, 0x96, !PT ;  /* 0x0000008c93967212 */ /* 0x100fe400078e96e5 */
[----:B-1----:R-:W-:Y:S01]  /*3520*/  LOP3.LUT R13, R145, R10, R230, 0x96, !PT ;  /* 0x0000000a910d7212 */ /* 0x002fe200078e96e6 */
[----:B------:R-:W-:Y:S01]  /*3530*/  IMAD.WIDE.U32 R10, R11, -0x2daee0ad, RZ ;  /* 0xd2511f530b0a7825 */ /* 0x000fe200078e00ff */
[----:B------:R-:W-:Y:S02]  /*3540*/  LOP3.LUT R143, R149, R144, R229, 0x96, !PT ;  /* 0x00000090958f7212 */ /* 0x000fe400078e96e5 */
[----:B------:R-:W-:Y:S01]  /*3550*/  @P5 ISETP.GE.AND P3, PT, R0, R195, PT ;  /* 0x000000c30000520c */ /* 0x000fe20003f66270 */
[----:B------:R-:W-:Y:S01]  /*3560*/  IMAD.WIDE.U32 R150, R150, -0x2daee0ad, RZ ;  /* 0xd2511f5396967825 */ /* 0x000fe200078e00ff */
[--C-:B------:R-:W-:Y:S03]  /*3570*/  LOP3.LUT R12, R11, R152, R168.reuse, 0x96, !PT ;  /* 0x000000980b0c7212 */ /* 0x100fe600078e96a8 */
[----:B------:R-:W-:Y:S01]  /*3580*/  FFMA.FTZ R18, R18, c[0x0][0x23c], -R137 ;  /* 0x00008f0012127a23 */ /* 0x000fe20000010889 */
[----:B------:R-:W-:Y:S01]  /*3590*/  LOP3.LUT R140, R151, R10, R169, 0x96, !PT ;  /* 0x0000000a978c7212 */ /* 0x000fe200078e96a9 */
[----:B------:R-:W-:Y:S04]  /*35a0*/  IMAD.WIDE.U32 R10, R13, -0x2daee0ad, RZ ;  /* 0xd2511f530d0a7825 */ /* 0x000fe800078e00ff */
[----:B------:R-:W-:Y:S01]  /*35b0*/  IMAD.WIDE.U32 R140, R140, -0x326172a9, RZ ;  /* 0xcd9e8d578c8c7825 */ /* 0x000fe200078e00ff */
[----:B---3--:R-:W-:Y:S02]  /*35c0*/  LOP3.LUT R15, R11, R142, R168, 0x96, !PT ;  /* 0x0000008e0b0f7212 */ /* 0x008fe400078e96a8 */
[----:B------:R1:W-:Y:S01]  /*35d0*/  MUFU.EX2 R168, R17 ;  /* 0x0000001100a87308 */ /* 0x0003e20000000800 */
[----:B------:R-:W-:Y:S04]  /*35e0*/  IMAD.WIDE.U32 R12, R12, -0x326172a9, RZ ;  /* 0xcd9e8d570c0c7825 */ /* 0x000fe800078e00ff */
[----:B------:R-:W-:Y:S01]  /*35f0*/  IMAD.WIDE.U32 R142, R143, -0x2daee0ad, RZ ;  /* 0xd2511f538f8e7825 */ /* 0x000fe200078e00ff */
[----:B------:R-:W-:Y:S02]  /*3600*/  LOP3.LUT R9, R141, R12, R226, 0x96, !PT ;  /* 0x0000000c8d097212 */ /* 0x000fe400078e96e2 */
[----:B------:R-:W-:Y:S01]  /*3610*/  LOP3.LUT R14, R13, R146, R228, 0x96, !PT ;  /* 0x000000920d0e7212 */ /* 0x000fe200078e96e4 */
[----:B------:R-:W-:Y:S01]  /*3620*/  FFMA.FTZ R16, R16, c[0x0][0x23c], -R138 ;  /* 0x00008f0010107a23 */ /* 0x000fe2000001088a */
[-C--:B--2---:R-:W-:Y:S03]  /*3630*/  HMMA.16816.F32 R20, R156, R4.reuse, R20 ;  /* 0x000000049c14723c */ /* 0x084fe60000001814 */
[----:B------:R-:W-:Y:S01]  /*3640*/  LOP3.LUT R11, R9, 0xffff, RZ, 0xc0, !PT ;  /* 0x0000ffff090b7812 */ /* 0x000fe200078ec0ff */
[----:B------:R-:W-:Y:S01]  /*3650*/  FFMA.FTZ R19, R19, c[0x0][0x23c], -R137 ;  /* 0x00008f0013137a23 */ /* 0x000fe20000010889 */
[----:B------:R-:W-:Y:S01]  /*3660*/  LOP3.LUT R12, R143, R10, R169, 0x96, !PT ;  /* 0x0000000a8f0c7212 */ /* 0x000fe200078e96a9 */
[----:B------:R-:W2:Y:S01]  /*3670*/  MUFU.EX2 R170, R16 ;  /* 0x0000001000aa7308 */ /* 0x000ea20000000800 */
[----:B------:R-:W-:Y:S01]  /*3680*/  SHF.R.U32.HI R10, RZ, 0x8, R11 ;  /* 0x00000008ff0a7819 */ /* 0x000fe2000001160b */
[C---:B------:R-:W-:Y:S04]  /*3690*/  HMMA.16816.F32 R24, R132.reuse, R4, R24 ;  /* 0x000000048418723c */ /* 0x040fe80000001818 */
[----:B------:R-:W-:Y:S01]  /*36a0*/  LOP3.LUT R10, R10, 0xffff, RZ, 0xc0, !PT ;  /* 0x0000ffff0a0a7812 */ /* 0x000fe200078ec0ff */
[----:B------:R-:W-:Y:S01]  /*36b0*/  IMAD.WIDE.U32 R12, R12, -0x326172a9, RZ ;  /* 0xcd9e8d570c0c7825 */ /* 0x000fe200078e00ff */
[----:B------:R-:W-:Y:S02]  /*36c0*/  LOP3.LUT R11, R9, 0xff, RZ, 0xc0, !PT ;  /* 0x000000ff090b7812 */ /* 0x000fe400078ec0ff */
[-C--:B------:R-:W-:Y:S01]  /*36d0*/  HMMA.16816.F32 R28, R132, R6.reuse, R28 ;  /* 0x00000006841c723c */ /* 0x080fe2000000181c */
[----:B------:R3:W-:Y:S02]  /*36e0*/  MUFU.EX2 R169, R18 ;  /* 0x0000001200a97308 */ /* 0x0007e40000000800 */
[----:B------:R-:W-:Y:S02]  /*36f0*/  ISETP.LE.U32.AND P4, PT, R10, UR4, PT ;  /* 0x000000040a007c0c */ /* 0x000fe4000bf83070 */
[----:B------:R-:W-:Y:S01]  /*3700*/  ISETP.LE.U32.AND P0, PT, R11, UR4, PT ;  /* 0x000000040b007c0c */ /* 0x000fe2000bf03070 */
[----:B------:R-:W-:Y:S01]  /*3710*/  IMAD.WIDE.U32 R10, R15, -0x326172a9, RZ ;  /* 0xcd9e8d570f0a7825 */ /* 0x000fe200078e00ff */
[--C-:B-1----:R-:W-:Y:S01]  /*3720*/  SHF.R.U32.HI R17, RZ, 0x10, R9.reuse ;  /* 0x00000010ff117819 */ /* 0x102fe20000011609 */
[----:B------:R-:W-:Y:S03]  /*3730*/  HMMA.16816.F32 R32, R156, R6, R32 ;  /* 0x000000069c20723c */ /* 0x000fe60000001820 */
[----:B------:R1:W1:Y:S01]  /*3740*/  MUFU.EX2 R167, R19 ;  /* 0x0000001300a77308 */ /* 0x0002620000000800 */
[----:B------:R-:W-:Y:S01]  /*3750*/  SHF.R.U32.HI R9, RZ, 0x18, R9 ;  /* 0x00000018ff097819 */ /* 0x000fe20000011609 */
[----:B------:R-:W-:Y:S01]  /*3760*/  IMAD.WIDE.U32 R14, R14, -0x2daee0ad, RZ ;  /* 0xd2511f530e0e7825 */ /* 0x000fe200078e00ff */
[----:B------:R-:W-:Y:S02]  /*3770*/  LOP3.LUT R0, R13, R10, R226, 0x96, !PT ;  /* 0x0000000a0d007212 */ /* 0x000fe400078e96e2 */
[----:B------:R-:W-:Y:S01]  /*3780*/  LOP3.LUT R148, R11, R148, R228, 0x96, !PT ;  /* 0x000000940b947212 */ /* 0x000fe200078e96e4 */
[----:B------:R-:W-:Y:S01]  /*3790*/  @!P4 FADD.FTZ R184, -R184, -RZ ;  /* 0x800000ffb8b8c221 */ /* 0x000fe20000010100 */
[----:B------:R-:W-:Y:S02]  /*37a0*/  ISETP.LE.U32.AND P4, PT, R9, UR4, PT ;  /* 0x0000000409007c0c */ /* 0x000fe4000bf83070 */
[----:B------:R-:W-:Y:S01]  /*37b0*/  LOP3.LUT R11, R17, 0xff, RZ, 0xc0, !PT ;  /* 0x000000ff110b7812 */ /* 0x000fe200078ec0ff */
[----:B------:R-:W-:Y:S01]  /*37c0*/  @!P0 FADD.FTZ R185, -R185, -RZ ;  /* 0x800000ffb9b98221 */ /* 0x000fe20000010100 */
[----:B------:R-:W-:Y:S02]  /*37d0*/  LOP3.LUT R17, R0, 0xffff, RZ, 0xc0, !PT ;  /* 0x0000ffff00117812 */ /* 0x000fe400078ec0ff */
[----:B------:R-:W-:Y:S01]  /*37e0*/  ISETP.LE.U32.AND P0, PT, R11, UR4, PT ;  /* 0x000000040b007c0c */ /* 0x000fe2000bf03070 */
[----:B------:R-:W-:Y:S01]  /*37f0*/  IMAD.WIDE.U32 R10, R148, -0x2daee0ad, RZ ;  /* 0xd2511f53940a7825 */ /* 0x000fe200078e00ff */
[----:B------:R-:W-:Y:S02]  /*3800*/  SHF.R.U32.HI R17, RZ, 0x8, R17 ;  /* 0x00000008ff117819 */ /* 0x000fe40000011611 */
[----:B---3--:R-:W-:Y:S02]  /*3810*/  LOP3.LUT R18, R0, 0xff, RZ, 0xc0, !PT ;  /* 0x000000ff00127812 */ /* 0x008fe400078ec0ff */
[----:B------:R-:W-:Y:S01]  /*3820*/  LOP3.LUT R17, R17, 0xffff, RZ, 0xc0, !PT ;  /* 0x0000ffff11117812 */ /* 0x000fe200078ec0ff */
[----:B------:R-:W-:Y:S01]  /*3830*/  @!P4 FADD.FTZ R190, -R190, -RZ ;  /* 0x800000ffbebec221 */ /* 0x000fe20000010100 */
[----:B------:R-:W-:Y:S02]  /*3840*/  @P5 FSEL R20, R20, -INF , !P1 ;  /* 0xff80000014145808 */ /* 0x000fe40004800000 */
[----:B------:R-:W-:Y:S02]  /*3850*/  ISETP.LE.U32.AND P4, PT, R17, UR4, PT ;  /* 0x0000000411007c0c */ /* 0x000fe4000bf83070 */
[----:B------:R-:W-:Y:S01]  /*3860*/  @P5 FSEL R21, R21, -INF , !P6 ;  /* 0xff80000015155808 */ /* 0x000fe20007000000 */
[----:B------:R-:W-:Y:S01]  /*3870*/  @!P0 FADD.FTZ R171, -R171, -RZ ;  /* 0x800000ffabab8221 */ /* 0x000fe20000010100 */
[----:B------:R-:W-:Y:S01]  /*3880*/  ISETP.LE.U32.AND P0, PT, R18, UR4, PT ;  /* 0x0000000412007c0c */ /* 0x000fe2000bf03070 */
[----:B------:R-:W-:Y:S01]  /*3890*/  FFMA.FTZ R20, R20, c[0x0][0x23c], -R138 ;  /* 0x00008f0014147a23 */ /* 0x000fe2000001088a */
[----:B------:R-:W-:Y:S01]  /*38a0*/  SHF.R.U32.HI R4, RZ, 0x10, R0 ;  /* 0x00000010ff047819 */ /* 0x000fe20000011600 */
[----:B------:R-:W-:Y:S01]  /*38b0*/  FFMA.FTZ R21, R21, c[0x0][0x23c], -R138 ;  /* 0x00008f0015157a23 */ /* 0x000fe2000001088a */
[----:B------:R-:W-:Y:S01]  /*38c0*/  SHF.R.U32.HI R0, RZ, 0x18, R0 ;  /* 0x00000018ff007819 */ /* 0x000fe20000011600 */
[----:B------:R3:W2:Y:S01]  /*38d0*/  MUFU.EX2 R165, R20 ;  /* 0x0000001400a57308 */ /* 0x0006a20000000800 */
[----:B------:R-:W-:Y:S02]  /*38e0*/  LOP3.LUT R4, R4, 0xff, RZ, 0xc0, !PT ;  /* 0x000000ff04047812 */ /* 0x000fe400078ec0ff */
[--C-:B------:R-:W-:Y:S01]  /*38f0*/  LOP3.LUT R16, R15, R150, R139.reuse, 0x96, !PT ;  /* 0x000000960f107212 */ /* 0x100fe200078e968b */
[----:B------:R-:W-:Y:S01]  /*3900*/  @!P4 FADD.FTZ R191, -R191, -RZ ;  /* 0x800000ffbfbfc221 */ /* 0x000fe20000010100 */
[----:B------:R-:W-:Y:S02]  /*3910*/  ISETP.LE.U32.AND P4, PT, R4, UR4, PT ;  /* 0x0000000404007c0c */ /* 0x000fe4000bf83070 */
[----:B------:R-:W-:Y:S01]  /*3920*/  LOP3.LUT R4, R12, 0xff, RZ, 0xc0, !PT ;  /* 0x000000ff0c047812 */ /* 0x000fe200078ec0ff */
[----:B------:R-:W-:Y:S01]  /*3930*/  @!P0 FADD.FTZ R193, -R193, -RZ ;  /* 0x800000ffc1c18221 */ /* 0x000fe20000010100 */
[----:B------:R-:W-:Y:S01]  /*3940*/  ISETP.LE.U32.AND P0, PT, R0, UR4, PT ;  /* 0x0000000400007c0c */ /* 0x000fe2000bf03070 */
[----:B------:R2:W-:Y:S01]  /*3950*/  MUFU.EX2 R161, R21 ;  /* 0x0000001500a17308 */ /* 0x0005e20000000800 */
[----:B------:R-:W-:Y:S02]  /*3960*/  LOP3.LUT R0, R12, 0xffff, RZ, 0xc0, !PT ;  /* 0x0000ffff0c007812 */ /* 0x000fe400078ec0ff */
[----:B------:R-:W-:Y:S02]  /*3970*/  LOP3.LUT R9, R11, R142, R139, 0x96, !PT ;  /* 0x0000008e0b097212 */ /* 0x000fe400078e968b */
[----:B------:R-:W-:Y:S02]  /*3980*/  SHF.R.U32.HI R0, RZ, 0x8, R0 ;  /* 0x00000008ff007819 */ /* 0x000fe40000011600 */
[----:B------:R-:W-:Y:S01]  /*3990*/  LOP3.LUT R17, R14, 0xff, RZ, 0xc0, !PT ;  /* 0x000000ff0e117812 */ /* 0x000fe200078ec0ff */
[----:B------:R-:W-:Y:S01]  /*39a0*/  @!P4 FADD.FTZ R194, -R194, -RZ ;  /* 0x800000ffc2c2c221 */ /* 0x000fe20000010100 */
[----:B------:R-:W-:Y:S02]  /*39b0*/  ISETP.LE.U32.AND P4, PT, R4, UR4, PT ;  /* 0x0000000404007c0c */ /* 0x000fe4000bf83070 */
[----:B------:R-:W-:Y:S01]  /*39c0*/  LOP3.LUT R0, R0, 0xffff, RZ, 0xc0, !PT ;  /* 0x0000ffff00007812 */ /* 0x000fe200078ec0ff */
[----:B------:R-:W-:Y:S01]  /*39d0*/  @!P0 FADD.FTZ R192, -R192, -RZ ;  /* 0x800000ffc0c08221 */ /* 0x000fe20000010100 */
[----:B-1----:R-:W-:Y:S02]  /*39e0*/  LOP3.LUT R19, R14, 0xffff, RZ, 0xc0, !PT ;  /* 0x0000ffff0e137812 */ /* 0x002fe400078ec0ff */
[----:B------:R-:W-:Y:S02]  /*39f0*/  ISETP.LE.U32.AND P0, PT, R0, UR4, PT ;  /* 0x0000000400007c0c */ /* 0x000fe4000bf03070 */
[----:B------:R-:W-:Y:S02]  /*3a00*/  LOP3.LUT R0, R140, 0xffff, RZ, 0xc0, !PT ;  /* 0x0000ffff8c007812 */ /* 0x000fe400078ec0ff */
[C---:B------:R-:W-:Y:S02]  /*3a10*/  LOP3.LUT R18, R10.reuse, 0xffff, RZ, 0xc0, !PT ;  /* 0x0000ffff0a127812 */ /* 0x040fe400078ec0ff */
[----:B---3--:R-:W-:Y:S01]  /*3a20*/  SHF.R.U32.HI R20, RZ, 0x18, R14 ;  /* 0x00000018ff147819 */ /* 0x008fe2000001160e */
[----:B----4-:R-:W-:Y:S01]  /*3a30*/  @!P4 FADD.FTZ R189, -R189, -RZ ;  /* 0x800000ffbdbdc221 */ /* 0x010fe20000010100 */
[----:B------:R-:W-:Y:S02]  /*3a40*/  SHF.R.U32.HI R15, RZ, 0x18, R10 ;  /* 0x00000018ff0f7819 */ /* 0x000fe4000001160a */
[----:B--2---:R-:W-:Y:S02]  /*3a50*/  SHF.R.U32.HI R21, RZ, 0x10, R14 ;  /* 0x00000010ff157819 */ /* 0x004fe4000001160e */
[----:B------:R-:W-:Y:S01]  /*3a60*/  LOP3.LUT R14, R10, 0xff, RZ, 0xc0, !PT ;  /* 0x000000ff0a0e7812 */ /* 0x000fe200078ec0ff */
[----:B------:R-:W-:Y:S01]  /*3a70*/  @!P0 FADD.FTZ R187, -R187, -RZ ;  /* 0x800000ffbbbb8221 */ /* 0x000fe20000010100 */
[----:B------:R-:W-:Y:S02]  /*3a80*/  SHF.R.U32.HI R11, RZ, 0x10, R10 ;  /* 0x00000010ff0b7819 */ /* 0x000fe4000001160a */
[--C-:B------:R-:W-:Y:S02]  /*3a90*/  SHF.R.U32.HI R10, RZ, 0x10, R12.reuse ;  /* 0x00000010ff0a7819 */ /* 0x100fe4000001160c */
[----:B------:R-:W-:Y:S02]  /*3aa0*/  SHF.R.U32.HI R12, RZ, 0x18, R12 ;  /* 0x00000018ff0c7819 */ /* 0x000fe4000001160c */
[----:B------:R-:W-:Y:S02]  /*3ab0*/  LOP3.LUT R5, R140, 0xff, RZ, 0xc0, !PT ;  /* 0x000000ff8c057812 */ /* 0x000fe400078ec0ff */
[----:B------:R-:W-:Y:S02]  /*3ac0*/  SHF.R.U32.HI R0, RZ, 0x8, R0 ;  /* 0x00000008ff007819 */ /* 0x000fe40000011600 */
[----:B------:R-:W-:Y:S02]  /*3ad0*/  ISETP.LE.U32.AND P4, PT, R12, UR4, PT ;  /* 0x000000040c007c0c */ /* 0x000fe4000bf83070 */
[----:B------:R-:W-:Y:S02]  /*3ae0*/  @P5 FSEL R23, R23, -INF , !P6 ;  /* 0xff80000017175808 */ /* 0x000fe40007000000 */
[----:B------:R-:W-:Y:S02]  /*3af0*/  @P5 FSEL R25, R25, -INF , !P6 ;  /* 0xff80000019195808 */ /* 0x000fe40007000000 */
[----:B------:R-:W-:Y:S01]  /*3b00*/  @P5 FSEL R27, R27, -INF , !P6 ;  /* 0xff8000001b1b5808 */ /* 0x000fe20007000000 */
[--C-:B------:R-:W-:Y:S01]  /*3b10*/  FFMA.FTZ R23, R23, c[0x0][0x23c], -R137.reuse ;  /* 0x00008f0017177a23 */ /* 0x100fe20000010889 */
[----:B------:R-:W-:Y:S01]  /*3b20*/  ISETP.LE.U32.AND P6, PT, R5, UR4, PT ;  /* 0x0000000405007c0c */ /* 0x000fe2000bfc3070 */
[----:B------:R-:W-:Y:S01]  /*3b30*/  FFMA.FTZ R25, R25, c[0x0][0x23c], -R136 ;  /* 0x00008f0019197a23 */ /* 0x000fe20000010888 */
[----:B------:R-:W-:Y:S01]  /*3b40*/  LOP3.LUT R0, R0, 0xffff, RZ, 0xc0, !PT ;  /* 0x0000ffff00007812 */ /* 0x000fe200078ec0ff */
[----:B------:R-:W-:Y:S01]  /*3b50*/  MUFU.EX2 R163, R23 ;  /* 0x0000001700a37308 */ /* 0x000fe20000000800 */
[----:B------:R-:W-:Y:S01]  /*3b60*/  LOP3.LUT R4, R10, 0xff, RZ, 0xc0, !PT ;  /* 0x000000ff0a047812 */ /* 0x000fe200078ec0ff */
[----:B------:R-:W-:Y:S01]  /*3b70*/  @!P4 FADD.FTZ R186, -R186, -RZ ;  /* 0x800000ffbabac221 */ /* 0x000fe20000010100 */
[----:B------:R-:W-:Y:S01]  /*3b80*/  ISETP.LE.U32.AND P0, PT, R0, UR4, PT ;  /* 0x0000000400007c0c */ /* 0x000fe2000bf03070 */
[----:B------:R-:W-:Y:S01]  /*3b90*/  FFMA.FTZ R27, R27, c[0x0][0x23c], -R8 ;  /* 0x00008f001b1b7a23 */ /* 0x000fe20000010808 */
[----:B------:R-:W-:Y:S02]  /*3ba0*/  @P5 FSEL R22, R22, -INF , !P1 ;  /* 0xff80000016165808 */ /* 0x000fe40004800000 */
[----:B------:R-:W-:Y:S02]  /*3bb0*/  @P5 FSEL R24, R24, -INF , !P1 ;  /* 0xff80000018185808 */ /* 0x000fe40004800000 */
[----:B------:R-:W-:Y:S01]  /*3bc0*/  @P5 FSEL R26, R26, -INF , !P1 ;  /* 0xff8000001a1a5808 */ /* 0x000fe20004800000 */
[----:B------:R-:W-:Y:S01]  /*3bd0*/  @!P6 FADD.FTZ R170, -R170, -RZ ;  /* 0x800000ffaaaae221 */ /* 0x000fe20000010100 */
[----:B------:R-:W-:Y:S01]  /*3be0*/  ISETP.LE.U32.AND P1, PT, R4, UR4, PT ;  /* 0x0000000404007c0c */ /* 0x000fe2000bf23070 */
[----:B------:R-:W-:Y:S01]  /*3bf0*/  MUFU.EX2 R160, R25 ;  /* 0x0000001900a07308 */ /* 0x000fe20000000800 */
[--C-:B------:R-:W-:Y:S01]  /*3c00*/  SHF.R.U32.HI R4, RZ, 0x10, R140.reuse ;  /* 0x00000010ff047819 */ /* 0x100fe2000001168c */
[--C-:B------:R-:W-:Y:S01]  /*3c10*/  FFMA.FTZ R22, R22, c[0x0][0x23c], -R137.reuse ;  /* 0x00008f0016167a23 */ /* 0x100fe20000010889 */
[----:B------:R-:W-:Y:S01]  /*3c20*/  SHF.R.U32.HI R140, RZ, 0x18, R140 ;  /* 0x00000018ff8c7819 */ /* 0x000fe2000001168c */
[----:B------:R-:W-:Y:S01]  /*3c30*/  @!P0 FADD.FTZ R168, -R168, -RZ ;  /* 0x800000ffa8a88221 */ /* 0x000fe20000010100 */
[----:B------:R-:W-:Y:S01]  /*3c40*/  LOP3.LUT R0, R4, 0xff, RZ, 0xc0, !PT ;  /* 0x000000ff04007812 */ /* 0x000fe200078ec0ff */
[----:B------:R-:W-:Y:S01]  /*3c50*/  FFMA.FTZ R24, R24, c[0x0][0x23c], -R136 ;  /* 0x00008f0018187a23 */ /* 0x000fe20000010888 */
[----:B------:R-:W-:Y:S01]  /*3c60*/  ISETP.LE.U32.AND P4, PT, R140, UR4, PT ;  /* 0x000000048c007c0c */ /* 0x000fe2000bf83070 */
[----:B------:R-:W-:Y:S01]  /*3c70*/  FFMA.FTZ R26, R26, c[0x0][0x23c], -R8 ;  /* 0x00008f001a1a7a23 */ /* 0x000fe20000010808 */
[----:B------:R-:W-:Y:S01]  /*3c80*/  ISETP.LE.U32.AND P6, PT, R0, UR4, PT ;  /* 0x0000000400007c0c */ /* 0x000fe2000bfc3070 */
[----:B------:R-:W-:Y:S01]  /*3c90*/  MUFU.EX2 R156, R27 ;  /* 0x0000001b009c7308 */ /* 0x000fe20000000800 */
[----:B------:R-:W-:Y:S01]  /*3ca0*/  LOP3.LUT R0, R16, 0xff, RZ, 0xc0, !PT ;  /* 0x000000ff10007812 */ /* 0x000fe200078ec0ff */
[----:B------:R-:W-:Y:S01]  /*3cb0*/  @!P1 FADD.FTZ R188, -R188, -RZ ;  /* 0x800000ffbcbc9221 */ /* 0x000fe20000010100 */
[----:B------:R-:W-:Y:S02]  /*3cc0*/  LOP3.LUT R4, R16, 0xffff, RZ, 0xc0, !PT ;  /* 0x0000ffff10047812 */ /* 0x000fe400078ec0ff */
[----:B------:R-:W-:Y:S02]  /*3cd0*/  ISETP.LE.U32.AND P0, PT, R0, UR4, PT ;  /* 0x0000000400007c0c */ /* 0x000fe4000bf03070 */
[----:B------:R-:W-:Y:S02]  /*3ce0*/  SHF.R.U32.HI R0, RZ, 0x10, R16 ;  /* 0x00000010ff007819 */ /* 0x000fe40000011610 */
[----:B------:R-:W-:Y:S01]  /*3cf0*/  SHF.R.U32.HI R4, RZ, 0x8, R4 ;  /* 0x00000008ff047819 */ /* 0x000fe20000011604 */
[----:B------:R-:W-:Y:S01]  /*3d00*/  @!P4 FADD.FTZ R167, -R167, -RZ ;  /* 0x800000ffa7a7c221 */ /* 0x000fe20000010100 */
[----:B------:R-:W-:Y:S01]  /*3d10*/  LOP3.LUT R0, R0, 0xff, RZ, 0xc0, !PT ;  /* 0x000000ff00007812 */ /* 0x000fe200078ec0ff */
[----:B------:R-:W-:Y:S01]  /*3d20*/  @!P6 FADD.FTZ R169, -R169, -RZ ;  /* 0x800000ffa9a9e221 */ /* 0x000fe20000010100 */
[----:B------:R-:W-:Y:S01]  /*3d30*/  SHF.R.U32.HI R16, RZ, 0x18, R16 ;  /* 0x00000018ff107819 */ /* 0x000fe20000011610 */
[----:B------:R-:W1:Y:S01]  /*3d40*/  MUFU.EX2 R162, R22 ;  /* 0x0000001600a27308 */ /* 0x000e620000000800 */
[----:B------:R-:W-:Y:S02]  /*3d50*/  ISETP.LE.U32.AND P4, PT, R0, UR4, PT ;  /* 0x0000000400007c0c */ /* 0x000fe4000bf83070 */
[----:B------:R-:W-:Y:S01]  /*3d60*/  LOP3.LUT R0, R4, 0xffff, RZ, 0xc0, !PT ;  /* 0x0000ffff04007812 */ /* 0x000fe200078ec0ff */
[----:B------:R-:W-:Y:S01]  /*3d70*/  @!P0 FADD.FTZ R165, -R165, -RZ ;  /* 0x800000ffa5a58221 */ /* 0x000fe20000010100 */
[----:B------:R-:W-:Y:S02]  /*3d80*/  @P5 FSEL R28, R28, -INF , !P2 ;  /* 0xff8000001c1c5808 */ /* 0x000fe40005000000 */
[----:B------:R-:W-:Y:S02]  /*3d90*/  @P5 FSEL R30, R30, -INF , !P2 ;  /* 0xff8000001e1e5808 */ /* 0x000fe40005000000 */
[----:B------:R-:W-:Y:S01]  /*3da0*/  @P5 FSEL R32, R32, -INF , !P2 ;  /* 0xff80000020205808 */ /* 0x000fe20005000000 */
[----:B------:R-:W-:Y:S01]  /*3db0*/  MUFU.EX2 R164, R24 ;  /* 0x0000001800a47308 */ /* 0x000fe20000000800 */
[----:B------:R-:W-:Y:S01]  /*3dc0*/  @P5 FSEL R34, R34, -INF , !P2 ;  /* 0xff80000022225808 */ /* 0x000fe20005000000 */
[----:B------:R-:W-:Y:S01]  /*3dd0*/  FFMA.FTZ R28, R28, c[0x0][0x23c], -R136 ;  /* 0x00008f001c1c7a23 */ /* 0x000fe20000010888 */
[----:B------:R-:W-:Y:S01]  /*3de0*/  ISETP.LE.U32.AND P2, PT, R0, UR4, PT ;  /* 0x0000000400007c0c */ /* 0x000fe2000bf43070 */
[----:B------:R-:W-:Y:S01]  /*3df0*/  FFMA.FTZ R32, R32, c[0x0][0x23c], -R138 ;  /* 0x00008f0020207a23 */ /* 0x000fe2000001088a */
[C---:B------:R-:W-:Y:S01]  /*3e00*/  LOP3.LUT R0, R9.reuse, 0xffff, RZ, 0xc0, !PT ;  /* 0x0000ffff09007812 */ /* 0x040fe200078ec0ff */
[----:B------:R-:W-:Y:S01]  /*3e10*/  FFMA.FTZ R34, R34, c[0x0][0x23c], -R137 ;  /* 0x00008f0022227a23 */ /* 0x000fe20000010889 */
[----:B------:R-:W-:Y:S01]  /*3e20*/  ISETP.LE.U32.AND P6, PT, R16, UR4, PT ;  /* 0x0000000410007c0c */ /* 0x000fe2000bfc3070 */
[----:B------:R-:W-:Y:S01]  /*3e30*/  FFMA.FTZ R30, R30, c[0x0][0x23c], -R8 ;  /* 0x00008f001e1e7a23 */ /* 0x000fe20000010808 */
[----:B------:R-:W-:Y:S01]  /*3e40*/  SHF.R.U32.HI R0, RZ, 0x8, R0 ;  /* 0x00000008ff007819 */ /* 0x000fe20000011600 */
[----:B------:R-:W-:Y:S01]  /*3e50*/  MUFU.EX2 R150, R32 ;  /* 0x0000002000967308 */ /* 0x000fe20000000800 */
[----:B------:R-:W-:Y:S02]  /*3e60*/  LOP3.LUT R5, R9, 0xff, RZ, 0xc0, !PT ;  /* 0x000000ff09057812 */ /* 0x000fe400078ec0ff */
[----:B------:R-:W-:Y:S01]  /*3e70*/  LOP3.LUT R0, R0, 0xffff, RZ, 0xc0, !PT ;  /* 0x0000ffff00007812 */ /* 0x000fe200078ec0ff */
[----:B-1----:R-:W-:Y:S01]  /*3e80*/  @!P4 FADD.FTZ R162, -R162, -RZ ;  /* 0x800000ffa2a2c221 */ /* 0x002fe20000010100 */
[--C-:B------:R-:W-:Y:S01]  /*3e90*/  SHF.R.U32.HI R4, RZ, 0x10, R9.reuse ;  /* 0x00000010ff047819 */ /* 0x100fe20000011609 */
[----:B------:R-:W-:Y:S01]  /*3ea0*/  @!P2 FADD.FTZ R161, -R161, -RZ ;  /* 0x800000ffa1a1a221 */ /* 0x000fe20000010100 */
[----:B------:R-:W-:Y:S02]  /*3eb0*/  ISETP.LE.U32.AND P2, PT, R0, UR4, PT ;  /* 0x0000000400007c0c */ /* 0x000fe4000bf43070 */
[----:B------:R-:W-:Y:S01]  /*3ec0*/  SHF.R.U32.HI R9, RZ, 0x18, R9 ;  /* 0x00000018ff097819 */ /* 0x000fe20000011609 */
[----:B------:R-:W-:Y:S01]  /*3ed0*/  @!P6 FADD.FTZ R163, -R163, -RZ ;  /* 0x800000ffa3a3e221 */ /* 0x000fe20000010100 */
[----:B------:R-:W-:Y:S01]  /*3ee0*/  SHF.R.U32.HI R0, RZ, 0x8, R19 ;  /* 0x00000008ff007819 */ /* 0x000fe20000011613 */
[----:B------:R-:W1:Y:S01]  /*3ef0*/  MUFU.EX2 R166, R26 ;  /* 0x0000001a00a67308 */ /* 0x000e620000000800 */
[----:B------:R-:W-:Y:S02]  /*3f00*/  ISETP.LE.U32.AND P6, PT, R9, UR4, PT ;  /* 0x0000000409007c0c */ /* 0x000fe4000bfc3070 */
[----:B------:R-:W-:Y:S02]  /*3f10*/  LOP3.LUT R0, R0, 0xffff, RZ, 0xc0, !PT ;  /* 0x0000ffff00007812 */ /* 0x000fe400078ec0ff */
[----:B------:R-:W-:Y:S02]  /*3f20*/  LOP3.LUT R4, R4, 0xff, RZ, 0xc0, !PT ;  /* 0x000000ff04047812 */ /* 0x000fe400078ec0ff */
[----:B------:R-:W-:Y:S01]  /*3f30*/  @P5 FSEL R33, R33, -INF , !P3 ;  /* 0xff80000021215808 */ /* 0x000fe20005800000 */
[----:B------:R-:W-:Y:S01]  /*3f40*/  @!P2 FADD.FTZ R160, -R160, -RZ ;  /* 0x800000ffa0a0a221 */ /* 0x000fe20000010100 */
[----:B------:R-:W-:Y:S01]  /*3f50*/  ISETP.LE.U32.AND P2, PT, R0, UR4, PT ;  /* 0x0000000400007c0c */ /* 0x000fe2000bf43070 */
[----:B------:R-:W2:Y:S01]  /*3f60*/  MUFU.EX2 R151, R34 ;  /* 0x0000002200977308 */ /* 0x000ea20000000800 */
[----:B------:R-:W-:Y:S01]  /*3f70*/  SHF.R.U32.HI R0, RZ, 0x8, R18 ;  /* 0x00000008ff007819 */ /* 0x000fe20000011612 */
[----:B------:R-:W-:Y:S01]  /*3f80*/  FFMA.FTZ R138, R33, c[0x0][0x23c], -R138 ;  /* 0x00008f00218a7a23 */ /* 0x000fe2000001088a */
[----:B------:R-:W-:Y:S01]  /*3f90*/  ISETP.LE.U32.AND P0, PT, R4, UR4, PT ;  /* 0x0000000404007c0c */ /* 0x000fe2000bf03070 */
[----:B------:R-:W-:Y:S01]  /*3fa0*/  @!P6 FADD.FTZ R156, -R156, -RZ ;  /* 0x800000ff9c9ce221 */ /* 0x000fe20000010100 */
[----:B------:R-:W-:Y:S02]  /*3fb0*/  LOP3.LUT R4, R21, 0xff, RZ, 0xc0, !PT ;  /* 0x000000ff15047812 */ /* 0x000fe400078ec0ff */
[----:B------:R-:W-:Y:S02]  /*3fc0*/  ISETP.LE.U32.AND P1, PT, R17, UR4, PT ;  /* 0x0000000411007c0c */ /* 0x000fe4000bf23070 */
[----:B------:R-:W-:Y:S01]  /*3fd0*/  ISETP.LE.U32.AND P6, PT, R4, UR4, PT ;  /* 0x0000000404007c0c */ /* 0x000fe2000bfc3070 */
[----:B------:R-:W3:Y:S01]  /*3fe0*/  MUFU.EX2 R148, R138 ;  /* 0x0000008a00947308 */ /* 0x000ee20000000800 */
[----:B------:R-:W-:Y:S02]  /*3ff0*/  LOP3.LUT R4, R0, 0xffff, RZ, 0xc0, !PT ;  /* 0x0000ffff00047812 */ /* 0x000fe400078ec0ff */
[----:B------:R-:W-:Y:S02]  /*4000*/  F2FP.RELU.PACK_AB R0, R184, R185 ;  /* 0x000000b9b800723e */ /* 0x000fe400000008ff */
[----:B------:R-:W-:Y:S01]  /*4010*/  F2FP.RELU.PACK_AB R7, R190, R171 ;  /* 0x000000abbe07723e */ /* 0x000fe200000008ff */
[----:B-1----:R-:W-:Y:S01]  /*4020*/  @!P0 FADD.FTZ R166, -R166, -RZ ;  /* 0x800000ffa6a68221 */ /* 0x002fe20000010100 */
[----:B------:R-:W-:Y:S01]  /*4030*/  @P5 FSEL R29, R29, -INF , !P3 ;  /* 0xff8000001d1d5808 */ /* 0x000fe20005800000 */
[----:B------:R1:W-:Y:S01]  /*4040*/  STS [R199+0x19000], R0 ;  /* 0x01900000c7007388 */ /* 0x0003e20000000800 */
[----:B------:R-:W-:Y:S01]  /*4050*/  @P5 FSEL R31, R31, -INF , !P3 ;  /* 0xff8000001f1f5808 */ /* 0x000fe20005800000 */
[----:B------:R-:W-:Y:S01]  /*4060*/  @!P1 FADD.FTZ R150, -R150, -RZ ;  /* 0x800000ff96969221 */ /* 0x000fe20000010100 */
[----:B------:R-:W-:Y:S01]  /*4070*/  @P5 FSEL R35, R35, -INF , !P3 ;  /* 0xff80000023235808 */ /* 0x000fe20005800000 */
[----:B------:R4:W-:Y:S01]  /*4080*/  STS [R199+0x19400], R7 ;  /* 0x01940007c7007388 */ /* 0x0009e20000000800 */
[----:B------:R-:W-:Y:S01]  /*4090*/  F2FP.RELU.PACK_AB R6, R191, R193 ;  /* 0x000000c1bf06723e */ /* 0x000fe200000008ff */
[----:B------:R-:W-:Y:S01]  /*40a0*/  FFMA.FTZ R136, R29, c[0x0][0x23c], -R136 ;  /* 0x00008f001d887a23 */ /* 0x000fe20000010888 */
[----:B------:R-:W-:Y:S01]  /*40b0*/  ISETP.LE.U32.AND P3, PT, R5, UR4, PT ;  /* 0x0000000405007c0c */ /* 0x000fe2000bf63070 */
[----:B------:R-:W-:Y:S01]  /*40c0*/  FFMA.FTZ R137, R35, c[0x0][0x23c], -R137 ;  /* 0x00008f0023897a23 */ /* 0x000fe20000010889 */
[----:B------:R-:W-:Y:S01]  /*40d0*/  LOP3.LUT R5, R11, 0xff, RZ, 0xc0, !PT ;  /* 0x000000ff0b057812 */ /* 0x000fe200078ec0ff */
[----:B------:R-:W-:Y:S01]  /*40e0*/  FFMA.FTZ R8, R31, c[0x0][0x23c], -R8 ;  /* 0x00008f001f087a23 */ /* 0x000fe20000010808 */
[----:B------:R-:W4:Y:S01]  /*40f0*/  MUFU.EX2 R154, R28 ;  /* 0x0000001c009a7308 */ /* 0x000f220000000800 */
[----:B------:R-:W-:Y:S01]  /*4100*/  ISETP.LE.U32.AND P4, PT, R20, UR4, PT ;  /* 0x0000000414007c0c */ /* 0x000fe2000bf83070 */
[----:B--2---:R-:W-:Y:S01]  /*4110*/  @!P6 FADD.FTZ R151, -R151, -RZ ;  /* 0x800000ff9797e221 */ /* 0x004fe20000010100 */
[----:B------:R-:W-:Y:S01]  /*4120*/  ISETP.LE.U32.AND P1, PT, R5, UR4, PT ;  /* 0x0000000405007c0c */ /* 0x000fe2000bf23070 */
[----:B---3--:R-:W-:Y:S01]  /*4130*/  @!P2 FADD.FTZ R148, -R148, -RZ ;  /* 0x800000ff9494a221 */ /* 0x008fe20000010100 */
[----:B------:R-:W-:Y:S02]  /*4140*/  ISETP.LE.U32.AND P2, PT, R4, UR4, PT ;  /* 0x0000000404007c0c */ /* 0x000fe4000bf43070 */
[----:B------:R-:W-:Y:S02]  /*4150*/  F2FP.RELU.PACK_AB R4, R168, R170 ;  /* 0x000000aaa804723e */ /* 0x000fe400000008ff */
[----:B------:R-:W-:Y:S01]  /*4160*/  @!P3 FADD.FTZ R164, -R164, -RZ ;  /* 0x800000ffa4a4b221 */ /* 0x000fe20000010100 */
[----:B------:R-:W-:Y:S01]  /*4170*/  F2FP.RELU.PACK_AB R5, R192, R194 ;  /* 0x000000c2c005723e */ /* 0x000fe200000008ff */
[----:B------:R-:W2:Y:S01]  /*4180*/  MUFU.EX2 R149, R137 ;  /* 0x0000008900957308 */ /* 0x000ea20000000800 */
[----:B------:R-:W-:Y:S01]  /*4190*/  ISETP.LE.U32.AND P0, PT, R15, UR4, PT ;  /* 0x000000040f007c0c */ /* 0x000fe2000bf03070 */
[----:B------:R3:W-:Y:S01]  /*41a0*/  STS [R198+0x19000], R4 ;  /* 0x01900004c6007388 */ /* 0x0007e20000000800 */
[----:B-1----:R-:W-:Y:S02]  /*41b0*/  F2FP.RELU.PACK_AB R0, R167, R169 ;  /* 0x000000a9a700723e */ /* 0x002fe400000008ff */
[----:B------:R-:W-:Y:S02]  /*41c0*/  ISETP.LE.U32.AND P3, PT, R14, UR4, PT ;  /* 0x000000040e007c0c */ /* 0x000fe4000bf63070 */
[----:B----4-:R-:W-:Y:S01]  /*41d0*/  F2FP.RELU.PACK_AB R7, R187, R189 ;  /* 0x000000bdbb07723e */ /* 0x010fe200000008ff */
[----:B------:R1:W-:Y:S01]  /*41e0*/  STS [R198+0x19400], R0 ;  /* 0x01940000c6007388 */ /* 0x0003e20000000800 */
[----:B------:R-:W-:Y:S01]  /*41f0*/  FSETP.GE.FTZ.AND P6, PT, R170, RZ, PT ;  /* 0x000000ffaa00720b */ /* 0x000fe20003fd6000 */
[----:B------:R-:W4:Y:S02]  /*4200*/  MUFU.EX2 R153, R136 ;  /* 0x0000008800997308 */ /* 0x000f240000000800 */
[----:B------:R4:W-:Y:S04]  /*4210*/  STS [R199+0x1a000], R6 ;  /* 0x01a00006c7007388 */ /* 0x0009e80000000800 */
[----:B------:R4:W-:Y:S02]  /*4220*/  STS [R199+0x1a400], R5 ;  /* 0x01a40005c7007388 */ /* 0x0009e40000000800 */
[----:B------:R-:W-:Y:S01]  /*4230*/  @!P3 FADD.FTZ R154, -R154, -RZ ;  /* 0x800000ff9a9ab221 */ /* 0x000fe20000010100 */
[----:B------:R-:W-:Y:S01]  /*4240*/  FSETP.GE.FTZ.AND P3, PT, R165, RZ, PT ;  /* 0x000000ffa500720b */ /* 0x000fe20003f76000 */
[----:B------:R4:W-:Y:S01]  /*4250*/  STS [R198+0x1a000], R7 ;  /* 0x01a00007c6007388 */ /* 0x0009e20000000800 */
[----:B------:R-:W4:Y:S01]  /*4260*/  MUFU.EX2 R155, R30 ;  /* 0x0000001e009b7308 */ /* 0x000f220000000800 */
[----:B--2---:R-:W-:Y:S01]  /*4270*/  @!P4 FADD.FTZ R149, -R149, -RZ ;  /* 0x800000ff9595c221 */ /* 0x004fe20000010100 */
[----:B------:R-:W-:Y:S02]  /*4280*/  FSETP.GE.FTZ.AND P4, PT, R168, RZ, PT ;  /* 0x000000ffa800720b */ /* 0x000fe40003f96000 */
[----:B---3--:R-:W-:Y:S06]  /*4290*/  F2FP.RELU.PACK_AB R4, R163, R162 ;  /* 0x000000a2a304723e */ /* 0x008fec00000008ff */
[----:B------:R-:W2:Y:S01]  /*42a0*/  MUFU.EX2 R152, R8 ;  /* 0x0000000800987308 */ /* 0x000ea20000000800 */
[----:B-1----:R-:W-:Y:S01]  /*42b0*/  F2FP.RELU.PACK_AB R0, R148, R150 ;  /* 0x000000969400723e */ /* 0x002fe200000008ff */
[----:B----4-:R-:W-:Y:S01]  /*42c0*/  @!P2 FADD.FTZ R153, -R153, -RZ ;  /* 0x800000ff9999a221 */ /* 0x010fe20000010100 */
[----:B------:R-:W-:Y:S02]  /*42d0*/  FSETP.GE.FTZ.AND P2, PT, R185, RZ, PT ;  /* 0x000000ffb900720b */ /* 0x000fe40003f56000 */
[----:B------:R-:W-:Y:S02]  /*42e0*/  F2FP.RELU.PACK_AB R6, R186, R188 ;  /* 0x000000bcba06723e */ /* 0x000fe400000008ff */
[----:B------:R-:W-:Y:S03]  /*42f0*/  F2FP.RELU.PACK_AB R5, R161, R165 ;  /* 0x000000a5a105723e */ /* 0x000fe600000008ff */
[----:B------:R1:W-:Y:S01]  /*4300*/  STS [R198+0x1a400], R6 ;  /* 0x01a40006c6007388 */ /* 0x0003e20000000800 */
[----:B------:R-:W-:Y:S03]  /*4310*/  @!P1 FADD.FTZ R155, -R155, -RZ ;  /* 0x800000ff9b9b9221 */ /* 0x000fe60000010100 */
[----:B------:R3:W-:Y:S01]  /*4320*/  STS [R200+0x19000], R5 ;  /* 0x01900005c8007388 */ /* 0x0007e20000000800 */
[----:B------:R-:W-:Y:S02]  /*4330*/  F2FP.RELU.PACK_AB R7, R160, R164 ;  /* 0x000000a4a007723e */ /* 0x000fe400000008ff */
[----:B------:R-:W-:Y:S01]  /*4340*/  FSETP.GE.FTZ.AND P1, PT, R184, RZ, PT ;  /* 0x000000ffb800720b */ /* 0x000fe20003f36000 */
[----:B------:R4:W-:Y:S04]  /*4350*/  STS [R200+0x19400], R4 ;  /* 0x01940004c8007388 */ /* 0x0009e80000000800 */
[----:B------:R4:W-:Y:S01]  /*4360*/  STS [R197+0x19000], R0 ;  /* 0x01900000c5007388 */ /* 0x0009e20000000800 */
[----:B--2---:R-:W-:Y:S01]  /*4370*/  @!P0 FADD.FTZ R152, -R152, -RZ ;  /* 0x800000ff98988221 */ /* 0x004fe20000010100 */
        /* <DEDUP_REMOVED lines=9> */
[----:B------:R-:W-:Y:S08]  /*4410*/  LDSM.16.M88.4 R32, [R175+0x6000] ;  /* 0x00600000af20783b */ /* 0x000ff00000000200 */
[----:B------:R-:W1:Y:S08]  /*4420*/  LDSM.16.M88.4 R16, [R172+0xf000] ;  /* 0x00f00000ac10783b */ /* 0x000e700000000200 */
[----:B------:R-:W2:Y:S08]  /*4430*/  LDSM.16.M88.4 R28, [R175+0x6800] ;  /* 0x00680000af1c783b */ /* 0x000eb00000000200 */
[----:B------:R-:W3:Y:S08]  /*4440*/  LDSM.16.M88.4 R132, [R172+0xf400] ;  /* 0x00f40000ac84783b */ /* 0x000ef00000000200 */
[----:B------:R-:W-:Y:S08]  /*4450*/  LDSM.16.M88.4 R136, [R176+0x6000] ;  /* 0x00600000b088783b */ /* 0x000ff00000000200 */
[----:B------:R-:W4:Y:S01]  /*4460*/  LDSM.16.M88.4 R140, [R173+0xf000] ;  /* 0x00f00000ad8c783b */ /* 0x000f220000000200 */
        /* <DEDUP_REMOVED lines=51> */
[C---:B------:R-:W-:Y:S07]  /*47a0*/  HMMA.16816.F32 R24, R140.reuse, R132, R24 ;  /* 0x000000848c18723c */ /* 0x040fee0000001818 */
[----:B------:R-:W-:Y:S01]  /*47b0*/  IMAD.MOV.U32 R132, RZ, RZ, R216 ;  /* 0x000000ffff847224 */ /* 0x000fe200078e00d8 */
[-C--:B------:R-:W-:Y:S04]  /*47c0*/  HMMA.16816.F32 R28, R140, R134.reuse, R28 ;  /* 0x000000868c1c723c */ /* 0x080fe8000000181c */
[----:B------:R-:W-:Y:S01]  /*47d0*/  IMAD.MOV.U32 R133, RZ, RZ, R215 ;  /* 0x000000ffff857224 */ /* 0x000fe200078e00d7 */
[C---:B------:R-:W-:Y:S03]  /*47e0*/  LEA R146, P0, R218.reuse, R132, 0x2 ;  /* 0x00000084da927211 */ /* 0x040fe600078010ff */
[----:B------:R-:W-:Y:S01]  /*47f0*/  HMMA.16816.F32 R32, R136, R134, R32 ;  /* 0x000000868820723c */ /* 0x000fe20000001820 */
[----:B------:R-:W-:Y:S03]  /*4800*/  LDSM.16.M88.4 R136, [R173+0x13000] ;  /* 0x01300000ad88783b */ /* 0x000fe60000000200 */
[----:B------:R-:W-:Y:S02]  /*4810*/  LEA.HI.X.SX32 R147, R218, R133, 0x2, P0 ;  /* 0x00000085da937211 */ /* 0x000fe400000f16ff */
[----:B------:R-:W-:Y:S03]  /*4820*/  FSETP.GE.FTZ.AND P0, PT, R171, RZ, PT ;  /* 0x000000ffab00720b */ /* 0x000fe60003f16000 */
[----:B------:R-:W2:Y:S04]  /*4830*/  LDG.E R145, [R146.64] ;  /* 0x0000000692917981 */ /* 0x000ea8000c1e1900 */
[----:B------:R-:W3:Y:S04]  /*4840*/  LDG.E R144, [R146.64+0x20] ;  /* 0x0000200692907981 */ /* 0x000ee8000c1e1900 */
[----:B------:R-:W1:Y:S02]  /*4850*/  LDSM.16.M88.4 R132, [R176+0x8000] ;  /* 0x00800000b084783b */ /* 0x000e640000000200 */
        /* <DEDUP_REMOVED lines=21> */
[C---:B------:R-:W-:Y:S01]  /*49b0*/  HMMA.16816.F32 R16, R132.reuse, R138, R16 ;  /* 0x0000008a8410723c */ /* 0x040fe20000001810 */
[----:B------:R-:W1:Y:S11]  /*49c0*/  LDSM.16.M88.4 R136, [R173+0x13400] ;  /* 0x01340000ad88783b */ /* 0x000e760000000200 */
[----:B------:R-:W-:Y:S11]  /*49d0*/  @!UPT UIADD3 URZ, URZ, URZ, URZ ;  /* 0x0000003f3f3ff290 */ /* 0x000ff6000fffe03f */
[----:B------:R-:W-:Y:S01]  /*49e0*/  @!UPT UIADD3 URZ, URZ, URZ, URZ ;  /* 0x0000003f3f3ff290 */ /* 0x000fe2000fffe03f */
[C---:B------:R-:W-:Y:S02]  /*49f0*/  FADD.FTZ R5, -R145.reuse, R16 ;  /* 0x0000001091057221 */ /* 0x040fe40000010100 */
[----:B------:R-:W-:Y:S02]  /*4a00*/  FADD.FTZ R17, -R145, R17 ;  /* 0x0000001191117221 */ /* 0x000fe40000010100 */
[----:B------:R-:W-:Y:S03]  /*4a10*/  FADD.FTZ R18, -R144, R18 ;  /* 0x0000001290127221 */ /* 0x000fe60000010100 */
[----:B------:R-:W-:Y:S02]  /*4a20*/  FSEL R17, R17, R145, P4 ;  /* 0x0000009111117208 */ /* 0x000fe40002000000 */
[----:B------:R-:W-:Y:S03]  /*4a30*/  FSETP.GE.FTZ.AND P4, PT, R163, RZ, PT ;  /* 0x000000ffa300720b */ /* 0x000fe60003f96000 */
[----:B------:R-:W-:Y:S01]  /*4a40*/  FMUL.FTZ R168, R168, R17 ;  /* 0x00000011a8a87220 */ /* 0x000fe20000410000 */
[-C--:B-1----:R-:W-:Y:S08]  /*4a50*/  HMMA.16816.F32 R20, R132, R136.reuse, R20 ;  /* 0x000000888414723c */ /* 0x082ff00000001814 */
[C---:B------:R-:W-:Y:S08]  /*4a60*/  HMMA.16816.F32 R24, R140.reuse, R136, R24 ;  /* 0x000000888c18723c */ /* 0x040ff00000001818 */
[-C--:B------:R-:W-:Y:S08]  /*4a70*/  HMMA.16816.F32 R28, R140, R138.reuse, R28 ;  /* 0x0000008a8c1c723c */ /* 0x080ff0000000181c */
        /* <DEDUP_REMOVED lines=9> */
[----:B------:R-:W-:Y:S01]  /*4b10*/  FSETP.GE.FTZ.AND P3, PT, R151, RZ, PT ;  /* 0x000000ff9700720b */ /* 0x000fe20003f76000 */
[----:B------:R-:W-:Y:S01]  /*4b20*/  FMUL.FTZ R161, R161, R6 ;  /* 0x00000006a1a17220 */ /* 0x000fe20000410000 */
[----:B------:R-:W-:Y:S01]  /*4b30*/  ISETP.GE.AND P6, PT, R196, 0x1, PT ;  /* 0x00000001c400780c */ /* 0x000fe20003fc6270 */
[----:B------:R-:W-:Y:S02]  /*4b40*/  FADD.FTZ R6, -R144, R19 ;  /* 0x0000001390067221 */ /* 0x000fe40000010100 */
[----:B------:R-:W-:Y:S06]  /*4b50*/  FMUL.FTZ R165, R165, R16 ;  /* 0x00000010a5a57220 */ /* 0x000fec0000410000 */
        /* <DEDUP_REMOVED lines=29> */
[C---:B------:R-:W-:Y:S01]  /*4d30*/  FADD.FTZ R25, -R4.reuse, R25 ;  /* 0x0000001904197221 */ /* 0x040fe20000010100 */
        /* <DEDUP_REMOVED lines=8> */
[-C--:B------:R-:W-:Y:S01]  /*4dc0*/  FSEL R12, R12, R4.reuse, P1 ;  /* 0x000000040c0c7208 */ /* 0x080fe20000800000 */
[----:B------:R-:W-:Y:S01]  /*4dd0*/  FMUL.FTZ R23, R191, R5 ;  /* 0x00000005bf177220 */ /* 0x000fe20000410000 */
[----:B------:R-:W-:Y:S01]  /*4de0*/  FSETP.GE.FTZ.AND P1, PT, R160, RZ, PT ;  /* 0x000000ffa000720b */ /* 0x000fe20003f36000 */
[----:B---3--:R-:W-:Y:S01]  /*4df0*/  FADD.FTZ R5, -R0, R14 ;  /* 0x0000000e00057221 */ /* 0x008fe20000010100 */
[----:B------:R-:W-:Y:S01]  /*4e00*/  FSETP.GE.FTZ.AND P2, PT, R164, RZ, PT ;  /* 0x000000ffa400720b */ /* 0x000fe20003f56000 */
[C---:B------:R-:W-:Y:S01]  /*4e10*/  FADD.FTZ R10, -R0.reuse, R10 ;  /* 0x0000000a000a7221 */ /* 0x040fe20000010100 */
[----:B------:R-:W-:Y:S01]  /*4e20*/  FSEL R25, R25, R4, P1 ;  /* 0x0000000419197208 */ /* 0x000fe20000800000 */
[----:B------:R-:W-:Y:S01]  /*4e30*/  FADD.FTZ R11, -R0, R11 ;  /* 0x0000000b000b7221 */ /* 0x000fe20000010100 */
[----:B------:R-:W-:Y:S01]  /*4e40*/  FSETP.GE.FTZ.AND P1, PT, R154, RZ, PT ;  /* 0x000000ff9a00720b */ /* 0x000fe20003f36000 */
[----:B------:R-:W-:Y:S01]  /*4e50*/  FMUL.FTZ R32, R193, R6 ;  /* 0x00000006c1207220 */ /* 0x000fe20000410000 */
[-C--:B------:R-:W-:Y:S01]  /*4e60*/  FSEL R24, R24, R4.reuse, P2 ;  /* 0x0000000418187208 */ /* 0x080fe20001000000 */
[----:B------:R-:W-:Y:S01]  /*4e70*/  FADD.FTZ R7, -R0, R15 ;  /* 0x0000000f00077221 */ /* 0x000fe20000010100 */
[----:B------:R-:W-:Y:S01]  /*4e80*/  FSEL R28, R28, R4, P1 ;  /* 0x000000041c1c7208 */ /* 0x000fe20000800000 */
[----:B------:R-:W-:Y:S01]  /*4e90*/  @P0 FADD.FTZ R4, -R4, R29 ;  /* 0x0000001d04040221 */ /* 0x000fe20000010100 */
[----:B------:R-:W-:Y:S01]  /*4ea0*/  FSETP.GE.FTZ.AND P0, PT, R188, RZ, PT ;  /* 0x000000ffbc00720b */ /* 0x000fe20003f16000 */
[----:B------:R-:W-:Y:S01]  /*4eb0*/  FADD.FTZ R6, -R0, R26 ;  /* 0x0000001a00067221 */ /* 0x000fe20000010100 */
        /* <DEDUP_REMOVED lines=16> */
[----:B------:R-:W-:Y:S01]  /*4fc0*/  FSETP.GE.FTZ.AND P2, PT, R156, RZ, PT ;  /* 0x000000ff9c00720b */ /* 0x000fe20003f56000 */
[----:B------:R-:W-:Y:S01]  /*4fd0*/  FMUL.FTZ R24, R164, R24 ;  /* 0x00000018a4187220 */ /* 0x000fe20000410000 */
[----:B------:R-:W-:Y:S01]  /*4fe0*/  FSETP.GE.FTZ.AND P1, PT, R155, RZ, PT ;  /* 0x000000ff9b00720b */ /* 0x000fe20003f36000 */
[----:B------:R-:W-:Y:S01]  /*4ff0*/  FMUL.FTZ R25, R160, R25 ;  /* 0x00000019a0197220 */ /* 0x000fe20000410000 */
[----:B------:R-:W-:Y:S01]  /*5000*/  FSEL R7, R7, R0, P4 ;  /* 0x0000000007077208 */ /* 0x000fe20002000000 */
        /* <DEDUP_REMOVED lines=16> */
[----:B------:R-:W-:Y:S01]  /*5110*/  LOP3.LUT R0, R196, 0x1, RZ, 0xc0, !PT ;  /* 0x00000001c4007812 */ /* 0x000fe200078ec0ff */
[----:B------:R-:W-:Y:S02]  /*5120*/  IMAD.MOV.U32 R6, RZ, RZ, -0x3000 ;  /* 0xffffd000ff067424 */ /* 0x000fe400078e00ff */
[----:B------:R-:W-:Y:S01]  /*5130*/  IMAD.U32 R4, R4, -0x40, RZ ;  /* 0xffffffc004047824 */ /* 0x000fe200078e00ff */
[----:B------:R-:W-:Y:S04]  /*5140*/  ISETP.NE.U32.AND P1, PT, R0, 0x1, PT ;  /* 0x000000010000780c */ /* 0x000fe80003f25070 */
[----:B------:R-:W-:Y:S02]  /*5150*/  LEA R5, P0, R4, R204, 0x1 ;  /* 0x000000cc04057211 */ /* 0x000fe400078008ff */
[----:B------:R-:W-:Y:S02]  /*5160*/  SEL R0, R6, 0x3000, !P1 ;  /* 0x0000300006007807 */ /* 0x000fe40004800000 */
[----:B------:R-:W-:Y:S01]  /*5170*/  LEA.HI.X.SX32 R4, R4, R205, 0x1, P0 ;  /* 0x000000cd04047211 */ /* 0x000fe200000f0eff */
[----:B------:R-:W-:Y:S01]  /*5180*/  IMAD.MOV.U32 R204, RZ, RZ, R5 ;  /* 0x000000ffffcc7224 */ /* 0x000fe200078e0005 */
[-C--:B------:R-:W-:Y:S02]  /*5190*/  IADD3 R207, R207, R0.reuse, RZ ;  /* 0x00000000cfcf7210 */ /* 0x080fe40007ffe0ff */
[----:B------:R-:W-:Y:S01]  /*51a0*/  IADD3 R174, R174, R0, RZ ;  /* 0x00000000aeae7210 */ /* 0x000fe20007ffe0ff */
[----:B------:R-:W-:Y:S05]  /*51b0*/  IMAD.MOV.U32 R205, RZ, RZ, R4 ;  /* 0x000000ffffcd7224 */ /* 0x000fea00078e0004 */
[----:B------:R-:W-:Y:S01]  /*51c0*/  @!PT LDS RZ, [RZ] ;  /* 0x00000000fffff984 */ /* 0x000fe20000000800 */
[----:B------:R-:W-:Y:S01]  /*51d0*/  @!PT LDS RZ, [RZ] ;  /* 0x00000000fffff984 */ /* 0x000fe20000000800 */
[----:B------:R-:W-:Y:S01]  /*51e0*/  @!PT LDS RZ, [RZ] ;  /* 0x00000000fffff984 */ /* 0x000fe20000000800 */
[----:B------:R1:W-:Y:S04]  /*51f0*/  LDGSTS.E.BYPASS.LTC128B.128 [R207], [R204.64] ;  /* 0x00000000cccf7fae */ /* 0x0003e8000b901d46 */
[----:B------:R1:W-:Y:S04]  /*5200*/  LDGSTS.E.BYPASS.LTC128B.128 [R207+0x1000], [R204.64+0x40] ;  /* 0x01000040cccf7fae */ /* 0x0003e8000b901d46 */
[----:B------:R1:W-:Y:S04]  /*5210*/  LDGSTS.E.BYPASS.LTC128B.128 [R207+0x2000], [R204.64+0x80] ;  /* 0x02000080cccf7fae */ /* 0x0003e8000b901d46 */
[----:B------:R-:W0:Y:S02]  /*5220*/  LDGDEPBAR ;  /* 0x00000000000079af */ /* 0x000e240000000000 */
.L_x_771:
        /* <DEDUP_REMOVED lines=104> */
[----:B------:R-:W-:Y:S04]  /*58b0*/  IMAD.MOV.U32 R4, RZ, RZ, c[0x0][0x370] ;  /* 0x0000dc00ff047624 */ /* 0x000fe800078e00ff */
[----:B------:R-:W-:Y:S05]  /*58c0*/  IMAD.U32 R4, R4, -0x40, RZ ;  /* 0xffffffc004047824 */ /* 0x000fea00078e00ff */
        /* <DEDUP_REMOVED lines=11> */
.L_x_772:
[----:B------:R-:W-:Y:S01]  /*5980*/  LDSM.16.M88.4 R24, [R177] ;  /* 0x00000000b118783b */ /* 0x000fe20000000200 */
[----:B------:R-:W-:Y:S02]  /*5990*/  IMAD.MOV.U32 R163, RZ, RZ, c[0x0][0x22c] ;  /* 0x00008b00ffa37624 */ /* 0x000fe400078e00ff */
[----:B------:R-:W-:Y:S01]  /*59a0*/  IMAD.MOV.U32 R162, RZ, RZ, c[0x0][0x22c] ;  /* 0x00008b00ffa27624 */ /* 0x000fe200078e00ff */
[----:B------:R-:W2:Y:S01]  /*59b0*/  LDSM.16.MT88.4 R8, [R0+0x9000] ;  /* 0x009000000008783b */ /* 0x000ea20000004200 */
[----:B------:R-:W-:Y:S02]  /*59c0*/  IMAD R163, R163, c[0x0][0x1c0], RZ ;  /* 0x00007000a3a37a24 */ /* 0x000fe400078e02ff */
[----:B------:R-:W-:Y:S01]  /*59d0*/  IMAD R162, R162, c[0x0][0x1c0], RZ ;  /* 0x00007000a2a27a24 */ /* 0x000fe200078e02ff */
[----:B------:R-:W3:Y:S01]  /*59e0*/  LDSM.16.MT88.4 R16, [R0+0xb000] ;  /* 0x00b000000010783b */ /* 0x000ee20000004200 */
[----:B------:R-:W-:Y:S02]  /*59f0*/  IMAD R163, R163, 0x18, RZ ;  /* 0x00000018a3a37824 */ /* 0x000fe400078e02ff */
[----:B------:R-:W-:Y:S01]  /*5a00*/  IMAD.SHL.U32 R162, R162, 0x20, RZ ;  /* 0x00000020a2a27824 */ /* 0x000fe200078e00ff */
[----:B------:R-:W4:Y:S01]  /*5a10*/  LDSM.16.MT88.4 R28, [R0+0xd000] ;  /* 0x00d00000001c783b */ /* 0x000f220000004200 */
[----:B------:R-:W-:Y:S02]  /*5a20*/  IMAD.MOV.U32 R161, RZ, RZ, c[0x0][0x22c] ;  /* 0x00008b00ffa17624 */ /* 0x000fe400078e00ff */
[----:B------:R-:W-:Y:S01]  /*5a30*/  IMAD.MOV.U32 R160, RZ, RZ, c[0x0][0x22c] ;  /* 0x00008b00ffa07624 */ /* 0x000fe200078e00ff */
[----:B------:R-:W-:Y:S01]  /*5a40*/  LDSM.16.M88.4 R32, [R178] ;  /* 0x00000000b220783b */ /* 0x000fe20000000200 */
[----:B------:R-:W-:Y:S02]  /*5a50*/  IMAD R161, R161, c[0x0][0x1c0], RZ ;  /* 0x00007000a1a17a24 */ /* 0x000fe400078e02ff */
[----:B------:R-:W-:Y:S01]  /*5a60*/  IMAD R160, R160, c[0x0][0x1c0], RZ ;  /* 0x00007000a0a07a24 */ /* 0x000fe200078e02ff */
[----:B------:R-:W1:Y:S01]  /*5a70*/  LDSM.16.MT88.4 R132, [R0+0x9400] ;  /* 0x009400000084783b */ /* 0x000e620000004200 */
[----:B------:R-:W-:Y:S02]  /*5a80*/  IMAD R161, R161, 0x28, RZ ;  /* 0x00000028a1a17824 */ /* 0x000fe400078e02ff */
[----:B------:R-:W-:Y:S01]  /*5a90*/  IMAD.U32 R160, R160, -0x40, RZ ;  /* 0xffffffc0a0a07824 */ /* 0x000fe200078e00ff */
[----:B------:R-:W1:Y:S04]  /*5aa0*/  LDSM.16.MT88.4 R136, [R0+0xb400] ;  /* 0x00b400000088783b */ /* 0x000e680000004200 */
[----:B------:R-:W1:Y:S01]  /*5ab0*/  LDSM.16.MT88.4 R140, [R0+0xd400] ;  /* 0x00d40000008c783b */ /* 0x000e620000004200 */
[C---:B------:R-:W-:Y:S03]  /*5ac0*/  LEA R206, P0, R160.reuse, R186, 0x2 ;  /* 0x000000baa0ce7211 */ /* 0x040fe600078010ff */
[----:B------:R-:W-:Y:S01]  /*5ad0*/  LDSM.16.M88.4 R144, [R180] ;  /* 0x00000000b490783b */ /* 0x000fe20000000200 */
[----:B------:R-:W-:Y:S01]  /*5ae0*/  LEA.HI.X.SX32 R201, R160, R187, 0x2, P0 ;  /* 0x000000bba0c97211 */ /* 0x000fe200000f16ff */
[----:B------:R-:W-:Y:S02]  /*5af0*/  IMAD.MOV.U32 R160, RZ, RZ, c[0x0][0x22c] ;  /* 0x00008b00ffa07624 */ /* 0x000fe400078e00ff */
[----:B------:R-:W1:Y:S02]  /*5b00*/  LDSM.16.MT88.4 R148, [R0+0x9800] ;  /* 0x009800000094783b */ /* 0x000e640000004200 */
[----:B------:R-:W-:Y:S02]  /*5b10*/  IMAD R160, R160, c[0x0][0x1c0], RZ ;  /* 0x00007000a0a07a24 */ /* 0x000fe400078e02ff */
[----:B------:R-:W1:Y:S02]  /*5b20*/  LDSM.16.MT88.4 R152, [R0+0xb800] ;  /* 0x00b800000098783b */ /* 0x000e640000004200 */
[----:B------:R-:W-:Y:S01]  /*5b30*/  IMAD R160, R160, 0x30, RZ ;  /* 0x00000030a0a07824 */ /* 0x000fe200078e02ff */
[C---:B--2---:R-:W-:Y:S01]  /*5b40*/  HMMA.16816.F32 R4, R24.reuse, R8, RZ ;  /* 0x000000081804723c */ /* 0x044fe200000018ff */
[----:B------:R-:W-:Y:S07]  /*5b50*/  LDSM.16.MT88.4 R156, [R0+0xbc00] ;  /* 0x00bc0000009c783b */ /* 0x000fee0000004200 */
[C---:B------:R-:W-:Y:S08]  /*5b60*/  HMMA.16816.F32 R8, R24.reuse, R10, RZ ;  /* 0x0000000a1808723c */ /* 0x040ff000000018ff */
[C---:B---3--:R-:W-:Y:S08]  /*5b70*/  HMMA.16816.F32 R12, R24.reuse, R16, RZ ;  /* 0x00000010180c723c */ /* 0x048ff000000018ff */
[C---:B------:R-:W-:Y:S08]  /*5b80*/  HMMA.16816.F32 R16, R24.reuse, R18, RZ ;  /* 0x000000121810723c */ /* 0x040ff000000018ff */
[C---:B----4-:R-:W-:Y:S08]  /*5b90*/  HMMA.16816.F32 R20, R24.reuse, R28, RZ ;  /* 0x0000001c1814723c */ /* 0x050ff000000018ff */
[----:B------:R-:W-:Y:S01]  /*5ba0*/  HMMA.16816.F32 R24, R24, R30, RZ ;  /* 0x0000001e1818723c */ /* 0x000fe200000018ff */
[----:B------:R-:W2:Y:S07]  /*5bb0*/  LDSM.16.MT88.4 R28, [R0+0xd800] ;  /* 0x00d80000001c783b */ /* 0x000eae0000004200 */
[C---:B-1----:R-:W-:Y:S08]  /*5bc0*/  HMMA.16816.F32 R4, R32.reuse, R132, R4 ;  /* 0x000000842004723c */ /* 0x042ff00000001804 */
[C---:B------:R-:W-:Y:S01]  /*5bd0*/  HMMA.16816.F32 R8, R32.reuse, R134, R8 ;  /* 0x000000862008723c */ /* 0x040fe20000001808 */
[----:B------:R-:W-:Y:S07]  /*5be0*/  LDSM.16.M88.4 R132, [R179] ;  /* 0x00000000b384783b */ /* 0x000fee0000000200 */
[C---:B------:R-:W-:Y:S08]  /*5bf0*/  HMMA.16816.F32 R12, R32.reuse, R136, R12 ;  /* 0x00000088200c723c */ /* 0x040ff0000000180c */
[C---:B------:R-:W-:Y:S01]  /*5c00*/  HMMA.16816.F32 R16, R32.reuse, R138, R16 ;  /* 0x0000008a2010723c */ /* 0x040fe20000001810 */
[----:B------:R-:W1:Y:S07]  /*5c10*/  LDSM.16.MT88.4 R136, [R0+0x9c00] ;  /* 0x009c00000088783b */ /* 0x000e6e0000004200 */
[C---:B------:R-:W-:Y:S08]  /*5c20*/  HMMA.16816.F32 R20, R32.reuse, R140, R20 ;  /* 0x0000008c2014723c */ /* 0x040ff00000001814 */
[----:B------:R-:W-:Y:S01]  /*5c30*/  HMMA.16816.F32 R24, R32, R142, R24 ;  /* 0x0000008e2018723c */ /* 0x000fe20000001818 */
[----:B------:R-:W3:Y:S04]  /*5c40*/  LDSM.16.MT88.4 R32, [R0+0xdc00] ;  /* 0x00dc00000020783b */ /* 0x000ee80000004200 */
[----:B------:R-:W-:Y:S03]  /*5c50*/  LDSM.16.M88.4 R140, [R177+0x2000] ;  /* 0x00200000b18c783b */ /* 0x000fe60000000200 */
[C---:B------:R-:W-:Y:S08]  /*5c60*/  HMMA.16816.F32 R4, R144.reuse, R148, R4 ;  /* 0x000000949004723c */ /* 0x040ff00000001804 */
[C---:B------:R-:W-:Y:S01]  /*5c70*/  HMMA.16816.F32 R8, R144.reuse, R150, R8 ;  /* 0x000000969008723c */ /* 0x040fe20000001808 */
[----:B------:R-:W4:Y:S07]  /*5c80*/  LDSM.16.MT88.4 R148, [R0+0xa000] ;  /* 0x00a000000094783b */ /* 0x000f2e0000004200 */
[C---:B------:R-:W-:Y:S08]  /*5c90*/  HMMA.16816.F32 R12, R144.reuse, R152, R12 ;  /* 0x00000098900c723c */ /* 0x040ff0000000180c */
[C---:B------:R-:W-:Y:S01]  /*5ca0*/  HMMA.16816.F32 R16, R144.reuse, R154, R16 ;  /* 0x0000009a9010723c */ /* 0x040fe20000001810 */
[----:B------:R-:W3:Y:S07]  /*5cb0*/  LDSM.16.MT88.4 R152, [R0+0xc000] ;  /* 0x00c000000098783b */ /* 0x000eee0000004200 */
[C---:B--2---:R-:W-:Y:S08]  /*5cc0*/  HMMA.16816.F32 R20, R144.reuse, R28, R20 ;  /* 0x0000001c9014723c */ /* 0x044ff00000001814 */
[----:B------:R-:W-:Y:S01]  /*5cd0*/  HMMA.16816.F32 R24, R144, R30, R24 ;  /* 0x0000001e9018723c */ /* 0x000fe20000001818 */
[----:B------:R-:W2:Y:S04]  /*5ce0*/  LDSM.16.MT88.4 R28, [R0+0xe000] ;  /* 0x00e00000001c783b */ /* 0x000ea80000004200 */
[----:B------:R-:W-:Y:S03]  /*5cf0*/  LDSM.16.MT88.4 R144, [R0+0xa400] ;  /* 0x00a400000090783b */ /* 0x000fe60000004200 */
[C---:B-1----:R-:W-:Y:S08]  /*5d00*/  HMMA.16816.F32 R4, R132.reuse, R136, R4 ;  /* 0x000000888404723c */ /* 0x042ff00000001804 */
[C---:B------:R-:W-:Y:S01]  /*5d10*/  HMMA.16816.F32 R8, R132.reuse, R138, R8 ;  /* 0x0000008a8408723c */ /* 0x040fe20000001808 */
[----:B------:R-:W1:Y:S07]  /*5d20*/  LDSM.16.M88.4 R136, [R178+0x2000] ;  /* 0x00200000b288783b */ /* 0x000e6e0000000200 */
[C---:B------:R-:W-:Y:S08]  /*5d30*/  HMMA.16816.F32 R12, R132.reuse, R156, R12 ;  /* 0x0000009c840c723c */ /* 0x040ff0000000180c */
[C---:B------:R-:W-:Y:S01]  /*5d40*/  HMMA.16816.F32 R16, R132.reuse, R158, R16 ;  /* 0x0000009e8410723c */ /* 0x040fe20000001810 */
[----:B------:R-:W1:Y:S07]  /*5d50*/  LDSM.16.MT88.4 R156, [R0+0xc400] ;  /* 0x00c40000009c783b */ /* 0x000e6e0000004200 */
[C---:B---3--:R-:W-:Y:S08]  /*5d60*/  HMMA.16816.F32 R20, R132.reuse, R32, R20 ;  /* 0x000000208414723c */ /* 0x048ff00000001814 */
[----:B------:R-:W-:Y:S01]  /*5d70*/  HMMA.16816.F32 R24, R132, R34, R24 ;  /* 0x000000228418723c */ /* 0x000fe20000001818 */
[----:B------:R-:W3:Y:S04]  /*5d80*/  LDSM.16.MT88.4 R32, [R0+0xe400] ;  /* 0x00e400000020783b */ /* 0x000ee80000004200 */
[----:B------:R-:W-:Y:S03]  /*5d90*/  LDSM.16.M88.4 R132, [R180+0x2000] ;  /* 0x00200000b484783b */ /* 0x000fe60000000200 */
[C---:B----4-:R-:W-:Y:S08]  /*5da0*/  HMMA.16816.F32 R4, R140.reuse, R148, R4 ;  /* 0x000000948c04723c */ /* 0x050ff00000001804 */
        /* <DEDUP_REMOVED lines=14> */
[----:B------:R-:W1:Y:S07]  /*5e90*/  LDSM.16.MT88.4 R156, [R0+0xcc00] ;  /* 0x00cc0000009c783b */ /* 0x000e6e0000004200 */
[C---:B---3--:R-:W-:Y:S08]  /*5ea0*/  HMMA.16816.F32 R20, R136.reuse, R32, R20 ;  /* 0x000000208814723c */ /* 0x048ff00000001814 */
[----:B------:R-:W-:Y:S01]  /*5eb0*/  HMMA.16816.F32 R24, R136, R34, R24 ;  /* 0x000000228818723c */ /* 0x000fe20000001818 */
[----:B------:R3:W1:Y:S04]  /*5ec0*/  LDSM.16.MT88.4 R32, [R0+0xec00] ;  /* 0x00ec00000020783b */ /* 0x0006680000004200 */
[----:B------:R-:W-:Y:S03]  /*5ed0*/  LDSM.16.MT88.4 R136, [R2+0x18800] ;  /* 0x018800000288783b */ /* 0x000fe60000004200 */
[C---:B----4-:R-:W-:Y:S08]  /*5ee0*/  HMMA.16816.F32 R4, R132.reuse, R148, R4 ;  /* 0x000000948404723c */ /* 0x050ff00000001804 */
[C---:B------:R-:W-:Y:S08]  /*5ef0*/  HMMA.16816.F32 R8, R132.reuse, R150, R8 ;  /* 0x000000968408723c */ /* 0x040ff00000001808 */
[C---:B------:R-:W-:Y:S04]  /*5f00*/  HMMA.16816.F32 R12, R132.reuse, R152, R12 ;  /* 0x00000098840c723c */ /* 0x040fe8000000180c */
[C---:B---3--:R-:W-:Y:S04]  /*5f10*/  IMAD.IADD R0, R217.reuse, 0x1, R243 ;  /* 0x00000001d9007824 */ /* 0x048fe800078e02f3 */
[C---:B------:R-:W-:Y:S08]  /*5f20*/  HMMA.16816.F32 R16, R132.reuse, R154, R16 ;  /* 0x0000009a8410723c */ /* 0x040ff00000001810 */
[C---:B--2---:R-:W-:Y:S07]  /*5f30*/  HMMA.16816.F32 R20, R132.reuse, R28, R20 ;  /* 0x0000001c8414723c */ /* 0x044fee0000001814 */
[----:B------:R-:W-:Y:S01]  /*5f40*/  IMAD.MOV.U32 R28, RZ, RZ, R206 ;  /* 0x000000ffff1c7224 */ /* 0x000fe200078e00ce */
[----:B------:R-:W-:Y:S04]  /*5f50*/  HMMA.16816.F32 R24, R132, R30, R24 ;  /* 0x0000001e8418723c */ /* 0x000fe80000001818 */
[----:B------:R-:W-:Y:S03]  /*5f60*/  IMAD.MOV.U32 R29, RZ, RZ, R201 ;  /* 0x000000ffff1d7224 */ /* 0x000fe600078e00c9 */
[CC--:B------:R-:W-:Y:S01]  /*5f70*/  LEA R30, P1, R217.reuse, R28.reuse, 0x2 ;  /* 0x0000001cd91e7211 */ /* 0x0c0fe200078210ff */
[C---:B-1----:R-:W-:Y:S05]  /*5f80*/  HMMA.16816.F32 R4, R140.reuse, R144, R4 ;  /* 0x000000908c04723c */ /* 0x042fea0000001804 */
[-C--:B------:R-:W-:Y:S02]  /*5f90*/  LEA.HI.X.SX32 R31, R217, R29.reuse, 0x2, P1 ;  /* 0x0000001dd91f7211 */ /* 0x080fe400008f16ff */
[----:B------:R-:W-:Y:S01]  /*5fa0*/  @P6 IADD3 R132, R218, -0x40, RZ ;  /* 0xffffffc0da846810 */ /* 0x000fe20007ffe0ff */
[C---:B------:R-:W-:Y:S04]  /*5fb0*/  HMMA.16816.F32 R8, R140.reuse, R146, R8 ;  /* 0x000000928c08723c */ /* 0x040fe80000001808 */
[----:B------:R-:W-:Y:S04]  /*5fc0*/  @P6 IMAD.WIDE R132, R132, 0x4, R210 ;  /* 0x0000000484846825 */ /* 0x000fe800078e02d2 */
[C---:B------:R-:W-:Y:S01]  /*5fd0*/  HMMA.16816.F32 R12, R140.reuse, R156, R12 ;  /* 0x0000009c8c0c723c */ /* 0x040fe2000000180c */
[----:B------:R1:W5:Y:S04]  /*5fe0*/  @P6 LDG.E R213, [R132.64] ;  /* 0x0000000684d56981 */ /* 0x000368000c1e1900 */
[----:B------:R1:W5:Y:S03]  /*5ff0*/  @P6 LDG.E R214, [R132.64+0x20] ;  /* 0x0000200684d66981 */ /* 0x000366000c1e1900 */
[C---:B------:R-:W-:Y:S01]  /*6000*/  HMMA.16816.F32 R16, R140.reuse, R158, R16 ;  /* 0x0000009e8c10723c */ /* 0x040fe20000001810 */
[----:B------:R1:W5:Y:S04]  /*6010*/  @P6 LDG.E R209, [R132.64+0x80] ;  /* 0x0000800684d16981 */ /* 0x000368000c1e1900 */
[----:B------:R1:W5:Y:S03]  /*6020*/  @P6 LDG.E R212, [R132.64+0xa0] ;  /* 0x0000a00684d46981 */ /* 0x000366000c1e1900 */
[C---:B------:R-:W-:Y:S01]  /*6030*/  HMMA.16816.F32 R20, R140.reuse, R32, R20 ;  /* 0x000000208c14723c */ /* 0x040fe20000001814 */
[----:B------:R2:W-:Y:S04]  /*6040*/  RED.E.ADD.F32.FTZ.RN.STRONG.GPU [R28.64], R4 ;  /* 0x000000041c00798e */ /* 0x0005e8000c10e786 */
[----:B------:R3:W-:Y:S02]  /*6050*/  RED.E.ADD.F32.FTZ.RN.STRONG.GPU [R30.64], R5 ;  /* 0x000000051e00798e */ /* 0x0007e4000c10e786 */
[CC--:B------:R-:W-:Y:S01]  /*6060*/  LEA R32, P0, R245.reuse, R28.reuse, 0x2 ;  /* 0x0000001cf5207211 */ /* 0x0c0fe200078010ff */
[----:B------:R-:W-:Y:S01]  /*6070*/  HMMA.16816.F32 R24, R140, R34, R24 ;  /* 0x000000228c18723c */ /* 0x000fe20000001818 */
[----:B------:R-:W-:Y:S03]  /*6080*/  LDSM.16.MT88.4 R140, [R3+0x1c00] ;  /* 0x001c0000038c783b */ /* 0x000fe60000004200 */
[-C--:B------:R-:W-:Y:S03]  /*6090*/  LEA.HI.X.SX32 R33, R245, R29.reuse, 0x2, P0 ;  /* 0x0000001df5217211 */ /* 0x080fe600000f16ff */
[CC--:B------:R-:W-:Y:S02]  /*60a0*/  LEA R34, P0, R162.reuse, R28.reuse, 0x2 ;  /* 0x0000001ca2227211 */ /* 0x0c0fe400078010ff */
[----:B------:R4:W-:Y:S03]  /*60b0*/  RED.E.ADD.F32.FTZ.RN.STRONG.GPU [R32.64], R6 ;  /* 0x000000062000798e */ /* 0x0009e6000c10e786 */
[-C--:B------:R-:W-:Y:S02]  /*60c0*/  LEA.HI.X.SX32 R35, R162, R29.reuse, 0x2, P0 ;  /* 0x0000001da2237211 */ /* 0x080fe400000f16ff */
[CC--:B-1----:R-:W-:Y:S04]  /*60d0*/  LEA R132, P1, R163.reuse, R28.reuse, 0x2 ;  /* 0x0000001ca3847211 */ /* 0x0c2fe800078210ff */
[-C--:B------:R-:W-:Y:S02]  /*60e0*/  LEA.HI.X.SX32 R133, R163, R29.reuse, 0x2, P1 ;  /* 0x0000001da3857211 */ /* 0x080fe400008f16ff */
[CC--:B--2---:R-:W-:Y:S03]  /*60f0*/  LEA R4, P1, R160.reuse, R28.reuse, 0x2 ;  /* 0x0000001ca0047211 */ /* 0x0c4fe600078210ff */
[----:B------:R1:W-:Y:S01]  /*6100*/  RED.E.ADD.F32.FTZ.RN.STRONG.GPU [R132.64], R7 ;  /* 0x000000078400798e */ /* 0x0003e2000c10e786 */
[-C--:B---3--:R-:W-:Y:S03]  /*6110*/  LEA.HI.X.SX32 R5, R160, R29.reuse, 0x2, P1 ;  /* 0x0000001da0057211 */ /* 0x088fe600008f16ff */
[----:B------:R2:W-:Y:S04]  /*6120*/  RED.E.ADD.F32.FTZ.RN.STRONG.GPU [R34.64], R8 ;  /* 0x000000082200798e */ /* 0x0005e8000c10e786 */
[----:B------:R-:W-:Y:S01]  /*6130*/  LDSM.16.MT88.4 R132, [R2+0x17800] ;  /* 0x017800000284783b */ /* 0x000fe20000004200 */
[CC--:B----4-:R-:W-:Y:S02]  /*6140*/  LEA R32, P2, R161.reuse, R28.reuse, 0x2 ;  /* 0x0000001ca1207211 */ /* 0x0d0fe400078410ff */
[CC--:B------:R-:W-:Y:S02]  /*6150*/  LEA R6, P0, R252.reuse, R28.reuse, 0x2 ;  /* 0x0000001cfc067211 */ /* 0x0c0fe400078010ff */
[-C--:B------:R-:W-:Y:S05]  /*6160*/  LEA.HI.X.SX32 R33, R161, R29.reuse, 0x2, P2 ;  /* 0x0000001da1217211 */ /* 0x080fea00010f16ff */
[----:B------:R3:W-:Y:S04]  /*6170*/  RED.E.ADD.F32.FTZ.RN.STRONG.GPU [R32.64], R9 ;  /* 0x000000092000798e */ /* 0x0007e8000c10e786 */
[----:B------:R4:W-:Y:S01]  /*6180*/  RED.E.ADD.F32.FTZ.RN.STRONG.GPU [R4.64], R10 ;  /* 0x0000000a0400798e */ /* 0x0009e2000c10e786 */
[-C--:B-1----:R-:W-:Y:S02]  /*6190*/  LEA.HI.X.SX32 R7, R252, R29.reuse, 0x2, P0 ;  /* 0x0000001dfc077211 */ /* 0x082fe400000f16ff */
[-C--:B--2---:R-:W-:Y:S03]  /*61a0*/  LEA R8, P2, R223, R28.reuse, 0x2 ;  /* 0x0000001cdf087211 */ /* 0x084fe600078410ff */
[----:B------:R1:W-:Y:S04]  /*61b0*/  RED.E.ADD.F32.FTZ.RN.STRONG.GPU [R6.64], R11 ;  /* 0x0000000b0600798e */ /* 0x0003e8000c10e786 */
[----:B------:R2:W-:Y:S04]  /*61c0*/  RED.E.ADD.F32.FTZ.RN.STRONG.GPU [R28.64+0x80], R12 ;  /* 0x0000800c1c00798e */ /* 0x0005e8000c10e786 */
[----:B------:R2:W-:Y:S01]  /*61d0*/  RED.E.ADD.F32.FTZ.RN.STRONG.GPU [R30.64+0x80], R13 ;  /* 0x0000800d1e00798e */ /* 0x0005e2000c10e786 */
[-C--:B---3--:R-:W-:Y:S02]  /*61e0*/  LEA R32, P1, R243, R28.reuse, 0x2 ;  /* 0x0000001cf3207211 */ /* 0x088fe400078210ff */
[-C--:B------:R-:W-:Y:S02]  /*61f0*/  LEA.HI.X.SX32 R9, R223, R29.reuse, 0x2, P2 ;  /* 0x0000001ddf097211 */ /* 0x080fe400010f16ff */
[CC--:B----4-:R-:W-:Y:S02]  /*6200*/  LEA R4, P0, R248.reuse, R28.reuse, 0x2 ;  /* 0x0000001cf8047211 */ /* 0x0d0fe400078010ff */
[-C--:B------:R-:W-:Y:S02]  /*6210*/  LEA.HI.X.SX32 R33, R243, R29.reuse, 0x2, P1 ;  /* 0x0000001df3217211 */ /* 0x080fe400008f16ff */
[-C--:B------:R-:W-:Y:S02]  /*6220*/  LEA.HI.X.SX32 R5, R248, R29.reuse, 0x2, P0 ;  /* 0x0000001df8057211 */ /* 0x080fe400000f16ff */
[-C--:B------:R-:W-:Y:S02]  /*6230*/  LEA R10, P0, R0, R28.reuse, 0x2 ;  /* 0x0000001c000a7211 */ /* 0x080fe400078010ff */
[-C--:B-1----:R-:W-:Y:S01]  /*6240*/  LEA R6, P1, R222, R28.reuse, 0x2 ;  /* 0x0000001cde067211 */ /* 0x082fe200078210ff */
[----:B------:R1:W-:Y:S01]  /*6250*/  RED.E.ADD.F32.FTZ.RN.STRONG.GPU [R4.64], R14 ;  /* 0x0000000e0400798e */ /* 0x0003e2000c10e786 */
[-C--:B------:R-:W-:Y:S01]  /*6260*/  LEA.HI.X.SX32 R11, R0, R29.reuse, 0x2, P0 ;  /* 0x0000001d000b7211 */ /* 0x080fe200000f16ff */
[----:B------:R-:W-:Y:S01]  /*6270*/  IMAD.IADD R0, R217, 0x1, R242 ;  /* 0x00000001d9007824 */ /* 0x000fe200078e02f2 */
[-C--:B------:R-:W-:Y:S01]  /*6280*/  LEA.HI.X.SX32 R7, R222, R29.reuse, 0x2, P1 ;  /* 0x0000001dde077211 */ /* 0x080fe200008f16ff */
[----:B------:R-:W-:Y:S01]  /*6290*/  RED.E.ADD.F32.FTZ.RN.STRONG.GPU [R32.64], R15 ;  /* 0x0000000f2000798e */ /* 0x000fe2000c10e786 */
[CC--:B--2---:R-:W-:Y:S03]  /*62a0*/  LEA R12, P4, R242.reuse, R28.reuse, 0x2 ;  /* 0x0000001cf20c7211 */ /* 0x0c4fe600078810ff */
[----:B------:R2:W-:Y:S01]  /*62b0*/  RED.E.ADD.F32.FTZ.RN.STRONG.GPU [R10.64], R16 ;  /* 0x000000100a00798e */ /* 0x0005e2000c10e786 */
[-C--:B------:R-:W-:Y:S03]  /*62c0*/  LEA.HI.X.SX32 R13, R242, R29.reuse, 0x2, P4 ;  /* 0x0000001df20d7211 */ /* 0x080fe600020f16ff */
[----:B------:R3:W-:Y:S04]  /*62d0*/  RED.E.ADD.F32.FTZ.RN.STRONG.GPU [R8.64], R17 ;  /* 0x000000110800798e */ /* 0x0007e8000c10e786 */
[----:B------:R4:W-:Y:S04]  /*62e0*/  RED.E.ADD.F32.FTZ.RN.STRONG.GPU [R6.64], R18 ;  /* 0x000000120600798e */ /* 0x0009e8000c10e786 */
[----:B------:R-:W-:Y:S01]  /*62f0*/  LDSM.16.MT88.4 R32, [R2+0x15800] ;  /* 0x015800000220783b */ /* 0x000fe20000004200 */
[CC--:B-1----:R-:W-:Y:S04]  /*6300*/  LEA R4, P0, R225.reuse, R28.reuse, 0x2 ;  /* 0x0000001ce1047211 */ /* 0x0c2fe800078010ff */
[-C--:B------:R-:W-:Y:S02]  /*6310*/  LEA.HI.X.SX32 R5, R225, R29.reuse, 0x2, P0 ;  /* 0x0000001de1057211 */ /* 0x080fe400000f16ff */
[CC--:B------:R-:W-:Y:S02]  /*6320*/  LEA R14, P0, R247.reuse, R28.reuse, 0x2 ;  /* 0x0000001cf70e7211 */ /* 0x0c0fe400078010ff */
[-C--:B--2---:R-:W-:Y:S01]  /*6330*/  LEA R10, P3, R0, R28.reuse, 0x2 ;  /* 0x0000001c000a7211 */ /* 0x084fe200078610ff */
[----:B------:R1:W-:Y:S01]  /*6340*/  RED.E.ADD.F32.FTZ.RN.STRONG.GPU [R4.64], R19 ;  /* 0x000000130400798e */ /* 0x0003e2000c10e786 */
[-C--:B------:R-:W-:Y:S02]  /*6350*/  LEA.HI.X.SX32 R15, R247, R29.reuse, 0x2, P0 ;  /* 0x0000001df70f7211 */ /* 0x080fe400000f16ff */
[-C--:B---3--:R-:W-:Y:S01]  /*6360*/  LEA R8, P2, R220, R28.reuse, 0x2 ;  /* 0x0000001cdc087211 */ /* 0x088fe200078410ff */
[----:B------:R-:W-:Y:S01]  /*6370*/  RED.E.ADD.F32.FTZ.RN.STRONG.GPU [R28.64+0x100], R20 ;  /* 0x000100141c00798e */ /* 0x000fe2000c10e786 */
[-C--:B------:R-:W-:Y:S02]  /*6380*/  LEA.HI.X.SX32 R11, R0, R29.reuse, 0x2, P3 ;  /* 0x0000001d000b7211 */ /* 0x080fe400018f16ff */
[CC--:B----4-:R-:W-:Y:S01]  /*6390*/  LEA R6, P1, R219.reuse, R28.reuse, 0x2 ;  /* 0x0000001cdb067211 */ /* 0x0d0fe200078210ff */
[----:B------:R-:W-:Y:S01]  /*63a0*/  RED.E.ADD.F32.FTZ.RN.STRONG.GPU [R30.64+0x100], R21 ;  /* 0x000100151e00798e */ /* 0x000fe2000c10e786 */
[-C--:B------:R-:W-:Y:S02]  /*63b0*/  LEA.HI.X.SX32 R9, R220, R29.reuse, 0x2, P2 ;  /* 0x0000001ddc097211 */ /* 0x080fe400010f16ff */
[-C--:B------:R-:W-:Y:S01]  /*63c0*/  LEA.HI.X.SX32 R7, R219, R29.reuse, 0x2, P1 ;  /* 0x0000001ddb077211 */ /* 0x080fe200008f16ff */
[----:B------:R-:W-:Y:S01]  /*63d0*/  RED.E.ADD.F32.FTZ.RN.STRONG.GPU [R14.64], R22 ;  /* 0x000000160e00798e */ /* 0x000fe2000c10e786 */
[C---:B------:R-:W-:Y:S02]  /*63e0*/  LOP3.LUT R0, R196.reuse, 0x1, RZ, 0xc0, !PT ;  /* 0x00000001c4007812 */ /* 0x040fe400078ec0ff */
[----:B------:R-:W-:Y:S01]  /*63f0*/  ISETP.GT.AND P3, PT, R196, RZ, PT ;  /* 0x000000ffc400720c */ /* 0x000fe20003f64270 */
[----:B------:R-:W-:Y:S01]  /*6400*/  RED.E.ADD.F32.FTZ.RN.STRONG.GPU [R12.64], R23 ;  /* 0x000000170c00798e */ /* 0x000fe2000c10e786 */
[----:B------:R-:W-:Y:S03]  /*6410*/  @P6 IADD3 R216, P1, R216, -0x100, RZ ;  /* 0xffffff00d8d86810 */ /* 0x000fe60007f3e0ff */
[----:B------:R-:W-:Y:S01]  /*6420*/  RED.E.ADD.F32.FTZ.RN.STRONG.GPU [R10.64], R24 ;  /* 0x000000180a00798e */ /* 0x000fe2000c10e786 */
[----:B------:R-:W-:Y:S03]  /*6430*/  @P6 IADD3.X R215, R215, -0x1, RZ, P1, !PT ;  /* 0xffffffffd7d76810 */ /* 0x000fe60000ffe4ff */
[----:B------:R-:W-:Y:S01]  /*6440*/  RED.E.ADD.F32.FTZ.RN.STRONG.GPU [R8.64], R25 ;  /* 0x000000190800798e */ /* 0x000fe2000c10e786 */
[C---:B-1----:R-:W-:Y:S03]  /*6450*/  LEA R4, P0, R224.reuse, R28, 0x2 ;  /* 0x0000001ce0047211 */ /* 0x042fe600078010ff */
[----:B------:R-:W-:Y:S01]  /*6460*/  RED.E.ADD.F32.FTZ.RN.STRONG.GPU [R6.64], R26 ;  /* 0x0000001a0600798e */ /* 0x000fe2000c10e786 */
[----:B------:R-:W-:Y:S03]  /*6470*/  LEA.HI.X.SX32 R5, R224, R29, 0x2, P0 ;  /* 0x0000001de0057211 */ /* 0x000fe600000f16ff */
[----:B------:R-:W-:Y:S01]  /*6480*/  LDSM.16.MT88.4 R8, [R3] ;  /* 0x000000000308783b */ /* 0x000fe20000004200 */
[----:B------:R-:W-:Y:S02]  /*6490*/  ISETP.NE.U32.AND P0, PT, R0, 0x1, PT ;  /* 0x000000010000780c */ /* 0x000fe40003f05070 */
[C---:B------:R-:W-:Y:S01]  /*64a0*/  IADD3 R0, R3.reuse, -0x3000, RZ ;  /* 0xffffd00003007810 */ /* 0x040fe20007ffe0ff */
[----:B------:R-:W-:Y:S04]  /*64b0*/  RED.E.ADD.F32.FTZ.RN.STRONG.GPU [R4.64], R27 ;  /* 0x0000001b0400798e */ /* 0x000fe8000c10e786 */
[----:B------:R-:W1:Y:S04]  /*64c0*/  LDSM.16.MT88.4 R4, [R2+0x15000] ;  /* 0x015000000204783b */ /* 0x000e680000004200 */
[----:B------:R-:W2:Y:S02]  /*64d0*/  LDSM.16.MT88.4 R12, [R2+0x17000] ;  /* 0x01700000020c783b */ /* 0x000ea40000004200 */
[----:B------:R-:W-:Y:S02]  /*64e0*/  @P0 IADD3 R0, R3, 0x3000, RZ ;  /* 0x0000300003000810 */ /* 0x000fe40007ffe0ff */
[----:B------:R-:W3:Y:S04]  /*64f0*/  LDSM.16.MT88.4 R16, [R3+0x1000] ;  /* 0x001000000310783b */ /* 0x000ee80000004200 */
[----:B------:R-:W4:Y:S04]  /*6500*/  LDSM.16.MT88.4 R28, [R3+0x2000] ;  /* 0x00200000031c783b */ /* 0x000f280000004200 */
[----:B------:R-:W3:Y:S04]  /*6510*/  LDSM.16.MT88.4 R20, [R3+0x400] ;  /* 0x000400000314783b */ /* 0x000ee80000004200 */
        /* <DEDUP_REMOVED lines=46> */
[----:B------:R-:W-:Y:S07]  /*6800*/  HMMA.16816.F32 R128, R4, R22, R128 ;  /* 0x000000160480723c */ /* 0x000fee0000001880 */
[----:B------:R-:W-:Y:S01]  /*6810*/  @P6 IADD3 R5, P2, R210, -0x100, RZ ;  /* 0xffffff00d2056810 */ /* 0x000fe20007f5e0ff */
[-C--:B-1----:R-:W-:Y:S05]  /*6820*/  HMMA.16816.F32 R84, R24, R132.reuse, R84 ;  /* 0x000000841854723c */ /* 0x082fea0000001854 */
[----:B------:R-:W-:Y:S01]  /*6830*/  IADD3 R6, R196, -0x1, RZ ;  /* 0xffffffffc4067810 */ /* 0x000fe20007ffe0ff */
[----:B------:R-:W-:Y:S01]  /*6840*/  @P6 IMAD.MOV.U32 R210, RZ, RZ, R5 ;  /* 0x000000ffffd26224 */ /* 0x000fe200078e0005 */
[----:B------:R-:W-:Y:S01]  /*6850*/  @P6 IADD3.X R4, R211, -0x1, RZ, P2, !PT ;  /* 0xffffffffd3046810 */ /* 0x000fe200017fe4ff */
[C---:B------:R-:W-:Y:S04]  /*6860*/  HMMA.16816.F32 R88, R136.reuse, R132, R88 ;  /* 0x000000848858723c */ /* 0x040fe80000001858 */
[----:B------:R-:W-:Y:S02]  /*6870*/  IMAD.MOV.U32 R196, RZ, RZ, R6 ;  /* 0x000000ffffc47224 */ /* 0x000fe400078e0006 */
[----:B------:R-:W-:Y:S02]  /*6880*/  @P6 IMAD.MOV.U32 R211, RZ, RZ, R4 ;  /* 0x000000ffffd36224 */ /* 0x000fe400078e0004 */
        /* <DEDUP_REMOVED lines=11> */
[----:B------:R-:W-:Y:S01]  /*6940*/  BAR.SYNC.DEFER_BLOCKING 0x0 ;  /* 0x0000000000007b1d */ /* 0x000fe20000010000 */
[----:B------:R-:W-:Y:S01]  /*6950*/  FMUL.FTZ R132, R48, c[0x0][0x2dc] ;  /* 0x0000b70030847a20 */ /* 0x000fe20000410000 */
[----:B------:R-:W-:Y:S01]  /*6960*/  ISETP.NE.AND P0, PT, R249, -0x1, PT ;  /* 0xfffffffff900780c */ /* 0x000fe20003f05270 */
[----:B------:R-:W-:-:S02]  /*6970*/  FMUL.FTZ R48, R46, c[0x0][0x2dc] ;  /* 0x0000b7002e307a20 */ /* 0x000fc40000410000 */
[----:B------:R-:W-:Y:S01]  /*6980*/  FMUL.FTZ R18, R47, c[0x0][0x2dc] ;  /* 0x0000b7002f127a20 */ /* 0x000fe20000410000 */
[----:B------:R-:W1:Y:S01]  /*6990*/  S2R R144, SR_CTAID.Y ;  /* 0x0000000000907919 */ /* 0x000e620000002600 */
        /* <DEDUP_REMOVED lines=15> */
[----:B------:R-:W-:Y:S01]  /*6a90*/  STS [R238], R47 ;  /* 0x0000002fee007388 */ /* 0x000fe20000000800 */
[----:B------:R-:W-:Y:S01]  /*6aa0*/  FMUL.FTZ R43, R97, c[0x0][0x2e0] ;  /* 0x0000b800612b7a20 */ /* 0x000fe20000410000 */
[----:B------:R-:W-:Y:S01]  /*6ab0*/  F2FP.PACK_AB R19, R19, R49 ;  /* 0x000000311313723e */ /* 0x000fe200000000ff */
[----:B------:R-:W-:Y:S01]  /*6ac0*/  FMUL.FTZ R98, R98, c[0x0][0x2e0] ;  /* 0x0000b80062627a20 */ /* 0x000fe20000410000 */
[----:B------:R-:W-:Y:S01]  /*6ad0*/  STS [R238+0x200], R46 ;  /* 0x0002002eee007388 */ /* 0x000fe20000000800 */
[----:B------:R-:W-:Y:S01]  /*6ae0*/  FMUL.FTZ R42, R99, c[0x0][0x2e0] ;  /* 0x0000b800632a7a20 */ /* 0x000fe20000410000 */
[----:B------:R-:W-:Y:S01]  /*6af0*/  F2FP.PACK_AB R43, R43, R96 ;  /* 0x000000602b2b723e */ /* 0x000fe200000000ff */
[----:B------:R-:W-:-:S02]  /*6b00*/  FMUL.FTZ R134, R40, c[0x0][0x2dc] ;  /* 0x0000b70028867a20 */ /* 0x000fc40000410000 */
        /* <DEDUP_REMOVED lines=14> */
[----:B------:R-:W-:Y:S01]  /*6bf0*/  STS [R238+0x1000], R45 ;  /* 0x0010002dee007388 */ /* 0x000fe20000000800 */
        /* <DEDUP_REMOVED lines=139> */
[----:B------:R-:W-:-:S02]  /*74b0*/  F2FP.PACK_AB R3, R3, R76 ;  /* 0x0000004c0303723e */ /* 0x000fc400000000ff */
[----:B------:R-:W-:Y:S02]  /*74c0*/  STS [R239+0x9000], R11 ;  /* 0x0090000bef007388 */ /* 0x000fe40000000800 */
[----:B------:R-:W-:Y:S02]  /*74d0*/  F2FP.PACK_AB R0, R0, R78 ;  /* 0x0000004e0000723e */ /* 0x000fe400000000ff */
[----:B------:R-:W-:Y:S04]  /*74e0*/  STS [R239+0x9200], R10 ;  /* 0x0092000aef007388 */ /* 0x000fe80000000800 */
[----:B------:R-:W-:Y:S04]  /*74f0*/  STS [R238+0xa000], R9 ;  /* 0x00a00009ee007388 */ /* 0x000fe80000000800 */
[----:B------:R-:W-:Y:S04]  /*7500*/  STS [R238+0xa200], R8 ;  /* 0x00a20008ee007388 */ /* 0x000fe80000000800 */
[----:B------:R-:W-:Y:S04]  /*7510*/  STS [R239+0xa000], R5 ;  /* 0x00a00005ef007388 */ /* 0x000fe80000000800 */
[----:B------:R-:W-:Y:S04]  /*7520*/  STS [R239+0xa200], R4 ;  /* 0x00a20004ef007388 */ /* 0x000fe80000000800 */
[----:B------:R-:W-:Y:S04]  /*7530*/  STS [R238+0xb000], R7 ;  /* 0x00b00007ee007388 */ /* 0x000fe80000000800 */
[----:B------:R1:W-:Y:S04]  /*7540*/  STS [R238+0xb200], R6 ;  /* 0x00b20006ee007388 */ /* 0x0003e80000000800 */
[----:B------:R-:W-:Y:S04]  /*7550*/  STS [R239+0xb000], R3 ;  /* 0x00b00003ef007388 */ /* 0x000fe80000000800 */
[----:B------:R2:W-:Y:S01]  /*7560*/  STS [R239+0xb200], R0 ;  /* 0x00b20000ef007388 */ /* 0x0005e20000000800 */
[----:B-1----:R-:W-:-:S02]  /*7570*/  SHF.R.S32.HI R6, RZ, 0x1f, R144 ;  /* 0x0000001fff067819 */ /* 0x002fc40000011490 */
[----:B--2---:R-:W-:-:S05]  /*7580*/  @P0 IADD3 R0, R235, R249, RZ ;  /* 0x000000f9eb000210 */ /* 0x004fca0007ffe0ff */
        /* <DEDUP_REMOVED lines=14> */
.L_x_774:
        /* <DEDUP_REMOVED lines=15> */
.L_x_775:
[----:B------:R-:W-:Y:S01]  /*7760*/  BAR.SYNC.DEFER_BLOCKING 0x0 ;  /* 0x0000000000007b1d */ /* 0x000fe20000010000 */
[C---:B------:R-:W-:Y:S01]  /*7770*/  SHF.L.U32 R0, R233.reuse, 0x7, RZ ;  /* 0x00000007e9007819 */ /* 0x040fe200000006ff */
[----:B------:R-:W-:Y:S01]  /*7780*/  IMAD R25, R233, -0x80, R195 ;  /* 0xffffff80e9197824 */ /* 0x000fe200078e02c3 */
[----:B------:R-:W-:Y:S02]  /*7790*/  SHF.R.S32.HI R7, RZ, 0x1f, R250 ;  /* 0x0000001fff077819 */ /* 0x000fe400000114fa */
[----:B------:R-:W-:Y:S01]  /*77a0*/  SHF.R.S32.HI R26, RZ, 0x1f, R0 ;  /* 0x0000001fff1a7819 */ /* 0x000fe20000011400 */
[----:B------:R-:W1:Y:S01]  /*77b0*/  S2R R43, SR_CTAID.Z ;  /* 0x00000000002b7919 */ /* 0x000e620000002700 */
[----:B------:R-:W-:Y:S01]  /*77c0*/  MOV R6, R250 ;  /* 0x000000fa00067202 */ /* 0x000fe20000000f00 */
[----:B------:R-:W-:Y:S01]  /*77d0*/  BSSY B0, `(.L_x_776) ;  /* 0x0000025000007945 */ /* 0x000fe20003800000 */
[----:B------:R-:W-:Y:S01]  /*77e0*/  ISETP.GE.AND P2, PT, R234, R25, PT ;  /* 0x00000019ea00720c */ /* 0x000fe20003f46270 */
[----:B------:R-:W-:Y:S01]  /*77f0*/  IMAD R3, R26, c[0x0][0x3a0], RZ ;  /* 0x0000e8001a037a24 */ /* 0x000fe200078e02ff */
[----:B------:R-:W-:Y:S01]  /*7800*/  SHF.R.S32.HI R41, RZ, 0x1f, R234 ;  /* 0x0000001fff297819 */ /* 0x000fe200000114ea */
[----:B------:R-:W-:-:S04]  /*7810*/  IMAD.WIDE.U32 R4, R0, c[0x0][0x3a0], R6 ;  /* 0x0000e80000047a25 */ /* 0x000fc800078e0006 */
[----:B------:R-:W-:Y:S01]  /*7820*/  IMAD R3, R0, c[0x0][0x3a4], R3 ;  /* 0x0000e90000037a24 */ /* 0x000fe200078e0203 */
[----:B------:R-:W-:-:S04]  /*7830*/  IADD3 R4, P0, R8, R4, RZ ;  /* 0x0000000408047210 */ /* 0x000fc80007f1e0ff */
[----:B------:R-:W-:Y:S01]  /*7840*/  IADD3.X R5, R9, R5, R3, P0, !PT ;  /* 0x0000000509057210 */ /* 0x000fe200007fe403 */
[----:B------:R2:W3:Y:S04]  /*7850*/  LDS.128 R36, [R208+0xa000] ;  /* 0x00a00000d0247984 */ /* 0x0004e80000000c00 */
[----:B------:R2:W4:Y:S01]  /*7860*/  LDS.128 R32, [R208+0xc000] ;  /* 0x00c00000d0207984 */ /* 0x0005220000000c00 */
[----:B-1----:R-:W-:Y:S01]  /*7870*/  SHF.R.S32.HI R42, RZ, 0x1f, R43 ;  /* 0x0000001fff2a7819 */ /* 0x002fe2000001142b */
[----:B------:R-:W-:Y:S02]  /*7880*/  IMAD.WIDE.U32 R8, R43, c[0x0][0x3b8], R4 ;  /* 0x0000ee002b087a25 */ /* 0x000fe400078e0004 */
[----:B------:R2:W1:Y:S02]  /*7890*/  LDS.128 R28, [R208+0xe000] ;  /* 0x00e00000d01c7984 */ /* 0x0004640000000c00 */
[----:B------:R-:W-:-:S02]  /*78a0*/  IMAD R3, R42, c[0x0][0x3b8], RZ ;  /* 0x0000ee002a037a24 */ /* 0x000fc400078e02ff */
[----:B------:R2:W1:Y:S02]  /*78b0*/  LDS.128 R52, [R208+0xf000] ;  /* 0x00f00000d0347984 */ /* 0x0004640000000c00 */
[----:B------:R-:W-:Y:S02]  /*78c0*/  IMAD R3, R43, c[0x0][0x3bc], R3 ;  /* 0x0000ef002b037a24 */ /* 0x000fe400078e0203 */
[----:B------:R2:W1:Y:S04]  /*78d0*/  LDS.128 R64, [R208+0x10000] ;  /* 0x01000000d0407984 */ /* 0x0004680000000c00 */
[----:B------:R2:W1:Y:S01]  /*78e0*/  LDS.128 R48, [R208+0x11000] ;  /* 0x01100000d0307984 */ /* 0x0004620000000c00 */
[----:B------:R-:W-:-:S03]  /*78f0*/  IADD3 R24, R9, R3, RZ ;  /* 0x0000000309187210 */ /* 0x000fc60007ffe0ff */
[----:B------:R2:W1:Y:S04]  /*7900*/  LDS.128 R60, [R208+0x12000] ;  /* 0x01200000d03c7984 */ /* 0x0004680000000c00 */
[----:B------:R2:W1:Y:S04]  /*7910*/  LDS.128 R44, [R208+0x13000] ;  /* 0x01300000d02c7984 */ /* 0x0004680000000c00 */
[----:B------:R2:W1:Y:S01]  /*7920*/  LDS.128 R56, [R208+0x14000] ;  /* 0x01400000d0387984 */ /* 0x0004620000000c00 */
[----:B------:R-:W-:Y:S05]  /*7930*/  @P2 BRA `(.L_x_777) ;  /* 0x000000e000002947 */ /* 0x000fea0003800000 */
[----:B------:R-:W2:Y:S01]  /*7940*/  LDS.128 R16, [R208+0xb000] ;  /* 0x00b00000d0107984 */ /* 0x000ea20000000c00 */
[----:B------:R-:W-:Y:S01]  /*7950*/  MOV R4, R8 ;  /* 0x0000000800047202 */ /* 0x000fe20000000f00 */
[----:B------:R-:W-:Y:S01]  /*7960*/  IMAD R3, R41, c[0x0][0x3a0], RZ ;  /* 0x0000e80029037a24 */ /* 0x000fe200078e02ff */
[----:B------:R-:W-:Y:S01]  /*7970*/  MOV R5, R24 ;  /* 0x0000001800057202 */ /* 0x000fe20000000f00 */
[----:B------:R-:W4:Y:S02]  /*7980*/  LDS.128 R12, [R208+0x9000] ;  /* 0x00900000d00c7984 */ /* 0x000f240000000c00 */
[----:B------:R-:W-:-:S02]  /*7990*/  IMAD R3, R234, c[0x0][0x3a4], R3 ;  /* 0x0000e900ea037a24 */ /* 0x000fc400078e0203 */
[----:B------:R-:W3:Y:S01]  /*79a0*/  LDS.128 R20, [R208+0xd000] ;  /* 0x00d00000d0147984 */ /* 0x000ee20000000c00 */
[----:B------:R-:W-:-:S05]  /*79b0*/  IMAD.WIDE.U32 R10, R234, c[0x0][0x3a0], R4 ;  /* 0x0000e800ea0a7a25 */ /* 0x000fca00078e0004 */
[----:B------:R-:W-:Y:S02]  /*79c0*/  IADD3 R3, R11, R3, RZ ;  /* 0x000000030b037210 */ /* 0x000fe40007ffe0ff */
[----:B------:R-:W-:-:S04]  /*79d0*/  LEA R4, P0, R10, c[0x0][0x340], 0x1 ;  /* 0x0000d0000a047a11 */ /* 0x000fc800078008ff */
[----:B------:R-:W-:-:S05]  /*79e0*/  LEA.HI.X R5, R10, c[0x0][0x344], R3, 0x1, P0 ;  /* 0x0000d1000a057a11 */ /* 0x000fca00000f0c03 */
[----:B--2---:R2:W-:Y:S04]  /*79f0*/  STG.E.128 [R4.64+0x40], R16 ;  /* 0x0000401004007986 */ /* 0x0045e8000c101d06 */
[----:B----4-:R2:W-:Y:S04]  /*7a00*/  STG.E.128 [R4.64], R12 ;  /* 0x0000000c04007986 */ /* 0x0105e8000c101d06 */
[----:B---3--:R2:W-:Y:S02]  /*7a10*/  STG.E.128 [R4.64+0x80], R20 ;  /* 0x0000801404007986 */ /* 0x0085e4000c101d06 */
.L_x_777:
[----:B------:R-:W-:Y:S05]  /*7a20*/  BSYNC B0 ;  /* 0x0000000000007941 */ /* 0x000fea0003800000 */
.L_x_776:
[----:B------:R-:W-:Y:S01]  /*7a30*/  IADD3 R3, R234, 0x40, RZ ;  /* 0x00000040ea037810 */ /* 0x000fe20007ffe0ff */
[----:B------:R-:W-:Y:S03]  /*7a40*/  BSSY B0, `(.L_x_778) ;  /* 0x0000010000007945 */ /* 0x000fe60003800000 */
[----:B------:R-:W-:-:S13]  /*7a50*/  ISETP.GE.AND P1, PT, R3, R25, PT ;  /* 0x000000190300720c */ /* 0x000fda0003f26270 */
[----:B------:R-:W-:Y:S05]  /*7a60*/  @P1 BRA `(.L_x_779) ;  /* 0x000000d000001947 */ /* 0x000fea0003800000 */
[----:B------:R-:W-:Y:S02]  /*7a70*/  IADD3 R3, P0, R234, 0x40, RZ ;  /* 0x00000040ea037810 */ /* 0x000fe40007f1e0ff */
[----:B--2---:R-:W-:-:S03]  /*7a80*/  MOV R5, R24 ;  /* 0x0000001800057202 */ /* 0x004fc60000000f00 */
        /* <DEDUP_REMOVED lines=8> */
[----:B---3--:R2:W-:Y:S04]  /*7b10*/  STG.E.128 [R4.64], R36 ;  /* 0x0000002404007986 */ /* 0x0085e8000c101d06 */
[----:B----4-:R2:W-:Y:S04]  /*7b20*/  STG.E.128 [R4.64+0x40], R32 ;  /* 0x0000402004007986 */ /* 0x0105e8000c101d06 */
[----:B-1----:R2:W-:Y:S02]  /*7b30*/  STG.E.128 [R4.64+0x80], R28 ;  /* 0x0000801c04007986 */ /* 0x0025e4000c101d06 */
.L_x_779:
[----:B------:R-:W-:Y:S05]  /*7b40*/  BSYNC B0 ;  /* 0x0000000000007941 */ /* 0x000fea0003800000 */
.L_x_778:
[----:B------:R-:W-:Y:S01]  /*7b50*/  IMAD.WIDE.U32 R6, R0, c[0x0][0x3a8], R6 ;  /* 0x0000ea0000067a25 */ /* 0x000fe200078e0006 */
[----:B------:R-:W-:Y:S03]  /*7b60*/  BSSY B0, `(.L_x_780) ;  /* 0x0000015000007945 */ /* 0x000fe60003800000 */
[----:B------:R-:W-:Y:S01]  /*7b70*/  IMAD R3, R26, c[0x0][0x3a8], RZ ;  /* 0x0000ea001a037a24 */ /* 0x000fe200078e02ff */
[----:B------:R-:W-:-:S03]  /*7b80*/  IADD3 R6, P0, R27, R6, RZ ;  /* 0x000000061b067210 */ /* 0x000fc60007f1e0ff */
[----:B------:R-:W-:Y:S02]  /*7b90*/  IMAD R3, R0, c[0x0][0x3ac], R3 ;  /* 0x0000eb0000037a24 */ /* 0x000fe400078e0203 */
[----:B------:R-:W-:-:S03]  /*7ba0*/  IMAD R0, R42, c[0x0][0x3c0], RZ ;  /* 0x0000f0002a007a24 */ /* 0x000fc600078e02ff */
[----:B------:R-:W-:Y:S01]  /*7bb0*/  IADD3.X R7, R40, R7, R3, P0, !PT ;  /* 0x0000000728077210 */ /* 0x000fe200007fe403 */
[----:B------:R-:W-:-:S04]  /*7bc0*/  IMAD R3, R43, c[0x0][0x3c4], R0 ;  /* 0x0000f1002b037a24 */ /* 0x000fc800078e0200 */
[----:B------:R-:W-:-:S05]  /*7bd0*/  IMAD.WIDE.U32 R6, R43, c[0x0][0x3c0], R6 ;  /* 0x0000f0002b067a25 */ /* 0x000fca00078e0006 */
[----:B------:R-:W-:Y:S01]  /*7be0*/  IADD3 R3, R7, R3, RZ ;  /* 0x0000000307037210 */ /* 0x000fe20007ffe0ff */
[----:B------:R-:W-:Y:S05]  /*7bf0*/  @P2 BRA `(.L_x_781) ;  /* 0x000000b000002947 */ /* 0x000fea0003800000 */
[----:B--2---:R-:W-:Y:S01]  /*7c00*/  MOV R4, R6 ;  /* 0x0000000600047202 */ /* 0x004fe20000000f00 */
[----:B------:R-:W-:Y:S01]  /*7c10*/  IMAD R0, R41, c[0x0][0x3a8], RZ ;  /* 0x0000ea0029007a24 */ /* 0x000fe200078e02ff */
[----:B------:R-:W-:-:S03]  /*7c20*/  MOV R5, R3 ;  /* 0x0000000300057202 */ /* 0x000fc60000000f00 */
[C---:B------:R-:W-:Y:S02]  /*7c30*/  IMAD R0, R234.reuse, c[0x0][0x3ac], R0 ;  /* 0x0000eb00ea007a24 */ /* 0x040fe400078e0200 */
[----:B------:R-:W-:-:S05]  /*7c40*/  IMAD.WIDE.U32 R8, R234, c[0x0][0x3a8], R4 ;  /* 0x0000ea00ea087a25 */ /* 0x000fca00078e0004 */
[----:B------:R-:W-:Y:S02]  /*7c50*/  IADD3 R0, R9, R0, RZ ;  /* 0x0000000009007210 */ /* 0x000fe40007ffe0ff */
[----:B------:R-:W-:-:S04]  /*7c60*/  LEA R4, P0, R8, c[0x0][0x348], 0x1 ;  /* 0x0000d20008047a11 */ /* 0x000fc800078008ff */
[----:B------:R-:W-:-:S05]  /*7c70*/  LEA.HI.X R5, R8, c[0x0][0x34c], R0, 0x1, P0 ;  /* 0x0000d30008057a11 */ /* 0x000fca00000f0c00 */
[----:B-1----:R1:W-:Y:S04]  /*7c80*/  STG.E.128 [R4.64], R52 ;  /* 0x0000003404007986 */ /* 0x0023e8000c101d06 */
[----:B------:R1:W-:Y:S04]  /*7c90*/  STG.E.128 [R4.64+0x40], R48 ;  /* 0x0000403004007986 */ /* 0x0003e8000c101d06 */
[----:B------:R1:W-:Y:S02]  /*7ca0*/  STG.E.128 [R4.64+0x80], R44 ;  /* 0x0000802c04007986 */ /* 0x0003e4000c101d06 */
.L_x_781:
[----:B------:R-:W-:Y:S05]  /*7cb0*/  BSYNC B0 ;  /* 0x0000000000007941 */ /* 0x000fea0003800000 */
.L_x_780:
[----:B------:R-:W-:Y:S05]  /*7cc0*/  @P1 BRA `(.L_x_782) ;  /* 0x0000081000001947 */ /* 0x000fea0003800000 */
[----:B------:R-:W-:Y:S02]  /*7cd0*/  IADD3 R0, P0, R234, 0x40, RZ ;  /* 0x00000040ea007810 */ /* 0x000fe40007f1e0ff */
[----:B------:R-:W-:-:S02]  /*7ce0*/  MOV R7, R3 ;  /* 0x0000000300077202 */ /* 0x000fc40000000f00 */
[----:B-12---:R-:W-:-:S03]  /*7cf0*/  IADD3.X R4, RZ, R41, RZ, P0, !PT ;  /* 0x00000029ff047210 */ /* 0x006fc600007fe4ff */
        /* <DEDUP_REMOVED lines=10> */
.L_x_770:
[----:B------:R-:W1:Y:S01]  /*7da0*/  S2R R9, SR_CTAID.Y ;  /* 0x0000000000097919 */ /* 0x000e620000002600 */
[----:B------:R-:W-:-:S13]  /*7db0*/  ISETP.NE.AND P0, PT, R249, -0x1, PT ;  /* 0xfffffffff900780c */ /* 0x000fda0003f05270 */
[----:B------:R-:W-:-:S05]  /*7dc0*/  @P0 IADD3 R0, R235, R249, RZ ;  /* 0x000000f9eb000210 */ /* 0x000fca0007ffe0ff */
[----:B------:R-:W-:-:S04]  /*7dd0*/  @P0 IMAD.WIDE.U32 R4, R0, c[0x0][0x3a0], RZ ;  /* 0x0000e80000040a25 */ /* 0x000fc800078e00ff */
[----:B------:R-:W-:Y:S01]  /*7de0*/  @P0 IMAD R7, R0, c[0x0][0x3a4], R5 ;  /* 0x0000e90000070a24 */ /* 0x000fe200078e0205 */
[----:B-1----:R-:W-:Y:S02]  /*7df0*/  SHF.R.S32.HI R8, RZ, 0x1f, R9 ;  /* 0x0000001fff087819 */ /* 0x002fe40000011409 */
        /* <DEDUP_REMOVED lines=12> */
.L_x_783:
        /* <DEDUP_REMOVED lines=15> */
.L_x_784:
[----:B------:R-:W1:Y:S01]  /*7fb0*/  S2R R17, SR_CTAID.Z ;  /* 0x0000000000117919 */ /* 0x000e620000002700 */
[C---:B------:R-:W-:Y:S01]  /*7fc0*/  SHF.L.U32 R0, R233.reuse, 0x7, RZ ;  /* 0x00000007e9007819 */ /* 0x040fe200000006ff */
[----:B------:R-:W-:Y:S01]  /*7fd0*/  IMAD R11, R233, -0x80, R195 ;  /* 0xffffff80e90b7824 */ /* 0x000fe200078e02c3 */
[----:B------:R-:W-:Y:S01]  /*7fe0*/  BSSY B0, `(.L_x_785) ;  /* 0x000001a000007945 */ /* 0x000fe20003800000 */
[----:B------:R-:W-:Y:S02]  /*7ff0*/  SHF.R.S32.HI R15, RZ, 0x1f, R234 ;  /* 0x0000001fff0f7819 */ /* 0x000fe400000114ea */
[----:B------:R-:W-:Y:S01]  /*8000*/  SHF.R.S32.HI R12, RZ, 0x1f, R0 ;  /* 0x0000001fff0c7819 */ /* 0x000fe20000011400 */
[----:B------:R-:W-:Y:S01]  /*8010*/  IMAD.WIDE.U32 R4, R0, c[0x0][0x3a0], R250 ;  /* 0x0000e80000047a25 */ /* 0x000fe200078e00fa */
[----:B------:R-:W-:-:S03]  /*8020*/  ISETP.GE.AND P2, PT, R234, R11, PT ;  /* 0x0000000bea00720c */ /* 0x000fc60003f46270 */
[----:B------:R-:W-:Y:S01]  /*8030*/  IMAD R3, R12, c[0x0][0x3a0], RZ ;  /* 0x0000e8000c037a24 */ /* 0x000fe200078e02ff */
[----:B------:R-:W-:-:S03]  /*8040*/  IADD3 R6, P0, R6, R4, RZ ;  /* 0x0000000406067210 */ /* 0x000fc60007f1e0ff */
[----:B------:R-:W-:-:S05]  /*8050*/  IMAD R3, R0, c[0x0][0x3a4], R3 ;  /* 0x0000e90000037a24 */ /* 0x000fca00078e0203 */
[----:B------:R-:W-:Y:S02]  /*8060*/  IADD3.X R7, R7, R5, R3, P0, !PT ;  /* 0x0000000507077210 */ /* 0x000fe400007fe403 */
[----:B-1----:R-:W-:-:S03]  /*8070*/  SHF.R.S32.HI R16, RZ, 0x1f, R17 ;  /* 0x0000001fff107819 */ /* 0x002fc60000011411 */
[----:B------:R-:W-:-:S04]  /*8080*/  IMAD.WIDE.U32 R6, R17, c[0x0][0x3b8], R6 ;  /* 0x0000ee0011067a25 */ /* 0x000fc800078e0006 */
[----:B------:R-:W-:-:S04]  /*8090*/  IMAD R10, R16, c[0x0][0x3b8], RZ ;  /* 0x0000ee00100a7a24 */ /* 0x000fc800078e02ff */
[----:B------:R-:W-:-:S05]  /*80a0*/  IMAD R10, R17, c[0x0][0x3bc], R10 ;  /* 0x0000ef00110a7a24 */ /* 0x000fca00078e020a */
[----:B------:R-:W-:Y:S01]  /*80b0*/  IADD3 R10, R10, R7, RZ ;  /* 0x000000070a0a7210 */ /* 0x000fe20007ffe0ff */
        /* <DEDUP_REMOVED lines=12> */
.L_x_786:
[----:B------:R-:W-:Y:S05]  /*8180*/  BSYNC B0 ;  /* 0x0000000000007941 */ /* 0x000fea0003800000 */
.L_x_785:
[----:B------:R-:W-:Y:S01]  /*8190*/  IADD3 R3, R234, 0x40, RZ ;  /* 0x00000040ea037810 */ /* 0x000fe20007ffe0ff */
[----:B------:R-:W-:Y:S03]  /*81a0*/  BSSY B0, `(.L_x_787) ;  /* 0x000000f000007945 */ /* 0x000fe60003800000 */
[----:B------:R-:W-:-:S13]  /*81b0*/  ISETP.GE.AND P1, PT, R3, R11, PT ;  /* 0x0000000b0300720c */ /* 0x000fda0003f26270 */
        /* <DEDUP_REMOVED lines=13> */
.L_x_788:
[----:B------:R-:W-:Y:S05]  /*8290*/  BSYNC B0 ;  /* 0x0000000000007941 */ /* 0x000fea0003800000 */
.L_x_787:
[----:B-1----:R-:W-:Y:S01]  /*82a0*/  IMAD.WIDE.U32 R4, R0, c[0x0][0x3a8], R250 ;  /* 0x0000ea0000047a25 */ /* 0x002fe200078e00fa */
        /* <DEDUP_REMOVED lines=21> */
.L_x_790:
[----:B------:R-:W-:Y:S05]  /*8400*/  BSYNC B0 ;  /* 0x0000000000007941 */ /* 0x000fea0003800000 */
.L_x_789:
        /* <DEDUP_REMOVED lines=13> */
.L_x_782:
[----:B------:R-:W-:Y:S05]  /*84e0*/  BSYNC B1 ;  /* 0x0000000000017941 */ /* 0x000fea0003800000 */
.L_x_765:
[----:B------:R-:W-:Y:S01]  /*84f0*/  ULDC UR5, c[0x0][0x218] ;  /* 0x0000860000057ab9 */ /* 0x000fe20000000800 */
[----:B------:R-:W-:Y:S01]  /*8500*/  IADD3 R233, R233, c[0x0][0xc], RZ ;  /* 0x00000300e9e97a10 */ /* 0x000fe20007ffe0ff */
[----:B------:R-:W-:-:S04]  /*8510*/  UIADD3 UR5, UR5, 0x7f, URZ ;  /* 0x0000007f05057890 */ /* 0x000fc8000fffe03f */
[----:B------:R-:W-:-:S04]  /*8520*/  USHF.R.S32.HI UR4, URZ, 0x1f, UR5 ;  /* 0x0000001f3f047899 */ /* 0x000fc80008011405 */
[----:B------:R-:W-:-:S04]  /*8530*/  ULEA.HI UR4, UR4, UR5, URZ, 0x7 ;  /* 0x0000000504047291 */ /* 0x000fc8000f8f383f */
[----:B------:R-:W-:-:S06]  /*8540*/  USHF.R.S32.HI UR4, URZ, 0x7, UR4 ;  /* 0x000000073f047899 */ /* 0x000fcc0008011404 */
[----:B------:R-:W-:-:S13]  /*8550*/  ISETP.GE.AND P0, PT, R233, UR4, PT ;  /* 0x00000004e9007c0c */ /* 0x000fda000bf06270 */
[----:B------:R-:W-:Y:S01]  /*8560*/  @P0 CALL.REL.NOINC `(.L_x_791) ;  /* 0x0000001000000944 */ /* 0x000fe20003c00000 */
[----:B------:R-:W-:Y:S05]  /*8570*/  BRA `(.L_x_792) ;  /* 0xffff854000007947 */ /* 0x000fea000383ffff */
.L_x_791:
[----:B------:R-:W-:Y:S05]  /*8580*/  EXIT ;  /* 0x000000000000794d */ /* 0x000fea0003800000 */
.L_x_793:
        /* <DEDUP_REMOVED lines=15> */
.L_x_1299:


//--------------------- .text._ZN5flash44flash_bwd_dq_dk_dv_loop_seqk_parallel_kernelI23Flash_bwd_kernel_traitsILi96ELi64ELi128ELi8ELi2ELi4ELi4ELb0ELb0EN7cutlass6half_tE19Flash_kernel_traitsILi96ELi64ELi128ELi8ES3_EELb0ELb0ELb0ELb0ELb0ELb1ELb1EEEvNS_16Flash_bwd_paramsE --------------------------
	.section	.text._ZN5flash44flash_bwd_dq_dk_dv_loop_seqk_parallel_kernelI23Flash_bwd_kernel_traitsILi96ELi64ELi128ELi8ELi2ELi4ELi4ELb0ELb0EN7cutlass6half_tE19Flash_kernel_traitsILi96ELi64ELi128ELi8ES3_EELb0ELb0ELb0ELb0ELb0ELb1ELb1EEEvNS_16Flash_bwd_paramsE,"ax",@progbits
	.sectioninfo	@"SHI_REGISTERS=255"
	.align	128
        .global         _ZN5flash44flash_bwd_dq_dk_dv_loop_seqk_parallel_kernelI23Flash_bwd_kernel_traitsILi96ELi64ELi128ELi8ELi2ELi4ELi4ELb0ELb0EN7cutlass6half_tE19Flash_kernel_traitsILi96ELi64ELi128ELi8ES3_EELb0ELb0ELb0ELb0ELb0ELb1ELb1EEEvNS_16Flash_bwd_paramsE
        .type           _ZN5flash44flash_bwd_dq_dk_dv_loop_seqk_parallel_kernelI23Flash_bwd_kernel_traitsILi96ELi64ELi128ELi8ELi2ELi4ELi4ELb0ELb0EN7cutlass6half_tE19Flash_kernel_traitsILi96ELi64ELi128ELi8ES3_EELb0ELb0ELb0ELb0ELb0ELb1ELb1EEEvNS_16Flash_bwd_paramsE,@function
        .size           _ZN5flash44flash_bwd_dq_dk_dv_loop_seqk_parallel_kernelI23Flash_bwd_kernel_traitsILi96ELi64ELi128ELi8ELi2ELi4ELi4ELb0ELb0EN7cutlass6half_tE19Flash_kernel_traitsILi96ELi64ELi128ELi8ES3_EELb0ELb0ELb0ELb0ELb0ELb1ELb1EEEvNS_16Flash_bwd_paramsE,(.L_x_1300 - _ZN5flash44flash_bwd_dq_dk_dv_loop_seqk_parallel_kernelI23Flash_bwd_kernel_traitsILi96ELi64ELi128ELi8ELi2ELi4ELi4ELb0ELb0EN7cutlass6half_tE19Flash_kernel_traitsILi96ELi64ELi128ELi8ES3_EELb0ELb0ELb0ELb0ELb0ELb1ELb1EEEvNS_16Flash_bwd_paramsE)
        .other          _ZN5flash44flash_bwd_dq_dk_dv_loop_seqk_parallel_kernelI23Flash_bwd_kernel_traitsILi96ELi64ELi128ELi8ELi2ELi4ELi4ELb0ELb0EN7cutlass6half_tE19Flash_kernel_traitsILi96ELi64ELi128ELi8ES3_EELb0ELb0ELb0ELb0ELb0ELb1ELb1EEEvNS_16Flash_bwd_paramsE,@"STO_CUDA_ENTRY STV_DEFAULT"
_ZN5flash44flash_bwd_dq_dk_dv_loop_seqk_parallel_kernelI23Flash_bwd_kernel_traitsILi96ELi64ELi128ELi8ELi2ELi4ELi4ELb0ELb0EN7cutlass6half_tE19Flash_kernel_traitsILi96ELi64ELi128ELi8ES3_EELb0ELb0ELb0ELb0ELb0ELb1ELb1EEEvNS_16Flash_bwd_paramsE:
.text._ZN5flash44flash_bwd_dq_dk_dv_loop_seqk_parallel_kernelI23Flash_bwd_kernel_traitsILi96ELi64ELi128ELi8ELi2ELi4ELi4ELb0ELb0EN7cutlass6half_tE19Flash_kernel_traitsILi96ELi64ELi128ELi8ES3_EELb0ELb0ELb0ELb0ELb0ELb1ELb1EEEvNS_16Flash_bwd_paramsE:
        /* <DEDUP_REMOVED lines=100> */
[----:B------:R-:W-:-:S02]  /*0640*/  USHF.R.S32.HI UR57, URZ, 0x1f, UR38 ;  /* 0x0000001f3f397899 */ /* 0x000fc40008011426 */
[----:B------:R-:W-:Y:S01]  /*0650*/  IMAD.IADD R0, R20, 0x1, -R0 ;  /* 0x0000000114007824 */ /* 0x000fe200078e0a00 */
[----:B------:R-:W-:Y:S01]  /*0660*/  LEA.HI R2, R2, R245, RZ, 0x3 ;  /* 0x000000f502027211 */ /* 0x000fe200078f18ff */
[----:B------:R-:W-:Y:S01]  /*0670*/  IMAD.SHL.U32 R20, R20, 0x2, RZ ;  /* 0x0000000214147824 */ /* 0x000fe200078e00ff */
[----:B------:R-:W-:Y:S02]  /*0680*/  UIMAD.WIDE.U32 UR42, UR36, UR44, URZ ;  /* 0x0000002c242a72a5 */ /* 0x000fe4000f8e003f */
[----:B------:R-:W-:Y:S01]  /*0690*/  SHF.R.S32.HI R4, RZ, 0x1f, R0 ;  /* 0x0000001fff047819 */ /* 0x000fe20000011400 */
[----:B------:R-:W-:Y:S01]  /*06a0*/  UIMAD UR51, UR37, UR44, URZ ;  /* 0x0000002c253372a4 */ /* 0x000fe2000f8e023f */
[----:B------:R-:W-:Y:S01]  /*06b0*/  LOP3.LUT R2, R2, 0xfffffff8, RZ, 0xc0, !PT ;  /* 0xfffffff802027812 */ /* 0x000fe200078ec0ff */
[----:B------:R-:W-:Y:S01]  /*06c0*/  USHF.R.S32.HI UR53, URZ, 0x1f, UR47 ;  /* 0x0000001f3f357899 */ /* 0x000fe2000801142f */
[-C--:B------:R-:W-:Y:S01]  /*06d0*/  LEA.HI R3, R0, R0.reuse, RZ, 0x1 ;  /* 0x0000000000037211 */ /* 0x080fe200078f08ff */
[----:B------:R-:W-:Y:S01]  /*06e0*/  UIMAD UR50, UR6, UR50, URZ ;  /* 0x00000032063272a4 */ /* 0x000fe2000f8e023f */
[----:B------:R-:W-:Y:S01]  /*06f0*/  LEA.HI R10, R4, R0, RZ, 0x3 ;  /* 0x00000000040a7211 */ /* 0x000fe200078f18ff */
[----:B------:R-:W-:Y:S01]  /*0700*/  IMAD.IADD R6, R245, 0x1, -R2 ;  /* 0x00000001f5067824 */ /* 0x000fe200078e0a02 */
[----:B------:R-:W-:Y:S01]  /*0710*/  LOP3.LUT R5, R3, 0x7fffffe, RZ, 0xc0, !PT ;  /* 0x07fffffe03057812 */ /* 0x000fe200078ec0ff */
[----:B------:R-:W-:Y:S01]  /*0720*/  @!UP5 UIMAD UR49, UR7, UR49, URZ ;  /* 0x000000310731d2a4 */ /* 0x000fe2000f8e023f */
[----:B------:R-:W-:Y:S01]  /*0730*/  LOP3.LUT R2, R10, 0xfffffff8, RZ, 0xc0, !PT ;  /* 0xfffffff80a027812 */ /* 0x000fe200078ec0ff */
[----:B------:R-:W-:Y:S01]  /*0740*/  USHF.R.S32.HI UR48, URZ, 0x1f, UR41 ;  /* 0x0000001f3f307899 */ /* 0x000fe20008011429 */
[----:B------:R-:W-:Y:S01]  /*0750*/  LOP3.LUT R4, R6, 0x1, RZ, 0xc0, !PT ;  /* 0x0000000106047812 */ /* 0x000fe200078ec0ff */
[----:B------:R-:W-:Y:S01]  /*0760*/  IMAD.IADD R17, R0, 0x1, -R5 ;  /* 0x0000000100117824 */ /* 0x000fe200078e0a05 */
[----:B------:R-:W-:Y:S01]  /*0770*/  LOP3.LUT P4, RZ, R6, 0x2, RZ, 0xc0, !PT ;  /* 0x0000000206ff7812 */ /* 0x000fe2000788c0ff */
[----:B------:R-:W-:Y:S01]  /*0780*/  IMAD.IADD R15, R0, 0x1, -R2 ;  /* 0x00000001000f7824 */ /* 0x000fe200078e0a02 */
[----:B------:R-:W-:Y:S01]  /*0790*/  SHF.R.S32.HI R2, RZ, 0x1, R8 ;  /* 0x00000001ff027819 */ /* 0x000fe20000011408 */
[----:B------:R-:W-:Y:S01]  /*07a0*/  IMAD.SHL.U32 R0, R7, 0x40, RZ ;  /* 0x0000004007007824 */ /* 0x000fe200078e00ff */
[----:B------:R-:W-:Y:S01]  /*07b0*/  ISETP.NE.U32.AND P5, PT, R4, 0x1, PT ;  /* 0x000000010400780c */ /* 0x000fe20003fa5070 */
[----:B------:R-:W-:Y:S01]  /*07c0*/  UMOV UR40, 0xffffd000 ;  /* 0xffffd00000287882 */ /* 0x000fe20000000000 */
[----:B------:R-:W-:-:S02]  /*07d0*/  SHF.R.S32.HI R7, RZ, 0x1, R3 ;  /* 0x00000001ff077819 */ /* 0x000fc40000011403 */
[----:B------:R-:W-:Y:S01]  /*07e0*/  LOP3.LUT R5, R0, 0x1c0, RZ, 0xc0, !PT ;  /* 0x000001c000057812 */ /* 0x000fe200078ec0ff */
[----:B------:R-:W-:Y:S01]  /*07f0*/  IMAD.SHL.U32 R0, R12, 0x10, RZ ;  /* 0x000000100c007824 */ /* 0x000fe200078e00ff */
[----:B------:R-:W-:Y:S01]  /*0800*/  SHF.R.S32.HI R4, RZ, 0x1f, R3 ;  /* 0x0000001fff047819 */ /* 0x000fe20000011403 */
[C---:B------:R-:W-:Y:S01]  /*0810*/  IMAD.SHL.U32 R3, R2.reuse, 0x40, RZ ;  /* 0x0000004002037824 */ /* 0x040fe200078e00ff */
[----:B------:R-:W-:Y:S02]  /*0820*/  LOP3.LUT P6, RZ, R2, 0x2, RZ, 0xc0, !PT ;  /* 0x0000000202ff7812 */ /* 0x000fe400078cc0ff */
[----:B------:R-:W-:Y:S02]  /*0830*/  LEA.HI R4, R4, R7, RZ, 0x2 ;  /* 0x0000000704047211 */ /* 0x000fe400078f10ff */
[----:B------:R-:W-:Y:S02]  /*0840*/  LOP3.LUT R2, R5, 0x30, R0, 0xf8, !PT ;  /* 0x0000003005027812 */ /* 0x000fe400078ef800 */
[----:B------:R-:W-:-:S02]  /*0850*/  LOP3.LUT R0, R3, 0xc0, RZ, 0xc0, !PT ;  /* 0x000000c003007812 */ /* 0x000fc400078ec0ff */
[----:B------:R-:W-:Y:S02]  /*0860*/  LOP3.LUT R3, R4, 0xfffffffc, RZ, 0xc0, !PT ;  /* 0xfffffffc04037812 */ /* 0x000fe400078ec0ff */
[--C-:B------:R-:W-:Y:S02]  /*0870*/  LOP3.LUT R4, R2, 0x8, R16.reuse, 0xf8, !PT ;  /* 0x0000000802047812 */ /* 0x100fe400078ef810 */
[----:B------:R-:W-:Y:S01]  /*0880*/  LOP3.LUT R2, R0, 0x8, R16, 0xf8, !PT ;  /* 0x0000000800027812 */ /* 0x000fe200078ef810 */
[----:B------:R-:W-:Y:S01]  /*0890*/  IMAD.IADD R11, R7, 0x1, -R3 ;  /* 0x00000001070b7824 */ /* 0x000fe200078e0a03 */
[----:B------:R-:W-:Y:S02]  /*08a0*/  SHF.R.U32.HI R0, RZ, 0x3, R0 ;  /* 0x00000003ff007819 */ /* 0x000fe40000011600 */
[----:B------:R-:W-:Y:S02]  /*08b0*/  LEA.HI R7, R6, R6, RZ, 0x1 ;  /* 0x0000000606077211 */ /* 0x000fe400078f08ff */
[----:B------:R-:W-:Y:S01]  /*08c0*/  LOP3.LUT R173, R2, R0, RZ, 0x3c, !PT ;  /* 0x0000000002ad7212 */ /* 0x000fe200078e3cff */
[----:B------:R-:W-:Y:S01]  /*08d0*/  IMAD.SHL.U32 R2, R6, 0x40, RZ ;  /* 0x0000004006027824 */ /* 0x000fe200078e00ff */
[----:B------:R-:W-:Y:S01]  /*08e0*/  SHF.R.U32.HI R0, RZ, 0x3, R5 ;  /* 0x00000003ff007819 */ /* 0x000fe20000011605 */
[----:B------:R-:W-:Y:S01]  /*08f0*/  IMAD.SHL.U32 R5, R18, 0x2, RZ ;  /* 0x0000000212057824 */ /* 0x000fe200078e00ff */
[----:B------:R-:W-:Y:S01]  /*0900*/  SHF.R.S32.HI R3, RZ, 0x3, R10 ;  /* 0x00000003ff037819 */ /* 0x000fe2000001140a */
[----:B------:R-:W-:Y:S01]  /*0910*/  IMAD.U32 R173, R21, 0x20, R173 ;  /* 0x0000002015ad7824 */ /* 0x000fe200078e00ad */
[----:B------:R-:W-:-:S02]  /*0920*/  LOP3.LUT R16, R4, R0, RZ, 0x3c, !PT ;  /* 0x0000000004107212 */ /* 0x000fc400078e3cff */
[----:B------:R-:W-:Y:S01]  /*0930*/  LOP3.LUT R0, R7, 0x3fffffe, RZ, 0xc0, !PT ;  /* 0x03fffffe07007812 */ /* 0x000fe200078ec0ff */
[----:B------:R-:W-:Y:S01]  /*0940*/  IMAD R17, R3, 0x8, R17 ;  /* 0x0000000803117824 */ /* 0x000fe200078e0211 */
[----:B------:R-:W-:Y:S01]  /*0950*/  LOP3.LUT R2, R2, 0x1c0, RZ, 0xc0, !PT ;  /* 0x000001c002027812 */ /* 0x000fe200078ec0ff */
[----:B------:R-:W-:Y:S01]  /*0960*/  IMAD R177, R12, 0x2, R3 ;  /* 0x000000020cb17824 */ /* 0x000fe200078e0203 */
[----:B------:R-:W-:Y:S01]  /*0970*/  SEL R172, R182, 0xffffffe0, !P6 ;  /* 0xffffffe0b6ac7807 */ /* 0x000fe20007000000 */
[----:B------:R-:W-:Y:S01]  /*0980*/  IMAD.IADD R8, R6, 0x1, -R0 ;  /* 0x0000000106087824 */ /* 0x000fe200078e0a00 */
[----:B------:R-:W-:Y:S01]  /*0990*/  SEL R184, R184, 0x10, !P5 ;  /* 0x00000010b8b87807 */ /* 0x000fe20006800000 */
[----:B------:R-:W-:Y:S02]  /*09a0*/  IMAD.SHL.U32 R0, R13, 0x20, RZ ;  /* 0x000000200d007824 */ /* 0x000fe400078e00ff */
[----:B------:R-:W-:Y:S02]  /*09b0*/  IMAD.U32 R3, RZ, RZ, UR14 ;  /* 0x0000000eff037e24 */ /* 0x000fe4000f8e00ff */
[C---:B------:R-:W-:Y:S01]  /*09c0*/  IMAD R172, R173.reuse, 0x2, R172 ;  /* 0x00000002adac7824 */ /* 0x040fe200078e02ac */
        /* <DEDUP_REMOVED lines=31> */
[----:B------:R-:W-:Y:S01]  /*0bc0*/  IMAD.SHL.U32 R187, R187, 0x2, RZ ;  /* 0x00000002bbbb7824 */ /* 0x000fe200078e00ff */
[----:B------:R-:W-:Y:S01]  /*0bd0*/  LOP3.LUT R0, R0, 0x1c0, RZ, 0xc0, !PT ;  /* 0x000001c000007812 */ /* 0x000fe200078ec0ff */
[----:B------:R-:W-:Y:S01]  /*0be0*/  IMAD.IADD R8, R8, 0x1, R10 ;  /* 0x0000000108087824 */ /* 0x000fe200078e020a */
        /* <DEDUP_REMOVED lines=21> */
[C---:B------:R-:W-:Y:S01]  /*0d40*/  IADD3 R247, R246.reuse, 0x20, RZ ;  /* 0x00000020f6f77810 */ /* 0x040fe20007ffe0ff */
[----:B------:R-:W-:Y:S01]  /*0d50*/  IMAD.IADD R180, R177, 0x1, R179 ;  /* 0x00000001b1b47824 */ /* 0x000fe200078e02b3 */
[----:B------:R-:W-:Y:S01]  /*0d60*/  SHF.R.S32.HI R2, RZ, 0x1f, R0 ;  /* 0x0000001fff027819 */ /* 0x000fe20000011400 */
[----:B------:R-:W-:Y:S01]  /*0d70*/  IMAD.IADD R183, R183, 0x1, R5 ;  /* 0x00000001b7b77824 */ /* 0x000fe200078e0205 */
[----:B------:R-:W-:Y:S01]  /*0d80*/  @P3 IADD3 R247, R246, -0x20, RZ ;  /* 0xffffffe0f6f73810 */ /* 0x000fe20007ffe0ff */
[----:B------:R-:W-:Y:S01]  /*0d90*/  IMAD.IADD R184, R184, 0x1, R185 ;  /* 0x00000001b8b87824 */ /* 0x000fe200078e02b9 */
[C---:B------:R-:W-:Y:S01]  /*0da0*/  SHF.L.U64.HI R2, R0.reuse, 0x2, R2 ;  /* 0x0000000200027819 */ /* 0x040fe20000010202 */
[----:B------:R-:W-:-:S02]  /*0db0*/  IMAD.SHL.U32 R0, R0, 0x4, RZ ;  /* 0x0000000400007824 */ /* 0x000fc400078e00ff */
[----:B------:R-:W-:Y:S02]  /*0dc0*/  IMAD.IADD R179, R178, 0x1, R179 ;  /* 0x00000001b2b37824 */ /* 0x000fe400078e02b3 */
[----:B------:R1:W-:Y:S04]  /*0dd0*/  STL [R1+0x4], R2 ;  /* 0x0000040201007387 */ /* 0x0003e80000100800 */
[----:B------:R2:W-:Y:S01]  /*0de0*/  STL [R1], R0 ;  /* 0x0000000001007387 */ /* 0x0005e20000100800 */
[----:B-1----:R-:W-:-:S03]  /*0df0*/  IMAD.SHL.U32 R2, R3, 0x2, RZ ;  /* 0x0000000203027824 */ /* 0x002fc600078e00ff */
.L_x_822:
        /* <DEDUP_REMOVED lines=22> */
[----:B------:R1:W4:Y:S01]  /*0f60*/  @P2 LDG.E R3, [R4.64+0x4] ;  /* 0x0000040404032981 */ /* 0x000322000c1e1900 */
[----:B------:R-:W-:Y:S01]  /*0f70*/  MOV R6, UR6 ;  /* 0x0000000600067c02 */ /* 0x000fe20008000f00 */
[----:B------:R-:W-:-:S03]  /*0f80*/  UISETP.EQ.OR.EX UP1, UPT, URZ, UR9, !UP3, UP1 ;  /* 0x000000093f00728c */ /* 0x000fc6000df22710 */
[----:B------:R-:W-:Y:S01]  /*0f90*/  IMAD.U32 R7, RZ, RZ, UR7 ;  /* 0x00000007ff077e24 */ /* 0x000fe2000f8e00ff */
[----:B------:R-:W-:-:S04]  /*0fa0*/  UIADD3 UR8, UP0, UR13, UR8, URZ ;  /* 0x000000080d087290 */ /* 0x000fc8000ff1e03f */
[----:B-----5:R-:W5:Y:S01]  /*0fb0*/  @P0 LDG.E R6, [R6.64] ;  /* 0x0000000406060981 */ /* 0x020f62000c1e1900 */
[----:B------:R-:W-:Y:S01]  /*0fc0*/  PLOP3.LUT P1, PT, PT, PT, UP1, 0x80, 0x0 ;  /* 0x000000000000781c */ /* 0x000fe20003f2f018 */
[----:B------:R-:W-:Y:S01]  /*0fd0*/  UIADD3.X UR9, UR12, UR9, URZ, UP0, !UPT ;  /* 0x000000090c097290 */ /* 0x000fe200087fe43f */
[----:B-1----:R-:W-:-:S05]  /*0fe0*/  IMAD.U32 R4, RZ, RZ, UR8 ;  /* 0x00000008ff047e24 */ /* 0x002fca000f8e00ff */
[----:B------:R-:W-:-:S06]  /*0ff0*/  MOV R5, UR9 ;  /* 0x0000000900057c02 */ /* 0x000fcc0008000f00 */
[----:B--2---:R-:W2:Y:S01]  /*1000*/  @!P1 LDG.E R0, [R4.64] ;  /* 0x0000000404009981 */ /* 0x004ea2000c1e1900 */
        /* <DEDUP_REMOVED lines=20> */
.L_x_794:
        /* <DEDUP_REMOVED lines=58> */
.L_x_796:
        /* <DEDUP_REMOVED lines=18> */
.L_x_797:
        /* <DEDUP_REMOVED lines=70> */
.L_x_798:
[----:B------:R-:W-:Y:S02]  /*1a70*/  UMOV UR11, UR50 ;  /* 0x00000032000b7c82 */ /* 0x000fe40008000000 */
.L_x_799:
[----:B------:R-:W2:Y:S04]  /*1a80*/  LDL.64 R4, [R1+0x10] ;  /* 0x0000100001047983 */ /* 0x000ea80000100a00 */
[----:B------:R1:W3:Y:S01]  /*1a90*/  LDL.64 R12, [R1+0x10] ;  /* 0x00001000010c7983 */ /* 0x0002e20000100a00 */
[----:B------:R-:W-:Y:S01]  /*1aa0*/  UIADD3 UR8, UP3, UP2, UR8, UR41, UR47 ;  /* 0x0000002908087290 */ /* 0x000fe2000fa7e02f */
[----:B------:R-:W-:Y:S01]  /*1ab0*/  SHF.R.S32.HI R18, RZ, 0x1f, R245 ;  /* 0x0000001fff127819 */ /* 0x000fe200000114f5 */
[----:B------:R-:W-:Y:S01]  /*1ac0*/  UISETP.GE.AND UP4, UPT, UR28, 0x1, UPT ;  /* 0x000000011c00788c */ /* 0x000fe2000bf86270 */
[----:B------:R-:W-:Y:S01]  /*1ad0*/  IADD3 R3, P1, R245, UR14, RZ ;  /* 0x0000000ef5037c10 */ /* 0x000fe2000ff3e0ff */
[----:B------:R-:W-:Y:S01]  /*1ae0*/  UIADD3 UR17, UP1, UP0, UR12, UR8, UR15 ;  /* 0x000000080c117290 */ /* 0x000fe2000f83e00f */
[----:B------:R-:W4:Y:S01]  /*1af0*/  S2R R8, SR_TID.X ;  /* 0x0000000000087919 */ /* 0x000f220000002100 */
[----:B------:R-:W-:Y:S01]  /*1b00*/  BSSY B1, `(.L_x_795) ;  /* 0x00006d7000017945 */ /* 0x000fe20003800000 */
[----:B------:R-:W-:-:S02]  /*1b10*/  ULDC.64 UR8, c[0x0][0x1a8] ;  /* 0x00006a0000087ab9 */ /* 0x000fc40000000a00 */
[----:B------:R-:W-:-:S04]  /*1b20*/  UIMAD UR7, UR61, UR8, URZ ;  /* 0x000000083d0772a4 */ /* 0x000fc8000f8e023f */
[----:B------:R-:W-:-:S03]  /*1b30*/  UIMAD UR12, UR38, UR9, UR7 ;  /* 0x00000009260c72a4 */ /* 0x000fc6000f8e0207 */
[----:B------:R-:W-:Y:S02]  /*1b40*/  ULDC.64 UR8, c[0x0][0x378] ;  /* 0x0000de0000087ab9 */ /* 0x000fe40000000a00 */
[----:B------:R-:W-:-:S04]  /*1b50*/  UIMAD UR7, UR61, UR8, URZ ;  /* 0x000000083d0772a4 */ /* 0x000fc8000f8e023f */
[----:B------:R-:W-:-:S03]  /*1b60*/  UIMAD UR10, UR38, UR9, UR7 ;  /* 0x00000009260a72a4 */ /* 0x000fc6000f8e0207 */
[----:B------:R-:W-:Y:S02]  /*1b70*/  ULDC.64 UR8, c[0x0][0x370] ;  /* 0x0000dc0000087ab9 */ /* 0x000fe40000000a00 */
[----:B------:R-:W-:Y:S02]  /*1b80*/  UIMAD UR7, UR27, UR8, URZ ;  /* 0x000000081b0772a4 */ /* 0x000fe4000f8e023f */
[----:B------:R-:W-:Y:S02]  /*1b90*/  UIADD3 UR8, UR14, UR13, URZ ;  /* 0x0000000d0e087290 */ /* 0x000fe4000fffe03f */
[----:B------:R-:W-:Y:S02]  /*1ba0*/  UIMAD UR7, UR14, UR9, UR7 ;  /* 0x000000090e0772a4 */ /* 0x000fe4000f8e0207 */
[----:B------:R-:W-:Y:S01]  /*1bb0*/  UIADD3 UR9, UR14, UR11, URZ ;  /* 0x0000000b0e097290 */ /* 0x000fe2000fffe03f */
        /* <DEDUP_REMOVED lines=13> */
[----:B------:R-:W-:Y:S02]  /*1c90*/  ULDC.64 UR14, c[0x0][0x200] ;  /* 0x00008000000e7ab9 */ /* 0x000fe40000000a00 */
[----:B------:R-:W-:Y:S01]  /*1ca0*/  UIMAD.WIDE UR14, UR8, UR18, UR14 ;  /* 0x00000012080e72a5 */ /* 0x000fe2000f8e020e */
[----:B------:R-:W-:-:S04]  /*1cb0*/  IMAD.WIDE.U32 R4, R3, c[0x0][0x370], R4 ;  /* 0x0000dc0003047a25 */ /* 0x000fc800078e0004 */
[----:B------:R-:W-:Y:S01]  /*1cc0*/  IMAD.U32 R3, RZ, RZ, UR38 ;  /* 0x00000026ff037e24 */ /* 0x000fe2000f8e00ff */
[----:B------:R-:W-:Y:S01]  /*1cd0*/  IADD3 R5, R5, UR7, RZ ;  /* 0x0000000705057c10 */ /* 0x000fe2000fffe0ff */
[----:B------:R-:W-:-:S04]  /*1ce0*/  UIADD3.X UR7, UR24, UR48, UR53, UP3, UP2 ;  /* 0x0000003018077290 */ /* 0x000fc80009fe4435 */
[----:B------:R-:W-:Y:S01]  /*1cf0*/  IMAD.WIDE.U32 R4, R3, c[0x0][0x378], R4 ;  /* 0x0000de0003047a25 */ /* 0x000fe200078e0004 */
[----:B----4-:R-:W-:Y:S01]  /*1d00*/  SHF.R.S32.HI R3, RZ, 0x1f, R8 ;  /* 0x0000001fff037819 */ /* 0x010fe20000011408 */
[----:B------:R-:W-:-:S03]  /*1d10*/  UIADD3.X UR7, UR26, UR7, UR19, UP1, UP0 ;  /* 0x000000071a077290 */ /* 0x000fc60008fe0413 */
[----:B------:R-:W-:Y:S02]  /*1d20*/  LEA.HI R3, R3, R8, RZ, 0x5 ;  /* 0x0000000803037211 */ /* 0x000fe400078f28ff */
[----:B------:R-:W-:Y:S01]  /*1d30*/  IADD3 R5, R5, UR10, RZ ;  /* 0x0000000a05057c10 */ /* 0x000fe2000fffe0ff */
[----:B------:R-:W-:Y:S01]  /*1d40*/  ULEA.HI.SX32 UR10, UR32, 0xffffffff, 0x1a ;  /* 0xffffffff200a7891 */ /* 0x000fe2000f8fd23f */
        /* <DEDUP_REMOVED lines=10> */
[C---:B------:R-:W-:Y:S01]  /*1df0*/  LEA R190, P0, R6.reuse, c[0x0][0x160], 0x1 ;  /* 0x0000580006be7a11 */ /* 0x040fe200078008ff */
[----:B------:R-:W-:Y:S02]  /*1e00*/  ULDC.64 UR12, c[0x0][0x3c8] ;  /* 0x0000f200000c7ab9 */ /* 0x000fe40000000a00 */
[----:B------:R-:W-:Y:S01]  /*1e10*/  IMAD R7, R245, c[0x0][0x374], R3 ;  /* 0x0000dd00f5077a24 */ /* 0x000fe200078e0203 */
[----:B------:R-:W-:Y:S01]  /*1e20*/  LEA.HI.X R191, R6, c[0x0][0x164], R9, 0x1, P0 ;  /* 0x0000590006bf7a11 */ /* 0x000fe200000f0c09 */
[----:B------:R-:W-:Y:S01]  /*1e30*/  UIMAD.WIDE UR18, UR9, UR18, UR12 ;  /* 0x00000012091272a5 */ /* 0x000fe2000f8e020c */
[----:B------:R-:W-:Y:S01]  /*1e40*/  PLOP3.LUT P0, PT, PT, PT, UP4, 0x80, 0x0 ;  /* 0x000000000000781c */ /* 0x000fe20003f0f048 */
[----:B------:R-:W-:Y:S01]  /*1e50*/  IMAD.IADD R6, R5, 0x1, R7 ;  /* 0x0000000105067824 */ /* 0x000fe200078e0207 */
[----:B------:R-:W-:-:S04]  /*1e60*/  IADD3 R3, P2, R8, UR17, RZ ;  /* 0x0000001108037c10 */ /* 0x000fc8000ff5e0ff */
[C---:B------:R-:W-:Y:S02]  /*1e70*/  LEA R193, P1, R3.reuse, c[0x0][0x350], 0x2 ;  /* 0x0000d40003c17a11 */ /* 0x040fe400078210ff */
[----:B------:R-:W-:Y:S02]  /*1e80*/  LEA.HI.X.SX32 R5, R8, UR7, 0x1, P2 ;  /* 0x0000000708057c11 */ /* 0x000fe400090f0eff */
[----:B------:R-:W-:Y:S02]  /*1e90*/  LEA.HI.X R189, R4, c[0x0][0x334], R6, 0x1, P3 ;  /* 0x0000cd0004bd7a11 */ /* 0x000fe400018f0c06 */
[----:B------:R-:W-:Y:S01]  /*1ea0*/  LEA.HI.X R192, R3, c[0x0][0x354], R5, 0x2, P1 ;  /* 0x0000d50003c07a11 */ /* 0x000fe200008f1405 */
[----:B------:R-:W-:Y:S05]  /*1eb0*/  @!P0 BRA `(.L_x_800) ;  /* 0x000061a000008947 */ /* 0x000fea0003800000 */
[----:B-1----:R-:W2:Y:S01]  /*1ec0*/  LDL R19, [R1+0x18] ;  /* 0x0000180001137983 */ /* 0x002ea20000100800 */
[----:B------:R-:W-:Y:S01]  /*1ed0*/  ULDC.64 UR8, c[0x0][0x198] ;  /* 0x0000660000087ab9 */ /* 0x000fe20000000a00 */
[----:B------:R-:W-:Y:S01]  /*1ee0*/  IMAD.U32 R3, RZ, RZ, UR23 ;  /* 0x00000017ff037e24 */ /* 0x000fe2000f8e00ff */
[----:B------:R-:W-:Y:S01]  /*1ef0*/  UIMAD UR8, UR22, UR8, URZ ;  /* 0x00000008160872a4 */ /* 0x000fe2000f8e023f */
[----:B------:R-:W-:Y:S01]  /*1f00*/  IADD3 R8, R245, 0x40, RZ ;  /* 0x00000040f5087810 */ /* 0x000fe20007ffe0ff */
[----:B------:R-:W-:Y:S01]  /*1f10*/  UMOV UR7, UR10 ;  /* 0x0000000a00077c82 */ /* 0x000fe20008000000 */
[C-C-:B------:R-:W-:Y:S01]  /*1f20*/  IMAD.WIDE.U32 R6, R3.reuse, c[0x0][0x198], R12.reuse ;  /* 0x0000660003067a25 */ /* 0x140fe200078e000c */
[----:B------:R-:W-:Y:S01]  /*1f30*/  ULDC.64 UR10, c[0x0][0x1a0] ;  /* 0x00006800000a7ab9 */ /* 0x000fe20000000a00 */
[----:B------:R-:W-:Y:S01]  /*1f40*/  MOV R234, 0x7f800000 ;  /* 0x7f80000000ea7802 */ /* 0x000fe20000000f00 */
[----:B------:R-:W-:Y:S01]  /*1f50*/  UIMAD UR10, UR22, UR10, URZ ;  /* 0x0000000a160a72a4 */ /* 0x000fe2000f8e023f */
[----:B------:R-:W-:Y:S01]  /*1f60*/  IMAD.WIDE.U32 R4, R3, c[0x0][0x1a0], R12 ;  /* 0x0000680003047a25 */ /* 0x000fe200078e000c */
[----:B------:R-:W-:Y:S01]  /*1f70*/  UIMAD UR12, UR23, UR9, UR8 ;  /* 0x00000009170c72a4 */ /* 0x000fe2000f8e0208 */
[----:B------:R-:W-:Y:S01]  /*1f80*/  IADD3 R6, P2, R6, UR33, RZ ;  /* 0x0000002106067c10 */ /* 0x000fe2000ff5e0ff */
[----:B------:R-:W-:Y:S01]  /*1f90*/  UIMAD UR9, UR20, -0x80, UR6 ;  /* 0xffffff80140978a4 */ /* 0x000fe2000f8e0206 */
[----:B------:R-:W-:Y:S01]  /*1fa0*/  IMAD.MOV.U32 R235, RZ, RZ, 0x7f800000 ;  /* 0x7f800000ffeb7424 */ /* 0x000fe200078e00ff */
[----:B------:R-:W-:Y:S01]  /*1fb0*/  UIMAD UR8, UR7, -0x40, UR28 ;  /* 0xffffffc0070878a4 */ /* 0x000fe2000f8e021c */
[----:B------:R-:W-:Y:S01]  /*1fc0*/  IADD3 R4, P0, R4, UR29, RZ ;  /* 0x0000001d04047c10 */ /* 0x000fe2000ff1e0ff */
[----:B------:R-:W-:Y:S01]  /*1fd0*/  UIMAD UR11, UR23, UR11, UR10 ;  /* 0x0000000b170b72a4 */ /* 0x000fe2000f8e020a */
[----:B------:R-:W-:Y:S01]  /*1fe0*/  IMAD.MOV.U32 R236, RZ, RZ, 0x7f800000 ;  /* 0x7f800000ffec7424 */ /* 0x000fe200078e00ff */
[----:B------:R-:W-:Y:S01]  /*1ff0*/  ISETP.GE.AND P1, PT, R8, UR9, PT ;  /* 0x0000000908007c0c */ /* 0x000fe2000bf26270 */
[----:B------:R-:W-:-:S02]  /*2000*/  IMAD.U32 R8, RZ, RZ, UR12 ;  /* 0x0000000cff087e24 */ /* 0x000fc4000f8e00ff */
[----:B------:R-:W-:-:S03]  /*2010*/  IMAD.MOV.U32 R237, RZ, RZ, 0x7f800000 ;  /* 0x7f800000ffed7424 */ /* 0x000fc600078e00ff */
[----:B------:R-:W-:Y:S01]  /*2020*/  IADD3.X R7, R7, UR35, R8, P2, !PT ;  /* 0x0000002307077c10 */ /* 0x000fe200097fe408 */
[----:B------:R-:W-:Y:S01]  /*2030*/  IMAD R8, R10, c[0x0][0x1b0], RZ ;  /* 0x00006c000a087a24 */ /* 0x000fe200078e02ff */
[----:B------:R-:W-:Y:S01]  /*2040*/  ISETP.GE.AND P2, PT, R245, UR9, PT ;  /* 0x00000009f5007c0c */ /* 0x000fe2000bf46270 */
[----:B------:R-:W-:Y:S02]  /*2050*/  ULEA.HI UR9, UR7, UR7, URZ, 0x1 ;  /* 0x0000000707097291 */ /* 0x000fe4000f8f083f */
[C---:B------:R-:W-:Y:S02]  /*2060*/  IMAD R8, R0.reuse, c[0x0][0x1b4], R8 ;  /* 0x00006d0000087a24 */ /* 0x040fe400078e0208 */
[----:B------:R-:W-:Y:S01]  /*2070*/  IMAD.WIDE.U32 R6, R0, c[0x0][0x1b0], R6 ;  /* 0x00006c0000067a25 */ /* 0x000fe200078e0006 */
[----:B------:R-:W-:-:S03]  /*2080*/  ULOP3.LUT UR9, UR9, 0xfffffffe, URZ, 0xc0, !UPT ;  /* 0xfffffffe09097892 */ /* 0x000fc6000f8ec03f */
[----:B------:R-:W-:Y:S01]  /*2090*/  IMAD.IADD R7, R7, 0x1, R8 ;  /* 0x0000000107077824 */ /* 0x000fe200078e0208 */
[----:B------:R-:W-:Y:S01]  /*20a0*/  UIADD3 UR9, UR7, -UR9, URZ ;  /* 0x8000000907097290 */ /* 0x000fe2000fffe03f */
[----:B------:R-:W-:Y:S02]  /*20b0*/  @!P1 IMAD.MOV.U32 R8, RZ, RZ, R6 ;  /* 0x000000ffff089224 */ /* 0x000fe400078e0006 */
[----:B------:R-:W-:Y:S01]  /*20c0*/  @!P1 IMAD.MOV.U32 R9, RZ, RZ, R7 ;  /* 0x000000ffff099224 */ /* 0x000fe200078e0007 */
[----:B------:R-:W-:-:S03]  /*20d0*/  UISETP.NE.AND UP0, UPT, UR9, 0x1, UPT ;  /* 0x000000010900788c */ /* 0x000fc6000bf05270 */
[----:B------:R-:W-:Y:S01]  /*20e0*/  UMOV UR9, UR14 ;  /* 0x0000000e00097c82 */ /* 0x000fe20008000000 */
[----:B--2---:R-:W-:-:S04]  /*20f0*/  IADD3 R3, R19, 0x8, RZ ;  /* 0x0000000813037810 */ /* 0x004fc80007ffe0ff */
[----:B------:R-:W-:Y:S01]  /*2100*/  ISETP.GE.AND P6, PT, R3, UR8, PT ;  /* 0x0000000803007c0c */ /* 0x000fe2000bfc6270 */
[----:B------:R-:W-:-:S05]  /*2110*/  IMAD.U32 R3, RZ, RZ, UR11 ;  /* 0x0000000bff037e24 */ /* 0x000fca000f8e00ff */
[----:B------:R-:W-:Y:S01]  /*2120*/  IADD3.X R5, R5, UR30, R3, P0, !PT ;  /* 0x0000001e05057c10 */ /* 0x000fe200087fe403 */
[----:B------:R-:W-:Y:S01]  /*2130*/  IMAD R3, R10, c[0x0][0x1b8], RZ ;  /* 0x00006e000a037a24 */ /* 0x000fe200078e02ff */
[C---:B------:R-:W-:Y:S01]  /*2140*/  @!P1 IADD3 R16, P0, R245.reuse, 0x40, RZ ;  /* 0x00000040f5109810 */ /* 0x040fe20007f1e0ff */
[----:B------:R-:W-:Y:S02]  /*2150*/  @!P2 IMAD R10, R18, c[0x0][0x198], RZ ;  /* 0x00006600120aaa24 */ /* 0x000fe400078e02ff */
[C---:B------:R-:W-:Y:S01]  /*2160*/  IMAD R12, R0.reuse, c[0x0][0x1bc], R3 ;  /* 0x00006f00000c7a24 */ /* 0x040fe200078e0203 */
[----:B------:R-:W-:Y:S01]  /*2170*/  @!P1 IADD3 R3, P3, R245, 0x40, RZ ;  /* 0x00000040f5039810 */ /* 0x000fe20007f7e0ff */
[----:B------:R-:W-:-:S03]  /*2180*/  IMAD.WIDE.U32 R4, R0, c[0x0][0x1b8], R4 ;  /* 0x00006e0000047a25 */ /* 0x000fc600078e0004 */
[----:B------:R-:W-:Y:S01]  /*2190*/  @!P1 IADD3.X R0, RZ, R18, RZ, P3, !PT ;  /* 0x00000012ff009210 */ /* 0x000fe20001ffe4ff */
[----:B------:R-:W-:Y:S01]  /*21a0*/  @!P1 IMAD.X R11, RZ, RZ, R18, P0 ;  /* 0x000000ffff0b9224 */ /* 0x000fe200000e0612 */
[----:B------:R-:W-:Y:S01]  /*21b0*/  IADD3 R5, R5, R12, RZ ;  /* 0x0000000c05057210 */ /* 0x000fe20007ffe0ff */
[C---:B------:R-:W-:Y:S02]  /*21c0*/  @!P2 IMAD R10, R245.reuse, c[0x0][0x19c], R10 ;  /* 0x00006700f50aaa24 */ /* 0x040fe400078e020a */
[----:B------:R-:W-:Y:S02]  /*21d0*/  @!P1 IMAD R0, R0, c[0x0][0x198], RZ ;  /* 0x0000660000009a24 */ /* 0x000fe400078e02ff */
[----:B------:R-:W-:-:S04]  /*21e0*/  @!P2 IMAD.WIDE.U32 R12, R245, c[0x0][0x198], R6 ;  /* 0x00006600f50caa25 */ /* 0x000fc800078e0006 */
[C---:B------:R-:W-:Y:S02]  /*21f0*/  @!P1 IMAD R0, R3.reuse, c[0x0][0x19c], R0 ;  /* 0x0000670003009a24 */ /* 0x040fe400078e0200 */
[----:B------:R-:W-:-:S04]  /*2200*/  @!P1 IMAD.WIDE.U32 R6, R3, c[0x0][0x198], R8 ;  /* 0x0000660003069a25 */ /* 0x000fc800078e0008 */
[----:B------:R-:W-:Y:S01]  /*2210*/  @!P1 IMAD R11, R11, c[0x0][0x1a0], RZ ;  /* 0x000068000b0b9a24 */ /* 0x000fe200078e02ff */
[----:B------:R-:W-:Y:S01]  /*2220*/  @!P1 IADD3 R3, R7, R0, RZ ;  /* 0x0000000007039210 */ /* 0x000fe20007ffe0ff */
[----:B------:R-:W-:Y:S01]  /*2230*/  @!P2 IMAD.IADD R9, R13, 0x1, R10 ;  /* 0x000000010d09a824 */ /* 0x000fe200078e020a */
[----:B------:R-:W-:Y:S01]  /*2240*/  @!P2 LEA R10, P3, R12, c[0x0][0x168], 0x1 ;  /* 0x00005a000c0aaa11 */ /* 0x000fe200078608ff */
[----:B------:R-:W-:Y:S01]  /*2250*/  @!P1 IMAD R17, R16, c[0x0][0x1a4], R11 ;  /* 0x0000690010119a24 */ /* 0x000fe200078e020b */
[----:B------:R-:W-:Y:S01]  /*2260*/  @!P1 LEA R8, P0, R6, c[0x0][0x168], 0x1 ;  /* 0x00005a0006089a11 */ /* 0x000fe200078008ff */
[----:B------:R-:W-:Y:S01]  /*2270*/  @!P2 IMAD R0, R18, c[0x0][0x1a0], RZ ;  /* 0x000068001200aa24 */ /* 0x000fe200078e02ff */
[----:B------:R-:W-:Y:S01]  /*2280*/  @!P2 LEA.HI.X R11, R12, c[0x0][0x16c], R9, 0x1, P3 ;  /* 0x00005b000c0baa11 */ /* 0x000fe200018f0c09 */
[----:B------:R-:W-:Y:S01]  /*2290*/  @!P1 IMAD.MOV.U32 R14, RZ, RZ, R4 ;  /* 0x000000ffff0e9224 */ /* 0x000fe200078e0004 */
[----:B------:R-:W-:Y:S01]  /*22a0*/  @!P1 LEA.HI.X R9, R6, c[0x0][0x16c], R3, 0x1, P0 ;  /* 0x00005b0006099a11 */ /* 0x000fe200000f0c03 */
[--C-:B------:R-:W-:Y:S01]  /*22b0*/  @!P1 IMAD.MOV.U32 R15, RZ, RZ, R5.reuse ;  /* 0x000000ffff0f9224 */ /* 0x100fe200078e0005 */
[----:B------:R-:W-:Y:S01]  /*22c0*/  PLOP3.LUT P0, PT, PT, PT, UP6, 0x80, 0x0 ;  /* 0x000000000000781c */ /* 0x000fe20003f0f068 */
[C---:B------:R-:W-:Y:S01]  /*22d0*/  @!P2 IMAD R0, R245.reuse, c[0x0][0x1a4], R0 ;  /* 0x00006900f500aa24 */ /* 0x040fe200078e0200 */
[C---:B------:R-:W-:Y:S01]  /*22e0*/  ISETP.GE.AND P3, PT, R245.reuse, UR8, PT ;  /* 0x00000008f5007c0c */ /* 0x040fe2000bf66270 */
[----:B------:R-:W-:Y:S01]  /*22f0*/  @!P2 IMAD.WIDE.U32 R12, R245, c[0x0][0x1a0], R4 ;  /* 0x00006800f50caa25 */ /* 0x000fe200078e0004 */
[----:B------:R-:W-:-:S03]  /*2300*/  IADD3 R5, R19, 0x20, RZ ;  /* 0x0000002013057810 */ /* 0x000fc60007ffe0ff */
[----:B------:R-:W-:Y:S01]  /*2310*/  @!P1 IMAD.WIDE.U32 R14, R16, c[0x0][0x1a0], R14 ;  /* 0x00006800100e9a25 */ /* 0x000fe200078e000e */
[----:B------:R-:W-:-:S03]  /*2320*/  @!P2 LEA R6, P5, R12, c[0x0][0x170], 0x1 ;  /* 0x00005c000c06aa11 */ /* 0x000fc600078a08ff */
[----:B------:R-:W-:Y:S01]  /*2330*/  @!P2 IMAD.IADD R0, R13, 0x1, R0 ;  /* 0x000000010d00a824 */ /* 0x000fe200078e0200 */
[----:B------:R-:W-:Y:S01]  /*2340*/  @!P1 LEA R4, P4, R14, c[0x0][0x170], 0x1 ;  /* 0x00005c000e049a11 */ /* 0x000fe200078808ff */
[----:B------:R-:W-:Y:S01]  /*2350*/  @P0 BAR.SYNC.DEFER_BLOCKING 0x0 ;  /* 0x0000000000000b1d */ /* 0x000fe20000010000 */
[----:B------:R-:W-:Y:S01]  /*2360*/  @!P1 IMAD.IADD R3, R15, 0x1, R17 ;  /* 0x000000010f039824 */ /* 0x000fe200078e0211 */
[----:B------:R-:W-:Y:S02]  /*2370*/  PLOP3.LUT P0, PT, PT, PT, UP0, 0x80, 0x0 ;  /* 0x000000000000781c */ /* 0x000fe40003f0f008 */
[----:B------:R-:W-:Y:S01]  /*2380*/  @!P2 LEA.HI.X R7, R12, c[0x0][0x174], R0, 0x1, P5 ;  /* 0x00005d000c07aa11 */ /* 0x000fe200028f0c00 */
[----:B------:R-:W-:Y:S01]  /*2390*/  IMAD.SHL.U32 R0, R250, 0x2, RZ ;  /* 0x00000002fa007824 */ /* 0x000fe200078e00ff */
[----:B------:R-:W-:Y:S02]  /*23a0*/  ISETP.GE.AND P5, PT, R5, UR8, PT ;  /* 0x0000000805007c0c */ /* 0x000fe4000bfa6270 */
[----:B------:R-:W-:-:S02]  /*23b0*/  @!P1 LEA.HI.X R5, R14, c[0x0][0x174], R3, 0x1, P4 ;  /* 0x00005d000e059a11 */ /* 0x000fc400020f0c03 */
[----:B------:R-:W-:Y:S02]  /*23c0*/  IADD3 R3, R250, 0x1800, RZ ;  /* 0x00001800fa037810 */ /* 0x000fe40007ffe0ff */
[----:B------:R-:W-:Y:S02]  /*23d0*/  ISETP.GE.AND P4, PT, R19, UR8, PT ;  /* 0x0000000813007c0c */ /* 0x000fe4000bf86270 */
[----:B------:R-:W-:-:S04]  /*23e0*/  SEL R3, R3, R250, !P0 ;  /* 0x000000fa03037207 */ /* 0x000fc80004000000 */
[----:B------:R-:W-:Y:S02]  /*23f0*/  SHF.L.U32 R194, R3, 0x1, RZ ;  /* 0x0000000103c27819 */ /* 0x000fe400000006ff */
        /* <DEDUP_REMOVED lines=59> */
[----:B---3--:R-:W-:-:S03]  /*27b0*/  SHF.R.S32.HI R8, RZ, 0x1f, R19 ;  /* 0x0000001fff087819 */ /* 0x008fc60000011413 */
[----:B------:R4:W-:Y:S04]  /*27c0*/  @!P2 LDGSTS.E.BYPASS.LTC128B.128 [R0+0x11000], [R6.64+0x40] ;  /* 0x110000400600afae */ /* 0x0009e8000b901d44 */
[----:B------:R4:W-:Y:S01]  /*27d0*/  @!P2 LDGSTS.E.BYPASS.LTC128B.128 [R0+0x13000], [R6.64+0x80] ;  /* 0x130000800600afae */ /* 0x0009e2000b901d44 */
[----:B------:R-:W-:Y:S01]  /*27e0*/  ISETP.GE.AND P2, PT, R3, UR8, PT ;  /* 0x0000000803007c0c */ /* 0x000fe2000bf46270 */
[----:B------:R-:W-:Y:S02]  /*27f0*/  UMOV UR8, UR15 ;  /* 0x0000000f00087c82 */ /* 0x000fe40008000000 */
        /* <DEDUP_REMOVED lines=10> */
[----:B------:R-:W0:Y:S02]  /*28a0*/  LDGDEPBAR ;  /* 0x00000000000079af */ /* 0x000e240000000000 */
[----:B---3--:R-:W-:Y:S02]  /*28b0*/  IADD3 R4, P3, R6, UR9, RZ ;  /* 0x0000000906047c10 */ /* 0x008fe4000ff7e0ff */
[----:B-1----:R-:W-:Y:S02]  /*28c0*/  SHF.R.S32.HI R0, RZ, 0x1f, R3 ;  /* 0x0000001fff007819 */ /* 0x002fe40000011403 */
[----:B------:R-:W-:Y:S02]  /*28d0*/  @!P2 LEA R6, P1, R3, UR9, 0x2 ;  /* 0x000000090306ac11 */ /* 0x000fe4000f8210ff */
[----:B------:R-:W-:Y:S02]  /*28e0*/  SHF.L.U64.HI R5, R19, 0x2, R8 ;  /* 0x0000000213057819 */ /* 0x000fe40000010208 */
[----:B------:R-:W-:-:S02]  /*28f0*/  @!P2 LEA.HI.X R7, R3, UR8, R0, 0x2, P1 ;  /* 0x000000080307ac11 */ /* 0x000fc400088f1400 */
[----:B------:R-:W-:-:S03]  /*2900*/  IADD3.X R5, R5, UR8, RZ, P3, !PT ;  /* 0x0000000805057c10 */ /* 0x000fc60009ffe4ff */
[----:B------:R2:W5:Y:S01]  /*2910*/  @!P2 LDG.E R235, [R6.64] ;  /* 0x0000000406eba981 */ /* 0x000562000c1e1900 */
[----:B------:R-:W-:Y:S02]  /*2920*/  IADD3 R3, R183, 0x1800, RZ ;  /* 0x00001800b7037810 */ /* 0x000fe40007ffe0ff */
[----:B------:R-:W-:Y:S01]  /*2930*/  IADD3 R0, R181, 0x1800, RZ ;  /* 0x00001800b5007810 */ /* 0x000fe20007ffe0ff */
[----:B------:R1:W5:Y:S01]  /*2940*/  @!P4 LDG.E R236, [R4.64] ;  /* 0x0000000404ecc981 */ /* 0x000362000c1e1900 */
[----:B------:R-:W-:Y:S02]  /*2950*/  SEL R3, R3, R183, !P0 ;  /* 0x000000b703037207 */ /* 0x000fe40004000000 */
[----:B------:R-:W-:Y:S01]  /*2960*/  SEL R0, R0, R181, !P0 ;  /* 0x000000b500007207 */ /* 0x000fe20004000000 */
[----:B------:R1:W5:Y:S02]  /*2970*/  @!P6 LDG.E R237, [R4.64+0x20] ;  /* 0x0000200404ede981 */ /* 0x000364000c1e1900 */
[----:B------:R-:W-:-:S02]  /*2980*/  IMAD.SHL.U32 R174, R3, 0x2, RZ ;  /* 0x0000000203ae7824 */ /* 0x000fc400078e00ff */
[----:B------:R-:W-:Y:S01]  /*2990*/  IMAD.SHL.U32 R3, R0, 0x2, RZ ;  /* 0x0000000200037824 */ /* 0x000fe200078e00ff */
[----:B------:R-:W-:Y:S01]  /*29a0*/  MOV R0, c[0x0][0x22c] ;  /* 0x00008b0000007a02 */ /* 0x000fe20000000f00 */
[----:B------:R1:W5:Y:S04]  /*29b0*/  @!P5 LDG.E R234, [R4.64+0x80] ;  /* 0x0000800404ead981 */ /* 0x000368000c1e1900 */
[----:B------:R-:W-:-:S04]  /*29c0*/  IMAD R0, R0, c[0x0][0x1c0], RZ ;  /* 0x0000700000007a24 */ /* 0x000fc800078e02ff */
[C---:B------:R-:W-:Y:S02]  /*29d0*/  IMAD.SHL.U32 R21, R0.reuse, 0x10, RZ ;  /* 0x0000001000157824 */ /* 0x040fe400078e00ff */
[----:B------:R-:W-:-:S03]  /*29e0*/  IMAD.SHL.U32 R238, R0, 0x8, RZ ;  /* 0x0000000800ee7824 */ /* 0x000fc600078e00ff */
[C---:B------:R-:W-:Y:S02]  /*29f0*/  IADD3 R0, R21.reuse, 0x40, RZ ;  /* 0x0000004015007810 */ /* 0x040fe40007ffe0ff */
[----:B------:R-:W-:-:S03]  /*2a00*/  IADD3 R20, R21, 0x20, RZ ;  /* 0x0000002015147810 */ /* 0x000fc60007ffe0ff */
[C---:B------:R-:W-:Y:S01]  /*2a10*/  IMAD.IADD R251, R238.reuse, 0x1, R0 ;  /* 0x00000001eefb7824 */ /* 0x040fe200078e0200 */
[----:B------:R-:W-:-:S04]  /*2a20*/  IADD3 R252, R238, R20, RZ ;  /* 0x00000014eefc7210 */ /* 0x000fc80007ffe0ff */
[C---:B-1----:R-:W-:Y:S01]  /*2a30*/  IADD3 R5, R238.reuse, R252, RZ ;  /* 0x000000fcee057210 */ /* 0x042fe20007ffe0ff */
[----:B------:R-:W-:-:S04]  /*2a40*/  IMAD.IADD R4, R238, 0x1, R251 ;  /* 0x00000001ee047824 */ /* 0x000fc800078e02fb */
[C---:B------:R-:W-:Y:S01]  /*2a50*/  IMAD.IADD R242, R238.reuse, 0x1, R5 ;  /* 0x00000001eef27824 */ /* 0x040fe200078e0205 */
[C---:B------:R-:W-:Y:S01]  /*2a60*/  IADD3 R240, R238.reuse, R4, RZ ;  /* 0x00000004eef07210 */ /* 0x040fe20007ffe0ff */
[----:B------:R-:W-:Y:S01]  /*2a70*/  UIADD3 UR10, UR23, 0x80, URZ ;  /* 0x00000080170a7890 */ /* 0x000fe2000fffe03f */
[----:B------:R-:W-:Y:S02]  /*2a80*/  IMAD.SHL.U32 R175, R183, 0x2, RZ ;  /* 0x00000002b7af7824 */ /* 0x000fe400078e00ff */
[C---:B------:R-:W-:Y:S02]  /*2a90*/  IMAD.IADD R241, R238.reuse, 0x1, R242 ;  /* 0x00000001eef17824 */ /* 0x040fe400078e02f2 */
        /* <DEDUP_REMOVED lines=49> */
[C---:B------:R-:W-:Y:S01]  /*2db0*/  SHF.L.U64.HI R248, R19.reuse, 0x2, R8 ;  /* 0x0000000213f87819 */ /* 0x040fe20000010208 */
[----:B------:R-:W-:Y:S01]  /*2dc0*/  IMAD.SHL.U32 R249, R19, 0x4, RZ ;  /* 0x0000000413f97824 */ /* 0x000fe200078e00ff */
[----:B------:R-:W-:Y:S01]  /*2dd0*/  IADD3 R244, R238, R241, RZ ;  /* 0x000000f1eef47210 */ /* 0x000fe20007ffe0ff */
[----:B------:R-:W-:-:S02]  /*2de0*/  IMAD.IADD R176, R175, 0x1, R182 ;  /* 0x00000001afb07824 */ /* 0x000fc400078e02b6 */
[----:B------:R-:W-:Y:S01]  /*2df0*/  IMAD.IADD R243, R238, 0x1, R239 ;  /* 0x00000001eef37824 */ /* 0x000fe200078e02ef */
[----:B------:R-:W-:Y:S02]  /*2e00*/  UISETP.GE.AND UP0, UPT, UR10, UR6, UPT ;  /* 0x000000060a00728c */ /* 0x000fe4000bf06270 */
[----:B------:R-:W-:Y:S02]  /*2e10*/  UMOV UR11, UR18 ;  /* 0x00000012000b7c82 */ /* 0x000fe40008000000 */
[----:B--2---:R-:W-:Y:S02]  /*2e20*/  UMOV UR10, UR19 ;  /* 0x00000013000a7c82 */ /* 0x004fe40008000000 */
.L_x_803:
[----:B------:R-:W0:Y:S01]  /*2e30*/  LDGDEPBAR ;  /* 0x00000000000079af */ /* 0x000e220000000000 */
[----:B------:R-:W-:Y:S01]  /*2e40*/  IADD3 R0, R182, R174, RZ ;  /* 0x000000aeb6007210 */ /* 0x000fe20007ffe0ff */
[----:B------:R-:W-:Y:S01]  /*2e50*/  UISETP.GE.AND UP3, UPT, UR7, 0x1, UPT ;  /* 0x000000010700788c */ /* 0x000fe2000bf66270 */
[----:B------:R-:W-:Y:S02]  /*2e60*/  PLOP3.LUT P1, PT, PT, PT, UP0, 0x80, 0x0 ;  /* 0x000000000000781c */ /* 0x000fe40003f2f008 */
[----:B------:R-:W-:Y:S02]  /*2e70*/  PLOP3.LUT P3, PT, PT, PT, UP0, 0x80, 0x0 ;  /* 0x000000000000781c */ /* 0x000fe40003f6f008 */
[----:B------:R-:W-:Y:S01]  /*2e80*/  PLOP3.LUT P0, PT, PT, PT, UP0, 0x80, 0x0 ;  /* 0x000000000000781c */ /* 0x000fe20003f0f008 */
[----:B------:R-:W2:Y:S01]  /*2e90*/  LDL R195, [R1+0x8] ;  /* 0x0000080001c37983 */ /* 0x000ea20000100800 */
[----:B------:R-:W-:Y:S02]  /*2ea0*/  PLOP3.LUT P4, PT, PT, PT, UP0, 0x80, 0x0 ;  /* 0x000000000000781c */ /* 0x000fe40003f8f008 */
[----:B-----5:R-:W-:Y:S02]  /*2eb0*/  FSETP.NEU.FTZ.AND P2, PT, R236, -INF , PT ;  /* 0xff800000ec00780b */ /* 0x020fe40003f5d000 */
[----:B------:R-:W-:Y:S02]  /*2ec0*/  PLOP3.LUT P6, PT, PT, PT, UP0, 0x80, 0x0 ;  /* 0x000000000000781c */ /* 0x000fe40003fcf008 */
[----:B------:R-:W-:Y:S01]  /*2ed0*/  PLOP3.LUT P5, PT, PT, PT, UP0, 0x80, 0x0 ;  /* 0x000000000000781c */ /* 0x000fe20003faf008 */
        /* <DEDUP_REMOVED lines=9> */
[----:B------:R-:W1:Y:S01]  /*2f70*/  LDSM.16.M88.4 R144, [R0+0x800] ;  /* 0x000800000090783b */ /* 0x000e620000000200 */
[C---:B---3--:R-:W-:Y:S07]  /*2f80*/  HMMA.16816.F32 R8, R28.reuse, R16, RZ ;  /* 0x000000101c08723c */ /* 0x048fee00000018ff */
[----:B------:R-:W3:Y:S01]  /*2f90*/  LDSM.16.M88.4 R148, [R172+0x9400] ;  /* 0x00940000ac94783b */ /* 0x000ee20000000200 */
[-C--:B------:R-:W-:Y:S07]  /*2fa0*/  HMMA.16816.F32 R12, R28, R18.reuse, RZ ;  /* 0x000000121c0c723c */ /* 0x080fee00000018ff */
[----:B------:R-:W-:Y:S01]  /*2fb0*/  LDSM.16.M88.4 R152, [R174+0x1000] ;  /* 0x00100000ae98783b */ /* 0x000fe20000000200 */
[C---:B------:R-:W-:Y:S07]  /*2fc0*/  HMMA.16816.F32 R16, R32.reuse, R18, RZ ;  /* 0x000000122010723c */ /* 0x040fee00000018ff */
[----:B------:R-:W1:Y:S01]  /*2fd0*/  LDSM.16.M88.4 R156, [R173+0xb000] ;  /* 0x00b00000ad9c783b */ /* 0x000e620000000200 */
[-C--:B----4-:R-:W-:Y:S07]  /*2fe0*/  HMMA.16816.F32 R20, R32, R132.reuse, RZ ;  /* 0x000000842014723c */ /* 0x090fee00000018ff */
[----:B------:R-:W-:Y:S01]  /*2ff0*/  LDSM.16.M88.4 R160, [R173+0xb400] ;  /* 0x00b40000ada0783b */ /* 0x000fe20000000200 */
[C---:B------:R-:W-:Y:S07]  /*3000*/  HMMA.16816.F32 R24, R28.reuse, R132, RZ ;  /* 0x000000841c18723c */ /* 0x040fee00000018ff */
[----:B------:R-:W-:Y:S01]  /*3010*/  LDSM.16.M88.4 R164, [R0+0x1000] ;  /* 0x0010000000a4783b */ /* 0x000fe20000000200 */
[-C--:B------:R-:W-:Y:S07]  /*3020*/  HMMA.16816.F32 R28, R28, R134.reuse, RZ ;  /* 0x000000861c1c723c */ /* 0x080fee00000018ff */
[----:B------:R-:W-:Y:S01]  /*3030*/  LDSM.16.M88.4 R168, [R172+0xb000] ;  /* 0x00b00000aca8783b */ /* 0x000fe20000000200 */
[----:B------:R-:W-:Y:S07]  /*3040*/  HMMA.16816.F32 R32, R32, R134, RZ ;  /* 0x000000862020723c */ /* 0x000fee00000018ff */
[----:B------:R-:W4:Y:S01]  /*3050*/  LDSM.16.M88.4 R132, [R174+0x1800] ;  /* 0x00180000ae84783b */ /* 0x000f220000000200 */
[-C--:B------:R-:W-:Y:S08]  /*3060*/  HMMA.16816.F32 R4, R136, R140.reuse, R4 ;  /* 0x0000008c8804723c */ /* 0x080ff00000001804 */
[C---:B-1----:R-:W-:Y:S08]  /*3070*/  HMMA.16816.F32 R8, R144.reuse, R140, R8 ;  /* 0x0000008c9008723c */ /* 0x042ff00000001808 */
[-C--:B------:R-:W-:Y:S08]  /*3080*/  HMMA.16816.F32 R12, R144, R142.reuse, R12 ;  /* 0x0000008e900c723c */ /* 0x080ff0000000180c */
[C---:B------:R-:W-:Y:S01]  /*3090*/  HMMA.16816.F32 R16, R136.reuse, R142, R16 ;  /* 0x0000008e8810723c */ /* 0x040fe20000001810 */
[----:B------:R-:W-:Y:S07]  /*30a0*/  LDSM.16.M88.4 R140, [R172+0xb400] ;  /* 0x00b40000ac8c783b */ /* 0x000fee0000000200 */
[-C--:B---3--:R-:W-:Y:S08]  /*30b0*/  HMMA.16816.F32 R20, R136, R148.reuse, R20 ;  /* 0x000000948814723c */ /* 0x088ff00000001814 */
[C---:B------:R-:W-:Y:S08]  /*30c0*/  HMMA.16816.F32 R24, R144.reuse, R148, R24 ;  /* 0x000000949018723c */ /* 0x040ff00000001818 */
[-C--:B------:R-:W-:Y:S01]  /*30d0*/  HMMA.16816.F32 R28, R144, R150.reuse, R28 ;  /* 0x00000096901c723c */ /* 0x080fe2000000181c */
[----:B------:R-:W-:Y:S07]  /*30e0*/  LDSM.16.M88.4 R144, [R174+0x2000] ;  /* 0x00200000ae90783b */ /* 0x000fee0000000200 */
[----:B------:R-:W-:Y:S01]  /*30f0*/  HMMA.16816.F32 R32, R136, R150, R32 ;  /* 0x000000968820723c */ /* 0x000fe20000001820 */
[----:B------:R-:W1:Y:S07]  /*3100*/  LDSM.16.M88.4 R136, [R0+0x1800] ;  /* 0x001800000088783b */ /* 0x000e6e0000000200 */
[-C--:B------:R-:W-:Y:S01]  /*3110*/  HMMA.16816.F32 R4, R152, R156.reuse, R4 ;  /* 0x0000009c9804723c */ /* 0x080fe20000001804 */
[----:B------:R-:W3:Y:S07]  /*3120*/  LDSM.16.M88.4 R148, [R173+0xd000] ;  /* 0x00d00000ad94783b */ /* 0x000eee0000000200 */
[C---:B----4-:R-:W-:Y:S08]  /*3130*/  HMMA.16816.F32 R8, R132.reuse, R156, R8 ;  /* 0x0000009c8408723c */ /* 0x050ff00000001808 */
[-C--:B------:R-:W-:Y:S08]  /*3140*/  HMMA.16816.F32 R12, R132, R158.reuse, R12 ;  /* 0x0000009e840c723c */ /* 0x080ff0000000180c */
[C---:B------:R-:W-:Y:S01]  /*3150*/  HMMA.16816.F32 R16, R152.reuse, R158, R16 ;  /* 0x0000009e9810723c */ /* 0x040fe20000001810 */
[----:B------:R-:W-:Y:S07]  /*3160*/  LDSM.16.M88.4 R156, [R0+0x2000] ;  /* 0x00200000009c783b */ /* 0x000fee0000000200 */
[-C--:B------:R-:W-:Y:S08]  /*3170*/  HMMA.16816.F32 R20, R152, R160.reuse, R20 ;  /* 0x000000a09814723c */ /* 0x080ff00000001814 */
[C---:B------:R-:W-:Y:S08]  /*3180*/  HMMA.16816.F32 R24, R132.reuse, R160, R24 ;  /* 0x000000a08418723c */ /* 0x040ff00000001818 */
[-C--:B------:R-:W-:Y:S01]  /*3190*/  HMMA.16816.F32 R28, R132, R162.reuse, R28 ;  /* 0x000000a2841c723c */ /* 0x080fe2000000181c */
[----:B------:R-:W4:Y:S07]  /*31a0*/  LDSM.16.M88.4 R132, [R174+0x2800] ;  /* 0x00280000ae84783b */ /* 0x000f2e0000000200 */
        /* <DEDUP_REMOVED lines=8> */
[C---:B------:R-:W-:Y:S08]  /*3230*/  HMMA.16816.F32 R24, R136.reuse, R140, R24 ;  /* 0x0000008c8818723c */ /* 0x040ff00000001818 */
[-C--:B------:R-:W-:Y:S01]  /*3240*/  HMMA.16816.F32 R28, R136, R142.reuse, R28 ;  /* 0x0000008e881c723c */ /* 0x080fe2000000181c */
[----:B------:R-:W1:Y:S07]  /*3250*/  LDSM.16.M88.4 R136, [R0+0x2800] ;  /* 0x002800000088783b */ /* 0x000e6e0000000200 */
[----:B------:R-:W-:Y:S08]  /*3260*/  HMMA.16816.F32 R32, R164, R142, R32 ;  /* 0x0000008ea420723c */ /* 0x000ff00000001820 */
[-C--:B---3--:R-:W-:Y:S08]  /*3270*/  HMMA.16816.F32 R4, R144, R148.reuse, R4 ;  /* 0x000000949004723c */ /* 0x088ff00000001804 */
[C---:B----4-:R-:W-:Y:S08]  /*3280*/  HMMA.16816.F32 R8, R132.reuse, R148, R8 ;  /* 0x000000948408723c */ /* 0x050ff00000001808 */
[-C--:B------:R-:W-:Y:S08]  /*3290*/  HMMA.16816.F32 R12, R132, R150.reuse, R12 ;  /* 0x00000096840c723c */ /* 0x080ff0000000180c */
[C---:B------:R-:W-:Y:S08]  /*32a0*/  HMMA.16816.F32 R16, R144.reuse, R150, R16 ;  /* 0x000000969010723c */ /* 0x040ff00000001810 */
[-C--:B--2---:R-:W-:Y:S08]  /*32b0*/  HMMA.16816.F32 R20, R144, R152.reuse, R20 ;  /* 0x000000989014723c */ /* 0x084ff00000001814 */
        /* <DEDUP_REMOVED lines=26> */
[----:B------:R-:W-:Y:S09]  /*3460*/  FMUL.FTZ R8, R8, c[0x0][0x2ec] ;  /* 0x0000bb0008087a20 */ /* 0x000ff20000410000 */
[----:B------:R4:W-:Y:S10]  /*3470*/  MUFU.TANH R211, R8 ;  /* 0x0000000800d37308 */ /* 0x0009f40000002400 */
[----:B------:R1:W-:Y:S10]  /*3480*/  MUFU.TANH R197, R7 ;  /* 0x0000000700c57308 */ /* 0x0003f40000002400 */
[----:B------:R2:W-:Y:S01]  /*3490*/  MUFU.TANH R210, R9 ;  /* 0x0000000900d27308 */ /* 0x0005e20000002400 */
[----:B----4-:R-:W-:Y:S05]  /*34a0*/  FMUL.FTZ R8, R236, 1.4426950216293334961 ;  /* 0x3fb8aa3bec087820 */ /* 0x010fea0000410000 */
[----:B------:R-:W-:Y:S04]  /*34b0*/  FSEL R8, R8, RZ, P2 ;  /* 0x000000ff08087208 */ /* 0x000fe80001000000 */
[----:B------:R4:W-:Y:S01]  /*34c0*/  MUFU.TANH R216, R11 ;  /* 0x0000000b00d87308 */ /* 0x0009e20000002400 */
[----:B------:R-:W-:Y:S01]  /*34d0*/  FSETP.NEU.FTZ.AND P2, PT, R237, -INF , PT ;  /* 0xff800000ed00780b */ /* 0x000fe20003f5d000 */
[----:B-1----:R-:W1:Y:S08]  /*34e0*/  LDSM.16.M88.4 R4, [R172+0xd400] ;  /* 0x00d40000ac04783b */ /* 0x002e700000000200 */
[----:B------:R-:W-:Y:S01]  /*34f0*/  MUFU.TANH R208, R12 ;  /* 0x0000000c00d07308 */ /* 0x000fe20000002400 */
[----:B--2---:R-:W-:Y:S04]  /*3500*/  MOV R9, UR20 ;  /* 0x0000001400097c02 */ /* 0x004fe80008000f00 */
[----:B------:R-:W-:Y:S05]  /*3510*/  @P1 LEA R9, R9, R195, 0x7 ;  /* 0x000000c309091211 */ /* 0x000fea00078e38ff */
[----:B------:R-:W-:Y:S01]  /*3520*/  MUFU.TANH R206, R13 ;  /* 0x0000000d00ce7308 */ /* 0x000fe20000002400 */
[----:B------:R-:W-:Y:S02]  /*3530*/  PLOP3.LUT P1, PT, PT, PT, UP0, 0x80, 0x0 ;  /* 0x000000000000781c */ /* 0x000fe40003f2f008 */
[----:B------:R-:W-:Y:S01]  /*3540*/  @P3 ISETP.GE.AND P3, PT, R9, UR6, PT ;  /* 0x0000000609003c0c */ /* 0x000fe2000bf66270 */
[----:B----4-:R-:W-:Y:S01]  /*3550*/  FMUL.FTZ R11, R235, 1.4426950216293334961 ;  /* 0x3fb8aa3beb0b7820 */ /* 0x010fe20000410000 */
[----:B------:R-:W-:Y:S02]  /*3560*/  @P0 IADD3 R0, R9, 0x1, RZ ;  /* 0x0000000109000810 */ /* 0x000fe40007ffe0ff */
[----:B------:R-:W-:Y:S02]  /*3570*/  PLOP3.LUT P0, PT, PT, PT, UP0, 0x80, 0x0 ;  /* 0x000000000000781c */ /* 0x000fe40003f0f008 */
[----:B------:R-:W-:Y:S01]  /*3580*/  @P4 ISETP.GE.AND P4, PT, R0, UR6, PT ;  /* 0x0000000600004c0c */ /* 0x000fe2000bf86270 */
[----:B------:R-:W2:Y:S01]  /*3590*/  MUFU.TANH R214, R14 ;  /* 0x0000000e00d67308 */ /* 0x000ea20000002400 */
[----:B------:R-:W-:Y:S05]  /*35a0*/  MOV R0, R148 ;  /* 0x0000009400007202 */ /* 0x000fea0000000f00 */
[----:B------:R-:W-:Y:S02]  /*35b0*/  @P1 FSEL R0, R148, -INF , !P3 ;  /* 0xff80000094001808 */ /* 0x000fe40005800000 */
[----:B------:R-:W-:Y:S02]  /*35c0*/  PLOP3.LUT P1, PT, PT, PT, UP0, 0x80, 0x0 ;  /* 0x000000000000781c */ /* 0x000fe40003f2f008 */
[----:B------:R-:W4:Y:S01]  /*35d0*/  MUFU.TANH R213, R15 ;  /* 0x0000000f00d57308 */ /* 0x000f220000002400 */
[--C-:B------:R-:W-:Y:S01]  /*35e0*/  FFMA.FTZ R10, R0, c[0x0][0x23c], -R8.reuse ;  /* 0x00008f00000a7a23 */ /* 0x100fe20000010808 */
[----:B------:R-:W-:Y:S01]  /*35f0*/  MOV R0, R164 ;  /* 0x000000a400007202 */ /* 0x000fe20000000f00 */
[-C--:B-1----:R-:W-:Y:S03]  /*3600*/  HMMA.16816.F32 R20, R156, R4.reuse, R20 ;  /* 0x000000049c14723c */ /* 0x082fe60000001814 */
[----:B------:R-:W-:Y:S02]  /*3610*/  @P0 FSEL R0, R164, -INF , !P4 ;  /* 0xff800000a4000808 */ /* 0x000fe40006000000 */
[----:B------:R-:W-:Y:S02]  /*3620*/  PLOP3.LUT P0, PT, PT, PT, UP0, 0x80, 0x0 ;  /* 0x000000000000781c */ /* 0x000fe40003f0f008 */
[----:B------:R-:W-:Y:S01]  /*3630*/  MUFU.EX2 R201, R10 ;  /* 0x0000000a00c97308 */ /* 0x000fe20000000800 */
[C---:B------:R-:W-:Y:S07]  /*3640*/  HMMA.16816.F32 R24, R136.reuse, R4, R24 ;  /* 0x000000048818723c */ /* 0x040fee0000001818 */
[----:B------:R-:W-:Y:S02]  /*3650*/  FFMA.FTZ R4, R0, c[0x0][0x23c], -R8 ;  /* 0x00008f0000047a23 */ /* 0x000fe40000010808 */
[----:B------:R-:W1:Y:S01]  /*3660*/  MUFU.TANH R154, R16 ;  /* 0x00000010009a7308 */ /* 0x000e620000002400 */
[-C--:B------:R-:W-:Y:S03]  /*3670*/  HMMA.16816.F32 R28, R136, R6.reuse, R28 ;  /* 0x00000006881c723c */ /* 0x080fe6000000181c */
[----:B------:R-:W-:Y:S01]  /*3680*/  FMUL.FTZ R5, R237, 1.4426950216293334961 ;  /* 0x3fb8aa3bed057820 */ /* 0x000fe20000410000 */
[----:B---3--:R-:W-:Y:S02]  /*3690*/  MOV R0, R198 ;  /* 0x000000c600007202 */ /* 0x008fe40000000f00 */
[----:B------:R-:W-:Y:S01]  /*36a0*/  @P1 FSEL R0, R198, -INF , !P3 ;  /* 0xff800000c6001808 */ /* 0x000fe20005800000 */
[----:B------:R-:W-:Y:S01]  /*36b0*/  FMUL.FTZ R20, R20, c[0x0][0x2ec] ;  /* 0x0000bb0014147a20 */ /* 0x000fe20000410000 */
[----:B------:R-:W-:Y:S01]  /*36c0*/  HMMA.16816.F32 R32, R156, R6, R32 ;  /* 0x000000069c20723c */ /* 0x000fe20000001820 */
[----:B------:R3:W-:Y:S01]  /*36d0*/  MUFU.EX2 R145, R4 ;  /* 0x0000000400917308 */ /* 0x0007e20000000800 */
[----:B------:R-:W-:Y:S02]  /*36e0*/  PLOP3.LUT P1, PT, PT, PT, UP0, 0x80, 0x0 ;  /* 0x000000000000781c */ /* 0x000fe40003f2f008 */
[----:B------:R-:W-:Y:S01]  /*36f0*/  FSEL R5, R5, RZ, P2 ;  /* 0x000000ff05057208 */ /* 0x000fe20001000000 */
[----:B------:R-:W-:Y:S01]  /*3700*/  FMUL.FTZ R21, R21, c[0x0][0x2ec] ;  /* 0x0000bb0015157a20 */ /* 0x000fe20000410000 */
[----:B------:R-:W-:Y:S01]  /*3710*/  FSETP.NEU.FTZ.AND P2, PT, R234, -INF , PT ;  /* 0xff800000ea00780b */ /* 0x000fe20003f5d000 */
[----:B------:R-:W-:Y:S01]  /*3720*/  FMUL.FTZ R22, R22, c[0x0][0x2ec] ;  /* 0x0000bb0016167a20 */ /* 0x000fe20000410000 */
[----:B--2---:R-:W-:Y:S01]  /*3730*/  MOV R6, R214 ;  /* 0x000000d600067202 */ /* 0x004fe20000000f00 */
[----:B------:R-:W-:Y:S02]  /*3740*/  FMUL.FTZ R23, R23, c[0x0][0x2ec] ;  /* 0x0000bb0017177a20 */ /* 0x000fe40000410000 */
[----:B------:R-:W2:Y:S01]  /*3750*/  MUFU.TANH R153, R17 ;  /* 0x0000001100997308 */ /* 0x000ea20000002400 */
[----:B------:R-:W-:Y:S02]  /*3760*/  FMUL.FTZ R24, R24, c[0x0][0x2ec] ;  /* 0x0000bb0018187a20 */ /* 0x000fe40000410000 */
[----:B------:R-:W-:Y:S02]  /*3770*/  FMUL.FTZ R25, R25, c[0x0][0x2ec] ;  /* 0x0000bb0019197a20 */ /* 0x000fe40000410000 */
[----:B------:R-:W-:Y:S02]  /*3780*/  FMUL.FTZ R28, R28, c[0x0][0x2ec] ;  /* 0x0000bb001c1c7a20 */ /* 0x000fe40000410000 */
[----:B------:R-:W-:Y:S02]  /*3790*/  FMUL.FTZ R29, R29, c[0x0][0x2ec] ;  /* 0x0000bb001d1d7a20 */ /* 0x000fe40000410000 */
[----:B------:R-:W-:Y:S01]  /*37a0*/  FMUL.FTZ R30, R30, c[0x0][0x2ec] ;  /* 0x0000bb001e1e7a20 */ /* 0x000fe20000410000 */
[----:B------:R-:W1:Y:S01]  /*37b0*/  MUFU.TANH R168, R18 ;  /* 0x0000001200a87308 */ /* 0x000e620000002400 */
[----:B------:R-:W-:Y:S02]  /*37c0*/  FMUL.FTZ R31, R31, c[0x0][0x2ec] ;  /* 0x0000bb001f1f7a20 */ /* 0x000fe40000410000 */
[----:B------:R-:W-:Y:S02]  /*37d0*/  FMUL.FTZ R32, R32, c[0x0][0x2ec] ;  /* 0x0000bb0020207a20 */ /* 0x000fe40000410000 */
[--C-:B---3--:R-:W-:Y:S01]  /*37e0*/  FFMA.FTZ R4, R0, c[0x0][0x23c], -R5.reuse ;  /* 0x00008f0000047a23 */ /* 0x108fe20000010805 */
[----:B------:R-:W-:Y:S01]  /*37f0*/  MOV R0, R197 ;  /* 0x000000c500007202 */ /* 0x000fe20000000f00 */
[----:B------:R-:W-:Y:S01]  /*3800*/  FMUL.FTZ R33, R33, c[0x0][0x2ec] ;  /* 0x0000bb0021217a20 */ /* 0x000fe20000410000 */
[----:B------:R-:W-:Y:S01]  /*3810*/  @P0 FSEL R0, R197, -INF , !P4 ;  /* 0xff800000c5000808 */ /* 0x000fe20006000000 */
[----:B------:R-:W-:Y:S01]  /*3820*/  FMUL.FTZ R34, R34, c[0x0][0x2ec] ;  /* 0x0000bb0022227a20 */ /* 0x000fe20000410000 */
[----:B------:R3:W-:Y:S01]  /*3830*/  MUFU.EX2 R223, R4 ;  /* 0x0000000400df7308 */ /* 0x0007e20000000800 */
[----:B------:R-:W-:Y:S01]  /*3840*/  PLOP3.LUT P0, PT, PT, PT, UP0, 0x80, 0x0 ;  /* 0x000000000000781c */ /* 0x000fe20003f0f008 */
[----:B------:R-:W-:Y:S02]  /*3850*/  FMUL.FTZ R35, R35, c[0x0][0x2ec] ;  /* 0x0000bb0023237a20 */ /* 0x000fe40000410000 */
[--C-:B------:R-:W-:Y:S02]  /*3860*/  FFMA.FTZ R0, R0, c[0x0][0x23c], -R5.reuse ;  /* 0x00008f0000007a23 */ /* 0x100fe40000010805 */
[----:B------:R-:W-:Y:S02]  /*3870*/  FMUL.FTZ R26, R26, c[0x0][0x2ec] ;  /* 0x0000bb001a1a7a20 */ /* 0x000fe40000410000 */
[----:B------:R-:W-:Y:S02]  /*3880*/  FMUL.FTZ R27, R27, c[0x0][0x2ec] ;  /* 0x0000bb001b1b7a20 */ /* 0x000fe40000410000 */
[----:B------:R1:W-:Y:S10]  /*3890*/  MUFU.EX2 R222, R0 ;  /* 0x0000000000de7308 */ /* 0x0003f40000000800 */
[----:B------:R-:W2:Y:S01]  /*38a0*/  MUFU.TANH R166, R19 ;  /* 0x0000001300a67308 */ /* 0x000ea20000002400 */
[----:B---3--:R-:W-:Y:S05]  /*38b0*/  FMUL.FTZ R4, R234, 1.4426950216293334961 ;  /* 0x3fb8aa3bea047820 */ /* 0x008fea0000410000 */
[----:B------:R-:W-:Y:S04]  /*38c0*/  FSEL R4, R4, RZ, P2 ;  /* 0x000000ff04047208 */ /* 0x000fe80001000000 */
[----:B------:R-:W3:Y:S01]  /*38d0*/  MUFU.TANH R161, R20 ;  /* 0x0000001400a17308 */ /* 0x000ee20000002400 */
[----:B------:R-:W-:Y:S02]  /*38e0*/  FSETP.NEU.FTZ.AND P2, PT, R235, -INF , PT ;  /* 0xff800000eb00780b */ /* 0x000fe40003f5d000 */
[----:B-1----:R-:W-:Y:S02]  /*38f0*/  MOV R0, R211 ;  /* 0x000000d300007202 */ /* 0x002fe40000000f00 */
[----:B------:R-:W-:Y:S02]  /*3900*/  @P1 FSEL R0, R211, -INF , !P3 ;  /* 0xff800000d3001808 */ /* 0x000fe40005800000 */
[----:B------:R-:W-:Y:S03]  /*3910*/  PLOP3.LUT P1, PT, PT, PT, UP0, 0x80, 0x0 ;  /* 0x000000000000781c */ /* 0x000fe60003f2f008 */
[----:B------:R-:W1:Y:S01]  /*3920*/  MUFU.TANH R160, R21 ;  /* 0x0000001500a07308 */ /* 0x000e620000002400 */
[--C-:B------:R-:W-:Y:S01]  /*3930*/  FFMA.FTZ R10, R0, c[0x0][0x23c], -R4.reuse ;  /* 0x00008f00000a7a23 */ /* 0x100fe20000010804 */
[----:B------:R-:W-:Y:S02]  /*3940*/  MOV R0, R210 ;  /* 0x000000d200007202 */ /* 0x000fe40000000f00 */
[----:B------:R-:W-:Y:S02]  /*3950*/  @P0 FSEL R0, R210, -INF , !P4 ;  /* 0xff800000d2000808 */ /* 0x000fe40006000000 */
[----:B------:R-:W-:Y:S03]  /*3960*/  PLOP3.LUT P0, PT, PT, PT, UP0, 0x80, 0x0 ;  /* 0x000000000000781c */ /* 0x000fe60003f0f008 */
[----:B------:R-:W-:Y:S01]  /*3970*/  FFMA.FTZ R12, R0, c[0x0][0x23c], -R4 ;  /* 0x00008f00000c7a23 */ /* 0x000fe20000010804 */
[----:B------:R1:W-:Y:S01]  /*3980*/  MUFU.EX2 R230, R10 ;  /* 0x0000000a00e67308 */ /* 0x0003e20000000800 */
[----:B------:R-:W-:Y:S02]  /*3990*/  FSEL R0, R11, RZ, P2 ;  /* 0x000000ff0b007208 */ /* 0x000fe40001000000 */
[----:B------:R-:W-:Y:S07]  /*39a0*/  PLOP3.LUT P2, PT, PT, PT, UP0, 0x80, 0x0 ;  /* 0x000000000000781c */ /* 0x000fee0003f4f008 */
[----:B------:R-:W2:Y:S10]  /*39b0*/  MUFU.TANH R169, R22 ;  /* 0x0000001600a97308 */ /* 0x000eb40000002400 */
[----:B------:R-:W2:Y:S01]  /*39c0*/  MUFU.TANH R167, R23 ;  /* 0x0000001700a77308 */ /* 0x000ea20000002400 */
[----:B-1----:R-:W-:Y:S02]  /*39d0*/  MOV R10, R217 ;  /* 0x000000d9000a7202 */ /* 0x002fe40000000f00 */
[----:B------:R-:W-:Y:S02]  /*39e0*/  @P1 FSEL R10, R217, -INF , !P3 ;  /* 0xff800000d90a1808 */ /* 0x000fe40005800000 */
[----:B------:R-:W-:Y:S05]  /*39f0*/  PLOP3.LUT P1, PT, PT, PT, UP0, 0x80, 0x0 ;  /* 0x000000000000781c */ /* 0x000fea0003f2f008 */
[----:B------:R-:W1:Y:S01]  /*3a00*/  MUFU.TANH R196, R24 ;  /* 0x0000001800c47308 */ /* 0x000e620000002400 */
[--C-:B------:R-:W-:Y:S01]  /*3a10*/  FFMA.FTZ R11, R10, c[0x0][0x23c], -R0.reuse ;  /* 0x00008f000a0b7a23 */ /* 0x100fe20000010800 */
[----:B------:R-:W-:Y:S02]  /*3a20*/  MOV R10, R216 ;  /* 0x000000d8000a7202 */ /* 0x000fe40000000f00 */
[----:B------:R-:W-:Y:S02]  /*3a30*/  @P0 FSEL R10, R216, -INF , !P4 ;  /* 0xff800000d80a0808 */ /* 0x000fe40006000000 */
[----:B------:R-:W-:Y:S02]  /*3a40*/  PLOP3.LUT P0, PT, PT, PT, UP0, 0x80, 0x0 ;  /* 0x000000000000781c */ /* 0x000fe40003f0f008 */
[----:B------:R-:W-:Y:S01]  /*3a50*/  PLOP3.LUT P3, PT, PT, PT, UP0, 0x80, 0x0 ;  /* 0x000000000000781c */ /* 0x000fe20003f6f008 */
[----:B------:R-:W-:Y:S01]  /*3a60*/  FFMA.FTZ R10, R10, c[0x0][0x23c], -R0 ;  /* 0x00008f000a0a7a23 */ /* 0x000fe20000010800 */
[----:B------:R-:W-:Y:S01]  /*3a70*/  MUFU.EX2 R233, R11 ;  /* 0x0000000b00e97308 */ /* 0x000fe20000000800 */
[----:B------:R-:W-:Y:S09]  /*3a80*/  PLOP3.LUT P4, PT, PT, PT, UP0, 0x80, 0x0 ;  /* 0x000000000000781c */ /* 0x000ff20003f8f008 */
[----:B------:R1:W-:Y:S10]  /*3a90*/  MUFU.EX2 R232, R10 ;  /* 0x0000000a00e87308 */ /* 0x0003f40000000800 */
[----:B------:R-:W2:Y:S10]  /*3aa0*/  MUFU.TANH R195, R25 ;  /* 0x0000001900c37308 */ /* 0x000eb40000002400 */
[----:B------:R-:W2:Y:S01]  /*3ab0*/  MUFU.TANH R209, R26 ;  /* 0x0000001a00d17308 */ /* 0x000ea20000002400 */
[C---:B-1----:R-:W-:Y:S02]  /*3ac0*/  @P1 IADD3 R10, R9.reuse, 0x8, RZ ;  /* 0x00000008090a1810 */ /* 0x042fe40007ffe0ff */
[----:B------:R-:W-:Y:S02]  /*3ad0*/  PLOP3.LUT P1, PT, PT, PT, UP0, 0x80, 0x0 ;  /* 0x000000000000781c */ /* 0x000fe40003f2f008 */
[----:B------:R-:W-:Y:S02]  /*3ae0*/  @P6 ISETP.GE.AND P6, PT, R10, UR6, PT ;  /* 0x000000060a006c0c */ /* 0x000fe4000bfc6270 */
[C---:B------:R-:W-:Y:S03]  /*3af0*/  @P0 IADD3 R10, R9.reuse, 0x9, RZ ;  /* 0x00000009090a0810 */ /* 0x040fe60007ffe0ff */
[----:B------:R-:W1:Y:S01]  /*3b00*/  MUFU.TANH R207, R27 ;  /* 0x0000001b00cf7308 */ /* 0x000e620000002400 */
[----:B------:R-:W-:Y:S02]  /*3b10*/  PLOP3.LUT P0, PT, PT, PT, UP0, 0x80, 0x0 ;  /* 0x000000000000781c */ /* 0x000fe40003f0f008 */
[----:B------:R-:W-:Y:S02]  /*3b20*/  @P3 ISETP.GE.AND P3, PT, R10, UR6, PT ;  /* 0x000000060a003c0c */ /* 0x000fe4000bf66270 */
[----:B------:R-:W-:Y:S03]  /*3b30*/  MOV R10, R208 ;  /* 0x000000d0000a7202 */ /* 0x000fe60000000f00 */
[----:B------:R-:W-:Y:S02]  /*3b40*/  @P1 FSEL R10, R208, -INF , !P6 ;  /* 0xff800000d00a1808 */ /* 0x000fe40007000000 */
[----:B------:R-:W1:Y:S01]  /*3b50*/  MUFU.TANH R165, R28 ;  /* 0x0000001c00a57308 */ /* 0x000e620000002400 */
[----:B------:R-:W-:Y:S02]  /*3b60*/  PLOP3.LUT P1, PT, PT, PT, UP0, 0x80, 0x0 ;  /* 0x000000000000781c */ /* 0x000fe40003f2f008 */
[--C-:B------:R-:W-:Y:S01]  /*3b70*/  FFMA.FTZ R11, R10, c[0x0][0x23c], -R4.reuse ;  /* 0x00008f000a0b7a23 */ /* 0x100fe20000010804 */
[----:B------:R-:W-:Y:S02]  /*3b80*/  MOV R10, R206 ;  /* 0x000000ce000a7202 */ /* 0x000fe40000000f00 */
[----:B------:R-:W-:Y:S02]  /*3b90*/  @P0 FSEL R10, R206, -INF , !P3 ;  /* 0xff800000ce0a0808 */ /* 0x000fe40005800000 */
[----:B------:R-:W-:Y:S02]  /*3ba0*/  PLOP3.LUT P0, PT, PT, PT, UP0, 0x80, 0x0 ;  /* 0x000000000000781c */ /* 0x000fe40003f0f008 */
[----:B------:R-:W1:Y:S01]  /*3bb0*/  MUFU.TANH R162, R29 ;  /* 0x0000001d00a27308 */ /* 0x000e620000002400 */
[----:B------:R-:W-:Y:S01]  /*3bc0*/  FFMA.FTZ R7, R10, c[0x0][0x23c], -R4 ;  /* 0x00008f000a077a23 */ /* 0x000fe20000010804 */
[C---:B------:R-:W-:Y:S02]  /*3bd0*/  @P4 IADD3 R10, R9.reuse, 0x10, RZ ;  /* 0x00000010090a4810 */ /* 0x040fe40007ffe0ff */
[----:B------:R-:W-:Y:S02]  /*3be0*/  @P1 FSEL R6, R214, -INF , !P6 ;  /* 0xff800000d6061808 */ /* 0x000fe40007000000 */
[----:B------:R-:W-:Y:S02]  /*3bf0*/  PLOP3.LUT P1, PT, PT, PT, UP0, 0x80, 0x0 ;  /* 0x000000000000781c */ /* 0x000fe40003f2f008 */
[----:B------:R-:W-:Y:S02]  /*3c00*/  @P5 ISETP.GE.AND P5, PT, R10, UR6, PT ;  /* 0x000000060a005c0c */ /* 0x000fe4000bfa6270 */
[----:B------:R1:W-:Y:S01]  /*3c10*/  MUFU.EX2 R221, R7 ;  /* 0x0000000700dd7308 */ /* 0x0003e20000000800 */
[----:B------:R-:W-:Y:S02]  /*3c20*/  @P2 IADD3 R10, R9, 0x11, RZ ;  /* 0x00000011090a2810 */ /* 0x000fe40007ffe0ff */
[----:B------:R-:W-:Y:S02]  /*3c30*/  PLOP3.LUT P2, PT, PT, PT, UP0, 0x80, 0x0 ;  /* 0x000000000000781c */ /* 0x000fe40003f4f008 */
[----:B------:R-:W-:Y:S05]  /*3c40*/  PLOP3.LUT P4, PT, PT, PT, UP0, 0x80, 0x0 ;  /* 0x000000000000781c */ /* 0x000fea0003f8f008 */
[----:B------:R-:W2:Y:S10]  /*3c50*/  MUFU.TANH R200, R30 ;  /* 0x0000001e00c87308 */ /* 0x000eb40000002400 */
[----:B------:R-:W2:Y:S01]  /*3c60*/  MUFU.TANH R150, R32 ;  /* 0x0000002000967308 */ /* 0x000ea20000002400 */
[--C-:B-1----:R-:W-:Y:S01]  /*3c70*/  FFMA.FTZ R7, R6, c[0x0][0x23c], -R0.reuse ;  /* 0x00008f0006077a23 */ /* 0x102fe20000010800 */
[----:B----4-:R-:W-:Y:S02]  /*3c80*/  MOV R6, R213 ;  /* 0x000000d500067202 */ /* 0x010fe40000000f00 */
[----:B------:R-:W-:Y:S02]  /*3c90*/  @P0 FSEL R6, R213, -INF , !P3 ;  /* 0xff800000d5060808 */ /* 0x000fe40005800000 */
[----:B------:R-:W-:Y:S04]  /*3ca0*/  PLOP3.LUT P0, PT, PT, PT, UP0, 0x80, 0x0 ;  /* 0x000000000000781c */ /* 0x000fe80003f0f008 */
[----:B------:R-:W-:Y:S01]  /*3cb0*/  MUFU.EX2 R231, R7 ;  /* 0x0000000700e77308 */ /* 0x000fe20000000800 */
[----:B------:R-:W-:Y:S09]  /*3cc0*/  FFMA.FTZ R6, R6, c[0x0][0x23c], -R0 ;  /* 0x00008f0006067a23 */ /* 0x000ff20000010800 */
[----:B------:R1:W-:Y:S10]  /*3cd0*/  MUFU.EX2 R229, R6 ;  /* 0x0000000600e57308 */ /* 0x0003f40000000800 */
[----:B------:R-:W4:Y:S10]  /*3ce0*/  MUFU.TANH R149, R33 ;  /* 0x0000002100957308 */ /* 0x000f340000002400 */
[----:B------:R-:W3:Y:S01]  /*3cf0*/  MUFU.TANH R152, R34 ;  /* 0x0000002200987308 */ /* 0x000ee20000002400 */
[----:B-1----:R-:W-:Y:S02]  /*3d00*/  MOV R6, R154 ;  /* 0x0000009a00067202 */ /* 0x002fe40000000f00 */
[----:B------:R-:W-:Y:S02]  /*3d10*/  @P0 FSEL R6, R154, -INF , !P6 ;  /* 0xff8000009a060808 */ /* 0x000fe40007000000 */
[----:B------:R-:W-:Y:S05]  /*3d20*/  PLOP3.LUT P0, PT, PT, PT, UP0, 0x80, 0x0 ;  /* 0x000000000000781c */ /* 0x000fea0003f0f008 */
[----:B------:R-:W-:Y:S01]  /*3d30*/  MUFU.TANH R151, R35 ;  /* 0x0000002300977308 */ /* 0x000fe20000002400 */
[--C-:B------:R-:W-:Y:S01]  /*3d40*/  FFMA.FTZ R7, R6, c[0x0][0x23c], -R8.reuse ;  /* 0x00008f0006077a23 */ /* 0x100fe20000010808 */
[----:B--2---:R-:W-:Y:S02]  /*3d50*/  MOV R6, R153 ;  /* 0x0000009900067202 */ /* 0x004fe40000000f00 */
[----:B------:R-:W-:Y:S02]  /*3d60*/  @P1 FSEL R6, R153, -INF , !P3 ;  /* 0xff80000099061808 */ /* 0x000fe40005800000 */
[----:B------:R-:W-:Y:S04]  /*3d70*/  PLOP3.LUT P1, PT, PT, PT, UP0, 0x80, 0x0 ;  /* 0x000000000000781c */ /* 0x000fe80003f2f008 */
[----:B------:R1:W-:Y:S10]  /*3d80*/  MUFU.EX2 R163, R7 ;  /* 0x0000000700a37308 */ /* 0x0003f40000000800 */
[----:B------:R-:W-:Y:S10]  /*3d90*/  MUFU.TANH R199, R31 ;  /* 0x0000001f00c77308 */ /* 0x000ff40000002400 */
[----:B------:R-:W-:Y:S01]  /*3da0*/  MUFU.EX2 R228, R12 ;  /* 0x0000000c00e47308 */ /* 0x000fe20000000800 */
[--C-:B-1----:R-:W-:Y:S01]  /*3db0*/  FFMA.FTZ R7, R6, c[0x0][0x23c], -R8.reuse ;  /* 0x00008f0006077a23 */ /* 0x102fe20000010808 */
[----:B------:R-:W-:Y:S02]  /*3dc0*/  MOV R6, R168 ;  /* 0x000000a800067202 */ /* 0x000fe40000000f00 */
[----:B------:R-:W-:Y:S02]  /*3dd0*/  @P0 FSEL R6, R168, -INF , !P6 ;  /* 0xff800000a8060808 */ /* 0x000fe40007000000 */
[----:B------:R-:W-:Y:S04]  /*3de0*/  PLOP3.LUT P0, PT, PT, PT, UP0, 0x80, 0x0 ;  /* 0x000000000000781c */ /* 0x000fe80003f0f008 */
[----:B------:R1:W-:Y:S01]  /*3df0*/  MUFU.EX2 R159, R7 ;  /* 0x00000007009f7308 */ /* 0x0003e20000000800 */
[----:B------:R-:W-:Y:S09]  /*3e00*/  PLOP3.LUT P6, PT, PT, PT, UP0, 0x80, 0x0 ;  /* 0x000000000000781c */ /* 0x000ff20003fcf008 */
[----:B------:R-:W2:Y:S04]  /*3e10*/  MUFU.EX2 R225, R11 ;  /* 0x0000000b00e17308 */ /* 0x000ea80000000800 */
[----:B------:R-:W-:Y:S01]  /*3e20*/  @P6 ISETP.GE.AND P6, PT, R10, UR6, PT ;  /* 0x000000060a006c0c */ /* 0x000fe2000bfc6270 */
[--C-:B-1----:R-:W-:Y:S01]  /*3e30*/  FFMA.FTZ R7, R6, c[0x0][0x23c], -R5.reuse ;  /* 0x00008f0006077a23 */ /* 0x102fe20000010805 */
[----:B------:R-:W-:Y:S02]  /*3e40*/  MOV R6, R166 ;  /* 0x000000a600067202 */ /* 0x000fe40000000f00 */
[----:B------:R-:W-:Y:S02]  /*3e50*/  @P1 FSEL R6, R166, -INF , !P3 ;  /* 0xff800000a6061808 */ /* 0x000fe40005800000 */
[----:B------:R1:W-:Y:S01]  /*3e60*/  MUFU.EX2 R205, R7 ;  /* 0x0000000700cd7308 */ /* 0x0003e20000000800 */
[----:B------:R-:W-:Y:S02]  /*3e70*/  PLOP3.LUT P1, PT, PT, PT, UP0, 0x80, 0x0 ;  /* 0x000000000000781c */ /* 0x000fe40003f2f008 */
[----:B------:R-:W-:Y:S11]  /*3e80*/  PLOP3.LUT P3, PT, PT, PT, UP0, 0x80, 0x0 ;  /* 0x000000000000781c */ /* 0x000ff60003f6f008 */
[----:B------:R-:W-:Y:S02]  /*3e90*/  @!UPT UIADD3 URZ, URZ, URZ, URZ ;  /* 0x0000003f3f3ff290 */ /* 0x000fe4000fffe03f */
[C---:B------:R-:W-:Y:S02]  /*3ea0*/  @P3 IADD3 R10, R9.reuse, 0x18, RZ ;  /* 0x00000018090a3810 */ /* 0x040fe40007ffe0ff */
[----:B------:R-:W-:Y:S01]  /*3eb0*/  @P4 IADD3 R9, R9, 0x19, RZ ;  /* 0x0000001909094810 */ /* 0x000fe20007ffe0ff */
[--C-:B-1----:R-:W-:Y:S01]  /*3ec0*/  FFMA.FTZ R7, R6, c[0x0][0x23c], -R5.reuse ;  /* 0x00008f0006077a23 */ /* 0x102fe20000010805 */
[----:B---3--:R-:W-:Y:S02]  /*3ed0*/  MOV R6, R161 ;  /* 0x000000a100067202 */ /* 0x008fe40000000f00 */
[----:B------:R-:W-:Y:S01]  /*3ee0*/  @P0 FSEL R6, R161, -INF , !P5 ;  /* 0xff800000a1060808 */ /* 0x000fe20006800000 */
[----:B------:R1:W3:Y:S01]  /*3ef0*/  MUFU.EX2 R204, R7 ;  /* 0x0000000700cc7308 */ /* 0x0002e20000000800 */
[----:B------:R-:W-:Y:S03]  /*3f00*/  PLOP3.LUT P0, PT, PT, PT, UP0, 0x80, 0x0 ;  /* 0x000000000000781c */ /* 0x000fe60003f0f008 */
[--C-:B-1----:R-:W-:Y:S01]  /*3f10*/  FFMA.FTZ R7, R6, c[0x0][0x23c], -R8.reuse ;  /* 0x00008f0006077a23 */ /* 0x102fe20000010808 */
[----:B------:R-:W-:Y:S02]  /*3f20*/  MOV R6, R160 ;  /* 0x000000a000067202 */ /* 0x000fe40000000f00 */
        /* <DEDUP_REMOVED lines=16> */
[----:B------:R1:W1:Y:S01]  /*4030*/  MUFU.EX2 R202, R7 ;  /* 0x0000000700ca7308 */ /* 0x0002620000000800 */
        /* <DEDUP_REMOVED lines=44> */
[----:B----4-:R-:W-:Y:S02]  /*4300*/  MOV R4, R149 ;  /* 0x0000009500047202 */ /* 0x010fe40000000f00 */
        /* <DEDUP_REMOVED lines=25> */
[----:B----4-:R-:W-:Y:S01]  /*44a0*/  F2FP.PACK_AB R5, R232, R233 ;  /* 0x000000e9e805723e */ /* 0x010fe200000000ff */
[----:B------:R-:W2:Y:S01]  /*44b0*/  LDG.E R144, [R146.64] ;  /* 0x0000000492907981 */ /* 0x000ea2000c1e1900 */
[----:B------:R-:W-:Y:S03]  /*44c0*/  PLOP3.LUT P0, PT, PT, PT, UP3, 0x80, 0x0 ;  /* 0x000000000000781c */ /* 0x000fe60003f0f038 */
[----:B------:R4:W-:Y:S01]  /*44d0*/  STS [R186+0x19000], R4 ;  /* 0x01900004ba007388 */ /* 0x0009e20000000800 */
[----:B-1----:R-:W-:Y:S05]  /*44e0*/  F2FP.PACK_AB R0, R204, R205 ;  /* 0x000000cdcc00723e */ /* 0x002fea00000000ff */
[----:B------:R3:W-:Y:S04]  /*44f0*/  STS [R186+0x19400], R0 ;  /* 0x01940000ba007388 */ /* 0x0007e80000000800 */
[----:B------:R1:W-:Y:S01]  /*4500*/  STS [R187+0x1a000], R6 ;  /* 0x01a00006bb007388 */ /* 0x0003e20000000800 */
[----:B----4-:R-:W-:Y:S03]  /*4510*/  F2FP.PACK_AB R4, R202, R203 ;  /* 0x000000cbca04723e */ /* 0x010fe600000000ff */
[----:B------:R4:W-:Y:S04]  /*4520*/  STS [R187+0x1a400], R5 ;  /* 0x01a40005bb007388 */ /* 0x0009e80000000800 */
[----:B------:R4:W-:Y:S01]  /*4530*/  STS [R186+0x1a000], R7 ;  /* 0x01a00007ba007388 */ /* 0x0009e20000000800 */
[----:B---3--:R-:W-:Y:S02]  /*4540*/  F2FP.PACK_AB R0, R155, R156 ;  /* 0x0000009c9b00723e */ /* 0x008fe400000000ff */
[----:B-1----:R-:W-:Y:S02]  /*4550*/  F2FP.PACK_AB R6, R229, R231 ;  /* 0x000000e7e506723e */ /* 0x002fe400000000ff */
[----:B----4-:R-:W-:Y:S03]  /*4560*/  F2FP.PACK_AB R5, R157, R158 ;  /* 0x0000009e9d05723e */ /* 0x010fe600000000ff */
        /* <DEDUP_REMOVED lines=14> */
[----:B------:R-:W-:Y:S08]  /*4650*/  LDSM.16.M88.4 R32, [R175+0x6000] ;  /* 0x00600000af20783b */ /* 0x000ff00000000200 */
[----:B------:R-:W3:Y:S08]  /*4660*/  LDSM.16.M88.4 R16, [R173+0xf000] ;  /* 0x00f00000ad10783b */ /* 0x000ef00000000200 */
[----:B------:R-:W4:Y:S01]  /*4670*/  LDSM.16.M88.4 R28, [R175+0x6800] ;  /* 0x00680000af1c783b */ /* 0x000f220000000200 */
[----:B-1----:R-:W-:Y:S07]  /*4680*/  FFMA.FTZ R0, -R148, R148, 1 ;  /* 0x3f80000094007423 */ /* 0x002fee0000010194 */
[----:B------:R-:W1:Y:S01]  /*4690*/  LDSM.16.M88.4 R132, [R173+0xf400] ;  /* 0x00f40000ad84783b */ /* 0x000e620000000200 */
[----:B------:R-:W-:Y:S07]  /*46a0*/  FMUL.FTZ R0, R0, c[0x0][0x2ec] ;  /* 0x0000bb0000007a20 */ /* 0x000fee0000410000 */
[----:B------:R-:W-:Y:S08]  /*46b0*/  LDSM.16.M88.4 R136, [R176+0x6000] ;  /* 0x00600000b088783b */ /* 0x000ff00000000200 */
[----:B------:R-:W1:Y:S01]  /*46c0*/  LDSM.16.M88.4 R140, [R172+0xf000] ;  /* 0x00f00000ac8c783b */ /* 0x000e620000000200 */
[-C--:B---3--:R-:W-:Y:S08]  /*46d0*/  HMMA.16816.F32 R4, R32, R16.reuse, RZ ;  /* 0x000000102004723c */ /* 0x088ff000000018ff */
[C---:B----4-:R-:W-:Y:S08]  /*46e0*/  HMMA.16816.F32 R8, R28.reuse, R16, RZ ;  /* 0x000000101c08723c */ /* 0x050ff000000018ff */
[-C--:B------:R-:W-:Y:S08]  /*46f0*/  HMMA.16816.F32 R12, R28, R18.reuse, RZ ;  /* 0x000000121c0c723c */ /* 0x080ff000000018ff */
[C---:B------:R-:W-:Y:S08]  /*4700*/  HMMA.16816.F32 R16, R32.reuse, R18, RZ ;  /* 0x000000122010723c */ /* 0x040ff000000018ff */
[-C--:B-1----:R-:W-:Y:S08]  /*4710*/  HMMA.16816.F32 R20, R32, R132.reuse, RZ ;  /* 0x000000842014723c */ /* 0x082ff000000018ff */
        /* <DEDUP_REMOVED lines=55> */
[C---:B--2---:R-:W-:Y:S01]  /*4a90*/  FADD.FTZ R5, -R144.reuse, R5 ;  /* 0x0000000590057221 */ /* 0x044fe20000010100 */
[C---:B------:R-:W-:Y:S01]  /*4aa0*/  HMMA.16816.F32 R16, R140.reuse, R134, R16 ;  /* 0x000000868c10723c */ /* 0x040fe20000001810 */
[----:B------:R-:W1:Y:S03]  /*4ab0*/  LDSM.16.M88.4 R132, [R172+0x13400] ;  /* 0x01340000ac84783b */ /* 0x000e660000000200 */
[----:B------:R-:W-:Y:S02]  /*4ac0*/  FMUL.FTZ R145, R145, R5 ;  /* 0x0000000591917220 */ /* 0x000fe40000410000 */
[----:B------:R-:W-:Y:S03]  /*4ad0*/  FADD.FTZ R4, -R144, R4 ;  /* 0x0000000490047221 */ /* 0x000fe60000010100 */
[----:B------:R-:W2:Y:S03]  /*4ae0*/  LDG.E R5, [R146.64+0x20] ;  /* 0x0000200492057981 */ /* 0x000ea6000c1e1900 */
[----:B------:R-:W-:Y:S04]  /*4af0*/  FMUL.FTZ R4, R201, R4 ;  /* 0x00000004c9047220 */ /* 0x000fe80000410000 */
[----:B------:R-:W-:Y:S02]  /*4b00*/  FMUL.FTZ R148, R4, R0 ;  /* 0x0000000004947220 */ /* 0x000fe40000410000 */
[----:B------:R-:W3:Y:S04]  /*4b10*/  LDG.E R4, [R146.64+0x80] ;  /* 0x0000800492047981 */ /* 0x000ee8000c1e1900 */
[----:B------:R-:W4:Y:S02]  /*4b20*/  LDG.E R0, [R146.64+0xa0] ;  /* 0x0000a00492007981 */ /* 0x000f24000c1e1900 */
[C---:B------:R-:W-:Y:S02]  /*4b30*/  FADD.FTZ R16, -R144.reuse, R16 ;  /* 0x0000001090107221 */ /* 0x040fe40000010100 */
[----:B------:R-:W-:Y:S01]  /*4b40*/  FADD.FTZ R17, -R144, R17 ;  /* 0x0000001190117221 */ /* 0x000fe20000010100 */
[-C--:B-1----:R-:W-:Y:S08]  /*4b50*/  HMMA.16816.F32 R20, R140, R132.reuse, R20 ;  /* 0x000000848c14723c */ /* 0x082ff00000001814 */
[C---:B------:R-:W-:Y:S07]  /*4b60*/  HMMA.16816.F32 R24, R136.reuse, R132, R24 ;  /* 0x000000848818723c */ /* 0x040fee0000001818 */
[----:B------:R-:W-:Y:S01]  /*4b70*/  FFMA.FTZ R132, -R164, R164, 1 ;  /* 0x3f800000a4847423 */ /* 0x000fe200000101a4 */
[-C--:B------:R-:W-:Y:S04]  /*4b80*/  HMMA.16816.F32 R28, R136, R134.reuse, R28 ;  /* 0x00000086881c723c */ /* 0x080fe8000000181c */
[----:B------:R-:W-:Y:S02]  /*4b90*/  FMUL.FTZ R132, R132, c[0x0][0x2ec] ;  /* 0x0000bb0084847a20 */ /* 0x000fe40000410000 */
[----:B------:R-:W-:Y:S01]  /*4ba0*/  FMUL.FTZ R133, R163, R16 ;  /* 0x00000010a3857220 */ /* 0x000fe20000410000 */
[----:B------:R-:W-:Y:S01]  /*4bb0*/  MOV R163, R192 ;  /* 0x000000c000a37202 */ /* 0x000fe20000000f00 */
[----:B------:R-:W-:Y:S01]  /*4bc0*/  FMUL.FTZ R145, R145, R132 ;  /* 0x0000008491917220 */ /* 0x000fe20000410000 */
[----:B------:R-:W-:Y:S04]  /*4bd0*/  HMMA.16816.F32 R32, R140, R134, R32 ;  /* 0x000000868c20723c */ /* 0x000fe80000001820 */
[----:B------:R-:W-:Y:S02]  /*4be0*/  FMUL.FTZ R132, R159, R17 ;  /* 0x000000119f847220 */ /* 0x000fe40000410000 */
[----:B------:R-:W-:Y:S02]  /*4bf0*/  FFMA.FTZ R17, -R154, R154, 1 ;  /* 0x3f8000009a117423 */ /* 0x000fe4000001019a */
[----:B------:R-:W-:Y:S04]  /*4c00*/  FFMA.FTZ R16, -R153, R153, 1 ;  /* 0x3f80000099107423 */ /* 0x000fe80000010199 */
[----:B------:R-:W-:Y:S02]  /*4c10*/  FADD.FTZ R20, -R144, R20 ;  /* 0x0000001490147221 */ /* 0x000fe40000010100 */
[----:B------:R-:W-:Y:S02]  /*4c20*/  FMUL.FTZ R17, R17, c[0x0][0x2ec] ;  /* 0x0000bb0011117a20 */ /* 0x000fe40000410000 */
[----:B------:R-:W-:Y:S02]  /*4c30*/  FMUL.FTZ R16, R16, c[0x0][0x2ec] ;  /* 0x0000bb0010107a20 */ /* 0x000fe40000410000 */
[----:B------:R-:W-:Y:S02]  /*4c40*/  FMUL.FTZ R135, R158, R20 ;  /* 0x000000149e877220 */ /* 0x000fe40000410000 */
[----:B------:R-:W-:Y:S02]  /*4c50*/  FMUL.FTZ R141, R133, R17 ;  /* 0x00000011858d7220 */ /* 0x000fe40000410000 */
[----:B------:R-:W-:Y:S02]  /*4c60*/  FMUL.FTZ R140, R132, R16 ;  /* 0x00000010848c7220 */ /* 0x000fe40000410000 */
[C---:B------:R-:W-:Y:S02]  /*4c70*/  FADD.FTZ R20, -R144.reuse, R32 ;  /* 0x0000002090147221 */ /* 0x040fe40000010100 */
[----:B------:R-:W-:Y:S02]  /*4c80*/  FADD.FTZ R32, -R144, R33 ;  /* 0x0000002190207221 */ /* 0x000fe40000010100 */
[----:B------:R-:W-:Y:S02]  /*4c90*/  FFMA.FTZ R17, -R150, R150, 1 ;  /* 0x3f80000096117423 */ /* 0x000fe40000010196 */
[----:B------:R-:W-:Y:S02]  /*4ca0*/  FFMA.FTZ R16, -R149, R149, 1 ;  /* 0x3f80000095107423 */ /* 0x000fe40000010195 */
[----:B------:R-:W-:Y:S02]  /*4cb0*/  FADD.FTZ R21, -R144, R21 ;  /* 0x0000001590157221 */ /* 0x000fe40000010100 */
[----:B------:R-:W-:Y:S02]  /*4cc0*/  FMUL.FTZ R33, R156, R20 ;  /* 0x000000149c217220 */ /* 0x000fe40000410000 */
[----:B------:R-:W-:Y:S02]  /*4cd0*/  FMUL.FTZ R32, R155, R32 ;  /* 0x000000209b207220 */ /* 0x000fe40000410000 */
[----:B------:R-:W-:Y:S02]  /*4ce0*/  FMUL.FTZ R17, R17, c[0x0][0x2ec] ;  /* 0x0000bb0011117a20 */ /* 0x000fe40000410000 */
[----:B------:R-:W-:Y:S02]  /*4cf0*/  FMUL.FTZ R16, R16, c[0x0][0x2ec] ;  /* 0x0000bb0010107a20 */ /* 0x000fe40000410000 */
[----:B------:R-:W-:Y:S02]  /*4d00*/  FMUL.FTZ R134, R157, R21 ;  /* 0x000000159d867220 */ /* 0x000fe40000410000 */
[----:B------:R-:W-:Y:S02]  /*4d10*/  FFMA.FTZ R21, -R161, R161, 1 ;  /* 0x3f800000a1157423 */ /* 0x000fe400000101a1 */
[----:B------:R-:W-:Y:S02]  /*4d20*/  FFMA.FTZ R20, -R160, R160, 1 ;  /* 0x3f800000a0147423 */ /* 0x000fe400000101a0 */
[----:B------:R-:W-:Y:S02]  /*4d30*/  FMUL.FTZ R137, R33, R17 ;  /* 0x0000001121897220 */ /* 0x000fe40000410000 */
[----:B------:R-:W-:Y:S02]  /*4d40*/  FMUL.FTZ R136, R32, R16 ;  /* 0x0000001020887220 */ /* 0x000fe40000410000 */
[----:B------:R-:W-:Y:S02]  /*4d50*/  FMUL.FTZ R21, R21, c[0x0][0x2ec] ;  /* 0x0000bb0015157a20 */ /* 0x000fe40000410000 */
[----:B------:R-:W-:Y:S02]  /*4d60*/  FMUL.FTZ R20, R20, c[0x0][0x2ec] ;  /* 0x0000bb0014147a20 */ /* 0x000fe40000410000 */
[----:B------:R-:W-:Y:S02]  /*4d70*/  FMUL.FTZ R139, R135, R21 ;  /* 0x00000015878b7220 */ /* 0x000fe40000410000 */
[----:B------:R-:W-:Y:S02]  /*4d80*/  FMUL.FTZ R138, R134, R20 ;  /* 0x00000014868a7220 */ /* 0x000fe40000410000 */
[----:B------:R-:W-:Y:S04]  /*4d90*/  FFMA.FTZ R21, -R206, R206, 1 ;  /* 0x3f800000ce157423 */ /* 0x000fe800000101ce */
[----:B------:R-:W-:Y:S02]  /*4da0*/  FMUL.FTZ R21, R21, c[0x0][0x2ec] ;  /* 0x0000bb0015157a20 */ /* 0x000fe40000410000 */
[C---:B--2---:R-:W-:Y:S02]  /*4db0*/  FADD.FTZ R17, -R5.reuse, R6 ;  /* 0x0000000605117221 */ /* 0x044fe40000010100 */
[----:B------:R-:W-:Y:S02]  /*4dc0*/  FADD.FTZ R16, -R5, R7 ;  /* 0x0000000705107221 */ /* 0x000fe40000010100 */
[----:B------:R-:W-:Y:S02]  /*4dd0*/  FFMA.FTZ R7, -R198, R198, 1 ;  /* 0x3f800000c6077423 */ /* 0x000fe400000101c6 */
[----:B------:R-:W-:Y:S02]  /*4de0*/  FFMA.FTZ R6, -R197, R197, 1 ;  /* 0x3f800000c5067423 */ /* 0x000fe400000101c5 */
[----:B------:R-:W-:Y:S02]  /*4df0*/  FMUL.FTZ R17, R223, R17 ;  /* 0x00000011df117220 */ /* 0x000fe40000410000 */
[----:B------:R-:W-:Y:S02]  /*4e00*/  FMUL.FTZ R16, R222, R16 ;  /* 0x00000010de107220 */ /* 0x000fe40000410000 */
[----:B------:R-:W-:Y:S02]  /*4e10*/  FMUL.FTZ R7, R7, c[0x0][0x2ec] ;  /* 0x0000bb0007077a20 */ /* 0x000fe40000410000 */
[----:B------:R-:W-:Y:S02]  /*4e20*/  FMUL.FTZ R6, R6, c[0x0][0x2ec] ;  /* 0x0000bb0006067a20 */ /* 0x000fe40000410000 */
[C---:B------:R-:W-:Y:S02]  /*4e30*/  FADD.FTZ R18, -R5.reuse, R18 ;  /* 0x0000001205127221 */ /* 0x040fe40000010100 */
[----:B------:R-:W-:Y:S02]  /*4e40*/  FADD.FTZ R19, -R5, R19 ;  /* 0x0000001305137221 */ /* 0x000fe40000010100 */
[----:B------:R-:W-:Y:S02]  /*4e50*/  FMUL.FTZ R135, R17, R7 ;  /* 0x0000000711877220 */ /* 0x000fe40000410000 */
[----:B------:R-:W-:Y:S02]  /*4e60*/  FMUL.FTZ R134, R16, R6 ;  /* 0x0000000610867220 */ /* 0x000fe40000410000 */
[----:B------:R-:W-:Y:S02]  /*4e70*/  FFMA.FTZ R7, -R168, R168, 1 ;  /* 0x3f800000a8077423 */ /* 0x000fe400000101a8 */
[----:B------:R-:W-:Y:S02]  /*4e80*/  FFMA.FTZ R6, -R166, R166, 1 ;  /* 0x3f800000a6067423 */ /* 0x000fe400000101a6 */
[----:B------:R-:W-:Y:S02]  /*4e90*/  FMUL.FTZ R17, R205, R18 ;  /* 0x00000012cd117220 */ /* 0x000fe40000410000 */
[----:B------:R-:W-:Y:S02]  /*4ea0*/  FMUL.FTZ R16, R204, R19 ;  /* 0x00000013cc107220 */ /* 0x000fe40000410000 */
[----:B------:R-:W-:Y:S02]  /*4eb0*/  FMUL.FTZ R7, R7, c[0x0][0x2ec] ;  /* 0x0000bb0007077a20 */ /* 0x000fe40000410000 */
[----:B------:R-:W-:Y:S02]  /*4ec0*/  FMUL.FTZ R6, R6, c[0x0][0x2ec] ;  /* 0x0000bb0006067a20 */ /* 0x000fe40000410000 */
[C---:B------:R-:W-:Y:S02]  /*4ed0*/  FADD.FTZ R20, -R5.reuse, R22 ;  /* 0x0000001605147221 */ /* 0x040fe40000010100 */
[C---:B------:R-:W-:Y:S02]  /*4ee0*/  FADD.FTZ R19, -R5.reuse, R23 ;  /* 0x0000001705137221 */ /* 0x040fe40000010100 */
[C---:B------:R-:W-:Y:S02]  /*4ef0*/  FADD.FTZ R18, -R5.reuse, R34 ;  /* 0x0000002205127221 */ /* 0x040fe40000010100 */
[----:B------:R-:W-:Y:S02]  /*4f00*/  FADD.FTZ R35, -R5, R35 ;  /* 0x0000002305237221 */ /* 0x000fe40000010100 */
[----:B------:R-:W-:Y:S02]  /*4f10*/  FMUL.FTZ R133, R17, R7 ;  /* 0x0000000711857220 */ /* 0x000fe40000410000 */
[----:B------:R-:W-:Y:S02]  /*4f20*/  FMUL.FTZ R132, R16, R6 ;  /* 0x0000000610847220 */ /* 0x000fe40000410000 */
[----:B------:R-:W-:Y:S02]  /*4f30*/  FFMA.FTZ R7, -R167, R167, 1 ;  /* 0x3f800000a7077423 */ /* 0x000fe400000101a7 */
[----:B------:R-:W-:Y:S02]  /*4f40*/  FFMA.FTZ R6, -R152, R152, 1 ;  /* 0x3f80000098067423 */ /* 0x000fe40000010198 */
[----:B------:R-:W-:Y:S02]  /*4f50*/  FFMA.FTZ R5, -R151, R151, 1 ;  /* 0x3f80000097057423 */ /* 0x000fe40000010197 */
[----:B------:R-:W-:Y:S02]  /*4f60*/  FMUL.FTZ R19, R202, R19 ;  /* 0x00000013ca137220 */ /* 0x000fe40000410000 */
[----:B------:R-:W-:Y:S02]  /*4f70*/  FMUL.FTZ R18, R171, R18 ;  /* 0x00000012ab127220 */ /* 0x000fe40000410000 */
[----:B------:R-:W-:Y:S02]  /*4f80*/  FMUL.FTZ R17, R170, R35 ;  /* 0x00000023aa117220 */ /* 0x000fe40000410000 */
[----:B------:R-:W-:Y:S02]  /*4f90*/  FMUL.FTZ R7, R7, c[0x0][0x2ec] ;  /* 0x0000bb0007077a20 */ /* 0x000fe40000410000 */
[----:B------:R-:W-:Y:S02]  /*4fa0*/  FMUL.FTZ R6, R6, c[0x0][0x2ec] ;  /* 0x0000bb0006067a20 */ /* 0x000fe40000410000 */
[----:B------:R-:W-:Y:S02]  /*4fb0*/  FMUL.FTZ R5, R5, c[0x0][0x2ec] ;  /* 0x0000bb0005057a20 */ /* 0x000fe40000410000 */
[----:B------:R-:W-:Y:S02]  /*4fc0*/  FMUL.FTZ R34, R19, R7 ;  /* 0x0000000713227220 */ /* 0x000fe40000410000 */
[----:B------:R-:W-:Y:S02]  /*4fd0*/  FMUL.FTZ R33, R18, R6 ;  /* 0x0000000612217220 */ /* 0x000fe40000410000 */
[----:B------:R-:W-:Y:S02]  /*4fe0*/  FMUL.FTZ R32, R17, R5 ;  /* 0x0000000511207220 */ /* 0x000fe40000410000 */
[C---:B---3--:R-:W-:Y:S02]  /*4ff0*/  FADD.FTZ R5, -R4.reuse, R8 ;  /* 0x0000000804057221 */ /* 0x048fe40000010100 */
[C---:B------:R-:W-:Y:S02]  /*5000*/  FADD.FTZ R6, -R4.reuse, R9 ;  /* 0x0000000904067221 */ /* 0x040fe40000010100 */
[----:B------:R-:W-:Y:S02]  /*5010*/  FADD.FTZ R9, -R4, R12 ;  /* 0x0000000c04097221 */ /* 0x000fe40000010100 */
        /* <DEDUP_REMOVED lines=9> */
[C---:B------:R-:W-:Y:S02]  /*50b0*/  FADD.FTZ R24, -R4.reuse, R24 ;  /* 0x0000001804187221 */ /* 0x040fe40000010100 */
        /* <DEDUP_REMOVED lines=8> */
[----:B------:R-:W-:Y:S02]  /*5140*/  FFMA.FTZ R24, -R196, R196, 1 ;  /* 0x3f800000c4187423 */ /* 0x000fe400000101c4 */
[----:B------:R-:W-:Y:S02]  /*5150*/  FFMA.FTZ R23, -R195, R195, 1 ;  /* 0x3f800000c3177423 */ /* 0x000fe400000101c3 */
[----:B------:R-:W-:Y:S02]  /*5160*/  FFMA.FTZ R28, -R165, R165, 1 ;  /* 0x3f800000a51c7423 */ /* 0x000fe400000101a5 */
[----:B------:R-:W-:Y:S02]  /*5170*/  FMUL.FTZ R5, R218, R5 ;  /* 0x00000005da057220 */ /* 0x000fe40000410000 */
[----:B------:R-:W-:Y:S02]  /*5180*/  FMUL.FTZ R6, R215, R6 ;  /* 0x00000006d7067220 */ /* 0x000fe40000410000 */
[----:B------:R-:W-:Y:S02]  /*5190*/  FMUL.FTZ R24, R24, c[0x0][0x2ec] ;  /* 0x0000bb0018187a20 */ /* 0x000fe40000410000 */
[----:B------:R-:W-:Y:S02]  /*51a0*/  FMUL.FTZ R23, R23, c[0x0][0x2ec] ;  /* 0x0000bb0017177a20 */ /* 0x000fe40000410000 */
[----:B------:R-:W-:Y:S02]  /*51b0*/  FMUL.FTZ R28, R28, c[0x0][0x2ec] ;  /* 0x0000bb001c1c7a20 */ /* 0x000fe40000410000 */
[----:B------:R-:W-:Y:S02]  /*51c0*/  FFMA.FTZ R16, -R169, R169, 1 ;  /* 0x3f800000a9107423 */ /* 0x000fe400000101a9 */
[----:B------:R-:W-:Y:S01]  /*51d0*/  FFMA.FTZ R25, -R162, R162, 1 ;  /* 0x3f800000a2197423 */ /* 0x000fe200000101a2 */
[----:B------:R-:W-:Y:S01]  /*51e0*/  MOV R162, R193 ;  /* 0x000000c100a27202 */ /* 0x000fe20000000f00 */
[----:B------:R-:W-:Y:S02]  /*51f0*/  FMUL.FTZ R24, R4, R24 ;  /* 0x0000001804187220 */ /* 0x000fe40000410000 */
[----:B------:R-:W-:Y:S02]  /*5200*/  FMUL.FTZ R23, R5, R23 ;  /* 0x0000001705177220 */ /* 0x000fe40000410000 */
[----:B------:R-:W-:Y:S02]  /*5210*/  FMUL.FTZ R28, R6, R28 ;  /* 0x0000001c061c7220 */ /* 0x000fe40000410000 */
[C---:B----4-:R-:W-:Y:S02]  /*5220*/  FADD.FTZ R4, -R0.reuse, R10 ;  /* 0x0000000a00047221 */ /* 0x050fe40000010100 */
[C---:B------:R-:W-:Y:S02]  /*5230*/  FADD.FTZ R10, -R0.reuse, R11 ;  /* 0x0000000b000a7221 */ /* 0x040fe40000010100 */
[----:B------:R-:W-:Y:S02]  /*5240*/  FADD.FTZ R11, -R0, R14 ;  /* 0x0000000e000b7221 */ /* 0x000fe40000010100 */
[----:B------:R-:W-:Y:S02]  /*5250*/  FFMA.FTZ R5, -R217, R217, 1 ;  /* 0x3f800000d9057423 */ /* 0x000fe400000101d9 */
[----:B------:R-:W-:Y:S02]  /*5260*/  FFMA.FTZ R13, -R216, R216, 1 ;  /* 0x3f800000d80d7423 */ /* 0x000fe400000101d8 */
[----:B------:R-:W-:Y:S02]  /*5270*/  FFMA.FTZ R6, -R214, R214, 1 ;  /* 0x3f800000d6067423 */ /* 0x000fe400000101d6 */
[----:B------:R-:W-:Y:S02]  /*5280*/  FMUL.FTZ R20, R203, R20 ;  /* 0x00000014cb147220 */ /* 0x000fe40000410000 */
[----:B------:R-:W-:Y:S02]  /*5290*/  FMUL.FTZ R16, R16, c[0x0][0x2ec] ;  /* 0x0000bb0010107a20 */ /* 0x000fe40000410000 */
[----:B------:R-:W-:Y:S02]  /*52a0*/  FMUL.FTZ R12, R221, R12 ;  /* 0x0000000cdd0c7220 */ /* 0x000fe40000410000 */
[----:B------:R-:W-:Y:S02]  /*52b0*/  FMUL.FTZ R9, R212, R9 ;  /* 0x00000009d4097220 */ /* 0x000fe40000410000 */
[----:B------:R-:W-:Y:S02]  /*52c0*/  FMUL.FTZ R25, R25, c[0x0][0x2ec] ;  /* 0x0000bb0019197a20 */ /* 0x000fe40000410000 */
        /* <DEDUP_REMOVED lines=9> */
[----:B------:R-:W-:Y:S02]  /*5360*/  FADD.FTZ R12, -R0, R15 ;  /* 0x0000000f000c7221 */ /* 0x000fe40000010100 */
[----:B------:R-:W-:Y:S02]  /*5370*/  FFMA.FTZ R9, -R213, R213, 1 ;  /* 0x3f800000d5097423 */ /* 0x000fe400000101d5 */
[----:B------:R-:W-:Y:S02]  /*5380*/  FMUL.FTZ R5, R4, R5 ;  /* 0x0000000504057220 */ /* 0x000fe40000410000 */
[----:B------:R-:W-:Y:S02]  /*5390*/  FMUL.FTZ R13, R10, R13 ;  /* 0x0000000d0a0d7220 */ /* 0x000fe40000410000 */
[----:B------:R-:W-:Y:S02]  /*53a0*/  FMUL.FTZ R6, R11, R6 ;  /* 0x000000060b067220 */ /* 0x000fe40000410000 */
[C---:B------:R-:W-:Y:S02]  /*53b0*/  FADD.FTZ R26, -R0.reuse, R26 ;  /* 0x0000001a001a7221 */ /* 0x040fe40000010100 */
[C---:B------:R-:W-:Y:S02]  /*53c0*/  FADD.FTZ R4, -R0.reuse, R27 ;  /* 0x0000001b00047221 */ /* 0x040fe40000010100 */
[C---:B------:R-:W-:Y:S02]  /*53d0*/  FADD.FTZ R10, -R0.reuse, R30 ;  /* 0x0000001e000a7221 */ /* 0x040fe40000010100 */
[----:B------:R-:W-:Y:S02]  /*53e0*/  FADD.FTZ R11, -R0, R31 ;  /* 0x0000001f000b7221 */ /* 0x000fe40000010100 */
[----:B------:R-:W-:Y:S02]  /*53f0*/  FFMA.FTZ R18, -R209, R209, 1 ;  /* 0x3f800000d1127423 */ /* 0x000fe400000101d1 */
[----:B------:R-:W-:Y:S02]  /*5400*/  FFMA.FTZ R17, -R207, R207, 1 ;  /* 0x3f800000cf117423 */ /* 0x000fe400000101cf */
[----:B------:R-:W-:Y:S02]  /*5410*/  FFMA.FTZ R20, -R200, R200, 1 ;  /* 0x3f800000c8147423 */ /* 0x000fe400000101c8 */
[----:B------:R-:W-:Y:S02]  /*5420*/  FFMA.FTZ R19, -R199, R199, 1 ;  /* 0x3f800000c7137423 */ /* 0x000fe400000101c7 */
[----:B------:R-:W-:Y:S02]  /*5430*/  FMUL.FTZ R12, R229, R12 ;  /* 0x0000000ce50c7220 */ /* 0x000fe40000410000 */
[----:B------:R-:W-:Y:S02]  /*5440*/  FMUL.FTZ R9, R9, c[0x0][0x2ec] ;  /* 0x0000bb0009097a20 */ /* 0x000fe40000410000 */
[----:B------:R-:W-:Y:S02]  /*5450*/  FMUL.FTZ R0, R227, R26 ;  /* 0x0000001ae3007220 */ /* 0x000fe40000410000 */
        /* <DEDUP_REMOVED lines=31> */
.L_x_801:
[----:B------:R-:W-:Y:S01]  /*5650*/  F2FP.PACK_AB R16, R145, R148 ;  /* 0x000000949110723e */ /* 0x000fe200000000ff */
[----:B------:R-:W-:Y:S01]  /*5660*/  IMAD.SHL.U32 R160, R250, 0x2, RZ ;  /* 0x00000002faa07824 */ /* 0x000fe200078e00ff */
        /* <DEDUP_REMOVED lines=116> */
.L_x_802:
        /* <DEDUP_REMOVED lines=9> */
[----:B------:R-:W-:Y:S01]  /*5e40*/  IMAD R167, R167, 0x28, RZ ;  /* 0x00000028a7a77824 */ /* 0x000fe200078e02ff */
[----:B------:R-:W-:Y:S01]  /*5e50*/  UIADD3 UR12, UR7, -0x1, URZ ;  /* 0xffffffff070c7890 */ /* 0x000fe2000fffe03f */
[----:B------:R-:W-:Y:S01]  /*5e60*/  IMAD R166, R166, 0x30, RZ ;  /* 0x00000030a6a67824 */ /* 0x000fe200078e02ff */
[----:B------:R-:W3:Y:S01]  /*5e70*/  LDSM.16.MT88.4 R28, [R0+0xd000] ;  /* 0x00d00000001c783b */ /* 0x000ee20000004200 */
[----:B------:R-:W-:Y:S03]  /*5e80*/  IMAD.MOV.U32 R161, RZ, RZ, c[0x0][0x22c] ;  /* 0x00008b00ffa17624 */ /* 0x000fe600078e00ff */
[----:B------:R-:W4:Y:S01]  /*5e90*/  LDL R165, [R1] ;  /* 0x0000000001a57983 */ /* 0x000f220000100800 */
[----:B------:R-:W-:Y:S03]  /*5ea0*/  IMAD R161, R161, c[0x0][0x1c0], RZ ;  /* 0x00007000a1a17a24 */ /* 0x000fe600078e02ff */
[----:B------:R-:W-:Y:S01]  /*5eb0*/  LDSM.16.M88.4 R32, [R178] ;  /* 0x00000000b220783b */ /* 0x000fe20000000200 */
[----:B------:R-:W-:Y:S03]  /*5ec0*/  IMAD.U32 R161, R161, -0x40, RZ ;  /* 0xffffffc0a1a17824 */ /* 0x000fe600078e00ff */
[----:B------:R-:W4:Y:S02]  /*5ed0*/  LDL R164, [R1+0x4] ;  /* 0x0000040001a47983 */ /* 0x000f240000100800 */
[C---:B------:R-:W-:Y:S02]  /*5ee0*/  LEA R193, P1, R161.reuse, R162, 0x2 ;  /* 0x000000a2a1c17211 */ /* 0x040fe400078210ff */
[----:B------:R-:W1:Y:S02]  /*5ef0*/  LDSM.16.MT88.4 R132, [R0+0x9400] ;  /* 0x009400000084783b */ /* 0x000e640000004200 */
[----:B------:R-:W-:Y:S01]  /*5f00*/  LEA.HI.X.SX32 R192, R161, R163, 0x2, P1 ;  /* 0x000000a3a1c07211 */ /* 0x000fe200008f16ff */
[----:B------:R-:W-:Y:S01]  /*5f10*/  IMAD.MOV.U32 R161, RZ, RZ, c[0x0][0x22c] ;  /* 0x00008b00ffa17624 */ /* 0x000fe200078e00ff */
[----:B------:R-:W1:Y:S03]  /*5f20*/  LDSM.16.MT88.4 R136, [R0+0xb400] ;  /* 0x00b400000088783b */ /* 0x000e660000004200 */
[----:B------:R-:W-:Y:S01]  /*5f30*/  IMAD R161, R161, c[0x0][0x1c0], RZ ;  /* 0x00007000a1a17a24 */ /* 0x000fe200078e02ff */
[----:B------:R-:W1:Y:S03]  /*5f40*/  LDSM.16.MT88.4 R140, [R0+0xd400] ;  /* 0x00d40000008c783b */ /* 0x000e660000004200 */
[----:B------:R-:W-:Y:S01]  /*5f50*/  IMAD.SHL.U32 R161, R161, 0x10, RZ ;  /* 0x00000010a1a17824 */ /* 0x000fe200078e00ff */
[----:B------:R-:W-:Y:S01]  /*5f60*/  LDSM.16.M88.4 R144, [R180] ;  /* 0x00000000b490783b */ /* 0x000fe20000000200 */
[C---:B--2---:R-:W-:Y:S03]  /*5f70*/  HMMA.16816.F32 R4, R24.reuse, R8, RZ ;  /* 0x000000081804723c */ /* 0x044fe600000018ff */
[----:B------:R-:W2:Y:S04]  /*5f80*/  LDSM.16.MT88.4 R148, [R0+0x9800] ;  /* 0x009800000094783b */ /* 0x000ea80000004200 */
[----:B------:R-:W1:Y:S01]  /*5f90*/  LDSM.16.MT88.4 R152, [R0+0xb800] ;  /* 0x00b800000098783b */ /* 0x000e620000004200 */
[C---:B------:R-:W-:Y:S03]  /*5fa0*/  HMMA.16816.F32 R8, R24.reuse, R10, RZ ;  /* 0x0000000a1808723c */ /* 0x040fe600000018ff */
[----:B------:R-:W-:Y:S05]  /*5fb0*/  LDSM.16.MT88.4 R156, [R0+0xbc00] ;  /* 0x00bc0000009c783b */ /* 0x000fea0000004200 */
[C---:B---3--:R-:W-:Y:S08]  /*5fc0*/  HMMA.16816.F32 R12, R24.reuse, R16, RZ ;  /* 0x00000010180c723c */ /* 0x048ff000000018ff */
[C---:B------:R-:W-:Y:S08]  /*5fd0*/  HMMA.16816.F32 R16, R24.reuse, R18, RZ ;  /* 0x000000121810723c */ /* 0x040ff000000018ff */
[C---:B------:R-:W-:Y:S08]  /*5fe0*/  HMMA.16816.F32 R20, R24.reuse, R28, RZ ;  /* 0x0000001c1814723c */ /* 0x040ff000000018ff */
[----:B------:R-:W-:Y:S01]  /*5ff0*/  HMMA.16816.F32 R24, R24, R30, RZ ;  /* 0x0000001e1818723c */ /* 0x000fe200000018ff */
[----:B------:R-:W3:Y:S07]  /*6000*/  LDSM.16.MT88.4 R28, [R0+0xd800] ;  /* 0x00d80000001c783b */ /* 0x000eee0000004200 */
        /* <DEDUP_REMOVED lines=15> */
[----:B------:R-:W2:Y:S07]  /*6100*/  LDSM.16.MT88.4 R152, [R0+0xc000] ;  /* 0x00c000000098783b */ /* 0x000eae0000004200 */
[C---:B---3--:R-:W-:Y:S08]  /*6110*/  HMMA.16816.F32 R20, R144.reuse, R28, R20 ;  /* 0x0000001c9014723c */ /* 0x048ff00000001814 */
[----:B------:R-:W-:Y:S01]  /*6120*/  HMMA.16816.F32 R24, R144, R30, R24 ;  /* 0x0000001e9018723c */ /* 0x000fe20000001818 */
[----:B------:R-:W3:Y:S04]  /*6130*/  LDSM.16.MT88.4 R28, [R0+0xe000] ;  /* 0x00e00000001c783b */ /* 0x000ee80000004200 */
[----:B------:R-:W-:Y:S03]  /*6140*/  LDSM.16.MT88.4 R144, [R0+0xa400] ;  /* 0x00a400000090783b */ /* 0x000fe60000004200 */
[C---:B-1----:R-:W-:Y:S08]  /*6150*/  HMMA.16816.F32 R4, R132.reuse, R136, R4 ;  /* 0x000000888404723c */ /* 0x042ff00000001804 */
[C---:B------:R-:W-:Y:S01]  /*6160*/  HMMA.16816.F32 R8, R132.reuse, R138, R8 ;  /* 0x0000008a8408723c */ /* 0x040fe20000001808 */
[----:B------:R-:W1:Y:S07]  /*6170*/  LDSM.16.M88.4 R136, [R178+0x2000] ;  /* 0x00200000b288783b */ /* 0x000e6e0000000200 */
        /* <DEDUP_REMOVED lines=16> */
[----:B------:R-:W-:Y:S03]  /*6280*/  LDSM.16.M88.4 R140, [R179+0x2000] ;  /* 0x00200000b38c783b */ /* 0x000fe60000000200 */
[C---:B-1----:R-:W-:Y:S08]  /*6290*/  HMMA.16816.F32 R4, R136.reuse, R144, R4 ;  /* 0x000000908804723c */ /* 0x042ff00000001804 */
[C---:B------:R-:W-:Y:S01]  /*62a0*/  HMMA.16816.F32 R8, R136.reuse, R146, R8 ;  /* 0x000000928808723c */ /* 0x040fe20000001808 */
[----:B------:R-:W1:Y:S07]  /*62b0*/  LDSM.16.MT88.4 R144, [R0+0xac00] ;  /* 0x00ac00000090783b */ /* 0x000e6e0000004200 */
[C---:B------:R-:W-:Y:S08]  /*62c0*/  HMMA.16816.F32 R12, R136.reuse, R156, R12 ;  /* 0x0000009c880c723c */ /* 0x040ff0000000180c */
[C---:B------:R-:W-:Y:S01]  /*62d0*/  HMMA.16816.F32 R16, R136.reuse, R158, R16 ;  /* 0x0000009e8810723c */ /* 0x040fe20000001810 */
[----:B------:R-:W1:Y:S07]  /*62e0*/  LDSM.16.MT88.4 R156, [R0+0xcc00] ;  /* 0x00cc0000009c783b */ /* 0x000e6e0000004200 */
[C---:B------:R-:W-:Y:S08]  /*62f0*/  HMMA.16816.F32 R20, R136.reuse, R32, R20 ;  /* 0x000000208814723c */ /* 0x040ff00000001814 */
[----:B------:R-:W-:Y:S01]  /*6300*/  HMMA.16816.F32 R24, R136, R34, R24 ;  /* 0x000000228818723c */ /* 0x000fe20000001818 */
[----:B------:R1:W4:Y:S07]  /*6310*/  LDSM.16.MT88.4 R32, [R0+0xec00] ;  /* 0x00ec00000020783b */ /* 0x00032e0000004200 */
[C---:B--2---:R-:W-:Y:S08]  /*6320*/  HMMA.16816.F32 R4, R132.reuse, R148, R4 ;  /* 0x000000948404723c */ /* 0x044ff00000001804 */
[C---:B------:R-:W-:Y:S08]  /*6330*/  HMMA.16816.F32 R8, R132.reuse, R150, R8 ;  /* 0x000000968408723c */ /* 0x040ff00000001808 */
[C---:B------:R-:W-:Y:S04]  /*6340*/  HMMA.16816.F32 R12, R132.reuse, R152, R12 ;  /* 0x00000098840c723c */ /* 0x040fe8000000180c */
[----:B-1----:R-:W-:Y:S04]  /*6350*/  IMAD.IADD R0, R238, 0x1, R252 ;  /* 0x00000001ee007824 */ /* 0x002fe800078e02fc */
[C---:B------:R-:W-:Y:S08]  /*6360*/  HMMA.16816.F32 R16, R132.reuse, R154, R16 ;  /* 0x0000009a8410723c */ /* 0x040ff00000001810 */
[C---:B---3--:R-:W-:Y:S07]  /*6370*/  HMMA.16816.F32 R20, R132.reuse, R28, R20 ;  /* 0x0000001c8414723c */ /* 0x048fee0000001814 */
[----:B------:R-:W-:Y:S01]  /*6380*/  IMAD.MOV.U32 R28, RZ, RZ, R193 ;  /* 0x000000ffff1c7224 */ /* 0x000fe200078e00c1 */
[----:B------:R-:W-:Y:S04]  /*6390*/  HMMA.16816.F32 R24, R132, R30, R24 ;  /* 0x0000001e8418723c */ /* 0x000fe80000001818 */
[----:B------:R-:W-:Y:S03]  /*63a0*/  IMAD.MOV.U32 R29, RZ, RZ, R192 ;  /* 0x000000ffff1d7224 */ /* 0x000fe600078e00c0 */
[----:B----4-:R-:W-:Y:S01]  /*63b0*/  @P0 IADD3 R30, P2, R165, UR9, RZ ;  /* 0x00000009a51e0c10 */ /* 0x010fe2000ff5e0ff */
[C---:B------:R-:W-:Y:S01]  /*63c0*/  HMMA.16816.F32 R4, R140.reuse, R144, R4 ;  /* 0x000000908c04723c */ /* 0x040fe20000001804 */
[----:B------:R-:W-:Y:S01]  /*63d0*/  IMAD.MOV.U32 R165, RZ, RZ, c[0x0][0x22c] ;  /* 0x00008b00ffa57624 */ /* 0x000fe200078e00ff */
[----:B------:R-:W-:Y:S03]  /*63e0*/  @UP3 UIADD3 UR9, UP2, UR9, -0x100, URZ ;  /* 0xffffff0009093890 */ /* 0x000fe6000ff5e03f */
[----:B------:R-:W-:Y:S01]  /*63f0*/  @P0 IADD3.X R31, R164, UR8, RZ, P2, !PT ;  /* 0x00000008a41f0c10 */ /* 0x000fe200097fe4ff */
[----:B------:R-:W-:Y:S01]  /*6400*/  IMAD R165, R165, c[0x0][0x1c0], RZ ;  /* 0x00007000a5a57a24 */ /* 0x000fe200078e02ff */
[----:B------:R-:W-:Y:S01]  /*6410*/  @UP3 UIADD3.X UR8, UR8, -0x1, URZ, UP2, !UPT ;  /* 0xffffffff08083890 */ /* 0x000fe200097fe43f */
[C---:B------:R-:W-:Y:S01]  /*6420*/  HMMA.16816.F32 R8, R140.reuse, R146, R8 ;  /* 0x000000928c08723c */ /* 0x040fe20000001808 */
[----:B------:R-:W-:Y:S01]  /*6430*/  IMAD.MOV.U32 R164, RZ, RZ, c[0x0][0x22c] ;  /* 0x00008b00ffa47624 */ /* 0x000fe200078e00ff */
[----:B------:R1:W5:Y:S02]  /*6440*/  @P0 LDG.E R236, [R30.64] ;  /* 0x000000041eec0981 */ /* 0x000364000c1e1900 */
[----:B------:R-:W-:Y:S02]  /*6450*/  IMAD.SHL.U32 R165, R165, 0x20, RZ ;  /* 0x00000020a5a57824 */ /* 0x000fe400078e00ff */
[----:B------:R1:W5:Y:S01]  /*6460*/  @P0 LDG.E R237, [R30.64+0x20] ;  /* 0x000020041eed0981 */ /* 0x000362000c1e1900 */
[----:B------:R-:W-:Y:S01]  /*6470*/  IMAD R164, R164, c[0x0][0x1c0], RZ ;  /* 0x00007000a4a47a24 */ /* 0x000fe200078e02ff */
[C---:B------:R-:W-:Y:S02]  /*6480*/  HMMA.16816.F32 R12, R140.reuse, R156, R12 ;  /* 0x0000009c8c0c723c */ /* 0x040fe4000000180c */
[----:B------:R1:W5:Y:S02]  /*6490*/  @P0 LDG.E R234, [R30.64+0x80] ;  /* 0x000080041eea0981 */ /* 0x000364000c1e1900 */
[----:B------:R-:W-:Y:S02]  /*64a0*/  IMAD R164, R164, 0x18, RZ ;  /* 0x00000018a4a47824 */ /* 0x000fe400078e02ff */
[----:B------:R1:W5:Y:S01]  /*64b0*/  @P0 LDG.E R235, [R30.64+0xa0] ;  /* 0x0000a0041eeb0981 */ /* 0x000362000c1e1900 */
[CC--:B------:R-:W-:Y:S01]  /*64c0*/  LEA R134, P0, R161.reuse, R28.reuse, 0x2 ;  /* 0x0000001ca1867211 */ /* 0x0c0fe200078010ff */
[C---:B------:R-:W-:Y:S02]  /*64d0*/  HMMA.16816.F32 R16, R140.reuse, R158, R16 ;  /* 0x0000009e8c10723c */ /* 0x040fe40000001810 */
[----:B------:R2:W-:Y:S02]  /*64e0*/  RED.E.ADD.F32.FTZ.RN.STRONG.GPU [R28.64], R4 ;  /* 0x000000041c00798e */ /* 0x0005e4000c10e784 */
[-C--:B------:R-:W-:Y:S04]  /*64f0*/  LEA.HI.X.SX32 R135, R161, R29.reuse, 0x2, P0 ;  /* 0x0000001da1877211 */ /* 0x080fe800000f16ff */
[C---:B------:R-:W-:Y:S07]  /*6500*/  HMMA.16816.F32 R20, R140.reuse, R32, R20 ;  /* 0x000000208c14723c */ /* 0x040fee0000001814 */
[CC--:B------:R-:W-:Y:S01]  /*6510*/  LEA R32, P1, R238.reuse, R28.reuse, 0x2 ;  /* 0x0000001cee207211 */ /* 0x0c0fe200078210ff */
[----:B------:R-:W-:Y:S01]  /*6520*/  HMMA.16816.F32 R24, R140, R34, R24 ;  /* 0x000000228c18723c */ /* 0x000fe20000001818 */
[----:B------:R-:W-:Y:S03]  /*6530*/  LDSM.16.MT88.4 R140, [R3+0x1c00] ;  /* 0x001c0000038c783b */ /* 0x000fe60000004200 */
[-C--:B------:R-:W-:Y:S02]  /*6540*/  LEA.HI.X.SX32 R33, R238, R29.reuse, 0x2, P1 ;  /* 0x0000001dee217211 */ /* 0x080fe400008f16ff */
[CC--:B------:R-:W-:Y:S02]  /*6550*/  LEA R132, P1, R164.reuse, R28.reuse, 0x2 ;  /* 0x0000001ca4847211 */ /* 0x0c0fe400078210ff */
[-C--:B------:R-:W-:Y:S01]  /*6560*/  LEA R34, P0, R165, R28.reuse, 0x2 ;  /* 0x0000001ca5227211 */ /* 0x080fe200078010ff */
[----:B------:R3:W-:Y:S03]  /*6570*/  RED.E.ADD.F32.FTZ.RN.STRONG.GPU [R32.64], R5 ;  /* 0x000000052000798e */ /* 0x0007e6000c10e784 */
[-C--:B------:R-:W-:Y:S01]  /*6580*/  LEA.HI.X.SX32 R133, R164, R29.reuse, 0x2, P1 ;  /* 0x0000001da4857211 */ /* 0x080fe200008f16ff */
[----:B------:R4:W-:Y:S01]  /*6590*/  RED.E.ADD.F32.FTZ.RN.STRONG.GPU [R134.64], R6 ;  /* 0x000000068600798e */ /* 0x0009e2000c10e784 */
[-C--:B-1----:R-:W-:Y:S01]  /*65a0*/  LEA R30, P2, R167, R28.reuse, 0x2 ;  /* 0x0000001ca71e7211 */ /* 0x082fe200078410ff */
[----:B------:R-:W-:Y:S01]  /*65b0*/  IMAD.MOV.U32 R164, RZ, RZ, c[0x0][0x22c] ;  /* 0x00008b00ffa47624 */ /* 0x000fe200078e00ff */
[-C--:B------:R-:W-:Y:S01]  /*65c0*/  LEA.HI.X.SX32 R35, R165, R29.reuse, 0x2, P0 ;  /* 0x0000001da5237211 */ /* 0x080fe200000f16ff */
[----:B------:R1:W-:Y:S01]  /*65d0*/  RED.E.ADD.F32.FTZ.RN.STRONG.GPU [R132.64], R7 ;  /* 0x000000078400798e */ /* 0x0003e2000c10e784 */
[-C--:B--2---:R-:W-:Y:S01]  /*65e0*/  LEA R4, P1, R166, R28.reuse, 0x2 ;  /* 0x0000001ca6047211 */ /* 0x084fe200078210ff */
[----:B------:R-:W-:Y:S01]  /*65f0*/  IMAD R164, R164, c[0x0][0x1c0], RZ ;  /* 0x00007000a4a47a24 */ /* 0x000fe200078e02ff */
[-C--:B------:R-:W-:Y:S01]  /*6600*/  LEA.HI.X.SX32 R31, R167, R29.reuse, 0x2, P2 ;  /* 0x0000001da71f7211 */ /* 0x080fe200010f16ff */
[----:B------:R2:W-:Y:S01]  /*6610*/  RED.E.ADD.F32.FTZ.RN.STRONG.GPU [R34.64], R8 ;  /* 0x000000082200798e */ /* 0x0005e2000c10e784 */
[----:B------:R-:W-:Y:S02]  /*6620*/  IMAD.MOV.U32 R165, RZ, RZ, c[0x0][0x22c] ;  /* 0x00008b00ffa57624 */ /* 0x000fe400078e00ff */
[----:B------:R-:W-:Y:S01]  /*6630*/  IMAD R164, R164, 0x38, RZ ;  /* 0x00000038a4a47824 */ /* 0x000fe200078e02ff */
[----:B------:R2:W-:Y:S01]  /*6640*/  RED.E.ADD.F32.FTZ.RN.STRONG.GPU [R30.64], R9 ;  /* 0x000000091e00798e */ /* 0x0005e2000c10e784 */
[----:B------:R-:W-:Y:S04]  /*6650*/  IMAD R165, R165, c[0x0][0x1c0], RZ ;  /* 0x00007000a5a57a24 */ /* 0x000fe800078e02ff */
[----:B------:R-:W-:Y:S05]  /*6660*/  IMAD.SHL.U32 R165, R165, 0x10, RZ ;  /* 0x00000010a5a57824 */ /* 0x000fea00078e00ff */
[----:B------:R-:W-:Y:S02]  /*6670*/  IADD3 R136, R165, 0x20, RZ ;  /* 0x00000020a5887810 */ /* 0x000fe40007ffe0ff */
[-C--:B---3--:R-:W-:Y:S02]  /*6680*/  LEA.HI.X.SX32 R5, R166, R29.reuse, 0x2, P1 ;  /* 0x0000001da6057211 */ /* 0x088fe400008f16ff */
[CC--:B----4-:R-:W-:Y:S03]  /*6690*/  LEA R6, P0, R164.reuse, R28.reuse, 0x2 ;  /* 0x0000001ca4067211 */ /* 0x0d0fe600078010ff */
[----:B------:R3:W-:Y:S01]  /*66a0*/  RED.E.ADD.F32.FTZ.RN.STRONG.GPU [R4.64], R10 ;  /* 0x0000000a0400798e */ /* 0x0007e2000c10e784 */
[----:B------:R-:W-:Y:S02]  /*66b0*/  IADD3 R134, R161, 0x40, RZ ;  /* 0x00000040a1867810 */ /* 0x000fe40007ffe0ff */
[-C--:B-1----:R-:W-:Y:S02]  /*66c0*/  LEA.HI.X.SX32 R7, R164, R29.reuse, 0x2, P0 ;  /* 0x0000001da4077211 */ /* 0x082fe400000f16ff */
[-C--:B--2---:R-:W-:Y:S03]  /*66d0*/  LEA R8, P2, R242, R28.reuse, 0x2 ;  /* 0x0000001cf2087211 */ /* 0x084fe600078410ff */
[----:B------:R1:W-:Y:S01]  /*66e0*/  RED.E.ADD.F32.FTZ.RN.STRONG.GPU [R6.64], R11 ;  /* 0x0000000b0600798e */ /* 0x0003e2000c10e784 */
[-C--:B------:R-:W-:Y:S03]  /*66f0*/  LEA R30, P1, R252, R28.reuse, 0x2 ;  /* 0x0000001cfc1e7211 */ /* 0x080fe600078210ff */
[----:B------:R2:W-:Y:S01]  /*6700*/  RED.E.ADD.F32.FTZ.RN.STRONG.GPU [R28.64+0x80], R12 ;  /* 0x0000800c1c00798e */ /* 0x0005e2000c10e784 */
[-C--:B------:R-:W-:Y:S02]  /*6710*/  LEA.HI.X.SX32 R9, R242, R29.reuse, 0x2, P2 ;  /* 0x0000001df2097211 */ /* 0x080fe400010f16ff */
[-C--:B------:R-:W-:Y:S01]  /*6720*/  LEA.HI.X.SX32 R31, R252, R29.reuse, 0x2, P1 ;  /* 0x0000001dfc1f7211 */ /* 0x080fe200008f16ff */
[----:B------:R4:W-:Y:S01]  /*6730*/  RED.E.ADD.F32.FTZ.RN.STRONG.GPU [R32.64+0x80], R13 ;  /* 0x0000800d2000798e */ /* 0x0009e2000c10e784 */
[CC--:B---3--:R-:W-:Y:S04]  /*6740*/  LEA R4, P0, R136.reuse, R28.reuse, 0x2 ;  /* 0x0000001c88047211 */ /* 0x0c8fe800078010ff */
[-C--:B------:R-:W-:Y:S02]  /*6750*/  LEA.HI.X.SX32 R5, R136, R29.reuse, 0x2, P0 ;  /* 0x0000001d88057211 */ /* 0x080fe400000f16ff */
[CC--:B------:R-:W-:Y:S01]  /*6760*/  LEA R10, P0, R0.reuse, R28.reuse, 0x2 ;  /* 0x0000001c000a7211 */ /* 0x0c0fe200078010ff */
[----:B------:R-:W-:Y:S01]  /*6770*/  LDSM.16.MT88.4 R136, [R2+0x18800] ;  /* 0x018800000288783b */ /* 0x000fe20000004200 */
[CC--:B-1----:R-:W-:Y:S02]  /*6780*/  LEA R6, P1, R241.reuse, R28.reuse, 0x2 ;  /* 0x0000001cf1067211 */ /* 0x0c2fe400078210ff */
[-C--:B------:R-:W-:Y:S01]  /*6790*/  LEA.HI.X.SX32 R11, R0, R29.reuse, 0x2, P0 ;  /* 0x0000001d000b7211 */ /* 0x080fe200000f16ff */
[----:B------:R1:W-:Y:S01]  /*67a0*/  RED.E.ADD.F32.FTZ.RN.STRONG.GPU [R4.64], R14 ;  /* 0x0000000e0400798e */ /* 0x0003e2000c10e784 */
[-C--:B------:R-:W-:Y:S01]  /*67b0*/  LEA.HI.X.SX32 R7, R241, R29.reuse, 0x2, P1 ;  /* 0x0000001df1077211 */ /* 0x080fe200008f16ff */
[----:B------:R-:W-:Y:S01]  /*67c0*/  IMAD.IADD R0, R238, 0x1, R251 ;  /* 0x00000001ee007824 */ /* 0x000fe200078e02fb */
[CC--:B--2---:R-:W-:Y:S01]  /*67d0*/  LEA R12, P4, R251.reuse, R28.reuse, 0x2 ;  /* 0x0000001cfb0c7211 */ /* 0x0c4fe200078810ff */
[----:B------:R2:W-:Y:S03]  /*67e0*/  RED.E.ADD.F32.FTZ.RN.STRONG.GPU [R30.64], R15 ;  /* 0x0000000f1e00798e */ /* 0x0005e6000c10e784 */
[-C--:B----4-:R-:W-:Y:S01]  /*67f0*/  LEA.HI.X.SX32 R13, R251, R29.reuse, 0x2, P4 ;  /* 0x0000001dfb0d7211 */ /* 0x090fe200020f16ff */
[----:B------:R3:W-:Y:S04]  /*6800*/  RED.E.ADD.F32.FTZ.RN.STRONG.GPU [R10.64], R16 ;  /* 0x000000100a00798e */ /* 0x0007e8000c10e784 */
[----:B------:R4:W-:Y:S04]  /*6810*/  RED.E.ADD.F32.FTZ.RN.STRONG.GPU [R8.64], R17 ;  /* 0x000000110800798e */ /* 0x0009e8000c10e784 */
[----:B------:R4:W-:Y:S01]  /*6820*/  RED.E.ADD.F32.FTZ.RN.STRONG.GPU [R6.64], R18 ;  /* 0x000000120600798e */ /* 0x0009e2000c10e784 */
[-C--:B-1----:R-:W-:Y:S02]  /*6830*/  LEA R4, P0, R244, R28.reuse, 0x2 ;  /* 0x0000001cf4047211 */ /* 0x082fe400078010ff */
[-C--:B------:R-:W-:Y:S02]  /*6840*/  LEA R14, P5, R134, R28.reuse, 0x2 ;  /* 0x0000001c860e7211 */ /* 0x080fe400078a10ff */
[-C--:B------:R-:W-:Y:S02]  /*6850*/  LEA.HI.X.SX32 R5, R244, R29.reuse, 0x2, P0 ;  /* 0x0000001df4057211 */ /* 0x080fe400000f16ff */
[-C--:B--2---:R-:W-:Y:S02]  /*6860*/  LEA.HI.X.SX32 R15, R134, R29.reuse, 0x2, P5 ;  /* 0x0000001d860f7211 */ /* 0x084fe400028f16ff */
[-C--:B---3--:R-:W-:Y:S01]  /*6870*/  LEA R10, P3, R0, R28.reuse, 0x2 ;  /* 0x0000001c000a7211 */ /* 0x088fe200078610ff */
[----:B------:R1:W-:Y:S01]  /*6880*/  RED.E.ADD.F32.FTZ.RN.STRONG.GPU [R4.64], R19 ;  /* 0x000000130400798e */ /* 0x0003e2000c10e784 */
[-C--:B----4-:R-:W-:Y:S03]  /*6890*/  LEA R8, P2, R240, R28.reuse, 0x2 ;  /* 0x0000001cf0087211 */ /* 0x090fe600078410ff */
[----:B------:R-:W-:Y:S01]  /*68a0*/  RED.E.ADD.F32.FTZ.RN.STRONG.GPU [R28.64+0x100], R20 ;  /* 0x000100141c00798e */ /* 0x000fe2000c10e784 */
[-C--:B------:R-:W-:Y:S02]  /*68b0*/  LEA.HI.X.SX32 R11, R0, R29.reuse, 0x2, P3 ;  /* 0x0000001d000b7211 */ /* 0x080fe400018f16ff */
[CC--:B------:R-:W-:Y:S01]  /*68c0*/  LEA R6, P1, R239.reuse, R28.reuse, 0x2 ;  /* 0x0000001cef067211 */ /* 0x0c0fe200078210ff */
[----:B------:R-:W-:Y:S01]  /*68d0*/  RED.E.ADD.F32.FTZ.RN.STRONG.GPU [R32.64+0x100], R21 ;  /* 0x000100152000798e */ /* 0x000fe2000c10e784 */
[-C--:B------:R-:W-:Y:S02]  /*68e0*/  LEA.HI.X.SX32 R9, R240, R29.reuse, 0x2, P2 ;  /* 0x0000001df0097211 */ /* 0x080fe400010f16ff */
[-C--:B------:R-:W-:Y:S01]  /*68f0*/  LEA.HI.X.SX32 R7, R239, R29.reuse, 0x2, P1 ;  /* 0x0000001def077211 */ /* 0x080fe200008f16ff */
[----:B------:R-:W-:Y:S01]  /*6900*/  RED.E.ADD.F32.FTZ.RN.STRONG.GPU [R14.64], R22 ;  /* 0x000000160e00798e */ /* 0x000fe2000c10e784 */
[----:B------:R-:W-:Y:S01]  /*6910*/  ISETP.LT.AND P1, PT, RZ, UR7, PT ;  /* 0x00000007ff007c0c */ /* 0x000fe2000bf21270 */
[----:B------:R-:W-:Y:S01]  /*6920*/  UMOV UR7, UR12 ;  /* 0x0000000c00077c82 */ /* 0x000fe20008000000 */
[----:B------:R-:W-:Y:S01]  /*6930*/  IADD3 R0, R3, -0x3000, RZ ;  /* 0xffffd00003007810 */ /* 0x000fe20007ffe0ff */
[----:B------:R-:W-:Y:S04]  /*6940*/  RED.E.ADD.F32.FTZ.RN.STRONG.GPU [R12.64], R23 ;  /* 0x000000170c00798e */ /* 0x000fe8000c10e784 */
[----:B------:R-:W-:Y:S04]  /*6950*/  RED.E.ADD.F32.FTZ.RN.STRONG.GPU [R10.64], R24 ;  /* 0x000000180a00798e */ /* 0x000fe8000c10e784 */
[----:B------:R-:W-:Y:S01]  /*6960*/  RED.E.ADD.F32.FTZ.RN.STRONG.GPU [R8.64], R25 ;  /* 0x000000190800798e */ /* 0x000fe2000c10e784 */
[C---:B-1----:R-:W-:Y:S03]  /*6970*/  LEA R4, P0, R243.reuse, R28, 0x2 ;  /* 0x0000001cf3047211 */ /* 0x042fe600078010ff */
[----:B------:R-:W-:Y:S01]  /*6980*/  RED.E.ADD.F32.FTZ.RN.STRONG.GPU [R6.64], R26 ;  /* 0x0000001a0600798e */ /* 0x000fe2000c10e784 */
[----:B------:R-:W-:Y:S03]  /*6990*/  LEA.HI.X.SX32 R5, R243, R29, 0x2, P0 ;  /* 0x0000001df3057211 */ /* 0x000fe600000f16ff */
[----:B------:R-:W-:Y:S01]  /*69a0*/  LDSM.16.MT88.4 R8, [R3] ;  /* 0x000000000308783b */ /* 0x000fe20000004200 */
[----:B------:R-:W-:Y:S01]  /*69b0*/  PLOP3.LUT P0, PT, PT, PT, UP1, 0x80, 0x0 ;  /* 0x000000000000781c */ /* 0x000fe20003f0f018 */
[----:B------:R-:W-:Y:S02]  /*69c0*/  @UP3 UIADD3 UR11, UP1, UR11, -0x100, URZ ;  /* 0xffffff000b0b3890 */ /* 0x000fe4000ff3e03f */
[----:B------:R-:W-:Y:S02]  /*69d0*/  RED.E.ADD.F32.FTZ.RN.STRONG.GPU [R4.64], R27 ;  /* 0x0000001b0400798e */ /* 0x000fe4000c10e784 */
[----:B------:R-:W-:Y:S02]  /*69e0*/  @UP3 UIADD3.X UR10, UR10, -0x1, URZ, UP1, !UPT ;  /* 0xffffffff0a0a3890 */ /* 0x000fe40008ffe43f */
[----:B------:R-:W1:Y:S04]  /*69f0*/  LDSM.16.MT88.4 R4, [R2+0x15000] ;  /* 0x015000000204783b */ /* 0x000e680000004200 */
[----:B------:R-:W2:Y:S02]  /*6a00*/  LDSM.16.MT88.4 R12, [R2+0x17000] ;  /* 0x01700000020c783b */ /* 0x000ea40000004200 */
[----:B------:R-:W-:Y:S02]  /*6a10*/  @P0 IADD3 R0, R3, 0x3000, RZ ;  /* 0x0000300003000810 */ /* 0x000fe40007ffe0ff */
[----:B------:R-:W3:Y:S04]  /*6a20*/  LDSM.16.MT88.4 R16, [R3+0x1000] ;  /* 0x001000000310783b */ /* 0x000ee80000004200 */
[----:B------:R-:W4:Y:S04]  /*6a30*/  LDSM.16.MT88.4 R28, [R3+0x2000] ;  /* 0x00200000031c783b */ /* 0x000f280000004200 */
[----:B------:R-:W-:Y:S04]  /*6a40*/  LDSM.16.MT88.4 R32, [R2+0x15800] ;  /* 0x015800000220783b */ /* 0x000fe80000004200 */
[----:B------:R-:W3:Y:S04]  /*6a50*/  LDSM.16.MT88.4 R20, [R3+0x400] ;  /* 0x000400000314783b */ /* 0x000ee80000004200 */
        /* <DEDUP_REMOVED lines=87> */
[----:B------:R1:W-:Y:S01]  /*6fd0*/  STS [R246], R25 ;  /* 0x00000019f6007388 */ /* 0x0003e20000000800 */
[----:B------:R-:W-:Y:S01]  /*6fe0*/  FMUL.FTZ R19, R93, c[0x0][0x2e0] ;  /* 0x0000b8005d137a20 */ /* 0x000fe20000410000 */
[----:B------:R-:W-:Y:S01]  /*6ff0*/  F2FP.PACK_AB R22, R22, R90 ;  /* 0x0000005a1616723e */ /* 0x000fe200000000ff */
[----:B------:R-:W-:Y:S01]  /*7000*/  FMUL.FTZ R94, R94, c[0x0][0x2e0] ;  /* 0x0000b8005e5e7a20 */ /* 0x000fe20000410000 */
[----:B------:R1:W-:Y:S01]  /*7010*/  STS [R246+0x200], R24 ;  /* 0x00020018f6007388 */ /* 0x0003e20000000800 */
        /* <DEDUP_REMOVED lines=66> */
[----:B------:R-:W-:Y:S01]  /*7440*/  UISETP.NE.AND UP0, UPT, UR21, -0x1, UPT ;  /* 0xffffffff1500788c */ /* 0x000fe2000bf05270 */
[----:B------:R1:W-:Y:S01]  /*7450*/  STS [R247+0x4000], R5 ;  /* 0x00400005f7007388 */ /* 0x0003e20000000800 */
[----:B------:R-:W-:Y:S01]  /*7460*/  F2FP.PACK_AB R46, R47, R46 ;  /* 0x0000002e2f2e723e */ /* 0x000fe200000000ff */
[----:B------:R-:W-:Y:S01]  /*7470*/  ULDC.64 UR10, c[0x0][0x3a0] ;  /* 0x0000e800000a7ab9 */ /* 0x000fe20000000a00 */
[----:B------:R-:W-:Y:S01]  /*7480*/  F2FP.PACK_AB R0, R0, R126 ;  /* 0x0000007e0000723e */ /* 0x000fe200000000ff */
[----:B------:R1:W-:Y:S01]  /*7490*/  STS [R247+0x4200], R4 ;  /* 0x00420004f7007388 */ /* 0x0003e20000000800 */
[----:B------:R-:W-:-:S02]  /*74a0*/  F2FP.PACK_AB R52, R53, R52 ;  /* 0x000000343534723e */ /* 0x000fc400000000ff */
[----:B------:R-:W-:Y:S01]  /*74b0*/  F2FP.PACK_AB R54, R55, R54 ;  /* 0x000000363736723e */ /* 0x000fe200000000ff */
[----:B------:R1:W-:Y:S01]  /*74c0*/  STS [R246+0x5000], R7 ;  /* 0x00500007f6007388 */ /* 0x0003e20000000800 */
[----:B------:R-:W-:Y:S01]  /*74d0*/  F2FP.PACK_AB R64, R65, R64 ;  /* 0x000000404140723e */ /* 0x000fe200000000ff */
[----:B------:R-:W-:Y:S01]  /*74e0*/  @UP0 UIADD3 UR7, UR16, UR21, URZ ;  /* 0x0000001510070290 */ /* 0x000fe2000fffe03f */
[----:B------:R-:W-:Y:S01]  /*74f0*/  F2FP.PACK_AB R66, R67, R66 ;  /* 0x000000424342723e */ /* 0x000fe200000000ff */
[----:B------:R1:W-:Y:S01]  /*7500*/  STS [R246+0x5200], R6 ;  /* 0x00520006f6007388 */ /* 0x0003e20000000800 */
[----:B------:R-:W-:Y:S01]  /*7510*/  F2FP.PACK_AB R56, R57, R56 ;  /* 0x000000383938723e */ /* 0x000fe200000000ff */
[----:B------:R-:W-:Y:S01]  /*7520*/  @UP0 UIMAD.WIDE.U32 UR8, UR7, UR10, URZ ;  /* 0x0000000a070802a5 */ /* 0x000fe2000f8e003f */
[----:B------:R-:W-:Y:S01]  /*7530*/  F2FP.PACK_AB R58, R59, R58 ;  /* 0x0000003a3b3a723e */ /* 0x000fe200000000ff */
[----:B------:R1:W-:Y:S01]  /*7540*/  STS [R247+0x5000], R3 ;  /* 0x00500003f7007388 */ /* 0x0003e20000000800 */
[----:B------:R-:W-:Y:S01]  /*7550*/  F2FP.PACK_AB R60, R61, R60 ;  /* 0x0000003c3d3c723e */ /* 0x000fe200000000ff */
[----:B------:R-:W-:Y:S01]  /*7560*/  @UP0 UIMAD UR15, UR7, UR11, UR9 ;  /* 0x0000000b070f02a4 */ /* 0x000fe2000f8e0209 */
[----:B------:R-:W-:Y:S01]  /*7570*/  F2FP.PACK_AB R62, R63, R62 ;  /* 0x0000003e3f3e723e */ /* 0x000fe200000000ff */
[----:B------:R1:W-:Y:S01]  /*7580*/  STS [R247+0x5200], R0 ;  /* 0x00520000f7007388 */ /* 0x0003e20000000800 */
[----:B------:R-:W-:Y:S01]  /*7590*/  F2FP.PACK_AB R68, R69, R68 ;  /* 0x000000444544723e */ /* 0x000fe200000000ff */
[----:B------:R-:W-:Y:S01]  /*75a0*/  @UP0 UMOV UR14, UR8 ;  /* 0x00000008000e0c82 */ /* 0x000fe20008000000 */
[----:B------:R-:W-:Y:S01]  /*75b0*/  F2FP.PACK_AB R70, R71, R70 ;  /* 0x000000464746723e */ /* 0x000fe200000000ff */
[----:B------:R1:W-:Y:S01]  /*75c0*/  STS [R246+0x6000], R36 ;  /* 0x00600024f6007388 */ /* 0x0003e20000000800 */
[----:B------:R-:W-:-:S02]  /*75d0*/  F2FP.PACK_AB R80, R81, R80 ;  /* 0x000000505150723e */ /* 0x000fc400000000ff */
[----:B------:R-:W-:Y:S01]  /*75e0*/  F2FP.PACK_AB R82, R83, R82 ;  /* 0x000000525352723e */ /* 0x000fe200000000ff */
[----:B------:R1:W-:Y:S01]  /*75f0*/  STS [R246+0x6200], R38 ;  /* 0x00620026f6007388 */ /* 0x0003e20000000800 */
[----:B------:R-:W-:Y:S02]  /*7600*/  F2FP.PACK_AB R72, R73, R72 ;  /* 0x000000484948723e */ /* 0x000fe400000000ff */
[----:B------:R-:W-:Y:S01]  /*7610*/  F2FP.PACK_AB R74, R75, R74 ;  /* 0x0000004a4b4a723e */ /* 0x000fe200000000ff */
[----:B------:R1:W-:Y:S01]  /*7620*/  STS [R247+0x6000], R48 ;  /* 0x00600030f7007388 */ /* 0x0003e20000000800 */
[----:B------:R-:W-:Y:S02]  /*7630*/  F2FP.PACK_AB R76, R77, R76 ;  /* 0x0000004c4d4c723e */ /* 0x000fe400000000ff */
[----:B------:R-:W-:Y:S01]  /*7640*/  F2FP.PACK_AB R78, R79, R78 ;  /* 0x0000004e4f4e723e */ /* 0x000fe200000000ff */
[----:B------:R1:W-:Y:S01]  /*7650*/  STS [R247+0x6200], R50 ;  /* 0x00620032f7007388 */ /* 0x0003e20000000800 */
[----:B------:R-:W-:-:S03]  /*7660*/  PLOP3.LUT P0, PT, PT, PT, UP0, 0x80, 0x0 ;  /* 0x000000000000781c */ /* 0x000fc60003f0f008 */
        /* <DEDUP_REMOVED lines=33> */
.L_x_804:
        /* <DEDUP_REMOVED lines=18> */
.L_x_805:
[----:B-1----:R-:W2:Y:S01]  /*79a0*/  LDL.64 R4, [R1+0x10] ;  /* 0x0000100001047983 */ /* 0x002ea20000100a00 */
[----:B------:R-:W-:Y:S01]  /*79b0*/  USHF.L.U32 UR7, UR20, 0x7, URZ ;  /* 0x0000000714077899 */ /* 0x000fe2000800063f */
[----:B------:R-:W-:Y:S01]  /*79c0*/  IMAD.U32 R8, RZ, RZ, UR38 ;  /* 0x00000026ff087e24 */ /* 0x000fe2000f8e00ff */
[----:B------:R-:W-:Y:S01]  /*79d0*/  ULDC.64 UR8, c[0x0][0x3a0] ;  /* 0x0000e80000087ab9 */ /* 0x000fe20000000a00 */
[----:B------:R-:W-:Y:S01]  /*79e0*/  BAR.SYNC.DEFER_BLOCKING 0x0 ;  /* 0x0000000000007b1d */ /* 0x000fe20000010000 */
[----:B------:R-:W-:Y:S01]  /*79f0*/  USHF.R.S32.HI UR10, URZ, 0x1f, UR7 ;  /* 0x0000001f3f0a7899 */ /* 0x000fe20008011407 */
[----:B------:R-:W-:Y:S01]  /*7a00*/  SHF.R.S32.HI R26, RZ, 0x1f, R245 ;  /* 0x0000001fff1a7819 */ /* 0x000fe200000114f5 */
[----:B------:R-:W-:Y:S01]  /*7a10*/  IMAD.U32 R25, RZ, RZ, UR7 ;  /* 0x00000007ff197e24 */ /* 0x000fe2000f8e00ff */
[----:B------:R-:W-:-:S02]  /*7a20*/  UIMAD UR6, UR20, -0x80, UR6 ;  /* 0xffffff80140678a4 */ /* 0x000fc4000f8e0206 */
[----:B------:R-:W-:Y:S01]  /*7a30*/  UIMAD UR8, UR10, UR8, URZ ;  /* 0x000000080a0872a4 */ /* 0x000fe2000f8e023f */
[----:B------:R-:W-:Y:S03]  /*7a40*/  BSSY B0, `(.L_x_806) ;  /* 0x0000026000007945 */ /* 0x000fe60003800000 */
[----:B------:R-:W-:Y:S01]  /*7a50*/  UIMAD UR8, UR7, UR9, UR8 ;  /* 0x00000009070872a4 */ /* 0x000fe2000f8e0208 */
[----:B------:R-:W-:-:S05]  /*7a60*/  ISETP.GE.AND P2, PT, R245, UR6, PT ;  /* 0x00000006f5007c0c */ /* 0x000fca000bf46270 */
[----:B------:R-:W-:Y:S01]  /*7a70*/  IMAD.U32 R0, RZ, RZ, UR8 ;  /* 0x00000008ff007e24 */ /* 0x000fe2000f8e00ff */
[----:B------:R-:W-:Y:S02]  /*7a80*/  ULDC.64 UR8, c[0x0][0x3b8] ;  /* 0x0000ee0000087ab9 */ /* 0x000fe40000000a00 */
[----:B------:R-:W-:-:S04]  /*7a90*/  UIMAD UR8, UR59, UR8, URZ ;  /* 0x000000083b0872a4 */ /* 0x000fc8000f8e023f */
[----:B------:R-:W-:Y:S01]  /*7aa0*/  UIMAD UR8, UR38, UR9, UR8 ;  /* 0x00000009260872a4 */ /* 0x000fe2000f8e0208 */
[----:B------:R1:W3:Y:S04]  /*7ab0*/  LDS.128 R36, [R160+0xa000] ;  /* 0x00a00000a0247984 */ /* 0x0002e80000000c00 */
[----:B------:R1:W4:Y:S04]  /*7ac0*/  LDS.128 R32, [R160+0xc000] ;  /* 0x00c00000a0207984 */ /* 0x0003280000000c00 */
        /* <DEDUP_REMOVED lines=16> */
[----:B------:R-:W-:Y:S01]  /*7bd0*/  MOV R4, R8 ;  /* 0x0000000800047202 */ /* 0x000fe20000000f00 */
[----:B------:R-:W-:Y:S01]  /*7be0*/  IMAD R0, R26, c[0x0][0x3a0], RZ ;  /* 0x0000e8001a007a24 */ /* 0x000fe200078e02ff */
[----:B------:R-:W-:Y:S01]  /*7bf0*/  MOV R5, R24 ;  /* 0x0000001800057202 */ /* 0x000fe20000000f00 */
[----:B------:R-:W2:Y:S02]  /*7c00*/  LDS.128 R16, [R160+0x9000] ;  /* 0x00900000a0107984 */ /* 0x000ea40000000c00 */
[C---:B------:R-:W-:Y:S02]  /*7c10*/  IMAD R0, R245.reuse, c[0x0][0x3a4], R0 ;  /* 0x0000e900f5007a24 */ /* 0x040fe400078e0200 */
[----:B------:R-:W3:Y:S01]  /*7c20*/  LDS.128 R12, [R160+0xd000] ;  /* 0x00d00000a00c7984 */ /* 0x000ee20000000c00 */
[----:B------:R-:W-:-:S05]  /*7c30*/  IMAD.WIDE.U32 R10, R245, c[0x0][0x3a0], R4 ;  /* 0x0000e800f50a7a25 */ /* 0x000fca00078e0004 */
[----:B------:R-:W-:Y:S02]  /*7c40*/  IADD3 R0, R11, R0, RZ ;  /* 0x000000000b007210 */ /* 0x000fe40007ffe0ff */
[----:B------:R-:W-:-:S04]  /*7c50*/  LEA R4, P0, R10, c[0x0][0x340], 0x1 ;  /* 0x0000d0000a047a11 */ /* 0x000fc800078008ff */
[----:B------:R-:W-:-:S05]  /*7c60*/  LEA.HI.X R5, R10, c[0x0][0x344], R0, 0x1, P0 ;  /* 0x0000d1000a057a11 */ /* 0x000fca00000f0c00 */
[----:B-1----:R1:W-:Y:S04]  /*7c70*/  STG.E.128 [R4.64+0x40], R20 ;  /* 0x0000401404007986 */ /* 0x0023e8000c101d04 */
[----:B--2---:R1:W-:Y:S04]  /*7c80*/  STG.E.128 [R4.64], R16 ;  /* 0x0000001004007986 */ /* 0x0043e8000c101d04 */
[----:B---3--:R1:W-:Y:S02]  /*7c90*/  STG.E.128 [R4.64+0x80], R12 ;  /* 0x0000800c04007986 */ /* 0x0083e4000c101d04 */
.L_x_807:
[----:B-1-34-:R-:W-:Y:S05]  /*7ca0*/  BSYNC B0 ;  /* 0x0000000000007941 */ /* 0x01afea0003800000 */
.L_x_806:
        /* <DEDUP_REMOVED lines=17> */
.L_x_809:
[----:B------:R-:W-:Y:S05]  /*7dc0*/  BSYNC B0 ;  /* 0x0000000000007941 */ /* 0x000fea0003800000 */
.L_x_808:
        /* <DEDUP_REMOVED lines=26> */
.L_x_811:
[----:B------:R-:W-:Y:S05]  /*7f70*/  BSYNC B0 ;  /* 0x0000000000007941 */ /* 0x000fea0003800000 */
.L_x_810:
        /* <DEDUP_REMOVED lines=14> */
.L_x_800:
        /* <DEDUP_REMOVED lines=20> */
.L_x_813:
        /* <DEDUP_REMOVED lines=18> */
.L_x_814:
[----:B------:R-:W2:Y:S01]  /*82c0*/  LDL.64 R12, [R1+0x10] ;  /* 0x00001000010c7983 */ /* 0x000ea20000100a00 */
[----:B------:R-:W-:Y:S01]  /*82d0*/  USHF.L.U32 UR7, UR20, 0x7, URZ ;  /* 0x0000000714077899 */ /* 0x000fe2000800063f */
[----:B------:R-:W-:Y:S01]  /*82e0*/  BSSY B0, `(.L_x_815) ;  /* 0x000001f000007945 */ /* 0x000fe20003800000 */
[----:B------:R-:W-:Y:S01]  /*82f0*/  ULDC.64 UR8, c[0x0][0x3a0] ;  /* 0x0000e80000087ab9 */ /* 0x000fe20000000a00 */
[----:B------:R-:W-:Y:S01]  /*8300*/  SHF.R.S32.HI R11, RZ, 0x1f, R245 ;  /* 0x0000001fff0b7819 */ /* 0x000fe200000114f5 */
[----:B------:R-:W-:Y:S02]  /*8310*/  USHF.R.S32.HI UR10, URZ, 0x1f, UR7 ;  /* 0x0000001f3f0a7899 */ /* 0x000fe40008011407 */
[----:B------:R-:W-:Y:S01]  /*8320*/  IMAD.U32 R10, RZ, RZ, UR7 ;  /* 0x00000007ff0a7e24 */ /* 0x000fe2000f8e00ff */
[----:B------:R-:W-:-:S02]  /*8330*/  UIMAD UR6, UR20, -0x80, UR6 ;  /* 0xffffff80140678a4 */ /* 0x000fc4000f8e0206 */
[----:B------:R-:W-:-:S04]  /*8340*/  UIMAD UR8, UR10, UR8, URZ ;  /* 0x000000080a0872a4 */ /* 0x000fc8000f8e023f */
[----:B------:R-:W-:Y:S01]  /*8350*/  UIMAD UR8, UR7, UR9, UR8 ;  /* 0x00000009070872a4 */ /* 0x000fe2000f8e0208 */
[----:B------:R-:W-:-:S05]  /*8360*/  ISETP.GE.AND P2, PT, R245, UR6, PT ;  /* 0x00000006f5007c0c */ /* 0x000fca000bf46270 */
[----:B------:R-:W-:Y:S01]  /*8370*/  IMAD.U32 R0, RZ, RZ, UR8 ;  /* 0x00000008ff007e24 */ /* 0x000fe2000f8e00ff */
[----:B------:R-:W-:Y:S02]  /*8380*/  ULDC.64 UR8, c[0x0][0x3b8] ;  /* 0x0000ee0000087ab9 */ /* 0x000fe40000000a00 */
[----:B------:R-:W-:-:S04]  /*8390*/  UIMAD UR8, UR57, UR8, URZ ;  /* 0x00000008390872a4 */ /* 0x000fc8000f8e023f */
[----:B------:R-:W-:Y:S01]  /*83a0*/  UIMAD UR8, UR38, UR9, UR8 ;  /* 0x00000009260872a4 */ /* 0x000fe2000f8e0208 */
        /* <DEDUP_REMOVED lines=18> */
.L_x_816:
[----:B------:R-:W-:Y:S05]  /*84d0*/  BSYNC B0 ;  /* 0x0000000000007941 */ /* 0x000fea0003800000 */
.L_x_815:
        /* <DEDUP_REMOVED lines=16> */
.L_x_818:
[----:B------:R-:W-:Y:S05]  /*85e0*/  BSYNC B0 ;  /* 0x0000000000007941 */ /* 0x000fea0003800000 */
.L_x_817:
        /* <DEDUP_REMOVED lines=26> */
.L_x_820:
[----:B------:R-:W-:Y:S05]  /*8790*/  BSYNC B0 ;  /* 0x0000000000007941 */ /* 0x000fea0003800000 */
.L_x_819:
        /* <DEDUP_REMOVED lines=13> */
.L_x_812:
[----:B------:R-:W-:Y:S05]  /*8870*/  BSYNC B1 ;  /* 0x0000000000017941 */ /* 0x000fea0003800000 */
.L_x_795:
        /* <DEDUP_REMOVED lines=11> */
.L_x_821:
[----:B------:R-:W-:Y:S05]  /*8930*/  EXIT ;  /* 0x000000000000794d */ /* 0x000fea0003800000 */
.L_x_823:
        /* <DEDUP_REMOVED lines=12> */
.L_x_1300:


//--------------------- .text._ZN5flash44flash_bwd_dq_dk_dv_loop_seqk_parallel_kernelI23Flash_bwd_kernel_traitsILi96ELi64ELi128ELi8ELi2ELi4ELi4ELb0ELb0EN7cutlass6half_tE19Flash_kernel_traitsILi96ELi64ELi128ELi8ES3_EELb1ELb0ELb0ELb0ELb0ELb0ELb0EEEvNS_16Flash_bwd_paramsE --------------------------
	.section	.text._ZN5flash44flash_bwd_dq_dk_dv_loop_seqk_parallel_kernelI23Flash_bwd_kernel_traitsILi96ELi64ELi128ELi8ELi2ELi4ELi4ELb0ELb0EN7cutlass6half_tE19Flash_kernel_traitsILi96ELi64ELi128ELi8ES3_EELb1ELb0ELb0ELb0ELb0ELb0ELb0EEEvNS_16Flash_bwd_paramsE,"ax",@progbits
	.sectioninfo	@"SHI_REGISTERS=255"
	.align	128
        .global         _ZN5flash44flash_bwd_dq_dk_dv_loop_seqk_parallel_kernelI23Flash_bwd_kernel_traitsILi96ELi64ELi128ELi8ELi2ELi4ELi4ELb0ELb0EN7cutlass6half_tE19Flash_kernel_traitsILi96ELi64ELi128ELi8ES3_EELb1ELb0ELb0ELb0ELb0ELb0ELb0EEEvNS_16Flash_bwd_paramsE
        .type           _ZN5flash44flash_bwd_dq_dk_dv_loop_seqk_parallel_kernelI23Flash_bwd_kernel_traitsILi96ELi64ELi128ELi8ELi2ELi4ELi4ELb0ELb0EN7cutlass6half_tE19Flash_kernel_traitsILi96ELi64ELi128ELi8ES3_EELb1ELb0ELb0ELb0ELb0ELb0ELb0EEEvNS_16Flash_bwd_paramsE,@function
        .size           _ZN5flash44flash_bwd_dq_dk_dv_loop_seqk_parallel_kernelI23Flash_bwd_kernel_traitsILi96ELi64ELi128ELi8ELi2ELi4ELi4ELb0ELb0EN7cutlass6half_tE19Flash_kernel_traitsILi96ELi64ELi128ELi8ES3_EELb1ELb0ELb0ELb0ELb0ELb0ELb0EEEvNS_16Flash_bwd_paramsE,(.L_x_1301 - _ZN5flash44flash_bwd_dq_dk_dv_loop_seqk_parallel_kernelI23Flash_bwd_kernel_traitsILi96ELi64ELi128ELi8ELi2ELi4ELi4ELb0ELb0EN7cutlass6half_tE19Flash_kernel_traitsILi96ELi64ELi128ELi8ES3_EELb1ELb0ELb0ELb0ELb0ELb0ELb0EEEvNS_16Flash_bwd_paramsE)
        .other          _ZN5flash44flash_bwd_dq_dk_dv_loop_seqk_parallel_kernelI23Flash_bwd_kernel_traitsILi96ELi64ELi128ELi8ELi2ELi4ELi4ELb0ELb0EN7cutlass6half_tE19Flash_kernel_traitsILi96ELi64ELi128ELi8ES3_EELb1ELb0ELb0ELb0ELb0ELb0ELb0EEEvNS_16Flash_bwd_paramsE,@"STO_CUDA_ENTRY STV_DEFAULT"
_ZN5flash44flash_bwd_dq_dk_dv_loop_seqk_parallel_kernelI23Flash_bwd_kernel_traitsILi96ELi64ELi128ELi8ELi2ELi4ELi4ELb0ELb0EN7cutlass6half_tE19Flash_kernel_traitsILi96ELi64ELi128ELi8ES3_EELb1ELb0ELb0ELb0ELb0ELb0ELb0EEEvNS_16Flash_bwd_paramsE:
.text._ZN5flash44flash_bwd_dq_dk_dv_loop_seqk_parallel_kernelI23Flash_bwd_kernel_traitsILi96ELi64ELi128ELi8ELi2ELi4ELi4ELb0ELb0EN7cutlass6half_tE19Flash_kernel_traitsILi96ELi64ELi128ELi8ES3_EELb1ELb0ELb0ELb0ELb0ELb0ELb0EEEvNS_16Flash_bwd_paramsE:
        /* <DEDUP_REMOVED lines=18> */
[----:B------:R-:W-:Y:S02]  /*0120*/  SHF.R.S32.HI R3, RZ, 0x4, R0 ;  /* 0x00000004ff037819 */ /* 0x000fe40000011400 */
[CC--:B------:R-:W-:Y:S02]  /*0130*/  LEA.HI R8, R2.reuse, R9.reuse, RZ, 0x5 ;  /* 0x0000000902087211 */ /* 0x0c0fe400078f28ff */
[CC--:B------:R-:W-:Y:S02]  /*0140*/  LEA.HI R6, R2.reuse, R9.reuse, RZ, 0x2 ;  /* 0x0000000902067211 */ /* 0x0c0fe400078f10ff */
[----:B------:R-:W-:-:S02]  /*0150*/  LEA.HI R249, R2, R9, RZ, 0x6 ;  /* 0x0000000902f97211 */ /* 0x000fc400078f30ff */
[----:B------:R-:W-:Y:S02]  /*0160*/  LEA.HI R12, R2, R9, RZ, 0x7 ;  /* 0x00000009020c7211 */ /* 0x000fe400078f38ff */
[----:B------:R-:W-:Y:S02]  /*0170*/  LOP3.LUT R2, R18, 0xfffffff8, RZ, 0xc0, !PT ;  /* 0xfffffff812027812 */ /* 0x000fe400078ec0ff */
[C---:B------:R-:W-:Y:S02]  /*0180*/  LOP3.LUT R5, R0.reuse, 0xfffffff0, RZ, 0xc0, !PT ;  /* 0xfffffff000057812 */ /* 0x040fe400078ec0ff */
[----:B------:R-:W-:Y:S01]  /*0190*/  LEA.HI R0, R0, R3, RZ, 0x1 ;  /* 0x0000000300007211 */ /* 0x000fe200078f08ff */
[----:B------:R-:W-:Y:S01]  /*01a0*/  IMAD.IADD R10, R9, 0x1, -R2 ;  /* 0x00000001090a7824 */ /* 0x000fe200078e0a02 */
[----:B------:R-:W-:Y:S02]  /*01b0*/  SHF.R.S32.HI R7, RZ, 0x3, R18 ;  /* 0x00000003ff077819 */ /* 0x000fe40000011412 */
[----:B------:R-:W-:-:S02]  /*01c0*/  LOP3.LUT R11, R6, 0xfffffffc, RZ, 0xc0, !PT ;  /* 0xfffffffc060b7812 */ /* 0x000fc400078ec0ff */
[----:B------:R-:W-:Y:S01]  /*01d0*/  LOP3.LUT R2, R0, 0xfffffffe, RZ, 0xc0, !PT ;  /* 0xfffffffe00027812 */ /* 0x000fe200078ec0ff */
[----:B------:R-:W-:Y:S01]  /*01e0*/  IMAD.IADD R0, R9, 0x1, -R5 ;  /* 0x0000000109007824 */ /* 0x000fe200078e0a05 */
[----:B------:R-:W-:Y:S01]  /*01f0*/  LOP3.LUT R4, R8, 0xffffffe0, RZ, 0xc0, !PT ;  /* 0xffffffe008047812 */ /* 0x000fe200078ec0ff */
[----:B------:R-:W-:Y:S01]  /*0200*/  IMAD.SHL.U32 R7, R7, 0x40, RZ ;  /* 0x0000004007077824 */ /* 0x000fe200078e00ff */
[----:B------:R-:W-:Y:S01]  /*0210*/  SHF.R.S32.HI R238, RZ, 0x2, R6 ;  /* 0x00000002ffee7819 */ /* 0x000fe20000011406 */
[C---:B------:R-:W-:Y:S01]  /*0220*/  IMAD.IADD R11, R9.reuse, 0x1, -R11 ;  /* 0x00000001090b7824 */ /* 0x040fe200078e0a0b */
[----:B------:R-:W-:Y:S01]  /*0230*/  SHF.R.S32.HI R5, RZ, 0x1f, R0 ;  /* 0x0000001fff057819 */ /* 0x000fe20000011400 */
[----:B------:R-:W-:Y:S01]  /*0240*/  IMAD.IADD R4, R9, 0x1, -R4 ;  /* 0x0000000109047824 */ /* 0x000fe200078e0a04 */
[----:B------:R-:W-:Y:S01]  /*0250*/  SHF.R.S32.HI R249, RZ, 0x6, R249 ;  /* 0x00000006fff97819 */ /* 0x000fe200000114f9 */
[----:B------:R-:W-:Y:S01]  /*0260*/  IMAD.IADD R13, R3, 0x1, -R2 ;  /* 0x00000001030d7824 */ /* 0x000fe200078e0a02 */
[----:B------:R-:W-:Y:S01]  /*0270*/  LOP3.LUT R2, R7, 0xc0, RZ, 0xc0, !PT ;  /* 0x000000c007027812 */ /* 0x000fe200078ec0ff */
[----:B------:R-:W-:Y:S01]  /*0280*/  IMAD.SHL.U32 R212, R11, 0x8, RZ ;  /* 0x000000080bd47824 */ /* 0x000fe200078e00ff */
[----:B------:R-:W-:Y:S01]  /*0290*/  LEA.HI R14, R5, R0, RZ, 0x3 ;  /* 0x00000000050e7211 */ /* 0x000fe200078f18ff */
[----:B------:R-:W-:Y:S01]  /*02a0*/  IMAD.SHL.U32 R16, R249, 0x20, RZ ;  /* 0x00000020f9107824 */ /* 0x000fe200078e00ff */
[----:B------:R-:W-:-:S02]  /*02b0*/  SHF.R.S32.HI R9, RZ, 0x1f, R4 ;  /* 0x0000001fff097819 */ /* 0x000fc40000011404 */
[----:B------:R-:W-:Y:S02]  /*02c0*/  LEA.HI R3, R0, R0, RZ, 0x1 ;  /* 0x0000000000037211 */ /* 0x000fe400078f08ff */
[----:B------:R-:W-:Y:S02]  /*02d0*/  SHF.R.U32.HI R7, RZ, 0x3, R2 ;  /* 0x00000003ff077819 */ /* 0x000fe40000011602 */
[----:B------:R-:W-:Y:S02]  /*02e0*/  LOP3.LUT R5, R2, 0x18, R212, 0xf8, !PT ;  /* 0x0000001802057812 */ /* 0x000fe400078ef8d4 */
[----:B------:R-:W-:Y:S02]  /*02f0*/  LOP3.LUT R2, R14, 0xfffffff8, RZ, 0xc0, !PT ;  /* 0xfffffff80e027812 */ /* 0x000fe400078ec0ff */
[----:B------:R-:W-:Y:S02]  /*0300*/  LEA.HI R220, R9, R4, RZ, 0x2 ;  /* 0x0000000409dc7211 */ /* 0x000fe400078f10ff */
[----:B------:R-:W-:Y:S01]  /*0310*/  LOP3.LUT R4, R3, 0x7fffffe, RZ, 0xc0, !PT ;  /* 0x07fffffe03047812 */ /* 0x000fe200078ec0ff */
[----:B------:R-:W-:Y:S01]  /*0320*/  IMAD.IADD R15, R0, 0x1, -R2 ;  /* 0x00000001000f7824 */ /* 0x000fe200078e0a02 */
[----:B------:R-:W-:-:S02]  /*0330*/  LOP3.LUT R248, R5, R7, RZ, 0x3c, !PT ;  /* 0x0000000705f87212 */ /* 0x000fc400078e3cff */
[----:B------:R-:W-:Y:S01]  /*0340*/  LEA.HI R2, R6, R238, RZ, 0x1 ;  /* 0x000000ee06027211 */ /* 0x000fe200078f08ff */
[----:B------:R-:W-:Y:S01]  /*0350*/  IMAD.IADD R19, R0, 0x1, -R4 ;  /* 0x0000000100137824 */ /* 0x000fe200078e0a04 */
[----:B------:R-:W-:Y:S02]  /*0360*/  LEA.HI R7, R10, R10, RZ, 0x1 ;  /* 0x0000000a0a077211 */ /* 0x000fe400078f08ff */
[----:B------:R-:W-:Y:S02]  /*0370*/  SHF.R.S32.HI R0, RZ, 0x1f, R6 ;  /* 0x0000001fff007819 */ /* 0x000fe40000011406 */
[----:B------:R-:W-:Y:S02]  /*0380*/  LOP3.LUT R6, R2, 0x7fffffe, RZ, 0xc0, !PT ;  /* 0x07fffffe02067812 */ /* 0x000fe400078ec0ff */
[----:B------:R-:W-:Y:S02]  /*0390*/  LOP3.LUT R2, R7, 0x7fffffe, RZ, 0xc0, !PT ;  /* 0x07fffffe07027812 */ /* 0x000fe400078ec0ff */
[----:B------:R-:W-:Y:S01]  /*03a0*/  LEA.HI R0, R0, R238, RZ, 0x3 ;  /* 0x000000ee00007211 */ /* 0x000fe200078f18ff */
[----:B------:R-:W-:Y:S01]  /*03b0*/  IMAD.IADD R6, R238, 0x1, -R6 ;  /* 0x00000001ee067824 */ /* 0x000fe200078e0a06 */
[----:B------:R-:W-:-:S02]  /*03c0*/  SHF.R.S32.HI R5, RZ, 0x1, R3 ;  /* 0x00000001ff057819 */ /* 0x000fc40000011403 */
[----:B------:R-:W-:Y:S01]  /*03d0*/  SHF.R.S32.HI R4, RZ, 0x1f, R3 ;  /* 0x0000001fff047819 */ /* 0x000fe20000011403 */
[----:B------:R-:W-:Y:S01]  /*03e0*/  IMAD.IADD R3, R10, 0x1, -R2 ;  /* 0x000000010a037824 */ /* 0x000fe200078e0a02 */
[----:B------:R-:W-:Y:S01]  /*03f0*/  SHF.R.S32.HI R20, RZ, 0x5, R8 ;  /* 0x00000005ff147819 */ /* 0x000fe20000011408 */
[----:B------:R-:W-:Y:S01]  /*0400*/  IMAD R2, R249, 0x4, R13 ;  /* 0x00000004f9027824 */ /* 0x000fe200078e020d */
[----:B------:R-:W-:Y:S02]  /*0410*/  LOP3.LUT R0, R0, 0xfffffff8, RZ, 0xc0, !PT ;  /* 0xfffffff800007812 */ /* 0x000fe400078ec0ff */
[----:B------:R-:W-:Y:S01]  /*0420*/  LEA.HI R4, R4, R5, RZ, 0x2 ;  /* 0x0000000504047211 */ /* 0x000fe200078f10ff */
[----:B------:R-:W-:Y:S01]  /*0430*/  IMAD R172, R2, 0x8, R3 ;  /* 0x0000000802ac7824 */ /* 0x000fe200078e0203 */
[----:B------:R-:W-:Y:S01]  /*0440*/  SHF.R.S32.HI R12, RZ, 0x7, R12 ;  /* 0x00000007ff0c7819 */ /* 0x000fe2000001140c */
[----:B------:R-:W-:Y:S01]  /*0450*/  IMAD R2, R20, 0x8, R6 ;  /* 0x0000000814027824 */ /* 0x000fe200078e0206 */
[----:B------:R-:W-:Y:S01]  /*0460*/  SHF.R.S32.HI R6, RZ, 0x1f, R8 ;  /* 0x0000001fff067819 */ /* 0x000fe20000011408 */
[----:B------:R-:W-:Y:S01]  /*0470*/  IMAD.IADD R0, R238, 0x1, -R0 ;  /* 0x00000001ee007824 */ /* 0x000fe200078e0a00 */
[----:B------:R-:W-:Y:S01]  /*0480*/  LOP3.LUT R4, R4, 0xfffffffc, RZ, 0xc0, !PT ;  /* 0xfffffffc04047812 */ /* 0x000fe200078ec0ff */
[----:B------:R-:W-:Y:S01]  /*0490*/  IMAD.U32 R248, R2, 0x20, R248 ;  /* 0x0000002002f87824 */ /* 0x000fe200078e00f8 */
[----:B------:R-:W-:-:S02]  /*04a0*/  LEA.HI R2, R6, R20, RZ, 0x2 ;  /* 0x0000001406027211 */ /* 0x000fc400078f10ff */
[----:B------:R-:W-:Y:S01]  /*04b0*/  LOP3.LUT R3, R0, 0x1, RZ, 0xc0, !PT ;  /* 0x0000000100037812 */ /* 0x000fe200078ec0ff */
[----:B------:R-:W-:Y:S01]  /*04c0*/  IMAD.IADD R17, R5, 0x1, -R4 ;  /* 0x0000000105117824 */ /* 0x000fe200078e0a04 */
[----:B------:R-:W-:Y:S01]  /*04d0*/  LOP3.LUT R2, R2, 0xfffffffc, RZ, 0xc0, !PT ;  /* 0xfffffffc02027812 */ /* 0x000fe200078ec0ff */
[----:B------:R-:W-:Y:S01]  /*04e0*/  IMAD.SHL.U32 R5, R10, 0x40, RZ ;  /* 0x000000400a057824 */ /* 0x000fe200078e00ff */
[----:B------:R-:W-:Y:S02]  /*04f0*/  ISETP.NE.U32.AND P3, PT, R3, 0x1, PT ;  /* 0x000000010300780c */ /* 0x000fe40003f65070 */
[----:B------:R-:W-:Y:S01]  /*0500*/  LEA.HI R3, R8, R20, RZ, 0x1 ;  /* 0x0000001408037211 */ /* 0x000fe200078f08ff */
[----:B------:R-:W-:Y:S01]  /*0510*/  IMAD.IADD R2, R20, 0x1, -R2 ;  /* 0x0000000114027824 */ /* 0x000fe200078e0a02 */
[----:B------:R-:W-:Y:S01]  /*0520*/  LEA.HI R10, R0, R0, RZ, 0x1 ;  /* 0x00000000000a7211 */ /* 0x000fe200078f08ff */
[----:B------:R-:W-:Y:S01]  /*0530*/  IMAD.SHL.U32 R8, R11, 0x2, RZ ;  /* 0x000000020b087824 */ /* 0x000fe200078e00ff */
[----:B------:R-:W-:-:S02]  /*0540*/  LOP3.LUT R6, R3, 0xfffffffe, RZ, 0xc0, !PT ;  /* 0xfffffffe03067812 */ /* 0x000fc400078ec0ff */
[----:B------:R-:W-:Y:S01]  /*0550*/  LOP3.LUT R3, R5, 0x1c0, RZ, 0xc0, !PT ;  /* 0x000001c005037812 */ /* 0x000fe200078ec0ff */
[----:B------:R-:W-:Y:S01]  /*0560*/  IMAD.SHL.U32 R5, R2, 0x10, RZ ;  /* 0x0000001002057824 */ /* 0x000fe200078e00ff */
[----:B------:R-:W-:Y:S01]  /*0570*/  SHF.R.S32.HI R4, RZ, 0x1, R7 ;  /* 0x00000001ff047819 */ /* 0x000fe20000011407 */
[----:B------:R-:W-:Y:S01]  /*0580*/  IMAD.IADD R251, R20, 0x1, -R6 ;  /* 0x0000000114fb7824 */ /* 0x000fe200078e0a06 */
[----:B------:R-:W-:Y:S01]  /*0590*/  LOP3.LUT P2, RZ, R0, 0x2, RZ, 0xc0, !PT ;  /* 0x0000000200ff7812 */ /* 0x000fe2000784c0ff */
[----:B------:R-:W-:Y:S01]  /*05a0*/  IMAD R9, R2, 0x200, R8 ;  /* 0x0000020002097824 */ /* 0x000fe200078e0208 */
[----:B------:R-:W-:Y:S01]  /*05b0*/  LOP3.LUT R7, R3, 0x30, R5, 0xf8, !PT ;  /* 0x0000003003077812 */ /* 0x000fe200078ef805 */
[----:B------:R-:W-:Y:S01]  /*05c0*/  IMAD.SHL.U32 R6, R4, 0x40, RZ ;  /* 0x0000004004067824 */ /* 0x000fe200078e00ff */
[----:B------:R-:W-:Y:S02]  /*05d0*/  LOP3.LUT R5, R10, 0x3fffffe, RZ, 0xc0, !PT ;  /* 0x03fffffe0a057812 */ /* 0x000fe400078ec0ff */
[----:B------:R-:W-:-:S02]  /*05e0*/  LOP3.LUT P4, RZ, R4, 0x2, RZ, 0xc0, !PT ;  /* 0x0000000204ff7812 */ /* 0x000fc4000788c0ff */
[----:B------:R-:W-:Y:S01]  /*05f0*/  SHF.R.S32.HI R4, RZ, 0x3, R14 ;  /* 0x00000003ff047819 */ /* 0x000fe2000001140e */
[C---:B------:R-:W-:Y:S01]  /*0600*/  IMAD.IADD R14, R0.reuse, 0x1, -R5 ;  /* 0x00000001000e7824 */ /* 0x040fe200078e0a05 */
[----:B------:R-:W-:Y:S01]  /*0610*/  SHF.R.U32.HI R11, RZ, 0x3, R3 ;  /* 0x00000003ff0b7819 */ /* 0x000fe20000011603 */
[----:B------:R-:W-:Y:S01]  /*0620*/  IMAD.SHL.U32 R0, R0, 0x40, RZ ;  /* 0x0000004000007824 */ /* 0x000fe200078e00ff */
[----:B------:R-:W-:Y:S01]  /*0630*/  LOP3.LUT R3, R6, 0xc0, RZ, 0xc0, !PT ;  /* 0x000000c006037812 */ /* 0x000fe200078ec0ff */
[----:B------:R-:W-:Y:S01]  /*0640*/  IMAD R19, R4, 0x8, R19 ;  /* 0x0000000804137824 */ /* 0x000fe200078e0213 */
[----:B------:R-:W-:Y:S01]  /*0650*/  LOP3.LUT R6, R7, 0x8, R18, 0xf8, !PT ;  /* 0x0000000807067812 */ /* 0x000fe200078ef812 */
        /* <DEDUP_REMOVED lines=12> */
[----:B------:R-:W-:Y:S01]  /*0720*/  LOP3.LUT R6, R6, R11, RZ, 0x3c, !PT ;  /* 0x0000000b06067212 */ /* 0x000fe200078e3cff */
[----:B------:R-:W-:Y:S01]  /*0730*/  IMAD.SHL.U32 R0, R12, 0x8, RZ ;  /* 0x000000080c007824 */ /* 0x000fe200078e00ff */
[----:B------:R-:W-:Y:S01]  /*0740*/  LOP3.LUT R5, R5, 0x1c0, RZ, 0xc0, !PT ;  /* 0x000001c005057812 */ /* 0x000fe200078ec0ff */
[----:B------:R-:W-:Y:S01]  /*0750*/  IMAD.IADD R200, R3, 0x1, R2 ;  /* 0x0000000103c87824 */ /* 0x000fe200078e0202 */
[----:B------:R-:W-:Y:S01]  /*0760*/  LOP3.LUT P5, RZ, R15, 0x2, RZ, 0xc0, !PT ;  /* 0x000000020fff7812 */ /* 0x000fe200078ac0ff */
[C---:B------:R-:W-:Y:S01]  /*0770*/  IMAD.SHL.U32 R2, R13.reuse, 0x8, RZ ;  /* 0x000000080d027824 */ /* 0x040fe200078e00ff */
[----:B------:R-:W-:Y:S01]  /*0780*/  LOP3.LUT R8, R0, 0x8, RZ, 0xc0, !PT ;  /* 0x0000000800087812 */ /* 0x000fe200078ec0ff */
[----:B------:R-:W-:Y:S01]  /*0790*/  IMAD.U32 R172, R172, 0x20, R4 ;  /* 0x00000020acac7824 */ /* 0x000fe200078e0004 */
[----:B------:R-:W-:Y:S01]  /*07a0*/  SHF.R.S32.HI R0, RZ, 0x1, R10 ;  /* 0x00000001ff007819 */ /* 0x000fe2000001140a */
[----:B------:R-:W-:Y:S01]  /*07b0*/  IMAD R3, R13, 0x200, R6 ;  /* 0x000002000d037824 */ /* 0x000fe200078e0206 */
[----:B------:R-:W-:Y:S01]  /*07c0*/  LOP3.LUT R7, R2, 0x8, RZ, 0xc0, !PT ;  /* 0x0000000802077812 */ /* 0x000fe200078ec0ff */
[----:B------:R-:W-:Y:S01]  /*07d0*/  IMAD.SHL.U32 R2, R17, 0x40, RZ ;  /* 0x0000004011027824 */ /* 0x000fe200078e00ff */
[----:B------:R-:W-:Y:S01]  /*07e0*/  SHF.R.U32.HI R177, RZ, 0x3, R5 ;  /* 0x00000003ffb17819 */ /* 0x000fe20000011605 */
[C---:B------:R-:W-:Y:S01]  /*07f0*/  IMAD.SHL.U32 R4, R0.reuse, 0x40, RZ ;  /* 0x0000004000047824 */ /* 0x040fe200078e00ff */
[----:B------:R-:W-:Y:S01]  /*0800*/  LOP3.LUT P1, RZ, R0, 0x2, RZ, 0xc0, !PT ;  /* 0x0000000200ff7812 */ /* 0x000fe2000782c0ff */
[----:B------:R-:W-:Y:S01]  /*0810*/  IMAD.SHL.U32 R6, R13, 0x10, RZ ;  /* 0x000000100d067824 */ /* 0x000fe200078e00ff */
[----:B------:R-:W-:Y:S01]  /*0820*/  LOP3.LUT R2, R2, 0xc0, RZ, 0xc0, !PT ;  /* 0x000000c002027812 */ /* 0x000fe200078ec0ff */
[----:B------:R-:W-:Y:S01]  /*0830*/  IMAD.SHL.U32 R0, R19, 0x20, RZ ;  /* 0x0000002013007824 */ /* 0x000fe200078e00ff */
[----:B------:R-:W-:Y:S01]  /*0840*/  LOP3.LUT R4, R4, 0xc0, RZ, 0xc0, !PT ;  /* 0x000000c004047812 */ /* 0x000fe200078ec0ff */
[----:B------:R-:W-:Y:S01]  /*0850*/  IMAD.SHL.U32 R200, R200, 0x2, RZ ;  /* 0x00000002c8c87824 */ /* 0x000fe200078e00ff */
[----:B------:R-:W-:Y:S01]  /*0860*/  LOP3.LUT R177, R177, R5, R7, 0x1e, !PT ;  /* 0x00000005b1b17212 */ /* 0x000fe200078e1e07 */
[----:B------:R-:W-:Y:S01]  /*0870*/  IMAD.SHL.U32 R172, R172, 0x2, RZ ;  /* 0x00000002acac7824 */ /* 0x000fe200078e00ff */
[----:B------:R-:W-:-:S02]  /*0880*/  SHF.R.U32.HI R9, RZ, 0x3, R4 ;  /* 0x00000003ff097819 */ /* 0x000fc40000011604 */
[----:B------:R-:W-:Y:S01]  /*0890*/  LOP3.LUT R10, R8, 0x10, R6, 0xf8, !PT ;  /* 0x00000010080a7812 */ /* 0x000fe200078ef806 */
[----:B------:R-:W-:Y:S01]  /*08a0*/  IMAD.U32 R177, R20, 0x200, R177 ;  /* 0x0000020014b17824 */ /* 0x000fe200078e00b1 */
[----:B------:R-:W-:Y:S02]  /*08b0*/  SHF.R.U32.HI R6, RZ, 0x3, R2 ;  /* 0x00000003ff067819 */ /* 0x000fe40000011602 */
[----:B------:R-:W-:Y:S01]  /*08c0*/  LOP3.LUT R9, R9, R4, R8, 0x1e, !PT ;  /* 0x0000000409097212 */ /* 0x000fe200078e1e08 */
[----:B------:R-:W-:Y:S01]  /*08d0*/  IMAD R4, R251, 0x200, R0 ;  /* 0x00000200fb047824 */ /* 0x000fe200078e0200 */
[----:B------:R-:W-:Y:S02]  /*08e0*/  LOP3.LUT R183, R6, R2, R7, 0x1e, !PT ;  /* 0x0000000206b77212 */ /* 0x000fe400078e1e07 */
[----:B------:R-:W-:Y:S01]  /*08f0*/  LOP3.LUT P6, RZ, R15, 0x4, RZ, 0xc0, !PT ;  /* 0x000000040fff7812 */ /* 0x000fe200078cc0ff */
[----:B------:R-:W-:Y:S01]  /*0900*/  IMAD.IADD R9, R9, 0x1, R14 ;  /* 0x0000000109097824 */ /* 0x000fe200078e020e */
[----:B------:R-:W-:Y:S01]  /*0910*/  LOP3.LUT P0, RZ, R17, 0x2, RZ, 0xc0, !PT ;  /* 0x0000000211ff7812 */ /* 0x000fe2000780c0ff */
[----:B------:R-:W-:Y:S01]  /*0920*/  IMAD.IADD R183, R4, 0x1, R183 ;  /* 0x0000000104b77824 */ /* 0x000fe200078e02b7 */
[----:B------:R-:W-:-:S02]  /*0930*/  SEL R178, R182, 0xffffffe0, !P5 ;  /* 0xffffffe0b6b27807 */ /* 0x000fc40006800000 */
[----:B------:R-:W-:Y:S01]  /*0940*/  LEA R177, R177, 0x15000, 0x1 ;  /* 0x00015000b1b17811 */ /* 0x000fe200078e08ff */
[----:B------:R-:W-:Y:S01]  /*0950*/  IMAD.SHL.U32 R175, R183, 0x2, RZ ;  /* 0x00000002b7af7824 */ /* 0x000fe200078e00ff */
[----:B------:R-:W-:Y:S02]  /*0960*/  LOP3.LUT R2, R6, R10, R2, 0x1e, !PT ;  /* 0x0000000a06027212 */ /* 0x000fe400078e1e02 */
        /* <DEDUP_REMOVED lines=19> */
[----:B------:R-:W-:Y:S02]  /*0aa0*/  @P1 IADD3 R243, R242, -0x20, RZ ;  /* 0xffffffe0f2f31810 */ /* 0x000fe40007ffe0ff */
.L_x_865:
[----:B-1-3--:R-:W1:Y:S01]  /*0ab0*/  S2R R35, SR_CTAID.Y ;  /* 0x0000000000237919 */ /* 0x00ae620000002600 */
[----:B--2---:R-:W2:Y:S01]  /*0ac0*/  LDC.U8 R0, c[0x0][0x312] ;  /* 0x0000c480ff007b82 */ /* 0x004ea20000000000 */
[----:B------:R-:W-:Y:S02]  /*0ad0*/  ISETP.NE.U32.AND P1, PT, RZ, c[0x0][0x240], PT ;  /* 0x00009000ff007a0c */ /* 0x000fe40003f25070 */
[----:B------:R-:W-:Y:S02]  /*0ae0*/  ISETP.EQ.U32.AND P5, PT, RZ, c[0x0][0x248], PT ;  /* 0x00009200ff007a0c */ /* 0x000fe40003fa2070 */
[----:B------:R-:W-:Y:S02]  /*0af0*/  ISETP.NE.AND.EX P1, PT, RZ, c[0x0][0x244], PT, P1 ;  /* 0x00009100ff007a0c */ /* 0x000fe40003f25310 */
[----:B------:R-:W-:Y:S01]  /*0b00*/  ISETP.NE.U32.AND P3, PT, RZ, c[0x0][0x250], PT ;  /* 0x00009400ff007a0c */ /* 0x000fe20003f65070 */
[----:B------:R-:W-:-:S03]  /*0b10*/  IMAD.MOV.U32 R12, RZ, RZ, -0x1 ;  /* 0xffffffffff0c7424 */ /* 0x000fc600078e00ff */
[----:B------:R-:W-:Y:S01]  /*0b20*/  ISETP.NE.AND.EX P3, PT, RZ, c[0x0][0x254], PT, P3 ;  /* 0x00009500ff007a0c */ /* 0x000fe20003f65330 */
[C---:B-1----:R-:W-:Y:S01]  /*0b30*/  IMAD.SHL.U32 R9, R35.reuse, 0x4, RZ ;  /* 0x0000000423097824 */ /* 0x042fe200078e00ff */
        /* <DEDUP_REMOVED lines=11> */
[----:B------:R-:W-:-:S05]  /*0bf0*/  @P3 IADD3.X R7, R8, c[0x0][0x254], RZ, P0, !PT ;  /* 0x0000950008073a10 */ /* 0x000fca00007fe4ff */
[----:B-----5:R3:W5:Y:S01]  /*0c00*/  @P3 LDG.E R239, [R6.64] ;  /* 0x0000000606ef3981 */ /* 0x020762000c1e1900 */
[----:B-1----:R-:W-:-:S04]  /*0c10*/  IADD3 R4, P2, R9, c[0x0][0x248], RZ ;  /* 0x0000920009047a10 */ /* 0x002fc80007f5e0ff */
[----:B------:R-:W-:-:S05]  /*0c20*/  IADD3.X R5, R8, c[0x0][0x24c], RZ, P2, !PT ;  /* 0x0000930008057a10 */ /* 0x000fca00017fe4ff */
[----:B----4-:R-:W4:Y:S01]  /*0c30*/  @!P5 LDG.E R12, [R4.64] ;  /* 0x00000006040cd981 */ /* 0x010f22000c1e1900 */
[----:B------:R-:W-:-:S04]  /*0c40*/  ISETP.NE.U32.AND P0, PT, RZ, c[0x0][0x248], PT ;  /* 0x00009200ff007a0c */ /* 0x000fc80003f05070 */
[----:B------:R-:W-:Y:S01]  /*0c50*/  ISETP.NE.AND.EX P0, PT, RZ, c[0x0][0x24c], PT, P0 ;  /* 0x00009300ff007a0c */ /* 0x000fe20003f05300 */
[----:B--2---:R-:W-:Y:S02]  /*0c60*/  @P1 IMAD.IADD R20, R3, 0x1, -R0 ;  /* 0x0000000103141824 */ /* 0x004fe400078e0a00 */
[----:B------:R-:W-:Y:S02]  /*0c70*/  IMAD.MOV.U32 R3, RZ, RZ, c[0x0][0x218] ;  /* 0x00008600ff037624 */ /* 0x000fe400078e00ff */
[----:B------:R-:W-:Y:S01]  /*0c80*/  @!P1 IMAD.MOV.U32 R20, RZ, RZ, c[0x0][0x214] ;  /* 0x00008500ff149624 */ /* 0x000fe200078e00ff */
[----:B----4-:R3:W-:Y:S07]  /*0c90*/  STL [R1], R12 ;  /* 0x0000000c01007387 */ /* 0x0107ee0000100800 */
[----:B------:R-:W-:Y:S05]  /*0ca0*/  @!P0 BRA `(.L_x_824) ;  /* 0x0000003000008947 */ /* 0x000fea0003800000 */
[----:B------:R-:W2:Y:S02]  /*0cb0*/  @P4 LDG.E R3, [R4.64+0x4] ;  /* 0x0000040604034981 */ /* 0x000ea4000c1e1900 */
[----:B--2---:R-:W-:-:S06]  /*0cc0*/  @P4 IADD3 R3, R3, -R12, RZ ;  /* 0x8000000c03034210 */ /* 0x004fcc0007ffe0ff */
[----:B------:R1:W5:Y:S02]  /*0cd0*/  @!P4 LDG.E R3, [R4.64] ;  /* 0x000000060403c981 */ /* 0x000364000c1e1900 */
.L_x_824:
[----:B------:R-:W-:-:S04]  /*0ce0*/  ISETP.NE.U32.AND P2, PT, RZ, c[0x0][0x258], PT ;  /* 0x00009600ff007a0c */ /* 0x000fc80003f45070 */
        /* <DEDUP_REMOVED lines=18> */
[----:B---3--:R-:W-:-:S03]  /*0e10*/  IMAD.WIDE.U32 R6, R0, c[0x0][0x190], RZ ;  /* 0x0000640000067a25 */ /* 0x008fc600078e00ff */
        /* <DEDUP_REMOVED lines=24> */
.L_x_826:
        /* <DEDUP_REMOVED lines=15> */
.L_x_827:
[----:B------:R-:W-:Y:S01]  /*1090*/  IABS R12, c[0x0][0x1c8] ;  /* 0x00007200000c7a13 */ /* 0x000fe20000000000 */
[----:B------:R-:W1:Y:S01]  /*10a0*/  S2R R36, SR_CTAID.Z ;  /* 0x0000000000247919 */ /* 0x000e620000002700 */
[----:B------:R-:W-:Y:S01]  /*10b0*/  IMAD.MOV.U32 R15, RZ, RZ, c[0x0][0x224] ;  /* 0x00008900ff0f7624 */ /* 0x000fe200078e00ff */
[----:B------:R-:W2:Y:S01]  /*10c0*/  LDC.U8 R31, c[0x0][0x328] ;  /* 0x0000ca00ff1f7b82 */ /* 0x000ea20000000000 */
[----:B------:R-:W3:Y:S01]  /*10d0*/  I2F.RP R4, R12 ;  /* 0x0000000c00047306 */ /* 0x000ee20000209400 */
[C---:B------:R-:W-:Y:S01]  /*10e0*/  @P0 IMAD.WIDE.U32 R6, R0.reuse, c[0x0][0x370], RZ ;  /* 0x0000dc0000060a25 */ /* 0x040fe200078e00ff */
[----:B------:R-:W4:Y:S01]  /*10f0*/  S2R R16, SR_CTAID.X ;  /* 0x0000000000107919 */ /* 0x000f220000002500 */
[----:B------:R-:W-:Y:S02]  /*1100*/  SHF.R.S32.HI R15, RZ, 0x1f, R15 ;  /* 0x0000001fff0f7819 */ /* 0x000fe4000001140f */
        /* <DEDUP_REMOVED lines=15> */
[----:B---3--:R-:W-:Y:S02]  /*1200*/  IADD3 R4, R4, 0xffffffe, RZ ;  /* 0x0ffffffe04047810 */ /* 0x008fe40007ffe0ff */
[----:B------:R-:W-:-:S02]  /*1210*/  SEL R9, R9, RZ, P1 ;  /* 0x000000ff09097207 */ /* 0x000fc40000800000 */
[----:B------:R-:W1:Y:S02]  /*1220*/  F2I.FTZ.U32.TRUNC.NTZ R5, R4 ;  /* 0x0000000400057305 */ /* 0x000e64000021f000 */
        /* <DEDUP_REMOVED lines=23> */
[----:B------:R-:W-:Y:S01]  /*13a0*/  @!P4 IADD3 R3, R3, 0x1, RZ ;  /* 0x000000010303c810 */ /* 0x000fe20007ffe0ff */
[----:B------:R-:W-:Y:S01]  /*13b0*/  IMAD.X R9, R17, 0x1, R9, P1 ;  /* 0x0000000111097824 */ /* 0x000fe200008e0609 */
[----:B------:R-:W-:Y:S01]  /*13c0*/  SEL R18, R18, R6, !P0 ;  /* 0x0000000612127207 */ /* 0x000fe20004000000 */
[-C--:B------:R-:W-:Y:S01]  /*13d0*/  IMAD R15, R23, R5.reuse, RZ ;  /* 0x00000005170f7224 */ /* 0x080fe200078e02ff */
[----:B------:R-:W-:Y:S01]  /*13e0*/  ISETP.NE.AND P1, PT, RZ, c[0x0][0x1c8], PT ;  /* 0x00007200ff007a0c */ /* 0x000fe20003f25270 */
[----:B------:R-:W-:Y:S01]  /*13f0*/  @P2 IMAD R6, R35, c[0x0][0x214], RZ ;  /* 0x0000850023062a24 */ /* 0x000fe200078e02ff */
[----:B------:R-:W-:Y:S01]  /*1400*/  IADD3 R12, R19, R8, RZ ;  /* 0x00000008130c7210 */ /* 0x000fe20007ffe0ff */
[----:B------:R-:W-:Y:S01]  /*1410*/  IMAD.WIDE.U32 R4, R22, R5, RZ ;  /* 0x0000000516047225 */ /* 0x000fe200078e00ff */
[----:B------:R-:W-:-:S02]  /*1420*/  @P0 IADD3 R12, R7, R10, RZ ;  /* 0x0000000a070c0210 */ /* 0x000fc40007ffe0ff */
[----:B------:R-:W-:Y:S01]  /*1430*/  @P2 SEL R7, R6, R0, !P0 ;  /* 0x0000000006072207 */ /* 0x000fe20004000000 */
[----:B------:R-:W-:Y:S01]  /*1440*/  IMAD R9, R22, R9, R15 ;  /* 0x0000000916097224 */ /* 0x000fe200078e020f */
[----:B------:R-:W-:Y:S01]  /*1450*/  @P5 IADD3 R3, R3, 0x1, RZ ;  /* 0x0000000103035810 */ /* 0x000fe20007ffe0ff */
[C---:B----4-:R-:W-:Y:S01]  /*1460*/  IMAD.WIDE.U32 R22, R16.reuse, c[0x0][0x3d8], RZ ;  /* 0x0000f60010167a25 */ /* 0x050fe200078e00ff */
[----:B-----5:R-:W-:Y:S02]  /*1470*/  ISETP.NE.AND P4, PT, R33, RZ, PT ;  /* 0x000000ff2100720c */ /* 0x020fe40003f85270 */
[----:B------:R-:W-:Y:S01]  /*1480*/  SHF.R.S32.HI R19, RZ, 0x1f, R21 ;  /* 0x0000001fff137819 */ /* 0x000fe20000011415 */
[----:B------:R-:W-:Y:S01]  /*1490*/  IMAD R6, R16, c[0x0][0x3dc], R23 ;  /* 0x0000f70010067a24 */ /* 0x000fe200078e0217 */
[--C-:B------:R-:W-:Y:S01]  /*14a0*/  SHF.R.S32.HI R33, RZ, 0x1f, R36.reuse ;  /* 0x0000001fff217819 */ /* 0x100fe20000011424 */
[----:B------:R-:W-:Y:S02]  /*14b0*/  IMAD.MOV.U32 R16, RZ, RZ, R3 ;  /* 0x000000ffff107224 */ /* 0x000fe400078e0003 */
[----:B------:R-:W-:Y:S01]  /*14c0*/  IMAD R3, R36, c[0x0][0x22c], RZ ;  /* 0x00008b0024037a24 */ /* 0x000fe200078e02ff */
[----:B------:R-:W-:Y:S01]  /*14d0*/  SEL R15, R6, RZ, P4 ;  /* 0x000000ff060f7207 */ /* 0x000fe20002000000 */
[----:B------:R-:W-:Y:S01]  /*14e0*/  @!P2 IMAD R8, R35, c[0x0][0x1c0], R36 ;  /* 0x000070002308aa24 */ /* 0x000fe200078e0224 */
[----:B------:R-:W-:Y:S01]  /*14f0*/  @!P3 IADD3 R16, -R16, RZ, RZ ;  /* 0x000000ff1010b210 */ /* 0x000fe20007ffe1ff */
[----:B------:R-:W-:Y:S01]  /*1500*/  @P2 IMAD R10, R36, c[0x0][0x234], R7 ;  /* 0x00008d00240a2a24 */ /* 0x000fe200078e0207 */
[----:B------:R-:W-:Y:S01]  /*1510*/  @!P1 LOP3.LUT R16, RZ, c[0x0][0x1c8], RZ, 0x33, !PT ;  /* 0x00007200ff109a12 */ /* 0x000fe200078e33ff */
[----:B------:R-:W-:Y:S01]  /*1520*/  @!P2 IMAD R10, R8, c[0x0][0x214], RZ ;  /* 0x00008500080aaa24 */ /* 0x000fe200078e02ff */
[----:B------:R-:W-:-:S02]  /*1530*/  SEL R7, R22, RZ, P4 ;  /* 0x000000ff16077207 */ /* 0x000fc40002000000 */
[----:B------:R-:W-:Y:S02]  /*1540*/  SHF.R.S32.HI R23, RZ, 0x1f, R3 ;  /* 0x0000001fff177819 */ /* 0x000fe40000011403 */
[----:B------:R-:W-:Y:S02]  /*1550*/  IADD3 R6, R5, R9, RZ ;  /* 0x0000000905067210 */ /* 0x000fe40007ffe0ff */
[----:B------:R-:W-:Y:S01]  /*1560*/  SHF.R.S32.HI R22, RZ, 0x1f, R16 ;  /* 0x0000001fff167819 */ /* 0x000fe20000011410 */
        /* <DEDUP_REMOVED lines=8> */
.L_x_828:
[----:B------:R-:W-:-:S04]  /*15f0*/  IMAD R8, R35, c[0x0][0x1c0], R36 ;  /* 0x0000700023087a24 */ /* 0x000fc800078e0224 */
[----:B------:R-:W-:Y:S02]  /*1600*/  IMAD R8, R8, c[0x0][0x224], RZ ;  /* 0x0000890008087a24 */ /* 0x000fe400078e02ff */
.L_x_829:
[----:B------:R-:W1:Y:S01]  /*1610*/  S2R R31, SR_TID.X ;  /* 0x00000000001f7919 */ /* 0x000e620000002100 */
[----:B------:R-:W-:Y:S01]  /*1620*/  IMAD R32, R32, c[0x0][0x1c0], RZ ;  /* 0x0000700020207a24 */ /* 0x000fe200078e02ff */
[----:B------:R-:W-:Y:S01]  /*1630*/  SHF.R.S32.HI R213, RZ, 0x1f, R212 ;  /* 0x0000001fffd57819 */ /* 0x000fe200000114d4 */
[----:B------:R-:W-:Y:S01]  /*1640*/  BSSY B1, `(.L_x_825) ;  /* 0x00007d4000017945 */ /* 0x000fe20003800000 */
[----:B------:R-:W2:Y:S01]  /*1650*/  S2R R37, SR_TID.X ;  /* 0x0000000000257919 */ /* 0x000ea20000002100 */
[----:B------:R-:W-:Y:S01]  /*1660*/  IMAD.SHL.U32 R0, R32, 0x40, RZ ;  /* 0x0000004020007824 */ /* 0x000fe200078e00ff */
[----:B------:R-:W-:Y:S02]  /*1670*/  ISETP.GE.AND P3, PT, R20, 0x1, PT ;  /* 0x000000011400780c */ /* 0x000fe40003f66270 */
[----:B------:R-:W3:Y:S02]  /*1680*/  S2R R38, SR_TID.X ;  /* 0x0000000000267919 */ /* 0x000ee40000002100 */
[----:B------:R-:W-:-:S02]  /*1690*/  IADD3 R3, P2, P1, R4, R0, R3 ;  /* 0x0000000004037210 */ /* 0x000fc4000795e003 */
[----:B------:R-:W-:Y:S02]  /*16a0*/  SHF.R.S32.HI R0, RZ, 0x1f, R0 ;  /* 0x0000001fff007819 */ /* 0x000fe40000011400 */
[----:B------:R-:W-:Y:S02]  /*16b0*/  IADD3 R4, P0, R212, R13, RZ ;  /* 0x0000000dd4047210 */ /* 0x000fe40007f1e0ff */
[----:B------:R-:W-:Y:S01]  /*16c0*/  IADD3.X R9, R6, R0, R23, P2, P1 ;  /* 0x0000000006097210 */ /* 0x000fe200017e2417 */
[----:B------:R-:W-:Y:S01]  /*16d0*/  IMAD R0, R17, c[0x0][0x370], RZ ;  /* 0x0000dc0011007a24 */ /* 0x000fe200078e02ff */
[----:B------:R-:W-:Y:S01]  /*16e0*/  IADD3 R6, P2, R238, R11, RZ ;  /* 0x0000000bee067210 */ /* 0x000fe20007f5e0ff */
[----:B------:R-:W-:Y:S01]  /*16f0*/  IMAD.X R5, R213, 0x1, R14, P0 ;  /* 0x00000001d5057824 */ /* 0x000fe200000e060e */
[----:B------:R-:W-:Y:S02]  /*1700*/  SHF.R.S32.HI R23, RZ, 0x1f, R238 ;  /* 0x0000001fff177819 */ /* 0x000fe400000114ee */
[----:B------:R-:W-:Y:S01]  /*1710*/  IADD3 R13, P1, P0, R7, R3, R18 ;  /* 0x00000003070d7210 */ /* 0x000fe2000783e012 */
[----:B------:R-:W-:Y:S01]  /*1720*/  IMAD R3, R11, c[0x0][0x374], R0 ;  /* 0x0000dd000b037a24 */ /* 0x000fe200078e0200 */
[----:B-1----:R-:W-:Y:S01]  /*1730*/  SHF.R.S32.HI R34, RZ, 0x1f, R31 ;  /* 0x0000001fff227819 */ /* 0x002fe2000001141f */
[----:B------:R-:W-:Y:S01]  /*1740*/  IMAD.X R7, R23, 0x1, R17, P2 ;  /* 0x0000000117077824 */ /* 0x000fe200010e0611 */
[----:B------:R-:W-:Y:S01]  /*1750*/  IADD3.X R9, R15, R9, R12, P1, P0 ;  /* 0x000000090f097210 */ /* 0x000fe20000fe040c */
[----:B------:R-:W-:Y:S01]  /*1760*/  IMAD.WIDE.U32 R4, R11, c[0x0][0x370], R4 ;  /* 0x0000dc000b047a25 */ /* 0x000fe200078e0004 */
[----:B------:R-:W-:-:S02]  /*1770*/  LEA.HI R14, R34, R31, RZ, 0x5 ;  /* 0x0000001f220e7211 */ /* 0x000fc400078f28ff */
[----:B--2---:R-:W-:Y:S01]  /*1780*/  SHF.R.S32.HI R37, RZ, 0x1f, R37 ;  /* 0x0000001fff257819 */ /* 0x004fe20000011425 */
[----:B------:R-:W-:Y:S01]  /*1790*/  IMAD R7, R7, c[0x0][0x190], RZ ;  /* 0x0000640007077a24 */ /* 0x000fe200078e02ff */
[----:B------:R-:W-:Y:S01]  /*17a0*/  LOP3.LUT R0, R14, 0xffffffe0, RZ, 0xc0, !PT ;  /* 0xffffffe00e007812 */ /* 0x000fe200078ec0ff */
[----:B------:R-:W-:Y:S01]  /*17b0*/  IMAD.IADD R5, R5, 0x1, R3 ;  /* 0x0000000105057824 */ /* 0x000fe200078e0203 */
[----:B---3--:R-:W-:Y:S01]  /*17c0*/  LEA.HI R37, R37, R38, RZ, 0x5 ;  /* 0x0000002625257211 */ /* 0x008fe200078f28ff */
[----:B------:R-:W-:Y:S01]  /*17d0*/  IMAD R12, R6, c[0x0][0x194], R7 ;  /* 0x00006500060c7a24 */ /* 0x000fe200078e0207 */
[----:B------:R-:W-:Y:S01]  /*17e0*/  IADD3 R17, -R0, R31, RZ ;  /* 0x0000001f00117210 */ /* 0x000fe20007ffe1ff */
[----:B------:R-:W-:Y:S01]  /*17f0*/  IMAD.WIDE.U32 R6, R6, c[0x0][0x190], R212 ;  /* 0x0000640006067a25 */ /* 0x000fe200078e00d4 */
[----:B------:R-:W-:-:S03]  /*1800*/  SHF.R.S32.HI R37, RZ, 0x5, R37 ;  /* 0x00000005ff257819 */ /* 0x000fc60000011425 */
[----:B------:R-:W-:Y:S01]  /*1810*/  IMAD R3, R33, c[0x0][0x378], RZ ;  /* 0x0000de0021037a24 */ /* 0x000fe200078e02ff */
[----:B------:R-:W-:Y:S01]  /*1820*/  IADD3 R6, P1, R28, R6, RZ ;  /* 0x000000061c067210 */ /* 0x000fe20007f3e0ff */
[----:B------:R-:W-:Y:S02]  /*1830*/  IMAD R0, R37, R32, R17 ;  /* 0x0000002025007224 */ /* 0x000fe400078e0211 */
[C---:B------:R-:W-:Y:S01]  /*1840*/  IMAD.IADD R14, R11.reuse, 0x1, R8 ;  /* 0x000000010b0e7824 */ /* 0x040fe200078e0208 */
[----:B------:R-:W-:Y:S01]  /*1850*/  IADD3 R11, R11, R10, RZ ;  /* 0x0000000a0b0b7210 */ /* 0x000fe20007ffe0ff */
[----:B------:R-:W-:Y:S01]  /*1860*/  IMAD R8, R36, c[0x0][0x37c], R3 ;  /* 0x0000df0024087a24 */ /* 0x000fe200078e0203 */
[----:B------:R-:W-:Y:S01]  /*1870*/  IADD3 R3, P0, R0, R13, RZ ;  /* 0x0000000d00037210 */ /* 0x000fe20007f1e0ff */
[----:B------:R-:W-:Y:S01]  /*1880*/  IMAD.WIDE.U32 R4, R36, c[0x0][0x378], R4 ;  /* 0x0000de0024047a25 */ /* 0x000fe200078e0004 */
[----:B------:R-:W-:Y:S02]  /*1890*/  IADD3.X R7, R24, R7, R12, P1, !PT ;  /* 0x0000000718077210 */ /* 0x000fe40000ffe40c */
[----:B------:R-:W-:Y:S01]  /*18a0*/  LEA.HI.X.SX32 R10, R0, R9, 0x1, P0 ;  /* 0x00000009000a7211 */ /* 0x000fe200000f0eff */
[----:B------:R-:W-:Y:S01]  /*18b0*/  IMAD R13, R33, c[0x0][0x1a8], RZ ;  /* 0x00006a00210d7a24 */ /* 0x000fe200078e02ff */
[----:B------:R-:W-:Y:S01]  /*18c0*/  LEA R203, P0, R3, c[0x0][0x350], 0x2 ;  /* 0x0000d40003cb7a11 */ /* 0x000fe200078010ff */
[----:B------:R-:W-:-:S02]  /*18d0*/  IMAD.IADD R5, R5, 0x1, R8 ;  /* 0x0000000105057824 */ /* 0x000fc400078e0208 */
[----:B------:R-:W-:Y:S02]  /*18e0*/  IMAD R0, R23, c[0x0][0x370], RZ ;  /* 0x0000dc0017007a24 */ /* 0x000fe400078e02ff */
[C---:B------:R-:W-:Y:S02]  /*18f0*/  IMAD R8, R36.reuse, c[0x0][0x1ac], R13 ;  /* 0x00006b0024087a24 */ /* 0x040fe400078e020d */
        /* <DEDUP_REMOVED lines=9> */
[-C--:B------:R-:W-:Y:S01]  /*1990*/  IMAD.WIDE R12, R11, R15.reuse, c[0x0][0x200] ;  /* 0x000080000b0c7625 */ /* 0x080fe200078e020f */
[----:B------:R-:W-:Y:S02]  /*19a0*/  LEA.HI.X R6, R3, c[0x0][0x354], R10, 0x2, P0 ;  /* 0x0000d50003067a11 */ /* 0x000fe400000f140a */
[----:B------:R-:W-:Y:S01]  /*19b0*/  LEA.HI.X R5, R4, c[0x0][0x334], R0, 0x1, P1 ;  /* 0x0000cd0004057a11 */ /* 0x000fe200008f0c00 */
[----:B------:R-:W-:Y:S01]  /*19c0*/  IMAD.WIDE R10, R14, R15, c[0x0][0x3c8] ;  /* 0x0000f2000e0a7625 */ /* 0x000fe200078e020f */
[----:B------:R-:W-:Y:S01]  /*19d0*/  LEA.HI.SX32 R0, R25, 0xffffffff, 0x1a ;  /* 0xffffffff19007811 */ /* 0x000fe200078fd2ff */
[----:B------:R-:W-:Y:S05]  /*19e0*/  @!P3 BRA `(.L_x_830) ;  /* 0x000071600000b947 */ /* 0x000fea0003800000 */
[----:B------:R-:W-:Y:S01]  /*19f0*/  @P4 BAR.SYNC.DEFER_BLOCKING 0x0 ;  /* 0x0000000000004b1d */ /* 0x000fe20000010000 */
[----:B------:R-:W-:Y:S01]  /*1a00*/  IMAD.MOV.U32 R197, RZ, RZ, R0 ;  /* 0x000000ffffc57224 */ /* 0x000fe200078e0000 */
[----:B------:R-:W-:Y:S01]  /*1a10*/  MOV R210, R12 ;  /* 0x0000000c00d27202 */ /* 0x000fe20000000f00 */
[----:B------:R-:W-:Y:S01]  /*1a20*/  IMAD.SHL.U32 R0, R248, 0x2, RZ ;  /* 0x00000002f8007824 */ /* 0x000fe200078e00ff */
[----:B------:R-:W-:Y:S01]  /*1a30*/  MOV R207, R9 ;  /* 0x0000000900cf7202 */ /* 0x000fe20000000f00 */
[C---:B------:R-:W-:Y:S01]  /*1a40*/  IMAD R3, R197.reuse, -0x40, R20 ;  /* 0xffffffc0c5037824 */ /* 0x040fe200078e0214 */
[C---:B------:R-:W-:Y:S01]  /*1a50*/  LEA.HI R4, R197.reuse, R197, RZ, 0x1 ;  /* 0x000000c5c5047211 */ /* 0x040fe200078f08ff */
[----:B------:R-:W-:Y:S01]  /*1a60*/  BSSY B0, `(.L_x_831) ;  /* 0x000002f000007945 */ /* 0x000fe20003800000 */
[----:B------:R-:W-:Y:S01]  /*1a70*/  IMAD.MOV.U32 R211, RZ, RZ, R13 ;  /* 0x000000ffffd37224 */ /* 0x000fe200078e000d */
[----:B------:R-:W-:Y:S01]  /*1a80*/  MOV R205, R7 ;  /* 0x0000000700cd7202 */ /* 0x000fe20000000f00 */
[----:B------:R-:W-:Y:S01]  /*1a90*/  IMAD.MOV.U32 R218, RZ, RZ, R10 ;  /* 0x000000ffffda7224 */ /* 0x000fe200078e000a */
[----:B------:R-:W-:Y:S01]  /*1aa0*/  ISETP.GE.AND P1, PT, R238, R3, PT ;  /* 0x00000003ee00720c */ /* 0x000fe20003f26270 */
[----:B------:R-:W-:Y:S01]  /*1ab0*/  IMAD.MOV.U32 R217, RZ, RZ, R11 ;  /* 0x000000ffffd97224 */ /* 0x000fe200078e000b */
[----:B------:R-:W-:Y:S01]  /*1ac0*/  LOP3.LUT R4, R4, 0xfffffffe, RZ, 0xc0, !PT ;  /* 0xfffffffe04047812 */ /* 0x000fe200078ec0ff */
[----:B------:R-:W-:Y:S01]  /*1ad0*/  IMAD.MOV.U32 R206, RZ, RZ, R8 ;  /* 0x000000ffffce7224 */ /* 0x000fe200078e0008 */
[----:B------:R-:W-:Y:S01]  /*1ae0*/  MOV R202, R6 ;  /* 0x0000000600ca7202 */ /* 0x000fe20000000f00 */
[----:B------:R-:W-:Y:S01]  /*1af0*/  IMAD.MOV.U32 R204, RZ, RZ, R5 ;  /* 0x000000ffffcc7224 */ /* 0x000fe200078e0005 */
[----:B------:R-:W-:-:S02]  /*1b00*/  IADD3 R4, R197, -R4, RZ ;  /* 0x80000004c5047210 */ /* 0x000fc40007ffe0ff */
[----:B------:R-:W-:Y:S02]  /*1b10*/  IADD3 R13, R212, 0x20, RZ ;  /* 0x00000020d40d7810 */ /* 0x000fe40007ffe0ff */
[----:B------:R-:W-:Y:S02]  /*1b20*/  ISETP.NE.AND P0, PT, R4, 0x1, PT ;  /* 0x000000010400780c */ /* 0x000fe40003f05270 */
[----:B------:R-:W-:Y:S01]  /*1b30*/  IADD3 R15, R212, 0x40, RZ ;  /* 0x00000040d40f7810 */ /* 0x000fe20007ffe0ff */
[----:B------:R1:W-:Y:S04]  /*1b40*/  @P1 STS [R0+0x6000], RZ ;  /* 0x006000ff00001388 */ /* 0x0003e80000000800 */
[----:B------:R1:W-:Y:S04]  /*1b50*/  @P1 STS [R0+0x6004], RZ ;  /* 0x006004ff00001388 */ /* 0x0003e80000000800 */
[----:B------:R1:W-:Y:S04]  /*1b60*/  @P1 STS.64 [R0+0x6008], RZ ;  /* 0x006008ff00001388 */ /* 0x0003e80000000a00 */
[----:B------:R1:W-:Y:S04]  /*1b70*/  @P1 STS.128 [R0+0x7000], RZ ;  /* 0x007000ff00001388 */ /* 0x0003e80000000c00 */
[----:B------:R1:W-:Y:S01]  /*1b80*/  @P1 STS.128 [R0+0x8000], RZ ;  /* 0x008000ff00001388 */ /* 0x0003e20000000c00 */
[----:B------:R-:W-:Y:S05]  /*1b90*/  @P1 BRA `(.L_x_832) ;  /* 0x000001b000001947 */ /* 0x000fea0003800000 */
[----:B------:R-:W-:Y:S02]  /*1ba0*/  ISETP.GE.AND P4, PT, R212, c[0x0][0x220], PT ;  /* 0x00008800d4007a0c */ /* 0x000fe40003f86270 */
[----:B------:R-:W-:-:S02]  /*1bb0*/  ISETP.GE.AND P3, PT, R13, c[0x0][0x220], PT ;  /* 0x000088000d007a0c */ /* 0x000fc40003f66270 */
[----:B------:R-:W-:-:S09]  /*1bc0*/  ISETP.GE.AND P2, PT, R15, c[0x0][0x220], PT ;  /* 0x000088000f007a0c */ /* 0x000fd20003f46270 */
[----:B------:R-:W-:Y:S01]  /*1bd0*/  @!P4 IMAD.MOV.U32 R6, RZ, RZ, R205 ;  /* 0x000000ffff06c224 */ /* 0x000fe200078e00cd */
[----:B------:R2:W-:Y:S01]  /*1be0*/  @P4 STS [R0+0x6000], RZ ;  /* 0x006000ff00004388 */ /* 0x0005e20000000800 */
[--C-:B------:R-:W-:Y:S01]  /*1bf0*/  @!P4 IMAD.MOV.U32 R7, RZ, RZ, R204.reuse ;  /* 0x000000ffff07c224 */ /* 0x100fe200078e00cc */
[----:B------:R-:W-:Y:S01]  /*1c00*/  @!P3 MOV R4, R205 ;  /* 0x000000cd0004b202 */ /* 0x000fe20000000f00 */
[----:B------:R-:W-:Y:S01]  /*1c10*/  @!P3 IMAD.MOV.U32 R5, RZ, RZ, R204 ;  /* 0x000000ffff05b224 */ /* 0x000fe200078e00cc */
[----:B------:R2:W-:Y:S04]  /*1c20*/  @P4 STS [R0+0x6004], RZ ;  /* 0x006004ff00004388 */ /* 0x0005e80000000800 */
[----:B------:R2:W-:Y:S04]  /*1c30*/  @P4 STS.64 [R0+0x6008], RZ ;  /* 0x006008ff00004388 */ /* 0x0005e80000000a00 */
        /* <DEDUP_REMOVED lines=11> */
[----:B--2---:R-:W-:Y:S02]  /*1cf0*/  MOV R4, R205 ;  /* 0x000000cd00047202 */ /* 0x004fe40000000f00 */
[----:B------:R-:W-:-:S05]  /*1d00*/  MOV R5, R204 ;  /* 0x000000cc00057202 */ /* 0x000fca0000000f00 */
[----:B------:R-:W-:Y:S01]  /*1d10*/  @!PT LDS RZ, [RZ] ;  /* 0x00000000fffff984 */ /* 0x000fe20000000800 */
[----:B------:R-:W-:Y:S01]  /*1d20*/  @!PT LDS RZ, [RZ] ;  /* 0x00000000fffff984 */ /* 0x000fe20000000800 */
[----:B------:R-:W-:Y:S01]  /*1d30*/  @!PT LDS RZ, [RZ] ;  /* 0x00000000fffff984 */ /* 0x000fe20000000800 */
[----:B------:R2:W-:Y:S02]  /*1d40*/  LDGSTS.E.BYPASS.LTC128B.128 [R0+0x8000], [R4.64+0x80] ;  /* 0x0800008004007fae */ /* 0x0005e4000b901d46 */
.L_x_832:
[----:B------:R-:W-:Y:S05]  /*1d50*/  BSYNC B0 ;  /* 0x0000000000007941 */ /* 0x000fea0003800000 */
.L_x_831:
[----:B--2---:R-:W-:Y:S01]  /*1d60*/  IADD3 R4, R248, 0x1800, RZ ;  /* 0x00001800f8047810 */ /* 0x004fe20007ffe0ff */
[----:B------:R-:W-:Y:S03]  /*1d70*/  BSSY B0, `(.L_x_833) ;  /* 0x0000033000007945 */ /* 0x000fe60003800000 */
        /* <DEDUP_REMOVED lines=16> */
.L_x_834:
[----:B------:R-:W-:Y:S02]  /*1e80*/  ISETP.GE.AND P3, PT, R212, c[0x0][0x220], PT ;  /* 0x00008800d4007a0c */ /* 0x000fe40003f66270 */
[----:B------:R-:W-:-:S02]  /*1e90*/  ISETP.GE.AND P2, PT, R13, c[0x0][0x220], PT ;  /* 0x000088000d007a0c */ /* 0x000fc40003f46270 */
[----:B------:R-:W-:-:S09]  /*1ea0*/  ISETP.GE.AND P1, PT, R15, c[0x0][0x220], PT ;  /* 0x000088000f007a0c */ /* 0x000fd20003f26270 */
[----:B------:R-:W-:Y:S01]  /*1eb0*/  @!P3 IMAD.MOV.U32 R6, RZ, RZ, R207 ;  /* 0x000000ffff06b224 */ /* 0x000fe200078e00cf */
[----:B------:R2:W-:Y:S01]  /*1ec0*/  @P3 STS [R193], RZ ;  /* 0x000000ffc1003388 */ /* 0x0005e20000000800 */
[--C-:B------:R-:W-:Y:S01]  /*1ed0*/  @!P3 IMAD.MOV.U32 R7, RZ, RZ, R206.reuse ;  /* 0x000000ffff07b224 */ /* 0x100fe200078e00ce */
[----:B------:R-:W-:Y:S01]  /*1ee0*/  @!P2 MOV R4, R207 ;  /* 0x000000cf0004a202 */ /* 0x000fe20000000f00 */
[----:B------:R-:W-:Y:S01]  /*1ef0*/  @!P2 IMAD.MOV.U32 R5, RZ, RZ, R206 ;  /* 0x000000ffff05a224 */ /* 0x000fe200078e00ce */
[----:B------:R2:W-:Y:S04]  /*1f00*/  @P3 STS [R193+0x4], RZ ;  /* 0x000004ffc1003388 */ /* 0x0005e80000000800 */
        /* <DEDUP_REMOVED lines=19> */
[----:B--2---:R-:W-:Y:S02]  /*2040*/  MOV R4, R207 ;  /* 0x000000cf00047202 */ /* 0x004fe40000000f00 */
[----:B------:R-:W-:-:S05]  /*2050*/  MOV R5, R206 ;  /* 0x000000ce00057202 */ /* 0x000fca0000000f00 */
[----:B------:R-:W-:Y:S01]  /*2060*/  @!PT LDS RZ, [RZ] ;  /* 0x00000000fffff984 */ /* 0x000fe20000000800 */
[----:B------:R-:W-:Y:S01]  /*2070*/  @!PT LDS RZ, [RZ] ;  /* 0x00000000fffff984 */ /* 0x000fe20000000800 */
[----:B------:R-:W-:Y:S01]  /*2080*/  @!PT LDS RZ, [RZ] ;  /* 0x00000000fffff984 */ /* 0x000fe20000000800 */
[----:B------:R2:W-:Y:S02]  /*2090*/  LDGSTS.E.BYPASS.LTC128B.128 [R193+0x2000], [R4.64+0x80] ;  /* 0x0200008004c17fae */ /* 0x0005e4000b901d46 */
.L_x_835:
[----:B------:R-:W-:Y:S05]  /*20a0*/  BSYNC B0 ;  /* 0x0000000000007941 */ /* 0x000fea0003800000 */
.L_x_833:
[----:B------:R-:W-:Y:S01]  /*20b0*/  IMAD R14, R237, -0x80, R196 ;  /* 0xffffff80ed0e7824 */ /* 0x000fe200078e02c4 */
[C---:B--2---:R-:W-:Y:S01]  /*20c0*/  IADD3 R6, R220.reuse, 0x28, RZ ;  /* 0x00000028dc067810 */ /* 0x044fe20007ffe0ff */
[----:B------:R-:W-:Y:S01]  /*20d0*/  IMAD.MOV.U32 R216, RZ, RZ, 0x7f800000 ;  /* 0x7f800000ffd87424 */ /* 0x000fe200078e00ff */
[C---:B------:R-:W-:Y:S01]  /*20e0*/  IADD3 R5, R220.reuse, 0x8, RZ ;  /* 0x00000008dc057810 */ /* 0x040fe20007ffe0ff */
[----:B------:R-:W-:Y:S01]  /*20f0*/  IMAD.MOV.U32 R214, RZ, RZ, 0x7f800000 ;  /* 0x7f800000ffd67424 */ /* 0x000fe200078e00ff */
[----:B------:R-:W-:Y:S02]  /*2100*/  IADD3 R4, R220, 0x20, RZ ;  /* 0x00000020dc047810 */ /* 0x000fe40007ffe0ff */
[----:B------:R-:W-:Y:S02]  /*2110*/  ISETP.GE.AND P6, PT, R238, R14, PT ;  /* 0x0000000eee00720c */ /* 0x000fe40003fc6270 */
[-C--:B------:R-:W-:Y:S02]  /*2120*/  ISETP.GE.AND P1, PT, R6, R3.reuse, PT ;  /* 0x000000030600720c */ /* 0x080fe40003f26270 */
[----:B------:R-:W-:-:S02]  /*2130*/  ISETP.GE.AND P4, PT, R220, R3, PT ;  /* 0x00000003dc00720c */ /* 0x000fc40003f86270 */
[-C--:B------:R-:W-:Y:S02]  /*2140*/  ISETP.GE.AND P3, PT, R5, R3.reuse, PT ;  /* 0x000000030500720c */ /* 0x080fe40003f66270 */
[----:B------:R-:W-:Y:S01]  /*2150*/  ISETP.GE.AND P2, PT, R4, R3, PT ;  /* 0x000000030400720c */ /* 0x000fe20003f46270 */
[--C-:B------:R-:W-:Y:S01]  /*2160*/  IMAD.WIDE R4, R220, 0x4, R210.reuse ;  /* 0x00000004dc047825 */ /* 0x100fe200078e02d2 */
[----:B------:R-:W-:Y:S02]  /*2170*/  MOV R215, 0x7f800000 ;  /* 0x7f80000000d77802 */ /* 0x000fe40000000f00 */
[----:B------:R-:W-:Y:S01]  /*2180*/  MOV R209, 0x7f800000 ;  /* 0x7f80000000d17802 */ /* 0x000fe20000000f00 */
[----:B------:R2:W-:Y:S01]  /*2190*/  @P6 STS [R0+0x9000], RZ ;  /* 0x009000ff00006388 */ /* 0x0005e20000000800 */
[----:B------:R-:W-:Y:S02]  /*21a0*/  IMAD R3, R19, c[0x0][0x198], RZ ;  /* 0x0000660013037a24 */ /* 0x000fe400078e02ff */
[----:B------:R-:W-:Y:S01]  /*21b0*/  @!P1 IMAD.WIDE R6, R6, 0x4, R210 ;  /* 0x0000000406069825 */ /* 0x000fe200078e02d2 */
[----:B------:R2:W-:Y:S04]  /*21c0*/  @P6 STS [R0+0x9004], RZ ;  /* 0x009004ff00006388 */ /* 0x0005e80000000800 */
[----:B------:R2:W-:Y:S04]  /*21d0*/  @P6 STS.64 [R0+0x9008], RZ ;  /* 0x009008ff00006388 */ /* 0x0005e80000000a00 */
[----:B------:R2:W-:Y:S04]  /*21e0*/  @P6 STS.128 [R0+0xb000], RZ ;  /* 0x00b000ff00006388 */ /* 0x0005e80000000c00 */
[----:B------:R2:W-:Y:S04]  /*21f0*/  @P6 STS.128 [R0+0xd000], RZ ;  /* 0x00d000ff00006388 */ /* 0x0005e80000000c00 */
[----:B------:R3:W5:Y:S04]  /*2200*/  @!P4 LDG.E R215, [R4.64] ;  /* 0x0000000604d7c981 */ /* 0x000768000c1e1900 */
[----:B------:R3:W5:Y:S04]  /*2210*/  @!P3 LDG.E R216, [R4.64+0x20] ;  /* 0x0000200604d8b981 */ /* 0x000768000c1e1900 */
[----:B------:R3:W5:Y:S01]  /*2220*/  @!P2 LDG.E R209, [R4.64+0x80] ;  /* 0x0000800604d1a981 */ /* 0x000762000c1e1900 */
[----:B------:R-:W-:-:S03]  /*2230*/  IMAD R3, R21, c[0x0][0x19c], R3 ;  /* 0x0000670015037a24 */ /* 0x000fc600078e0203 */
[----:B------:R4:W5:Y:S01]  /*2240*/  @!P1 LDG.E R214, [R6.64] ;  /* 0x0000000606d69981 */ /* 0x000962000c1e1900 */
[----:B------:R-:W-:Y:S01]  /*2250*/  BSSY B0, `(.L_x_836) ;  /* 0x000002a000007945 */ /* 0x000fe20003800000 */
[----:B---3--:R-:W-:-:S05]  /*2260*/  IMAD.WIDE.U32 R4, R21, c[0x0][0x198], R212 ;  /* 0x0000660015047a25 */ /* 0x008fca00078e00d4 */
[----:B----4-:R-:W-:-:S04]  /*2270*/  IADD3 R6, P1, R26, R4, RZ ;  /* 0x000000041a067210 */ /* 0x010fc80007f3e0ff */
[----:B------:R-:W-:Y:S01]  /*2280*/  IADD3.X R7, R27, R5, R3, P1, !PT ;  /* 0x000000051b077210 */ /* 0x000fe20000ffe403 */
[----:B------:R-:W-:-:S04]  /*2290*/  IMAD R3, R22, c[0x0][0x1b0], RZ ;  /* 0x00006c0016037a24 */ /* 0x000fc800078e02ff */
[C---:B------:R-:W-:Y:S02]  /*22a0*/  IMAD R3, R16.reuse, c[0x0][0x1b4], R3 ;  /* 0x00006d0010037a24 */ /* 0x040fe400078e0203 */
[----:B------:R-:W-:-:S04]  /*22b0*/  IMAD.WIDE.U32 R6, R16, c[0x0][0x1b0], R6 ;  /* 0x00006c0010067a25 */ /* 0x000fc800078e0006 */
[----:B------:R-:W-:Y:S01]  /*22c0*/  IMAD.IADD R12, R7, 0x1, R3 ;  /* 0x00000001070c7824 */ /* 0x000fe200078e0203 */
[----:B------:R-:W-:Y:S05]  /*22d0*/  @P6 BRA `(.L_x_837) ;  /* 0x0000021000006947 */ /* 0x000fea0003800000 */
[----:B--2---:R-:W-:Y:S01]  /*22e0*/  ISETP.GE.AND P4, PT, R212, c[0x0][0x220], PT ;  /* 0x00008800d4007a0c */ /* 0x004fe20003f86270 */
[----:B------:R-:W-:Y:S01]  /*22f0*/  IMAD R3, R23, c[0x0][0x198], RZ ;  /* 0x0000660017037a24 */ /* 0x000fe200078e02ff */
[----:B------:R-:W-:Y:S01]  /*2300*/  ISETP.GE.AND P3, PT, R13, c[0x0][0x220], PT ;  /* 0x000088000d007a0c */ /* 0x000fe20003f66270 */
[----:B------:R-:W-:Y:S01]  /*2310*/  IMAD.MOV.U32 R4, RZ, RZ, R6 ;  /* 0x000000ffff047224 */ /* 0x000fe200078e0006 */
[----:B------:R-:W-:Y:S01]  /*2320*/  ISETP.GE.AND P1, PT, R15, c[0x0][0x220], PT ;  /* 0x000088000f007a0c */ /* 0x000fe20003f26270 */
[----:B------:R-:W-:Y:S02]  /*2330*/  IMAD.MOV.U32 R5, RZ, RZ, R12 ;  /* 0x000000ffff057224 */ /* 0x000fe400078e000c */
[C---:B------:R-:W-:Y:S02]  /*2340*/  IMAD R3, R238.reuse, c[0x0][0x19c], R3 ;  /* 0x00006700ee037a24 */ /* 0x040fe400078e0203 */
[----:B------:R-:W-:-:S04]  /*2350*/  IMAD.WIDE.U32 R4, R238, c[0x0][0x198], R4 ;  /* 0x00006600ee047a25 */ /* 0x000fc800078e0004 */
[----:B------:R-:W-:Y:S01]  /*2360*/  IMAD.IADD R3, R5, 0x1, R3 ;  /* 0x0000000105037824 */ /* 0x000fe200078e0203 */
[C---:B------:R-:W-:Y:S01]  /*2370*/  @!P4 LEA R10, P5, R4.reuse, c[0x0][0x168], 0x1 ;  /* 0x00005a00040aca11 */ /* 0x040fe200078a08ff */
[----:B------:R2:W-:Y:S01]  /*2380*/  @P4 STS [R0+0x9000], RZ ;  /* 0x009000ff00004388 */ /* 0x0005e20000000800 */
[C---:B------:R-:W-:Y:S02]  /*2390*/  @!P3 LEA R8, P2, R4.reuse, c[0x0][0x168], 0x1 ;  /* 0x00005a000408ba11 */ /* 0x040fe400078408ff */
[C-C-:B------:R-:W-:Y:S01]  /*23a0*/  @!P4 LEA.HI.X R11, R4.reuse, c[0x0][0x16c], R3.reuse, 0x1, P5 ;  /* 0x00005b00040bca11 */ /* 0x140fe200028f0c03 */
[----:B------:R2:W-:Y:S01]  /*23b0*/  @P4 STS [R0+0x9004], RZ ;  /* 0x009004ff00004388 */ /* 0x0005e20000000800 */
[----:B------:R-:W-:-:S03]  /*23c0*/  @!P3 LEA.HI.X R9, R4, c[0x0][0x16c], R3, 0x1, P2 ;  /* 0x00005b000409ba11 */ /* 0x000fc600010f0c03 */
        /* <DEDUP_REMOVED lines=12> */
[----:B--2---:R-:W-:-:S04]  /*2490*/  LEA R8, P1, R4, c[0x0][0x168], 0x1 ;  /* 0x00005a0004087a11 */ /* 0x004fc800078208ff */
[----:B------:R-:W-:-:S05]  /*24a0*/  LEA.HI.X R9, R4, c[0x0][0x16c], R3, 0x1, P1 ;  /* 0x00005b0004097a11 */ /* 0x000fca00008f0c03 */
[----:B------:R-:W-:Y:S01]  /*24b0*/  @!PT LDS RZ, [RZ] ;  /* 0x00000000fffff984 */ /* 0x000fe20000000800 */
[----:B------:R-:W-:Y:S01]  /*24c0*/  @!PT LDS RZ, [RZ] ;  /* 0x00000000fffff984 */ /* 0x000fe20000000800 */
[----:B------:R-:W-:Y:S01]  /*24d0*/  @!PT LDS RZ, [RZ] ;  /* 0x00000000fffff984 */ /* 0x000fe20000000800 */
[----:B------:R2:W-:Y:S04]  /*24e0*/  LDGSTS.E.BYPASS.LTC128B.128 [R0+0xd000], [R8.64+0x80] ;  /* 0x0d00008008007fae */ /* 0x0005e8000b901d46 */
.L_x_837:
[----:B--2---:R-:W-:Y:S05]  /*24f0*/  BSYNC B0 ;  /* 0x0000000000007941 */ /* 0x004fea0003800000 */
.L_x_836:
[----:B------:R-:W-:Y:S01]  /*2500*/  IADD3 R3, R238, 0x40, RZ ;  /* 0x00000040ee037810 */ /* 0x000fe20007ffe0ff */
[----:B------:R-:W-:Y:S03]  /*2510*/  BSSY B0, `(.L_x_838) ;  /* 0x0000026000007945 */ /* 0x000fe60003800000 */
[----:B------:R-:W-:-:S13]  /*2520*/  ISETP.GE.AND P5, PT, R3, R14, PT ;  /* 0x0000000e0300720c */ /* 0x000fda0003fa6270 */
[----:B------:R2:W-:Y:S04]  /*2530*/  @P5 STS.128 [R0+0xa000], RZ ;  /* 0x00a000ff00005388 */ /* 0x0005e80000000c00 */
[----:B------:R2:W-:Y:S04]  /*2540*/  @P5 STS.128 [R0+0xc000], RZ ;  /* 0x00c000ff00005388 */ /* 0x0005e80000000c00 */
[----:B------:R2:W-:Y:S01]  /*2550*/  @P5 STS.128 [R0+0xe000], RZ ;  /* 0x00e000ff00005388 */ /* 0x0005e20000000c00 */
[----:B------:R-:W-:Y:S05]  /*2560*/  @P5 BRA `(.L_x_839) ;  /* 0x0000020000005947 */ /* 0x000fea0003800000 */
[----:B------:R-:W-:Y:S01]  /*2570*/  IADD3 R3, P1, R238, 0x40, RZ ;  /* 0x00000040ee037810 */ /* 0x000fe20007f3e0ff */
[----:B------:R-:W-:Y:S01]  /*2580*/  IMAD.MOV.U32 R7, RZ, RZ, R12 ;  /* 0x000000ffff077224 */ /* 0x000fe200078e000c */
[----:B------:R-:W-:-:S02]  /*2590*/  ISETP.GE.AND P4, PT, R212, c[0x0][0x220], PT ;  /* 0x00008800d4007a0c */ /* 0x000fc40003f86270 */
[----:B------:R-:W-:Y:S01]  /*25a0*/  ISETP.GE.AND P3, PT, R13, c[0x0][0x220], PT ;  /* 0x000088000d007a0c */ /* 0x000fe20003f66270 */
[----:B------:R-:W-:Y:S01]  /*25b0*/  IMAD.X R4, RZ, RZ, R23, P1 ;  /* 0x000000ffff047224 */ /* 0x000fe200008e0617 */
[----:B------:R-:W-:Y:S01]  /*25c0*/  ISETP.GE.AND P1, PT, R15, c[0x0][0x220], PT ;  /* 0x000088000f007a0c */ /* 0x000fe20003f26270 */
[----:B------:R-:W-:-:S04]  /*25d0*/  IMAD.WIDE.U32 R8, R3, c[0x0][0x198], R6 ;  /* 0x0000660003087a25 */ /* 0x000fc800078e0006 */
[----:B------:R-:W-:-:S04]  /*25e0*/  IMAD R4, R4, c[0x0][0x198], RZ ;  /* 0x0000660004047a24 */ /* 0x000fc800078e02ff */
[----:B------:R-:W-:Y:S01]  /*25f0*/  IMAD R3, R3, c[0x0][0x19c], R4 ;  /* 0x0000670003037a24 */ /* 0x000fe200078e0204 */
[----:B------:R-:W-:Y:S01]  /*2600*/  @!P4 LEA R6, P2, R8, c[0x0][0x168], 0x1 ;  /* 0x00005a000806ca11 */ /* 0x000fe200078408ff */
[----:B------:R3:W-:Y:S02]  /*2610*/  @P4 STS.128 [R0+0xa000], RZ ;  /* 0x00a000ff00004388 */ /* 0x0007e40000000c00 */
[----:B------:R-:W-:-:S05]  /*2620*/  IMAD.IADD R3, R9, 0x1, R3 ;  /* 0x0000000109037824 */ /* 0x000fca00078e0203 */
[C---:B------:R-:W-:Y:S02]  /*2630*/  @!P4 LEA.HI.X R7, R8.reuse, c[0x0][0x16c], R3, 0x1, P2 ;  /* 0x00005b000807ca11 */ /* 0x040fe400010f0c03 */
[----:B------:R-:W-:-:S03]  /*2640*/  @!P3 LEA R4, P2, R8, c[0x0][0x168], 0x1 ;  /* 0x00005a000804ba11 */ /* 0x000fc600078408ff */
[----:B------:R-:W-:Y:S01]  /*2650*/  @!PT LDS RZ, [RZ] ;  /* 0x00000000fffff984 */ /* 0x000fe20000000800 */
[----:B------:R-:W-:Y:S01]  /*2660*/  @!PT LDS RZ, [RZ] ;  /* 0x00000000fffff984 */ /* 0x000fe20000000800 */
[----:B------:R-:W-:Y:S01]  /*2670*/  @!PT LDS RZ, [RZ] ;  /* 0x00000000fffff984 */ /* 0x000fe20000000800 */
[----:B------:R3:W-:Y:S01]  /*2680*/  @!P4 LDGSTS.E.BYPASS.LTC128B.128 [R0+0xa000], [R6.64] ;  /* 0x0a0000000600cfae */ /* 0x0007e2000b901d46 */
[----:B------:R-:W-:-:S03]  /*2690*/  @!P3 LEA.HI.X R5, R8, c[0x0][0x16c], R3, 0x1, P2 ;  /* 0x00005b000805ba11 */ /* 0x000fc600010f0c03 */
[----:B------:R3:W-:Y:S04]  /*26a0*/  @P3 STS.128 [R0+0xc000], RZ ;  /* 0x00c000ff00003388 */ /* 0x0007e80000000c00 */
[----:B------:R-:W-:Y:S01]  /*26b0*/  @!PT LDS RZ, [RZ] ;  /* 0x00000000fffff984 */ /* 0x000fe20000000800 */
[----:B------:R-:W-:Y:S01]  /*26c0*/  @!PT LDS RZ, [RZ] ;  /* 0x00000000fffff984 */ /* 0x000fe20000000800 */
[----:B------:R-:W-:Y:S01]  /*26d0*/  @!PT LDS RZ, [RZ] ;  /* 0x00000000fffff984 */ /* 0x000fe20000000800 */
[----:B------:R3:W-:Y:S04]  /*26e0*/  @!P3 LDGSTS.E.BYPASS.LTC128B.128 [R0+0xc000], [R4.64+0x40] ;  /* 0x0c0000400400bfae */ /* 0x0007e8000b901d46 */
[----:B------:R3:W-:Y:S01]  /*26f0*/  @P1 STS.128 [R0+0xe000], RZ ;  /* 0x00e000ff00001388 */ /* 0x0007e20000000c00 */
[----:B------:R-:W-:Y:S05]  /*2700*/  @P1 BRA `(.L_x_839) ;  /* 0x0000006000001947 */ /* 0x000fea0003800000 */
[----:B---3--:R-:W-:-:S04]  /*2710*/  LEA R4, P1, R8, c[0x0][0x168], 0x1 ;  /* 0x00005a0008047a11 */ /* 0x008fc800078208ff */
[----:B------:R-:W-:-:S05]  /*2720*/  LEA.HI.X R5, R8, c[0x0][0x16c], R3, 0x1, P1 ;  /* 0x00005b0008057a11 */ /* 0x000fca00008f0c03 */
[----:B------:R-:W-:Y:S01]  /*2730*/  @!PT LDS RZ, [RZ] ;  /* 0x00000000fffff984 */ /* 0x000fe20000000800 */
[----:B------:R-:W-:Y:S01]  /*2740*/  @!PT LDS RZ, [RZ] ;  /* 0x00000000fffff984 */ /* 0x000fe20000000800 */
[----:B------:R-:W-:Y:S01]  /*2750*/  @!PT LDS RZ, [RZ] ;  /* 0x00000000fffff984 */ /* 0x000fe20000000800 */
[----:B------:R3:W-:Y:S04]  /*2760*/  LDGSTS.E.BYPASS.LTC128B.128 [R0+0xe000], [R4.64+0x80] ;  /* 0x0e00008004007fae */ /* 0x0007e8000b901d46 */
.L_x_839:
[----:B------:R-:W-:Y:S05]  /*2770*/  BSYNC B0 ;  /* 0x0000000000007941 */ /* 0x000fea0003800000 */
.L_x_838:
[----:B------:R4:W-:Y:S01]  /*2780*/  @P6 STS [R0+0xf000], RZ ;  /* 0x00f000ff00006388 */ /* 0x0009e20000000800 */
[----:B---3--:R-:W-:Y:S01]  /*2790*/  IMAD.WIDE.U32 R4, R21, c[0x0][0x1a0], R212 ;  /* 0x0000680015047a25 */ /* 0x008fe200078e00d4 */
[----:B------:R-:W-:Y:S02]  /*27a0*/  BSSY B0, `(.L_x_840) ;  /* 0x000002f000007945 */ /* 0x000fe40003800000 */
[----:B------:R4:W-:Y:S01]  /*27b0*/  @P6 STS [R0+0xf004], RZ ;  /* 0x00f004ff00006388 */ /* 0x0009e20000000800 */
[----:B------:R-:W-:Y:S01]  /*27c0*/  IMAD R3, R19, c[0x0][0x1a0], RZ ;  /* 0x0000680013037a24 */ /* 0x000fe200078e02ff */
[----:B------:R-:W-:Y:S02]  /*27d0*/  IADD3 R6, P1, R29, R4, RZ ;  /* 0x000000041d067210 */ /* 0x000fe40007f3e0ff */
[----:B------:R4:W-:Y:S01]  /*27e0*/  @P6 STS.64 [R0+0xf008], RZ ;  /* 0x00f008ff00006388 */ /* 0x0009e20000000a00 */
[----:B------:R-:W-:-:S03]  /*27f0*/  IMAD R3, R21, c[0x0][0x1a4], R3 ;  /* 0x0000690015037a24 */ /* 0x000fc600078e0203 */
[----:B------:R4:W-:Y:S02]  /*2800*/  @P6 STS.128 [R0+0x11000], RZ ;  /* 0x011000ff00006388 */ /* 0x0009e40000000c00 */
[----:B------:R-:W-:Y:S01]  /*2810*/  IADD3.X R7, R30, R5, R3, P1, !PT ;  /* 0x000000051e077210 */ /* 0x000fe20000ffe403 */
[----:B------:R-:W-:Y:S01]  /*2820*/  IMAD R3, R22, c[0x0][0x1b8], RZ ;  /* 0x00006e0016037a24 */ /* 0x000fe200078e02ff */
[----:B------:R4:W-:Y:S03]  /*2830*/  @P6 STS.128 [R0+0x13000], RZ ;  /* 0x013000ff00006388 */ /* 0x0009e60000000c00 */
[C---:B------:R-:W-:Y:S02]  /*2840*/  IMAD R3, R16.reuse, c[0x0][0x1bc], R3 ;  /* 0x00006f0010037a24 */ /* 0x040fe400078e0203 */
[----:B------:R-:W-:-:S05]  /*2850*/  IMAD.WIDE.U32 R6, R16, c[0x0][0x1b8], R6 ;  /* 0x00006e0010067a25 */ /* 0x000fca00078e0006 */
[----:B------:R-:W-:Y:S01]  /*2860*/  IADD3 R12, R7, R3, RZ ;  /* 0x00000003070c7210 */ /* 0x000fe20007ffe0ff */
[----:B------:R-:W-:Y:S05]  /*2870*/  @P6 BRA `(.L_x_841) ;  /* 0x0000021000006947 */ /* 0x000fea0003800000 */
[----:B------:R-:W-:Y:S01]  /*2880*/  ISETP.GE.AND P4, PT, R212, c[0x0][0x220], PT ;  /* 0x00008800d4007a0c */ /* 0x000fe20003f86270 */
        /* <DEDUP_REMOVED lines=32> */
.L_x_841:
[----:B------:R-:W-:Y:S05]  /*2a90*/  BSYNC B0 ;  /* 0x0000000000007941 */ /* 0x000fea0003800000 */
.L_x_840:
[----:B------:R1:W-:Y:S01]  /*2aa0*/  @P5 STS.128 [R0+0x10000], RZ ;  /* 0x010000ff00005388 */ /* 0x0003e20000000c00 */
[----:B------:R-:W-:Y:S03]  /*2ab0*/  BSSY B0, `(.L_x_842) ;  /* 0x0000023000007945 */ /* 0x000fe60003800000 */
        /* <DEDUP_REMOVED lines=9> */
[----:B---3--:R-:W-:-:S04]  /*2b50*/  IMAD.WIDE.U32 R10, R3, c[0x0][0x1a0], R6 ;  /* 0x00006800030a7a25 */ /* 0x008fc800078e0006 */
[----:B------:R-:W-:-:S04]  /*2b60*/  IMAD R4, R4, c[0x0][0x1a0], RZ ;  /* 0x0000680004047a24 */ /* 0x000fc800078e02ff */
[----:B------:R-:W-:Y:S01]  /*2b70*/  IMAD R3, R3, c[0x0][0x1a4], R4 ;  /* 0x0000690003037a24 */ /* 0x000fe200078e0204 */
[C---:B------:R-:W-:Y:S01]  /*2b80*/  @!P5 LEA R8, P6, R10.reuse, c[0x0][0x170], 0x1 ;  /* 0x00005c000a08da11 */ /* 0x040fe200078c08ff */
[----:B------:R3:W-:Y:S01]  /*2b90*/  @P5 STS.128 [R0+0x10000], RZ ;  /* 0x010000ff00005388 */ /* 0x0007e20000000c00 */
[C---:B------:R-:W-:Y:S01]  /*2ba0*/  @!P4 LEA R6, P3, R10.reuse, c[0x0][0x170], 0x1 ;  /* 0x00005c000a06ca11 */ /* 0x040fe200078608ff */
[----:B------:R-:W-:Y:S01]  /*2bb0*/  IMAD.IADD R3, R11, 0x1, R3 ;  /* 0x000000010b037824 */ /* 0x000fe200078e0203 */
[----:B------:R-:W-:-:S04]  /*2bc0*/  @!P2 LEA R4, P1, R10, c[0x0][0x170], 0x1 ;  /* 0x00005c000a04aa11 */ /* 0x000fc800078208ff */
[C-C-:B------:R-:W-:Y:S02]  /*2bd0*/  @!P5 LEA.HI.X R9, R10.reuse, c[0x0][0x174], R3.reuse, 0x1, P6 ;  /* 0x00005d000a09da11 */ /* 0x140fe400030f0c03 */
[C-C-:B------:R-:W-:Y:S02]  /*2be0*/  @!P4 LEA.HI.X R7, R10.reuse, c[0x0][0x174], R3.reuse, 0x1, P3 ;  /* 0x00005d000a07ca11 */ /* 0x140fe400018f0c03 */
[----:B------:R-:W-:Y:S01]  /*2bf0*/  @!P2 LEA.HI.X R5, R10, c[0x0][0x174], R3, 0x1, P1 ;  /* 0x00005d000a05aa11 */ /* 0x000fe200008f0c03 */
        /* <DEDUP_REMOVED lines=14> */
.L_x_843:
[----:B------:R-:W-:Y:S05]  /*2ce0*/  BSYNC B0 ;  /* 0x0000000000007941 */ /* 0x000fea0003800000 */
.L_x_842:
[----:B------:R-:W-:Y:S01]  /*2cf0*/  IMAD.MOV.U32 R222, RZ, RZ, c[0x0][0x308] ;  /* 0x0000c200ffde7624 */ /* 0x000fe200078e00ff */
[----:B------:R-:W0:Y:S01]  /*2d00*/  LDGDEPBAR ;  /* 0x00000000000079af */ /* 0x000e220000000000 */
[----:B------:R-:W-:-:S05]  /*2d10*/  IMAD.MOV.U32 R223, RZ, RZ, c[0x0][0x30c] ;  /* 0x0000c300ffdf7624 */ /* 0x000fca00078e00ff */
[----:B--23--:R3:W2:Y:S04]  /*2d20*/  LDG.E.64 R4, [R222.64+0x8] ;  /* 0x00000806de047981 */ /* 0x00c6a8000c1e1b00 */
[----:B---3--:R-:W3:Y:S01]  /*2d30*/  LDG.E.64 R222, [R222.64] ;  /* 0x00000006dede7981 */ /* 0x008ee2000c1e1b00 */
[----:B-1--4-:R-:W-:Y:S01]  /*2d40*/  IMAD R0, R35, c[0x0][0x1c0], R36 ;  /* 0x0000700023007a24 */ /* 0x012fe200078e0224 */
[----:B------:R-:W-:Y:S01]  /*2d50*/  IADD3 R3, R21, 0x80, RZ ;  /* 0x0000008015037810 */ /* 0x000fe20007ffe0ff */
[----:B------:R-:W-:Y:S01]  /*2d60*/  IMAD.SHL.U32 R245, R249, 0x20, RZ ;  /* 0x00000020f9f57824 */ /* 0x000fe200078e00ff */
[----:B------:R-:W-:Y:S01]  /*2d70*/  SHF.R.S32.HI R6, RZ, 0x1f, R17 ;  /* 0x0000001fff067819 */ /* 0x000fe20000011411 */
[----:B------:R-:W-:Y:S01]  /*2d80*/  IMAD.SHL.U32 R0, R0, 0x20, RZ ;  /* 0x0000002000007824 */ /* 0x000fe200078e00ff */
[----:B------:R-:W-:Y:S01]  /*2d90*/  ISETP.GE.AND P5, PT, R3, R196, PT ;  /* 0x000000c40300720c */ /* 0x000fe20003fa6270 */
[----:B------:R-:W-:Y:S01]  /*2da0*/  IMAD.MOV.U32 R208, RZ, RZ, R193 ;  /* 0x000000ffffd07224 */ /* 0x000fe200078e00c1 */
        /* <DEDUP_REMOVED lines=51> */
[----:B------:R-:W-:-:S02]  /*30e0*/  IADD3 R221, R212, 0x20, RZ ;  /* 0x00000020d4dd7810 */ /* 0x000fc40007ffe0ff */
[----:B--2---:R-:W-:Y:S02]  /*30f0*/  IADD3 R17, P2, P1, R0, R4, R17 ;  /* 0x0000000400117210 */ /* 0x004fe4000795e011 */
[----:B------:R-:W-:-:S03]  /*3100*/  SHF.R.S32.HI R0, RZ, 0x1f, R0 ;  /* 0x0000001fff007819 */ /* 0x000fc60000011400 */
[----:B------:R-:W-:Y:S01]  /*3110*/  IMAD.WIDE.U32 R240, R17, -0x2daee0ad, RZ ;  /* 0xd2511f5311f07825 */ /* 0x000fe200078e00ff */
[----:B------:R-:W-:Y:S02]  /*3120*/  IADD3.X R6, R0, R5, R6, P2, P1 ;  /* 0x0000000500067210 */ /* 0x000fe400017e2406 */
[----:B------:R-:W-:-:S04]  /*3130*/  IADD3 R0, R181, 0x1800, RZ ;  /* 0x00001800b5007810 */ /* 0x000fc80007ffe0ff */
[----:B------:R-:W-:-:S05]  /*3140*/  SEL R0, R0, R181, !P0 ;  /* 0x000000b500007207 */ /* 0x000fca0004000000 */
[----:B------:R-:W-:Y:S02]  /*3150*/  IMAD.SHL.U32 R3, R0, 0x2, RZ ;  /* 0x0000000200037824 */ /* 0x000fe400078e00ff */
[----:B------:R-:W1:Y:S01]  /*3160*/  @P5 S2R R0, SR_TID.X ;  /* 0x0000000000005919 */ /* 0x000e620000002100 */
[C---:B---3--:R-:W-:Y:S02]  /*3170*/  IADD3 R4, R223.reuse, 0x76cf5d0a, RZ ;  /* 0x76cf5d0adf047810 */ /* 0x048fe40007ffe0ff */
[C---:B------:R-:W-:Y:S02]  /*3180*/  IADD3 R4, R223.reuse, -0x126145ec, RZ ;  /* 0xed9eba14df047810 */ /* 0x040fe40007ffe0ff */
[C---:B------:R-:W-:Y:S02]  /*3190*/  IADD3 R5, R223.reuse, 0x32370b8f, RZ ;  /* 0x32370b8fdf057810 */ /* 0x040fe40007ffe0ff */
[C---:B------:R-:W-:Y:S02]  /*31a0*/  IADD3 R5, R223.reuse, -0x56f99767, RZ ;  /* 0xa9066899df057810 */ /* 0x040fe40007ffe0ff */
[----:B------:R-:W-:-:S02]  /*31b0*/  IADD3 R231, R223, -0x4498517b, RZ ;  /* 0xbb67ae85dfe77810 */ /* 0x000fc40007ffe0ff */
[----:B------:R-:W-:Y:S02]  /*31c0*/  LOP3.LUT R236, R6, R222, RZ, 0x3c, !PT ;  /* 0x000000de06ec7212 */ /* 0x000fe400078e3cff */
[C---:B------:R-:W-:Y:S02]  /*31d0*/  IADD3 R235, R222.reuse, -0x61c88647, RZ ;  /* 0x9e3779b9deeb7810 */ /* 0x040fe40007ffe0ff */
[C---:B------:R-:W-:Y:S02]  /*31e0*/  IADD3 R244, R222.reuse, 0x3c6ef372, RZ ;  /* 0x3c6ef372def47810 */ /* 0x040fe40007ffe0ff */
[----:B------:R-:W-:Y:S01]  /*31f0*/  IADD3 R234, R222, -0x255992d5, RZ ;  /* 0xdaa66d2bdeea7810 */ /* 0x000fe20007ffe0ff */
[----:B-1----:R-:W-:Y:S01]  /*3200*/  @P5 IMAD.SHL.U32 R0, R0, 0x2, RZ ;  /* 0x0000000200005824 */ /* 0x002fe200078e00ff */
[C---:B------:R-:W-:Y:S02]  /*3210*/  IADD3 R233, R222.reuse, 0x78dde6e4, RZ ;  /* 0x78dde6e4dee97810 */ /* 0x040fe40007ffe0ff */
[----:B------:R-:W-:-:S02]  /*3220*/  IADD3 R232, R222, 0x1715609d, RZ ;  /* 0x1715609ddee87810 */ /* 0x000fc40007ffe0ff */
[----:B------:R-:W-:Y:S01]  /*3230*/  @P5 LOP3.LUT R245, R245, 0x6, R0, 0xf8, !PT ;  /* 0x00000006f5f55812 */ /* 0x000fe200078ef800 */
[----:B------:R-:W-:Y:S01]  /*3240*/  IMAD.MOV.U32 R0, RZ, RZ, c[0x0][0x22c] ;  /* 0x00008b00ff007624 */ /* 0x000fe200078e00ff */
[----:B------:R-:W-:Y:S02]  /*3250*/  IADD3 R230, R222, -0x4ab325aa, RZ ;  /* 0xb54cda56dee67810 */ /* 0x000fe40007ffe0ff */
[----:B------:R-:W-:Y:S01]  /*3260*/  IADD3 R222, R212, 0x40, RZ ;  /* 0x00000040d4de7810 */ /* 0x000fe20007ffe0ff */
[----:B------:R-:W-:Y:S01]  /*3270*/  IMAD R0, R0, c[0x0][0x1c0], RZ ;  /* 0x0000700000007a24 */ /* 0x000fe200078e02ff */
[----:B------:R-:W-:-:S03]  /*3280*/  LOP3.LUT R231, R240, R231, RZ, 0x3c, !PT ;  /* 0x000000e7f0e77212 */ /* 0x000fc600078e3cff */
[C---:B------:R-:W-:Y:S02]  /*3290*/  IMAD.SHL.U32 R250, R0.reuse, 0x10, RZ ;  /* 0x0000001000fa7824 */ /* 0x040fe400078e00ff */
[----:B------:R-:W-:Y:S01]  /*32a0*/  IMAD.SHL.U32 R219, R0, 0x8, RZ ;  /* 0x0000000800db7824 */ /* 0x000fe200078e00ff */
[----:B------:R-:W-:Y:S02]  /*32b0*/  IADD3 R0, R223, 0x646e171e, RZ ;  /* 0x646e171edf007810 */ /* 0x000fe40007ffe0ff */
[C---:B------:R-:W-:Y:S02]  /*32c0*/  IADD3 R4, R250.reuse, 0x20, RZ ;  /* 0x00000020fa047810 */ /* 0x040fe40007ffe0ff */
[----:B------:R-:W-:-:S03]  /*32d0*/  IADD3 R252, R250, 0x40, RZ ;  /* 0x00000040fafc7810 */ /* 0x000fc60007ffe0ff */
[C---:B------:R-:W-:Y:S02]  /*32e0*/  IMAD.IADD R247, R219.reuse, 0x1, R4 ;  /* 0x00000001dbf77824 */ /* 0x040fe400078e0204 */
[C---:B------:R-:W-:Y:S02]  /*32f0*/  IMAD.IADD R246, R219.reuse, 0x1, R252 ;  /* 0x00000001dbf67824 */ /* 0x040fe400078e02fc */
[C---:B------:R-:W-:Y:S02]  /*3300*/  IMAD.IADD R5, R219.reuse, 0x1, R247 ;  /* 0x00000001db057824 */ /* 0x040fe400078e02f7 */
[C---:B------:R-:W-:Y:S02]  /*3310*/  IMAD.IADD R4, R219.reuse, 0x1, R246 ;  /* 0x00000001db047824 */ /* 0x040fe400078e02f6 */
[C---:B------:R-:W-:Y:S02]  /*3320*/  IMAD.IADD R227, R219.reuse, 0x1, R5 ;  /* 0x00000001dbe37824 */ /* 0x040fe400078e0205 */
[----:B------:R-:W-:-:S02]  /*3330*/  IMAD.IADD R225, R219, 0x1, R4 ;  /* 0x00000001dbe17824 */ /* 0x000fc400078e0204 */
[C---:B------:R-:W-:Y:S02]  /*3340*/  IMAD.IADD R226, R219.reuse, 0x1, R227 ;  /* 0x00000001dbe27824 */ /* 0x040fe400078e02e3 */
[C---:B------:R-:W-:Y:S02]  /*3350*/  IMAD.IADD R224, R219.reuse, 0x1, R225 ;  /* 0x00000001dbe07824 */ /* 0x040fe400078e02e1 */
[C---:B------:R-:W-:Y:S02]  /*3360*/  IMAD.IADD R229, R219.reuse, 0x1, R226 ;  /* 0x00000001dbe57824 */ /* 0x040fe400078e02e2 */
[----:B------:R-:W-:Y:S02]  /*3370*/  IMAD.IADD R228, R219, 0x1, R224 ;  /* 0x00000001dbe47824 */ /* 0x000fe400078e02e0 */
.L_x_846:
        /* <DEDUP_REMOVED lines=108> */
[--C-:B------:R-:W-:Y:S07]  /*3a40*/  FFMA.FTZ R9, R9, c[0x0][0x23c], -R136.reuse ;  /* 0x00008f0009097a23 */ /* 0x100fee0000010888 */
[----:B------:R1:W-:Y:S01]  /*3a50*/  MUFU.EX2 R194, R8 ;  /* 0x0000000800c27308 */ /* 0x0003e20000000800 */
[C---:B--2---:R-:W-:Y:S04]  /*3a60*/  @P5 IADD3 R5, R0.reuse, 0x9, RZ ;  /* 0x0000000900055810 */ /* 0x044fe80007ffe0ff */
[-C--:B------:R-:W-:Y:S02]  /*3a70*/  @P5 ISETP.GE.AND P3, PT, R5, R196.reuse, PT ;  /* 0x000000c40500520c */ /* 0x080fe40003f66270 */
[C---:B------:R-:W-:Y:S02]  /*3a80*/  @P5 IADD3 R5, R0.reuse, 0x10, RZ ;  /* 0x0000001000055810 */ /* 0x040fe40007ffe0ff */
[----:B------:R-:W-:Y:S01]  /*3a90*/  @P5 FSEL R13, R13, -INF , !P3 ;  /* 0xff8000000d0d5808 */ /* 0x000fe20005800000 */
[----:B------:R2:W2:Y:S01]  /*3aa0*/  MUFU.EX2 R190, R7 ;  /* 0x0000000700be7308 */ /* 0x0004a20000000800 */
[-C--:B------:R-:W-:Y:S01]  /*3ab0*/  @P5 ISETP.GE.AND P1, PT, R5, R196.reuse, PT ;  /* 0x000000c40500520c */ /* 0x080fe20003f26270 */
        /* <DEDUP_REMOVED lines=53> */
[----:B------:R-:W-:Y:S01]  /*3e10*/  @P5 ISETP.GE.AND P2, PT, R9, R196, PT ;  /* 0x000000c40900520c */ /* 0x000fe20003f46270 */
        /* <DEDUP_REMOVED lines=419> */
[C---:B------:R-:W-:Y:S01]  /*5850*/  FADD.FTZ R6, -R0.reuse, R26 ;  /* 0x0000001a00067221 */ /* 0x040fe20000010100 */
        /* <DEDUP_REMOVED lines=36> */
[----:B------:R-:W-:Y:S01]  /*5aa0*/  LOP3.LUT R0, R197, 0x1, RZ, 0xc0, !PT ;  /* 0x00000001c5007812 */ /* 0x000fe200078ec0ff */
[----:B------:R-:W-:Y:S01]  /*5ab0*/  IMAD.MOV.U32 R4, RZ, RZ, c[0x0][0x190] ;  /* 0x00006400ff047624 */ /* 0x000fe200078e00ff */
[----:B------:R-:W-:Y:S02]  /*5ac0*/  ISETP.GE.AND P2, PT, R212, c[0x0][0x220], PT ;  /* 0x00008800d4007a0c */ /* 0x000fe40003f46270 */
[----:B------:R-:W-:Y:S01]  /*5ad0*/  ISETP.GE.AND P1, PT, R221, c[0x0][0x220], PT ;  /* 0x00008800dd007a0c */ /* 0x000fe20003f26270 */
[----:B------:R-:W-:Y:S01]  /*5ae0*/  IMAD.U32 R4, R4, -0x40, RZ ;  /* 0xffffffc004047824 */ /* 0x000fe200078e00ff */
[----:B------:R-:W-:Y:S01]  /*5af0*/  ISETP.NE.U32.AND P0, PT, R0, 0x1, PT ;  /* 0x000000010000780c */ /* 0x000fe20003f05070 */
[----:B------:R-:W-:Y:S03]  /*5b00*/  IMAD.MOV.U32 R0, RZ, RZ, -0x3000 ;  /* 0xffffd000ff007424 */ /* 0x000fe600078e00ff */
[----:B------:R-:W-:Y:S02]  /*5b10*/  LEA R207, P3, R4, R207, 0x1 ;  /* 0x000000cf04cf7211 */ /* 0x000fe400078608ff */
[----:B------:R-:W-:Y:S02]  /*5b20*/  SEL R0, R0, 0x3000, !P0 ;  /* 0x0000300000007807 */ /* 0x000fe40004000000 */
[----:B------:R-:W-:Y:S01]  /*5b30*/  ISETP.GE.AND P0, PT, R222, c[0x0][0x220], PT ;  /* 0x00008800de007a0c */ /* 0x000fe20003f06270 */
[----:B------:R-:W-:Y:S01]  /*5b40*/  @!P2 IMAD.MOV.U32 R8, RZ, RZ, R207 ;  /* 0x000000ffff08a224 */ /* 0x000fe200078e00cf */
[----:B------:R-:W-:Y:S01]  /*5b50*/  IADD3 R208, R208, R0, RZ ;  /* 0x00000000d0d07210 */ /* 0x000fe20007ffe0ff */
[--C-:B------:R-:W-:Y:S01]  /*5b60*/  IMAD.IADD R193, R193, 0x1, R0.reuse ;  /* 0x00000001c1c17824 */ /* 0x100fe200078e0200 */
[----:B------:R-:W-:Y:S01]  /*5b70*/  @!P1 MOV R6, R207 ;  /* 0x000000cf00069202 */ /* 0x000fe20000000f00 */
[----:B------:R-:W-:Y:S01]  /*5b80*/  IMAD.IADD R174, R174, 0x1, R0 ;  /* 0x00000001aeae7824 */ /* 0x000fe200078e0200 */
[----:B------:R-:W-:Y:S02]  /*5b90*/  SHF.R.S32.HI R5, RZ, 0x1f, R4 ;  /* 0x0000001fff057819 */ /* 0x000fe40000011404 */
[----:B------:R1:W-:Y:S02]  /*5ba0*/  @P2 STS [R193], RZ ;  /* 0x000000ffc1002388 */ /* 0x0003e40000000800 */
[----:B------:R-:W-:Y:S02]  /*5bb0*/  LEA.HI.X R206, R4, R206, R5, 0x1, P3 ;  /* 0x000000ce04ce7211 */ /* 0x000fe400018f0c05 */
[----:B------:R1:W-:Y:S01]  /*5bc0*/  @P2 STS [R193+0x4], RZ ;  /* 0x000004ffc1002388 */ /* 0x0003e20000000800 */
[----:B------:R-:W-:Y:S01]  /*5bd0*/  @!P0 IMAD.MOV.U32 R4, RZ, RZ, R207 ;  /* 0x000000ffff048224 */ /* 0x000fe200078e00cf */
[----:B------:R-:W-:Y:S01]  /*5be0*/  @!P0 MOV R5, R206 ;  /* 0x000000ce00058202 */ /* 0x000fe20000000f00 */
[--C-:B------:R-:W-:Y:S01]  /*5bf0*/  @!P2 IMAD.MOV.U32 R9, RZ, RZ, R206.reuse ;  /* 0x000000ffff09a224 */ /* 0x100fe200078e00ce */
[----:B------:R1:W-:Y:S01]  /*5c00*/  @P2 STS [R193+0x8], RZ ;  /* 0x000008ffc1002388 */ /* 0x0003e20000000800 */
[----:B------:R-:W-:Y:S03]  /*5c10*/  @!P1 IMAD.MOV.U32 R7, RZ, RZ, R206 ;  /* 0x000000ffff079224 */ /* 0x000fe600078e00ce */
        /* <DEDUP_REMOVED lines=21> */
[----:B------:R-:W0:Y:S02]  /*5d70*/  LDGDEPBAR ;  /* 0x00000000000079af */ /* 0x000e240000000000 */
.L_x_844:
        /* <DEDUP_REMOVED lines=37> */
[----:B------:R-:W2:Y:S04]  /*5fd0*/  LDSM.16.MT88.4 R12, [R2+0x1b000] ;  /* 0x01b00000020c783b */ /* 0x000ea80000004200 */
[----:B------:R-:W3:Y:S04]  /*5fe0*/  LDSM.16.MT88.4 R16, [R0+0x7000] ;  /* 0x007000000010783b */ /* 0x000ee80000004200 */
[----:B------:R-:W4:Y:S04]  /*5ff0*/  LDSM.16.MT88.4 R20, [R0+0x8000] ;  /* 0x008000000014783b */ /* 0x000f280000004200 */
[----:B------:R-:W-:Y:S04]  /*6000*/  LDSM.16.MT88.4 R24, [R2+0x19800] ;  /* 0x019800000218783b */ /* 0x000fe80000004200 */
[----:B------:R-:W5:Y:S04]  /*6010*/  LDSM.16.MT88.4 R28, [R0+0x6400] ;  /* 0x00640000001c783b */ /* 0x000f680000004200 */
        /* <DEDUP_REMOVED lines=20> */
[-C--:B-----5:R-:W-:Y:S08]  /*6160*/  HMMA.16816.F32 R36, R24, R28.reuse, R36 ;  /* 0x0000001c1824723c */ /* 0x0a0ff00000001824 */
        /* <DEDUP_REMOVED lines=14> */
[----:B------:R-:W5:Y:S04]  /*6250*/  LDSM.16.MT88.4 R8, [R0+0x7c00] ;  /* 0x007c00000008783b */ /* 0x000f680000004200 */
        /* <DEDUP_REMOVED lines=28> */
[----:B------:R-:W-:Y:S02]  /*6420*/  ISETP.GE.AND P2, PT, R212, c[0x0][0x220], PT ;  /* 0x00008800d4007a0c */ /* 0x000fe40003f46270 */
        /* <DEDUP_REMOVED lines=10> */
[----:B------:R-:W-:Y:S01]  /*64d0*/  @!P0 IMAD.MOV.U32 R4, RZ, RZ, R205 ;  /* 0x000000ffff048224 */ /* 0x000fe200078e00cd */
[----:B------:R-:W-:Y:S01]  /*64e0*/  @!P0 MOV R5, R204 ;  /* 0x000000cc00058202 */ /* 0x000fe20000000f00 */
[--C-:B------:R-:W-:Y:S01]  /*64f0*/  @!P2 IMAD.MOV.U32 R9, RZ, RZ, R204.reuse ;  /* 0x000000ffff09a224 */ /* 0x100fe200078e00cc */
        /* <DEDUP_REMOVED lines=17> */
.L_x_845:
[----:B------:R-:W-:Y:S01]  /*6610*/  LDSM.16.M88.4 R24, [R177] ;  /* 0x00000000b118783b */ /* 0x000fe20000000200 */
[----:B------:R-:W-:Y:S02]  /*6620*/  IMAD.MOV.U32 R164, RZ, RZ, c[0x0][0x22c] ;  /* 0x00008b00ffa47624 */ /* 0x000fe400078e00ff */
[----:B------:R-:W-:Y:S01]  /*6630*/  IMAD.MOV.U32 R163, RZ, RZ, c[0x0][0x22c] ;  /* 0x00008b00ffa37624 */ /* 0x000fe200078e00ff */
[----:B-1----:R-:W1:Y:S01]  /*6640*/  LDSM.16.MT88.4 R8, [R0+0x9000] ;  /* 0x009000000008783b */ /* 0x002e620000004200 */
[----:B------:R-:W-:Y:S02]  /*6650*/  IMAD R164, R164, c[0x0][0x1c0], RZ ;  /* 0x00007000a4a47a24 */ /* 0x000fe400078e02ff */
[----:B------:R-:W-:Y:S01]  /*6660*/  IMAD R163, R163, c[0x0][0x1c0], RZ ;  /* 0x00007000a3a37a24 */ /* 0x000fe200078e02ff */
[----:B------:R-:W2:Y:S01]  /*6670*/  LDSM.16.MT88.4 R16, [R0+0xb000] ;  /* 0x00b000000010783b */ /* 0x000ea20000004200 */
[----:B------:R-:W-:Y:S02]  /*6680*/  IMAD.SHL.U32 R164, R164, 0x20, RZ ;  /* 0x00000020a4a47824 */ /* 0x000fe400078e00ff */
[----:B------:R-:W-:Y:S01]  /*6690*/  IMAD R163, R163, 0x28, RZ ;  /* 0x00000028a3a37824 */ /* 0x000fe200078e02ff */
[----:B------:R-:W3:Y:S01]  /*66a0*/  LDSM.16.MT88.4 R28, [R0+0xd000] ;  /* 0x00d00000001c783b */ /* 0x000ee20000004200 */
[----:B------:R-:W-:Y:S02]  /*66b0*/  IMAD.MOV.U32 R162, RZ, RZ, c[0x0][0x22c] ;  /* 0x00008b00ffa27624 */ /* 0x000fe400078e00ff */
[----:B------:R-:W-:Y:S01]  /*66c0*/  IMAD.MOV.U32 R161, RZ, RZ, c[0x0][0x22c] ;  /* 0x00008b00ffa17624 */ /* 0x000fe200078e00ff */
[----:B------:R-:W-:Y:S01]  /*66d0*/  LDSM.16.M88.4 R32, [R178] ;  /* 0x00000000b220783b */ /* 0x000fe20000000200 */
[----:B------:R-:W-:Y:S02]  /*66e0*/  IMAD R162, R162, c[0x0][0x1c0], RZ ;  /* 0x00007000a2a27a24 */ /* 0x000fe400078e02ff */
[----:B------:R-:W-:Y:S01]  /*66f0*/  IMAD R161, R161, c[0x0][0x1c0], RZ ;  /* 0x00007000a1a17a24 */ /* 0x000fe200078e02ff */
[----:B------:R-:W4:Y:S01]  /*6700*/  LDSM.16.MT88.4 R132, [R0+0x9400] ;  /* 0x009400000084783b */ /* 0x000f220000004200 */
[----:B------:R-:W-:Y:S02]  /*6710*/  IMAD R162, R162, 0x38, RZ ;  /* 0x00000038a2a27824 */ /* 0x000fe400078e02ff */
[----:B------:R-:W-:Y:S01]  /*6720*/  IMAD.U32 R161, R161, -0x40, RZ ;  /* 0xffffffc0a1a17824 */ /* 0x000fe200078e00ff */
[----:B------:R-:W3:Y:S04]  /*6730*/  LDSM.16.MT88.4 R136, [R0+0xb400] ;  /* 0x00b400000088783b */ /* 0x000ee80000004200 */
[----:B------:R-:W3:Y:S01]  /*6740*/  LDSM.16.MT88.4 R140, [R0+0xd400] ;  /* 0x00d40000008c783b */ /* 0x000ee20000004200 */
[C---:B------:R-:W-:Y:S03]  /*6750*/  LEA R203, P0, R161.reuse, R186, 0x2 ;  /* 0x000000baa1cb7211 */ /* 0x040fe600078010ff */
[----:B------:R-:W-:Y:S01]  /*6760*/  LDSM.16.M88.4 R144, [R180] ;  /* 0x00000000b490783b */ /* 0x000fe20000000200 */
[----:B------:R-:W-:Y:S01]  /*6770*/  LEA.HI.X.SX32 R202, R161, R187, 0x2, P0 ;  /* 0x000000bba1ca7211 */ /* 0x000fe200000f16ff */
[----:B------:R-:W-:Y:S02]  /*6780*/  IMAD.MOV.U32 R161, RZ, RZ, c[0x0][0x22c] ;  /* 0x00008b00ffa17624 */ /* 0x000fe400078e00ff */
[----:B------:R-:W3:Y:S02]  /*6790*/  LDSM.16.MT88.4 R148, [R0+0x9800] ;  /* 0x009800000094783b */ /* 0x000ee40000004200 */
[----:B------:R-:W-:Y:S02]  /*67a0*/  IMAD R161, R161, c[0x0][0x1c0], RZ ;  /* 0x00007000a1a17a24 */ /* 0x000fe400078e02ff */
[----:B------:R-:W4:Y:S02]  /*67b0*/  LDSM.16.MT88.4 R152, [R0+0xb800] ;  /* 0x00b800000098783b */ /* 0x000f240000004200 */
[----:B------:R-:W-:Y:S01]  /*67c0*/  IMAD R161, R161, 0x18, RZ ;  /* 0x00000018a1a17824 */ /* 0x000fe200078e02ff */
[C---:B-1----:R-:W-:Y:S01]  /*67d0*/  HMMA.16816.F32 R4, R24.reuse, R8, RZ ;  /* 0x000000081804723c */ /* 0x042fe200000018ff */
[----:B------:R-:W-:Y:S07]  /*67e0*/  LDSM.16.MT88.4 R156, [R0+0xbc00] ;  /* 0x00bc0000009c783b */ /* 0x000fee0000004200 */
[C---:B------:R-:W-:Y:S08]  /*67f0*/  HMMA.16816.F32 R8, R24.reuse, R10, RZ ;  /* 0x0000000a1808723c */ /* 0x040ff000000018ff */
[C---:B--2---:R-:W-:Y:S08]  /*6800*/  HMMA.16816.F32 R12, R24.reuse, R16, RZ ;  /* 0x00000010180c723c */ /* 0x044ff000000018ff */
[C---:B------:R-:W-:Y:S08]  /*6810*/  HMMA.16816.F32 R16, R24.reuse, R18, RZ ;  /* 0x000000121810723c */ /* 0x040ff000000018ff */
[C---:B---3--:R-:W-:Y:S08]  /*6820*/  HMMA.16816.F32 R20, R24.reuse, R28, RZ ;  /* 0x0000001c1814723c */ /* 0x048ff000000018ff */
[----:B------:R-:W-:Y:S01]  /*6830*/  HMMA.16816.F32 R24, R24, R30, RZ ;  /* 0x0000001e1818723c */ /* 0x000fe200000018ff */
[----:B------:R-:W1:Y:S07]  /*6840*/  LDSM.16.MT88.4 R28, [R0+0xd800] ;  /* 0x00d80000001c783b */ /* 0x000e6e0000004200 */
[C---:B----4-:R-:W-:Y:S08]  /*6850*/  HMMA.16816.F32 R4, R32.reuse, R132, R4 ;  /* 0x000000842004723c */ /* 0x050ff00000001804 */
[C---:B------:R-:W-:Y:S01]  /*6860*/  HMMA.16816.F32 R8, R32.reuse, R134, R8 ;  /* 0x000000862008723c */ /* 0x040fe20000001808 */
[----:B------:R-:W-:Y:S07]  /*6870*/  LDSM.16.M88.4 R132, [R179] ;  /* 0x00000000b384783b */ /* 0x000fee0000000200 */
[C---:B------:R-:W-:Y:S08]  /*6880*/  HMMA.16816.F32 R12, R32.reuse, R136, R12 ;  /* 0x00000088200c723c */ /* 0x040ff0000000180c */
[C---:B------:R-:W-:Y:S01]  /*6890*/  HMMA.16816.F32 R16, R32.reuse, R138, R16 ;  /* 0x0000008a2010723c */ /* 0x040fe20000001810 */
[----:B------:R-:W2:Y:S07]  /*68a0*/  LDSM.16.MT88.4 R136, [R0+0x9c00] ;  /* 0x009c00000088783b */ /* 0x000eae0000004200 */
        /* <DEDUP_REMOVED lines=16> */
[----:B------:R-:W2:Y:S07]  /*69b0*/  LDSM.16.M88.4 R136, [R178+0x2000] ;  /* 0x00200000b288783b */ /* 0x000eae0000000200 */
        /* <DEDUP_REMOVED lines=22> */
[----:B------:R-:W1:Y:S07]  /*6b20*/  LDSM.16.MT88.4 R156, [R0+0xcc00] ;  /* 0x00cc0000009c783b */ /* 0x000e6e0000004200 */
[C---:B---3--:R-:W-:Y:S08]  /*6b30*/  HMMA.16816.F32 R20, R136.reuse, R32, R20 ;  /* 0x000000208814723c */ /* 0x048ff00000001814 */
[----:B------:R-:W-:Y:S01]  /*6b40*/  HMMA.16816.F32 R24, R136, R34, R24 ;  /* 0x000000228818723c */ /* 0x000fe20000001818 */
[----:B------:R3:W2:Y:S04]  /*6b50*/  LDSM.16.MT88.4 R32, [R0+0xec00] ;  /* 0x00ec00000020783b */ /* 0x0006a80000004200 */
[----:B------:R-:W-:Y:S03]  /*6b60*/  LDSM.16.MT88.4 R136, [R2+0x18800] ;  /* 0x018800000288783b */ /* 0x000fe60000004200 */
[C---:B----4-:R-:W-:Y:S08]  /*6b70*/  HMMA.16816.F32 R4, R132.reuse, R148, R4 ;  /* 0x000000948404723c */ /* 0x050ff00000001804 */
[C---:B------:R-:W-:Y:S08]  /*6b80*/  HMMA.16816.F32 R8, R132.reuse, R150, R8 ;  /* 0x000000968408723c */ /* 0x040ff00000001808 */
[C---:B------:R-:W-:Y:S04]  /*6b90*/  HMMA.16816.F32 R12, R132.reuse, R152, R12 ;  /* 0x00000098840c723c */ /* 0x040fe8000000180c */
[C---:B---3--:R-:W-:Y:S04]  /*6ba0*/  IMAD.IADD R0, R219.reuse, 0x1, R247 ;  /* 0x00000001db007824 */ /* 0x048fe800078e02f7 */
[C---:B------:R-:W-:Y:S08]  /*6bb0*/  HMMA.16816.F32 R16, R132.reuse, R154, R16 ;  /* 0x0000009a8410723c */ /* 0x040ff00000001810 */
[C---:B-1----:R-:W-:Y:S07]  /*6bc0*/  HMMA.16816.F32 R20, R132.reuse, R28, R20 ;  /* 0x0000001c8414723c */ /* 0x042fee0000001814 */
[----:B------:R-:W-:Y:S01]  /*6bd0*/  IMAD.MOV.U32 R28, RZ, RZ, R203 ;  /* 0x000000ffff1c7224 */ /* 0x000fe200078e00cb */
[----:B------:R-:W-:Y:S04]  /*6be0*/  HMMA.16816.F32 R24, R132, R30, R24 ;  /* 0x0000001e8418723c */ /* 0x000fe80000001818 */
[----:B------:R-:W-:Y:S03]  /*6bf0*/  IMAD.MOV.U32 R29, RZ, RZ, R202 ;  /* 0x000000ffff1d7224 */ /* 0x000fe600078e00ca */
[CC--:B------:R-:W-:Y:S01]  /*6c00*/  LEA R30, P1, R219.reuse, R28.reuse, 0x2 ;  /* 0x0000001cdb1e7211 */ /* 0x0c0fe200078210ff */
[C---:B--2---:R-:W-:Y:S05]  /*6c10*/  HMMA.16816.F32 R4, R140.reuse, R144, R4 ;  /* 0x000000908c04723c */ /* 0x044fea0000001804 */
        /* <DEDUP_REMOVED lines=12> */
[----:B------:R-:W-:Y:S02]  /*6ce0*/  RED.E.ADD.F32.FTZ.RN.STRONG.GPU [R30.64], R5 ;  /* 0x000000051e00798e */ /* 0x000fe4000c10e786 */
        /* <DEDUP_REMOVED lines=8> */
[-C--:B------:R-:W-:Y:S01]  /*6d70*/  LEA.HI.X.SX32 R133, R161, R29.reuse, 0x2, P1 ;  /* 0x0000001da1857211 */ /* 0x080fe200008f16ff */
[----:B------:R-:W-:Y:S04]  /*6d80*/  IMAD.MOV.U32 R161, RZ, RZ, c[0x0][0x22c] ;  /* 0x00008b00ffa17624 */ /* 0x000fe800078e00ff */
[----:B------:R-:W-:Y:S01]  /*6d90*/  IMAD R161, R161, c[0x0][0x1c0], RZ ;  /* 0x00007000a1a17a24 */ /* 0x000fe200078e02ff */
[----:B------:R1:W-:Y:S03]  /*6da0*/  RED.E.ADD.F32.FTZ.RN.STRONG.GPU [R132.64], R7 ;  /* 0x000000078400798e */ /* 0x0003e6000c10e786 */
[----:B------:R-:W-:Y:S01]  /*6db0*/  IMAD R161, R161, 0x30, RZ ;  /* 0x00000030a1a17824 */ /* 0x000fe200078e02ff */
[----:B------:R4:W-:Y:S04]  /*6dc0*/  RED.E.ADD.F32.FTZ.RN.STRONG.GPU [R34.64], R8 ;  /* 0x000000082200798e */ /* 0x0009e8000c10e786 */
[-C--:B--2---:R-:W-:Y:S01]  /*6dd0*/  LEA R4, P1, R161, R28.reuse, 0x2 ;  /* 0x0000001ca1047211 */ /* 0x084fe200078210ff */
[----:B------:R-:W-:Y:S01]  /*6de0*/  LDSM.16.MT88.4 R132, [R2+0x17800] ;  /* 0x017800000284783b */ /* 0x000fe20000004200 */
[-C--:B---3--:R-:W-:Y:S02]  /*6df0*/  LEA R32, P2, R163, R28.reuse, 0x2 ;  /* 0x0000001ca3207211 */ /* 0x088fe400078410ff */
[-C--:B------:R-:W-:Y:S02]  /*6e00*/  LEA.HI.X.SX32 R5, R161, R29.reuse, 0x2, P1 ;  /* 0x0000001da1057211 */ /* 0x080fe400008f16ff */
[-C--:B------:R-:W-:Y:S02]  /*6e10*/  LEA.HI.X.SX32 R33, R163, R29.reuse, 0x2, P2 ;  /* 0x0000001da3217211 */ /* 0x080fe400010f16ff */
[-C--:B------:R-:W-:Y:S02]  /*6e20*/  LEA R6, P0, R162, R28.reuse, 0x2 ;  /* 0x0000001ca2067211 */ /* 0x080fe400078010ff */
[----:B------:R-:W-:Y:S01]  /*6e30*/  IADD3 R161, R250, 0x20, RZ ;  /* 0x00000020faa17810 */ /* 0x000fe20007ffe0ff */
[----:B------:R2:W-:Y:S04]  /*6e40*/  RED.E.ADD.F32.FTZ.RN.STRONG.GPU [R32.64], R9 ;  /* 0x000000092000798e */ /* 0x0005e8000c10e786 */
[----:B------:R3:W-:Y:S01]  /*6e50*/  RED.E.ADD.F32.FTZ.RN.STRONG.GPU [R4.64], R10 ;  /* 0x0000000a0400798e */ /* 0x0007e2000c10e786 */
[-C--:B-1----:R-:W-:Y:S02]  /*6e60*/  LEA.HI.X.SX32 R7, R162, R29.reuse, 0x2, P0 ;  /* 0x0000001da2077211 */ /* 0x082fe400000f16ff */
[-C--:B----4-:R-:W-:Y:S03]  /*6e70*/  LEA R8, P2, R227, R28.reuse, 0x2 ;  /* 0x0000001ce3087211 */ /* 0x090fe600078410ff */
[----:B------:R1:W-:Y:S04]  /*6e80*/  RED.E.ADD.F32.FTZ.RN.STRONG.GPU [R6.64], R11 ;  /* 0x0000000b0600798e */ /* 0x0003e8000c10e786 */
[----:B------:R4:W-:Y:S04]  /*6e90*/  RED.E.ADD.F32.FTZ.RN.STRONG.GPU [R28.64+0x80], R12 ;  /* 0x0000800c1c00798e */ /* 0x0009e8000c10e786 */
[----:B------:R4:W-:Y:S01]  /*6ea0*/  RED.E.ADD.F32.FTZ.RN.STRONG.GPU [R30.64+0x80], R13 ;  /* 0x0000800d1e00798e */ /* 0x0009e2000c10e786 */
[-C--:B--2---:R-:W-:Y:S02]  /*6eb0*/  LEA R32, P1, R247, R28.reuse, 0x2 ;  /* 0x0000001cf7207211 */ /* 0x084fe400078210ff */
[-C--:B------:R-:W-:Y:S02]  /*6ec0*/  LEA.HI.X.SX32 R9, R227, R29.reuse, 0x2, P2 ;  /* 0x0000001de3097211 */ /* 0x080fe400010f16ff */
[-C--:B---3--:R-:W-:Y:S02]  /*6ed0*/  LEA R4, P0, R161, R28.reuse, 0x2 ;  /* 0x0000001ca1047211 */ /* 0x088fe400078010ff */
        /* <DEDUP_REMOVED lines=9> */
[CC--:B----4-:R-:W-:Y:S03]  /*6f70*/  LEA R12, P4, R246.reuse, R28.reuse, 0x2 ;  /* 0x0000001cf60c7211 */ /* 0x0d0fe600078810ff */
[----:B------:R2:W-:Y:S01]  /*6f80*/  RED.E.ADD.F32.FTZ.RN.STRONG.GPU [R10.64], R16 ;  /* 0x000000100a00798e */ /* 0x0005e2000c10e786 */
[-C--:B------:R-:W-:Y:S03]  /*6f90*/  LEA.HI.X.SX32 R13, R246, R29.reuse, 0x2, P4 ;  /* 0x0000001df60d7211 */ /* 0x080fe600020f16ff */
[----:B------:R3:W-:Y:S04]  /*6fa0*/  RED.E.ADD.F32.FTZ.RN.STRONG.GPU [R8.64], R17 ;  /* 0x000000110800798e */ /* 0x0007e8000c10e786 */
[----:B------:R4:W-:Y:S04]  /*6fb0*/  RED.E.ADD.F32.FTZ.RN.STRONG.GPU [R6.64], R18 ;  /* 0x000000120600798e */ /* 0x0009e8000c10e786 */
[----:B------:R-:W-:Y:S01]  /*6fc0*/  LDSM.16.MT88.4 R32, [R2+0x15800] ;  /* 0x015800000220783b */ /* 0x000fe20000004200 */
[CC--:B-1----:R-:W-:Y:S04]  /*6fd0*/  LEA R4, P0, R229.reuse, R28.reuse, 0x2 ;  /* 0x0000001ce5047211 */ /* 0x0c2fe800078010ff */
[-C--:B------:R-:W-:Y:S02]  /*6fe0*/  LEA.HI.X.SX32 R5, R229, R29.reuse, 0x2, P0 ;  /* 0x0000001de5057211 */ /* 0x080fe400000f16ff */
[-C--:B------:R-:W-:Y:S02]  /*6ff0*/  LEA R14, P0, R252, R28.reuse, 0x2 ;  /* 0x0000001cfc0e7211 */ /* 0x080fe400078010ff */
[-C--:B--2---:R-:W-:Y:S01]  /*7000*/  LEA R10, P3, R0, R28.reuse, 0x2 ;  /* 0x0000001c000a7211 */ /* 0x084fe200078610ff */
[----:B------:R1:W-:Y:S01]  /*7010*/  RED.E.ADD.F32.FTZ.RN.STRONG.GPU [R4.64], R19 ;  /* 0x000000130400798e */ /* 0x0003e2000c10e786 */
[-C--:B------:R-:W-:Y:S02]  /*7020*/  LEA.HI.X.SX32 R15, R252, R29.reuse, 0x2, P0 ;  /* 0x0000001dfc0f7211 */ /* 0x080fe400000f16ff */
[CC--:B---3--:R-:W-:Y:S01]  /*7030*/  LEA R8, P2, R225.reuse, R28.reuse, 0x2 ;  /* 0x0000001ce1087211 */ /* 0x0c8fe200078410ff */
        /* <DEDUP_REMOVED lines=93> */
[----:B------:R-:W2:Y:S01]  /*7610*/  LDL R145, [R1] ;  /* 0x0000000001917983 */ /* 0x000ea20000100800 */
[----:B------:R-:W-:-:S02]  /*7620*/  FMUL.FTZ R132, R48, c[0x0][0x2dc] ;  /* 0x0000b70030847a20 */ /* 0x000fc40000410000 */
[----:B------:R-:W-:Y:S01]  /*7630*/  FMUL.FTZ R48, R46, c[0x0][0x2dc] ;  /* 0x0000b7002e307a20 */ /* 0x000fe20000410000 */
[----:B------:R-:W1:Y:S01]  /*7640*/  S2R R144, SR_CTAID.Y ;  /* 0x0000000000907919 */ /* 0x000e620000002600 */
[----:B------:R-:W-:Y:S02]  /*7650*/  FMUL.FTZ R18, R47, c[0x0][0x2dc] ;  /* 0x0000b7002f127a20 */ /* 0x000fe40000410000 */
        /* <DEDUP_REMOVED lines=11> */
[----:B------:R-:W-:Y:S01]  /*7710*/  BAR.SYNC.DEFER_BLOCKING 0x0 ;  /* 0x0000000000007b1d */ /* 0x000fe20000010000 */
        /* <DEDUP_REMOVED lines=179> */
[----:B--2---:R-:W-:-:S13]  /*8250*/  ISETP.NE.AND P0, PT, R145, -0x1, PT ;  /* 0xffffffff9100780c */ /* 0x004fda0003f05270 */
[----:B---3--:R-:W-:-:S05]  /*8260*/  @P0 IADD3 R0, R239, R145, RZ ;  /* 0x00000091ef000210 */ /* 0x008fca0007ffe0ff */
        /* <DEDUP_REMOVED lines=14> */
.L_x_847:
        /* <DEDUP_REMOVED lines=15> */
.L_x_848:
        /* <DEDUP_REMOVED lines=30> */
[----:B------:R-:W-:Y:S01]  /*8620*/  ISETP.GE.AND P3, PT, R212, c[0x0][0x220], PT ;  /* 0x00008800d4007a0c */ /* 0x000fe20003f66270 */
[----:B------:R-:W2:Y:S01]  /*8630*/  LDS.128 R16, [R160+0xb000] ;  /* 0x00b00000a0107984 */ /* 0x000ea20000000c00 */
[----:B------:R-:W-:Y:S01]  /*8640*/  MOV R5, R20 ;  /* 0x0000001400057202 */ /* 0x000fe20000000f00 */
[----:B------:R-:W-:Y:S01]  /*8650*/  IMAD R3, R37, c[0x0][0x3a0], RZ ;  /* 0x0000e80025037a24 */ /* 0x000fe200078e02ff */
[----:B------:R-:W-:Y:S01]  /*8660*/  ISETP.GE.AND P2, PT, R221, c[0x0][0x220], PT ;  /* 0x00008800dd007a0c */ /* 0x000fe20003f46270 */
[----:B------:R-:W-:Y:S01]  /*8670*/  IMAD.MOV.U32 R4, RZ, RZ, R8 ;  /* 0x000000ffff047224 */ /* 0x000fe200078e0008 */
[----:B------:R-:W-:Y:S01]  /*8680*/  ISETP.GE.AND P1, PT, R222, c[0x0][0x220], PT ;  /* 0x00008800de007a0c */ /* 0x000fe20003f26270 */
[----:B------:R-:W-:-:S02]  /*8690*/  IMAD R3, R238, c[0x0][0x3a4], R3 ;  /* 0x0000e900ee037a24 */ /* 0x000fc400078e0203 */
[----:B------:R-:W-:-:S04]  /*86a0*/  IMAD.WIDE.U32 R10, R238, c[0x0][0x3a0], R4 ;  /* 0x0000e800ee0a7a25 */ /* 0x000fc800078e0004 */
[----:B------:R-:W4:Y:S01]  /*86b0*/  @!P3 LDS.128 R12, [R160+0x9000] ;  /* 0x00900000a00cb984 */ /* 0x000f220000000c00 */
[----:B------:R-:W-:Y:S01]  /*86c0*/  IMAD.IADD R3, R11, 0x1, R3 ;  /* 0x000000010b037824 */ /* 0x000fe200078e0203 */
[C---:B------:R-:W-:Y:S02]  /*86d0*/  LEA R4, P0, R10.reuse, c[0x0][0x340], 0x1 ;  /* 0x0000d0000a047a11 */ /* 0x040fe400078008ff */
[----:B--2---:R-:W2:Y:S02]  /*86e0*/  LDS.128 R160, [R160+0xd000] ;  /* 0x00d00000a0a07984 */ /* 0x004ea40000000c00 */
[----:B------:R-:W-:-:S05]  /*86f0*/  LEA.HI.X R5, R10, c[0x0][0x344], R3, 0x1, P0 ;  /* 0x0000d1000a057a11 */ /* 0x000fca00000f0c03 */
[----:B------:R3:W-:Y:S04]  /*8700*/  @!P2 STG.E.128 [R4.64+0x40], R16 ;  /* 0x000040100400a986 */ /* 0x0007e8000c101d06 */
[----:B----4-:R3:W-:Y:S04]  /*8710*/  @!P3 STG.E.128 [R4.64], R12 ;  /* 0x0000000c0400b986 */ /* 0x0107e8000c101d06 */
[----:B--2---:R3:W-:Y:S02]  /*8720*/  @!P1 STG.E.128 [R4.64+0x80], R160 ;  /* 0x000080a004009986 */ /* 0x0047e4000c101d06 */
.L_x_850:
[----:B------:R-:W-:Y:S05]  /*8730*/  BSYNC B0 ;  /* 0x0000000000007941 */ /* 0x000fea0003800000 */
.L_x_849:
[----:B------:R-:W-:Y:S01]  /*8740*/  IADD3 R3, R238, 0x40, RZ ;  /* 0x00000040ee037810 */ /* 0x000fe20007ffe0ff */
[----:B------:R-:W-:Y:S03]  /*8750*/  BSSY B0, `(.L_x_851) ;  /* 0x0000013000007945 */ /* 0x000fe60003800000 */
[----:B------:R-:W-:-:S13]  /*8760*/  ISETP.GE.AND P3, PT, R3, R21, PT ;  /* 0x000000150300720c */ /* 0x000fda0003f66270 */
[----:B------:R-:W-:Y:S05]  /*8770*/  @P3 BRA `(.L_x_852) ;  /* 0x0000010000003947 */ /* 0x000fea0003800000 */
[----:B------:R-:W-:Y:S02]  /*8780*/  IADD3 R3, P0, R238, 0x40, RZ ;  /* 0x00000040ee037810 */ /* 0x000fe40007f1e0ff */
[----:B---3--:R-:W-:Y:S02]  /*8790*/  MOV R5, R20 ;  /* 0x0000001400057202 */ /* 0x008fe40000000f00 */
        /* <DEDUP_REMOVED lines=11> */
[----:B------:R3:W-:Y:S04]  /*8850*/  @!P2 STG.E.128 [R4.64], R32 ;  /* 0x000000200400a986 */ /* 0x0007e8000c101d06 */
[----:B----4-:R3:W-:Y:S04]  /*8860*/  @!P1 STG.E.128 [R4.64+0x40], R28 ;  /* 0x0000401c04009986 */ /* 0x0107e8000c101d06 */
[----:B-1----:R3:W-:Y:S02]  /*8870*/  @!P0 STG.E.128 [R4.64+0x80], R24 ;  /* 0x0000801804008986 */ /* 0x0027e4000c101d06 */
.L_x_852:
[----:B------:R-:W-:Y:S05]  /*8880*/  BSYNC B0 ;  /* 0x0000000000007941 */ /* 0x000fea0003800000 */
.L_x_851:
        /* <DEDUP_REMOVED lines=11> */
[----:B---3--:R-:W-:Y:S01]  /*8940*/  MOV R5, R3 ;  /* 0x0000000300057202 */ /* 0x008fe20000000f00 */
[----:B------:R-:W-:Y:S01]  /*8950*/  IMAD R0, R37, c[0x0][0x3a8], RZ ;  /* 0x0000ea0025007a24 */ /* 0x000fe200078e02ff */
[----:B------:R-:W-:Y:S01]  /*8960*/  ISETP.GE.AND P2, PT, R212, c[0x0][0x220], PT ;  /* 0x00008800d4007a0c */ /* 0x000fe20003f46270 */
[----:B------:R-:W-:Y:S01]  /*8970*/  IMAD.MOV.U32 R4, RZ, RZ, R6 ;  /* 0x000000ffff047224 */ /* 0x000fe200078e0006 */
[----:B------:R-:W-:Y:S01]  /*8980*/  ISETP.GE.AND P1, PT, R221, c[0x0][0x220], PT ;  /* 0x00008800dd007a0c */ /* 0x000fe20003f26270 */
[----:B------:R-:W-:Y:S01]  /*8990*/  IMAD R0, R238, c[0x0][0x3ac], R0 ;  /* 0x0000eb00ee007a24 */ /* 0x000fe200078e0200 */
[----:B------:R-:W-:Y:S01]  /*89a0*/  ISETP.GE.AND P0, PT, R222, c[0x0][0x220], PT ;  /* 0x00008800de007a0c */ /* 0x000fe20003f06270 */
[----:B------:R-:W-:-:S04]  /*89b0*/  IMAD.WIDE.U32 R8, R238, c[0x0][0x3a8], R4 ;  /* 0x0000ea00ee087a25 */ /* 0x000fc800078e0004 */
[----:B------:R-:W-:Y:S01]  /*89c0*/  IMAD.IADD R0, R9, 0x1, R0 ;  /* 0x0000000109007824 */ /* 0x000fe200078e0200 */
[----:B------:R-:W-:-:S04]  /*89d0*/  LEA R4, P4, R8, c[0x0][0x348], 0x1 ;  /* 0x0000d20008047a11 */ /* 0x000fc800078808ff */
[----:B------:R-:W-:-:S05]  /*89e0*/  LEA.HI.X R5, R8, c[0x0][0x34c], R0, 0x1, P4 ;  /* 0x0000d30008057a11 */ /* 0x000fca00020f0c00 */
[----:B-1----:R1:W-:Y:S04]  /*89f0*/  @!P2 STG.E.128 [R4.64], R48 ;  /* 0x000000300400a986 */ /* 0x0023e8000c101d06 */
[----:B------:R1:W-:Y:S04]  /*8a00*/  @!P1 STG.E.128 [R4.64+0x40], R44 ;  /* 0x0000402c04009986 */ /* 0x0003e8000c101d06 */
[----:B------:R1:W-:Y:S02]  /*8a10*/  @!P0 STG.E.128 [R4.64+0x80], R40 ;  /* 0x0000802804008986 */ /* 0x0003e4000c101d06 */
.L_x_854:
[----:B------:R-:W-:Y:S05]  /*8a20*/  BSYNC B0 ;  /* 0x0000000000007941 */ /* 0x000fea0003800000 */
.L_x_853:
[----:B------:R-:W-:Y:S05]  /*8a30*/  @P3 BRA `(.L_x_855) ;  /* 0x0000094000003947 */ /* 0x000fea0003800000 */
[----:B------:R-:W-:Y:S01]  /*8a40*/  IADD3 R0, P0, R238, 0x40, RZ ;  /* 0x00000040ee007810 */ /* 0x000fe20007f1e0ff */
[----:B------:R-:W-:Y:S01]  /*8a50*/  IMAD.MOV.U32 R7, RZ, RZ, R3 ;  /* 0x000000ffff077224 */ /* 0x000fe200078e0003 */
[----:B------:R-:W-:-:S03]  /*8a60*/  ISETP.GE.AND P1, PT, R212, c[0x0][0x220], PT ;  /* 0x00008800d4007a0c */ /* 0x000fc60003f26270 */
[----:B-1-3--:R-:W-:Y:S01]  /*8a70*/  IMAD.X R4, RZ, RZ, R37, P0 ;  /* 0x000000ffff047224 */ /* 0x00afe200000e0625 */
        /* <DEDUP_REMOVED lines=13> */
.L_x_830:
[----:B------:R-:W2:Y:S04]  /*8b50*/  LDL R10, [R1] ;  /* 0x00000000010a7983 */ /* 0x000ea80000100800 */
[----:B------:R-:W1:Y:S02]  /*8b60*/  S2R R9, SR_CTAID.Y ;  /* 0x0000000000097919 */ /* 0x000e640000002600 */
[----:B-1----:R-:W-:Y:S02]  /*8b70*/  SHF.R.S32.HI R8, RZ, 0x1f, R9 ;  /* 0x0000001fff087819 */ /* 0x002fe40000011409 */
[----:B--2---:R-:W-:-:S13]  /*8b80*/  ISETP.NE.AND P0, PT, R10, -0x1, PT ;  /* 0xffffffff0a00780c */ /* 0x004fda0003f05270 */
        /* <DEDUP_REMOVED lines=15> */
.L_x_856:
        /* <DEDUP_REMOVED lines=15> */
.L_x_857:
[----:B------:R-:W1:Y:S01]  /*8d70*/  S2R R19, SR_CTAID.Z ;  /* 0x0000000000137919 */ /* 0x000e620000002700 */
[C---:B------:R-:W-:Y:S01]  /*8d80*/  IMAD.SHL.U32 R0, R237.reuse, 0x80, RZ ;  /* 0x00000080ed007824 */ /* 0x040fe200078e00ff */
[----:B------:R-:W-:Y:S01]  /*8d90*/  BSSY B0, `(.L_x_858) ;  /* 0x0000020000007945 */ /* 0x000fe20003800000 */
[----:B------:R-:W-:Y:S01]  /*8da0*/  IMAD R11, R237, -0x80, R196 ;  /* 0xffffff80ed0b7824 */ /* 0x000fe200078e02c4 */
[----:B------:R-:W-:Y:S01]  /*8db0*/  IADD3 R13, R212, 0x20, RZ ;  /* 0x00000020d40d7810 */ /* 0x000fe20007ffe0ff */
[----:B------:R-:W-:Y:S01]  /*8dc0*/  IMAD.WIDE.U32 R4, R0, c[0x0][0x3a0], R212 ;  /* 0x0000e80000047a25 */ /* 0x000fe200078e00d4 */
[----:B------:R-:W-:Y:S02]  /*8dd0*/  SHF.R.S32.HI R14, RZ, 0x1f, R0 ;  /* 0x0000001fff0e7819 */ /* 0x000fe40000011400 */
[----:B------:R-:W-:-:S02]  /*8de0*/  ISETP.GE.AND P4, PT, R238, R11, PT ;  /* 0x0000000bee00720c */ /* 0x000fc40003f86270 */
[----:B------:R-:W-:Y:S01]  /*8df0*/  IADD3 R6, P0, R6, R4, RZ ;  /* 0x0000000406067210 */ /* 0x000fe20007f1e0ff */
[----:B------:R-:W-:Y:S01]  /*8e00*/  IMAD R3, R14, c[0x0][0x3a0], RZ ;  /* 0x0000e8000e037a24 */ /* 0x000fe200078e02ff */
[----:B------:R-:W-:Y:S02]  /*8e10*/  IADD3 R12, R212, 0x40, RZ ;  /* 0x00000040d40c7810 */ /* 0x000fe40007ffe0ff */
[----:B------:R-:W-:Y:S01]  /*8e20*/  SHF.R.S32.HI R17, RZ, 0x1f, R238 ;  /* 0x0000001fff117819 */ /* 0x000fe200000114ee */
        /* <DEDUP_REMOVED lines=22> */
.L_x_859:
[----:B------:R-:W-:Y:S05]  /*8f90*/  BSYNC B0 ;  /* 0x0000000000007941 */ /* 0x000fea0003800000 */
.L_x_858:
[----:B------:R-:W-:Y:S01]  /*8fa0*/  IADD3 R3, R238, 0x40, RZ ;  /* 0x00000040ee037810 */ /* 0x000fe20007ffe0ff */
[----:B------:R-:W-:Y:S03]  /*8fb0*/  BSSY B0, `(.L_x_860) ;  /* 0x0000012000007945 */ /* 0x000fe60003800000 */
[----:B------:R-:W-:-:S13]  /*8fc0*/  ISETP.GE.AND P3, PT, R3, R11, PT ;  /* 0x0000000b0300720c */ /* 0x000fda0003f66270 */
[----:B------:R-:W-:Y:S05]  /*8fd0*/  @P3 BRA `(.L_x_861) ;  /* 0x000000f000003947 */ /* 0x000fea0003800000 */
[----:B------:R-:W-:Y:S01]  /*8fe0*/  IADD3 R3, P0, R238, 0x40, RZ ;  /* 0x00000040ee037810 */ /* 0x000fe20007f1e0ff */
[----:B------:R-:W-:Y:S01]  /*8ff0*/  IMAD.MOV.U32 R7, RZ, RZ, R10 ;  /* 0x000000ffff077224 */ /* 0x000fe200078e000a */
[----:B------:R-:W-:Y:S02]  /*9000*/  ISETP.GE.AND P2, PT, R212, c[0x0][0x220], PT ;  /* 0x00008800d4007a0c */ /* 0x000fe40003f46270 */
[----:B------:R-:W-:Y:S01]  /*9010*/  ISETP.GE.AND P1, PT, R13, c[0x0][0x220], PT ;  /* 0x000088000d007a0c */ /* 0x000fe20003f26270 */
        /* <DEDUP_REMOVED lines=11> */
.L_x_861:
[----:B------:R-:W-:Y:S05]  /*90d0*/  BSYNC B0 ;  /* 0x0000000000007941 */ /* 0x000fea0003800000 */
.L_x_860:
        /* <DEDUP_REMOVED lines=25> */
.L_x_863:
[----:B------:R-:W-:Y:S05]  /*9270*/  BSYNC B0 ;  /* 0x0000000000007941 */ /* 0x000fea0003800000 */
.L_x_862:
[----:B------:R-:W-:Y:S05]  /*9280*/  @P3 BRA `(.L_x_855) ;  /* 0x000000f000003947 */ /* 0x000fea0003800000 */
[----:B------:R-:W-:Y:S01]  /*9290*/  IADD3 R0, P0, R238, 0x40, RZ ;  /* 0x00000040ee007810 */ /* 0x000fe20007f1e0ff */
[----:B------:R-:W-:Y:S01]  /*92a0*/  IMAD.MOV.U32 R7, RZ, RZ, R3 ;  /* 0x000000ffff077224 */ /* 0x000fe200078e0003 */
[----:B------:R-:W-:-:S02]  /*92b0*/  ISETP.GE.AND P1, PT, R13, c[0x0][0x220], PT ;  /* 0x000088000d007a0c */ /* 0x000fc40003f26270 */
        /* <DEDUP_REMOVED lines=12> */
.L_x_855:
[----:B------:R-:W-:Y:S05]  /*9380*/  BSYNC B1 ;  /* 0x0000000000017941 */ /* 0x000fea0003800000 */
.L_x_825:
        /* <DEDUP_REMOVED lines=9> */
.L_x_864:
[----:B------:R-:W-:Y:S05]  /*9420*/  EXIT ;  /* 0x000000000000794d */ /* 0x000fea0003800000 */
.L_x_866:
        /* <DEDUP_REMOVED lines=13> */
.L_x_1301:


//--------------------- .text._ZN5flash44flash_bwd_dq_dk_dv_loop_seqk_parallel_kernelI23Flash_bwd_kernel_traitsILi96ELi64ELi128ELi8ELi2ELi4ELi4ELb0ELb0EN7cutlass6half_tE19Flash_kernel_traitsILi96ELi64ELi128ELi8ES3_EELb0ELb0ELb0ELb0ELb0ELb0ELb1EEEvNS_16Flash_bwd_paramsE --------------------------
	.section	.text._ZN5flash44flash_bwd_dq_dk_dv_loop_seqk_parallel_kernelI23Flash_bwd_kernel_traitsILi96ELi64ELi128ELi8ELi2ELi4ELi4ELb0ELb0EN7cutlass6half_tE19Flash_kernel_traitsILi96ELi64ELi128ELi8ES3_EELb0ELb0ELb0ELb0ELb0ELb0ELb1EEEvNS_16Flash_bwd_paramsE,"ax",@progbits
	.sectioninfo	@"SHI_REGISTERS=255"
	.align	128
        .global         _ZN5flash44flash_bwd_dq_dk_dv_loop_seqk_parallel_kernelI23Flash_bwd_kernel_traitsILi96ELi64ELi128ELi8ELi2ELi4ELi4ELb0ELb0EN7cutlass6half_tE19Flash_kernel_traitsILi96ELi64ELi128ELi8ES3_EELb0ELb0ELb0ELb0ELb0ELb0ELb1EEEvNS_16Flash_bwd_paramsE
        .type           _ZN5flash44flash_bwd_dq_dk_dv_loop_seqk_parallel_kernelI23Flash_bwd_kernel_traitsILi96ELi64ELi128ELi8ELi2ELi4ELi4ELb0ELb0EN7cutlass6half_tE19Flash_kernel_traitsILi96ELi64ELi128ELi8ES3_EELb0ELb0ELb0ELb0ELb0ELb0ELb1EEEvNS_16Flash_bwd_paramsE,@function
        .size           _ZN5flash44flash_bwd_dq_dk_dv_loop_seqk_parallel_kernelI23Flash_bwd_kernel_traitsILi96ELi64ELi128ELi8ELi2ELi4ELi4ELb0ELb0EN7cutlass6half_tE19Flash_kernel_traitsILi96ELi64ELi128ELi8ES3_EELb0ELb0ELb0ELb0ELb0ELb0ELb1EEEvNS_16Flash_bwd_paramsE,(.L_x_1302 - _ZN5flash44flash_bwd_dq_dk_dv_loop_seqk_parallel_kernelI23Flash_bwd_kernel_traitsILi96ELi64ELi128ELi8ELi2ELi4ELi4ELb0ELb0EN7cutlass6half_tE19Flash_kernel_traitsILi96ELi64ELi128ELi8ES3_EELb0ELb0ELb0ELb0ELb0ELb0ELb1EEEvNS_16Flash_bwd_paramsE)
        .other          _ZN5flash44flash_bwd_dq_dk_dv_loop_seqk_parallel_kernelI23Flash_bwd_kernel_traitsILi96ELi64ELi128ELi8ELi2ELi4ELi4ELb0ELb0EN7cutlass6half_tE19Flash_kernel_traitsILi96ELi64ELi128ELi8ES3_EELb0ELb0ELb0ELb0ELb0ELb0ELb1EEEvNS_16Flash_bwd_paramsE,@"STO_CUDA_ENTRY STV_DEFAULT"
_ZN5flash44flash_bwd_dq_dk_dv_loop_seqk_parallel_kernelI23Flash_bwd_kernel_traitsILi96ELi64ELi128ELi8ELi2ELi4ELi4ELb0ELb0EN7cutlass6half_tE19Flash_kernel_traitsILi96ELi64ELi128ELi8ES3_EELb0ELb0ELb0ELb0ELb0ELb0ELb1EEEvNS_16Flash_bwd_paramsE:
.text._ZN5flash44flash_bwd_dq_dk_dv_loop_seqk_parallel_kernelI23Flash_bwd_kernel_traitsILi96ELi64ELi128ELi8ELi2ELi4ELi4ELb0ELb0EN7cutlass6half_tE19Flash_kernel_traitsILi96ELi64ELi128ELi8ES3_EELb0ELb0ELb0ELb0ELb0ELb0ELb1EEEvNS_16Flash_bwd_paramsE:
        /* <DEDUP_REMOVED lines=37> */
[-C--:B------:R-:W-:Y:S01]  /*0250*/  LEA.HI R16, R20, R21.reuse, RZ, 0x3 ;  /* 0x0000001514107211 */ /* 0x080fe200078f18ff */
[----:B------:R-:W-:Y:S01]  /*0260*/  UIMAD UR46, UR46, UR12, URZ ;  /* 0x0000000c2e2e72a4 */ /* 0x000fe2000f8e023f */
[----:B------:R-:W-:Y:S01]  /*0270*/  LEA.HI R0, R10, R2, RZ, 0x1 ;  /* 0x000000020a007211 */ /* 0x000fe200078f08ff */
[----:B------:R-:W-:Y:S01]  /*0280*/  UIMAD UR55, UR8, UR6, UR55 ;  /* 0x00000006083772a4 */ /* 0x000fe2000f8e0237 */
[----:B------:R-:W-:Y:S01]  /*0290*/  LEA.HI R11, R20, R21, RZ, 0x5 ;  /* 0x00000015140b7211 */ /* 0x000fe200078f28ff */
[----:B------:R-:W-:Y:S01]  /*02a0*/  UIMAD UR52, UR7, UR33, URZ ;  /* 0x00000021073472a4 */ /* 0x000fe2000f8e023f */
[----:B------:R-:W-:Y:S01]  /*02b0*/  LOP3.LUT R0, R0, 0xfffffffe, RZ, 0xc0, !PT ;  /* 0xfffffffe00007812 */ /* 0x000fe200078ec0ff */
[----:B------:R-:W-:Y:S01]  /*02c0*/  UIMAD UR6, UR33, UR11, UR38 ;  /* 0x0000000b210672a4 */ /* 0x000fe2000f8e0226 */
[----:B------:R-:W-:Y:S01]  /*02d0*/  LOP3.LUT R3, R5, 0xfffffffc, RZ, 0xc0, !PT ;  /* 0xfffffffc05037812 */ /* 0x000fe200078ec0ff */
[----:B------:R-:W-:Y:S01]  /*02e0*/  @!UP2 UIMAD UR7, UR33, UR13, UR38 ;  /* 0x0000000d2107a2a4 */ /* 0x000fe2000f8e0226 */
[----:B------:R-:W-:Y:S01]  /*02f0*/  SHF.R.S32.HI R4, RZ, 0x3, R16 ;  /* 0x00000003ff047819 */ /* 0x000fe20000011410 */
[----:B------:R-:W-:Y:S01]  /*0300*/  IMAD.IADD R15, R2, 0x1, -R0 ;  /* 0x00000001020f7824 */ /* 0x000fe200078e0a00 */
[----:B------:R-:W-:Y:S01]  /*0310*/  SHF.R.S32.HI R0, RZ, 0x2, R5 ;  /* 0x00000002ff007819 */ /* 0x000fe20000011405 */
[----:B------:R-:W-:Y:S01]  /*0320*/  IMAD.IADD R18, R21, 0x1, -R3 ;  /* 0x0000000115127824 */ /* 0x000fe200078e0a03 */
[----:B------:R-:W-:Y:S01]  /*0330*/  SHF.R.S32.HI R2, RZ, 0x1f, R5 ;  /* 0x0000001fff027819 */ /* 0x000fe20000011405 */
[----:B------:R-:W-:Y:S01]  /*0340*/  IMAD.SHL.U32 R4, R4, 0x40, RZ ;  /* 0x0000004004047824 */ /* 0x000fe200078e00ff */
[----:B------:R-:W-:Y:S01]  /*0350*/  LOP3.LUT R6, R11, 0xffffffe0, RZ, 0xc0, !PT ;  /* 0xffffffe00b067812 */ /* 0x000fe200078ec0ff */
[----:B------:R-:W-:Y:S01]  /*0360*/  IMAD.SHL.U32 R216, R18, 0x8, RZ ;  /* 0x0000000812d87824 */ /* 0x000fe200078e00ff */
[-C--:B------:R-:W-:Y:S01]  /*0370*/  LEA.HI R3, R2, R0.reuse, RZ, 0x3 ;  /* 0x0000000002037211 */ /* 0x080fe200078f18ff */
[----:B------:R-:W-:Y:S01]  /*0380*/  USHF.L.U32 UR41, UR46, 0x6, URZ ;  /* 0x000000062e297899 */ /* 0x000fe2000800063f */
[----:B------:R-:W-:Y:S01]  /*0390*/  LEA.HI R5, R5, R0, RZ, 0x1 ;  /* 0x0000000005057211 */ /* 0x000fe200078f08ff */
[----:B------:R-:W-:Y:S01]  /*03a0*/  IMAD.IADD R2, R21, 0x1, -R6 ;  /* 0x0000000115027824 */ /* 0x000fe200078e0a06 */
[----:B------:R-:W-:Y:S01]  /*03b0*/  LOP3.LUT R3, R3, 0xfffffff8, RZ, 0xc0, !PT ;  /* 0xfffffff803037812 */ /* 0x000fe200078ec0ff */
[----:B------:R-:W-:Y:S01]  /*03c0*/  ULDC UR49, c[0x0][0x214] ;  /* 0x0000850000317ab9 */ /* 0x000fe20000000800 */
[----:B------:R-:W-:Y:S01]  /*03d0*/  LOP3.LUT R4, R4, 0xc0, RZ, 0xc0, !PT ;  /* 0x000000c004047812 */ /* 0x000fe200078ec0ff */
[----:B------:R-:W-:Y:S01]  /*03e0*/  ULDC UR56, c[0x0][0x1c8] ;  /* 0x0000720000387ab9 */ /* 0x000fe20000000800 */
[----:B------:R-:W-:Y:S01]  /*03f0*/  LOP3.LUT R5, R5, 0x7fffffe, RZ, 0xc0, !PT ;  /* 0x07fffffe05057812 */ /* 0x000fe200078ec0ff */
[C---:B------:R-:W-:Y:S01]  /*0400*/  IMAD.IADD R8, R0.reuse, 0x1, -R3 ;  /* 0x0000000100087824 */ /* 0x040fe200078e0a03 */
[----:B------:R-:W-:Y:S01]  /*0410*/  SHF.R.S32.HI R6, RZ, 0x1f, R2 ;  /* 0x0000001fff067819 */ /* 0x000fe20000011402 */
[----:B------:R-:W-:Y:S01]  /*0420*/  ULDC.U8 UR10, c[0x0][0x3d0] ;  /* 0x0000f400000a7ab9 */ /* 0x000fe20000000000 */
[----:B------:R-:W-:Y:S01]  /*0430*/  SHF.R.U32.HI R3, RZ, 0x3, R4 ;  /* 0x00000003ff037819 */ /* 0x000fe20000011604 */
[----:B------:R-:W-:Y:S01]  /*0440*/  IMAD.IADD R7, R0, 0x1, -R5 ;  /* 0x0000000100077824 */ /* 0x000fe200078e0a05 */
[----:B------:R-:W-:Y:S01]  /*0450*/  LOP3.LUT R4, R4, 0x18, R216, 0xf8, !PT ;  /* 0x0000001804047812 */ /* 0x000fe200078ef8d8 */
[----:B------:R-:W-:Y:S01]  /*0460*/  ULDC UR50, c[0x0][0x224] ;  /* 0x0000890000327ab9 */ /* 0x000fe20000000800 */
[----:B------:R-:W-:Y:S01]  /*0470*/  LEA.HI R22, R6, R2, RZ, 0x2 ;  /* 0x0000000206167211 */ /* 0x000fe200078f10ff */
[----:B------:R-:W-:Y:S01]  /*0480*/  @UP2 UIMAD UR54, UR33, UR49, URZ ;  /* 0x00000031213622a4 */ /* 0x000fe2000f8e023f */
[--C-:B------:R-:W-:Y:S01]  /*0490*/  SHF.R.S32.HI R2, RZ, 0x5, R11.reuse ;  /* 0x00000005ff027819 */ /* 0x100fe2000001140b */
[----:B------:R-:W-:Y:S01]  /*04a0*/  ULDC.64 UR4, c[0x0][0x118] ;  /* 0x0000460000047ab9 */ /* 0x000fe20000000a00 */
[----:B------:R-:W-:Y:S01]  /*04b0*/  SHF.R.S32.HI R0, RZ, 0x1f, R11 ;  /* 0x0000001fff007819 */ /* 0x000fe2000001140b */
[----:B------:R-:W-:Y:S01]  /*04c0*/  ULOP3.LUT UR56, UR38, UR56, URZ, 0x3c, !UPT ;  /* 0x0000003826387292 */ /* 0x000fe2000f8e3c3f */
[----:B------:R-:W-:Y:S01]  /*04d0*/  LOP3.LUT R9, R4, R3, RZ, 0x3c, !PT ;  /* 0x0000000304097212 */ /* 0x000fe200078e3cff */
[----:B------:R-:W-:Y:S01]  /*04e0*/  IMAD R7, R2, 0x8, R7 ;  /* 0x0000000802077824 */ /* 0x000fe200078e0207 */
        /* <DEDUP_REMOVED lines=9> */
[C---:B------:R-:W-:Y:S01]  /*0580*/  IMAD.IADD R0, R21.reuse, 0x1, -R4 ;  /* 0x0000000115007824 */ /* 0x040fe200078e0a04 */
[----:B------:R-:W-:Y:S01]  /*0590*/  LEA.HI R10, R20, R21, RZ, 0x6 ;  /* 0x00000015140a7211 */ /* 0x000fe200078f30ff */
[----:B------:R-:W-:Y:S01]  /*05a0*/  IMAD.IADD R183, R2, 0x1, -R5 ;  /* 0x0000000102b77824 */ /* 0x000fe200078e0a05 */
[----:B------:R-:W-:Y:S01]  /*05b0*/  LOP3.LUT P2, RZ, R8, 0x2, RZ, 0xc0, !PT ;  /* 0x0000000208ff7812 */ /* 0x000fe2000784c0ff */
[----:B------:R-:W-:Y:S01]  /*05c0*/  IMAD.IADD R11, R2, 0x1, -R3 ;  /* 0x00000001020b7824 */ /* 0x000fe200078e0a03 */
[----:B------:R-:W-:Y:S01]  /*05d0*/  SHF.R.S32.HI R4, RZ, 0x1f, R0 ;  /* 0x0000001fff047819 */ /* 0x000fe20000011400 */
[----:B------:R-:W-:Y:S01]  /*05e0*/  USHF.R.S32.HI UR58, URZ, 0x1f, UR33 ;  /* 0x0000001f3f3a7899 */ /* 0x000fe20008011421 */
[----:B------:R-:W-:Y:S01]  /*05f0*/  LOP3.LUT R3, R16, 0xfffffff8, RZ, 0xc0, !PT ;  /* 0xfffffff810037812 */ /* 0x000fe200078ec0ff */
[----:B------:R-:W-:Y:S01]  /*0600*/  USHF.R.S32.HI UR57, URZ, 0x1f, UR38 ;  /* 0x0000001f3f397899 */ /* 0x000fe20008011426 */
[-C--:B------:R-:W-:Y:S01]  /*0610*/  LEA.HI R2, R0, R0.reuse, RZ, 0x1 ;  /* 0x0000000000027211 */ /* 0x080fe200078f08ff */
[----:B------:R-:W-:Y:S01]  /*0620*/  UIMAD.WIDE.U32 UR42, UR36, UR44, URZ ;  /* 0x0000002c242a72a5 */ /* 0x000fe2000f8e003f */
[----:B------:R-:W-:Y:S01]  /*0630*/  LEA.HI R12, R4, R0, RZ, 0x3 ;  /* 0x00000000040c7211 */ /* 0x000fe200078f18ff */
[----:B------:R-:W-:Y:S01]  /*0640*/  IMAD.IADD R3, R21, 0x1, -R3 ;  /* 0x0000000115037824 */ /* 0x000fe200078e0a03 */
[----:B------:R-:W-:Y:S01]  /*0650*/  LOP3.LUT R5, R2, 0x7fffffe, RZ, 0xc0, !PT ;  /* 0x07fffffe02057812 */ /* 0x000fe200078ec0ff */
[----:B------:R-:W-:Y:S01]  /*0660*/  UIMAD UR51, UR37, UR44, URZ ;  /* 0x0000002c253372a4 */ /* 0x000fe2000f8e023f */
[----:B------:R-:W-:Y:S01]  /*0670*/  LOP3.LUT R4, R12, 0xfffffff8, RZ, 0xc0, !PT ;  /* 0xfffffff80c047812 */ /* 0x000fe200078ec0ff */
[----:B------:R-:W-:Y:S01]  /*0680*/  USHF.R.S32.HI UR53, URZ, 0x1f, UR47 ;  /* 0x0000001f3f357899 */ /* 0x000fe2000801142f */
[----:B------:R-:W-:Y:S01]  /*0690*/  LEA.HI R6, R3, R3, RZ, 0x1 ;  /* 0x0000000303067211 */ /* 0x000fe200078f08ff */
[C---:B------:R-:W-:Y:S01]  /*06a0*/  IMAD.IADD R19, R0.reuse, 0x1, -R5 ;  /* 0x0000000100137824 */ /* 0x040fe200078e0a05 */
[----:B------:R-:W-:Y:S01]  /*06b0*/  SHF.R.S32.HI R10, RZ, 0x6, R10 ;  /* 0x00000006ff0a7819 */ /* 0x000fe2000001140a */
[----:B------:R-:W-:Y:S01]  /*06c0*/  IMAD.IADD R14, R0, 0x1, -R4 ;  /* 0x00000001000e7824 */ /* 0x000fe200078e0a04 */
[----:B------:R-:W-:Y:S01]  /*06d0*/  LOP3.LUT R0, R6, 0x3fffffe, RZ, 0xc0, !PT ;  /* 0x03fffffe06007812 */ /* 0x000fe200078ec0ff */
[----:B------:R-:W-:Y:S01]  /*06e0*/  IMAD.U32 R4, R7, 0x20, R9 ;  /* 0x0000002007047824 */ /* 0x000fe200078e0009 */
[----:B------:R-:W-:Y:S01]  /*06f0*/  LEA.HI R9, R20, R21, RZ, 0x7 ;  /* 0x0000001514097211 */ /* 0x000fe200078f38ff */
[----:B------:R-:W-:Y:S01]  /*0700*/  IMAD.SHL.U32 R21, R21, 0x2, RZ ;  /* 0x0000000215157824 */ /* 0x000fe200078e00ff */
[----:B------:R-:W-:Y:S01]  /*0710*/  LOP3.LUT P5, RZ, R14, 0x2, RZ, 0xc0, !PT ;  /* 0x000000020eff7812 */ /* 0x000fe200078ac0ff */
[C---:B------:R-:W-:Y:S01]  /*0720*/  IMAD.IADD R5, R3.reuse, 0x1, -R0 ;  /* 0x0000000103057824 */ /* 0x040fe200078e0a00 */
[----:B------:R1:W-:Y:S01]  /*0730*/  STL [R1+0x4], R4 ;  /* 0x0000040401007387 */ /* 0x0003e20000100800 */
[----:B------:R-:W-:Y:S01]  /*0740*/  IMAD R0, R10, 0x4, R15 ;  /* 0x000000040a007824 */ /* 0x000fe200078e020f */
[----:B------:R-:W-:Y:S01]  /*0750*/  LOP3.LUT P6, RZ, R14, 0x4, RZ, 0xc0, !PT ;  /* 0x000000040eff7812 */ /* 0x000fe200078cc0ff */
[----:B------:R-:W-:Y:S01]  /*0760*/  IMAD.SHL.U32 R3, R3, 0x40, RZ ;  /* 0x0000004003037824 */ /* 0x000fe200078e00ff */
[----:B------:R-:W-:Y:S01]  /*0770*/  SEL R178, R182, 0xffffffe0, !P5 ;  /* 0xffffffe0b6b27807 */ /* 0x000fe20006800000 */
[----:B------:R-:W-:Y:S01]  /*0780*/  IMAD R17, R0, 0x8, R5 ;  /* 0x0000000800117824 */ /* 0x000fe200078e0205 */
[--C-:B------:R-:W-:Y:S01]  /*0790*/  SHF.R.S32.HI R5, RZ, 0x1, R2.reuse ;  /* 0x00000001ff057819 */ /* 0x100fe20000011402 */
[----:B------:R-:W-:Y:S01]  /*07a0*/  UIMAD UR50, UR6, UR50, URZ ;  /* 0x00000032063272a4 */ /* 0x000fe2000f8e023f */
[----:B------:R-:W-:Y:S01]  /*07b0*/  SHF.R.S32.HI R2, RZ, 0x1f, R2 ;  /* 0x0000001fff027819 */ /* 0x000fe20000011402 */
[----:B------:R-:W-:Y:S01]  /*07c0*/  @!UP2 UIMAD UR49, UR7, UR49, URZ ;  /* 0x000000310731a2a4 */ /* 0x000fe2000f8e023f */
[----:B------:R-:W-:Y:S01]  /*07d0*/  SHF.R.S32.HI R0, RZ, 0x1, R6 ;  /* 0x00000001ff007819 */ /* 0x000fe20000011406 */
[----:B------:R-:W-:Y:S01]  /*07e0*/  USHF.R.S32.HI UR48, URZ, 0x1f, UR41 ;  /* 0x0000001f3f307899 */ /* 0x000fe20008011429 */
[----:B------:R-:W-:Y:S01]  /*07f0*/  LEA.HI R6, R8, R8, RZ, 0x1 ;  /* 0x0000000808067211 */ /* 0x000fe200078f08ff */
[----:B------:R-:W-:Y:S01]  /*0800*/  UMOV UR40, 0xffffd000 ;  /* 0xffffd00000287882 */ /* 0x000fe20000000000 */
[----:B------:R-:W-:-:S02]  /*0810*/  LOP3.LUT P4, RZ, R0, 0x2, RZ, 0xc0, !PT ;  /* 0x0000000200ff7812 */ /* 0x000fc4000788c0ff */
[----:B------:R-:W-:Y:S02]  /*0820*/  SEL R179, R179, 0x40, P6 ;  /* 0x00000040b3b37807 */ /* 0x000fe40003000000 */
[----:B------:R-:W-:Y:S02]  /*0830*/  SEL R172, R182, 0xffffffe0, !P4 ;  /* 0xffffffe0b6ac7807 */ /* 0x000fe40006000000 */
[----:B-1----:R-:W-:-:S04]  /*0840*/  LOP3.LUT R4, R8, 0x1, RZ, 0xc0, !PT ;  /* 0x0000000108047812 */ /* 0x002fc800078ec0ff */
[----:B------:R-:W-:Y:S02]  /*0850*/  ISETP.NE.U32.AND P3, PT, R4, 0x1, PT ;  /* 0x000000010400780c */ /* 0x000fe40003f65070 */
[----:B------:R-:W-:Y:S01]  /*0860*/  LEA.HI R4, R2, R5, RZ, 0x2 ;  /* 0x0000000502047211 */ /* 0x000fe200078f10ff */
[----:B------:R-:W-:Y:S01]  /*0870*/  IMAD.SHL.U32 R2, R0, 0x40, RZ ;  /* 0x0000004000027824 */ /* 0x000fe200078e00ff */
[----:B------:R-:W-:Y:S01]  /*0880*/  LOP3.LUT R0, R3, 0x1c0, RZ, 0xc0, !PT ;  /* 0x000001c003007812 */ /* 0x000fe200078ec0ff */
[----:B------:R-:W-:Y:S01]  /*0890*/  IMAD.SHL.U32 R3, R11, 0x10, RZ ;  /* 0x000000100b037824 */ /* 0x000fe200078e00ff */
[----:B------:R-:W-:Y:S02]  /*08a0*/  LOP3.LUT R4, R4, 0xfffffffc, RZ, 0xc0, !PT ;  /* 0xfffffffc04047812 */ /* 0x000fe400078ec0ff */
[----:B------:R-:W-:Y:S02]  /*08b0*/  LOP3.LUT R2, R2, 0xc0, RZ, 0xc0, !PT ;  /* 0x000000c002027812 */ /* 0x000fe400078ec0ff */
[----:B------:R-:W-:Y:S01]  /*08c0*/  LOP3.LUT R3, R0, 0x30, R3, 0xf8, !PT ;  /* 0x0000003000037812 */ /* 0x000fe200078ef803 */
[----:B------:R-:W-:Y:S01]  /*08d0*/  IMAD.IADD R13, R5, 0x1, -R4 ;  /* 0x00000001050d7824 */ /* 0x000fe200078e0a04 */
[----:B------:R-:W-:-:S02]  /*08e0*/  LOP3.LUT R5, R2, 0x8, R16, 0xf8, !PT ;  /* 0x0000000802057812 */ /* 0x000fc400078ef810 */
[----:B------:R-:W-:Y:S02]  /*08f0*/  SHF.R.U32.HI R4, RZ, 0x3, R2 ;  /* 0x00000003ff047819 */ /* 0x000fe40000011602 */
[----:B------:R-:W-:Y:S02]  /*0900*/  LOP3.LUT R2, R3, 0x8, R16, 0xf8, !PT ;  /* 0x0000000803027812 */ /* 0x000fe400078ef810 */
[----:B------:R-:W-:Y:S02]  /*0910*/  SHF.R.U32.HI R0, RZ, 0x3, R0 ;  /* 0x00000003ff007819 */ /* 0x000fe40000011600 */
[----:B------:R-:W-:Y:S01]  /*0920*/  LOP3.LUT R173, R5, R4, RZ, 0x3c, !PT ;  /* 0x0000000405ad7212 */ /* 0x000fe200078e3cff */
[----:B------:R-:W-:Y:S01]  /*0930*/  IMAD.SHL.U32 R5, R18, 0x2, RZ ;  /* 0x0000000212057824 */ /* 0x000fe200078e00ff */
[----:B------:R-:W-:Y:S01]  /*0940*/  LOP3.LUT R16, R2, R0, RZ, 0x3c, !PT ;  /* 0x0000000002107212 */ /* 0x000fe200078e3cff */
[----:B------:R-:W-:Y:S01]  /*0950*/  IMAD.SHL.U32 R2, R8, 0x40, RZ ;  /* 0x0000004008027824 */ /* 0x000fe200078e00ff */
[----:B------:R-:W-:Y:S01]  /*0960*/  LOP3.LUT R0, R6, 0x3fffffe, RZ, 0xc0, !PT ;  /* 0x03fffffe06007812 */ /* 0x000fe200078ec0ff */
[----:B------:R-:W-:Y:S01]  /*0970*/  IMAD.U32 R173, R17, 0x20, R173 ;  /* 0x0000002011ad7824 */ /* 0x000fe200078e00ad */
[----:B------:R-:W-:-:S02]  /*0980*/  SHF.R.S32.HI R3, RZ, 0x3, R12 ;  /* 0x00000003ff037819 */ /* 0x000fc4000001140c */
[----:B------:R-:W-:Y:S01]  /*0990*/  LOP3.LUT R2, R2, 0x1c0, RZ, 0xc0, !PT ;  /* 0x000001c002027812 */ /* 0x000fe200078ec0ff */
[----:B------:R-:W-:Y:S01]  /*09a0*/  IMAD.IADD R7, R8, 0x1, -R0 ;  /* 0x0000000108077824 */ /* 0x000fe200078e0a00 */
[----:B------:R-:W-:Y:S01]  /*09b0*/  SEL R185, R185, 0x10, !P3 ;  /* 0x00000010b9b97807 */ /* 0x000fe20005800000 */
[----:B------:R-:W-:Y:S01]  /*09c0*/  IMAD.SHL.U32 R0, R10, 0x20, RZ ;  /* 0x000000200a007824 */ /* 0x000fe200078e00ff */
[----:B------:R-:W-:Y:S01]  /*09d0*/  LOP3.LUT P0, RZ, R13, 0x2, RZ, 0xc0, !PT ;  /* 0x000000020dff7812 */ /* 0x000fe2000780c0ff */
        /* <DEDUP_REMOVED lines=8> */
[----:B------:R-:W-:Y:S01]  /*0a60*/  IMAD R172, R173, 0x2, R172 ;  /* 0x00000002adac7824 */ /* 0x000fe200078e02ac */
[----:B------:R-:W-:Y:S01]  /*0a70*/  SEL R182, R182, 0xffffffe0, !P0 ;  /* 0xffffffe0b6b67807 */ /* 0x000fe20004000000 */
        /* <DEDUP_REMOVED lines=55> */
[----:B------:R2:W-:Y:S01]  /*0df0*/  STL [R1+0x8], R0 ;  /* 0x0000080001007387 */ /* 0x0005e20000100800 */
[----:B-1----:R-:W-:-:S03]  /*0e00*/  IMAD.SHL.U32 R2, R3, 0x2, RZ ;  /* 0x0000000203027824 */ /* 0x002fc600078e00ff */
.L_x_908:
        /* <DEDUP_REMOVED lines=12> */
[----:B-1-3--:R-:W-:Y:S01]  /*0ed0*/  IMAD.U32 R4, RZ, RZ, UR6 ;  /* 0x00000006ff047e24 */ /* 0x00afe2000f8e00ff */
        /* <DEDUP_REMOVED lines=9> */
[----:B----4-:R1:W4:Y:S01]  /*0f70*/  @P2 LDG.E R3, [R4.64+0x4] ;  /* 0x0000040404032981 */ /* 0x010322000c1e1900 */
        /* <DEDUP_REMOVED lines=30> */
.L_x_867:
        /* <DEDUP_REMOVED lines=58> */
.L_x_869:
        /* <DEDUP_REMOVED lines=18> */
.L_x_870:
        /* <DEDUP_REMOVED lines=71> */
.L_x_871:
[----:B------:R-:W-:Y:S02]  /*1a90*/  UMOV UR11, UR50 ;  /* 0x00000032000b7c82 */ /* 0x000fe40008000000 */
.L_x_872:
        /* <DEDUP_REMOVED lines=23> */
[----:B------:R-:W-:-:S02]  /*1c10*/  ULEA.HI.SX32 UR9, UR34, 0xffffffff, 0x1a ;  /* 0xffffffff22097891 */ /* 0x000fc4000f8fd23f */
[----:B------:R-:W-:Y:S01]  /*1c20*/  ULDC.64 UR12, c[0x0][0x3c8] ;  /* 0x0000f200000c7ab9 */ /* 0x000fe20000000a00 */
[----:B------:R-:W-:Y:S01]  /*1c30*/  IADD3.X R5, R20, UR32, RZ, P1, !PT ;  /* 0x0000002014057c10 */ /* 0x000fe20008ffe4ff */
[----:B------:R-:W-:Y:S01]  /*1c40*/  IMAD.WIDE.U32 R6, R0, c[0x0][0x190], R216 ;  /* 0x0000640000067a25 */ /* 0x000fe200078e00d8 */
[----:B------:R-:W-:-:S03]  /*1c50*/  UIMAD.WIDE UR12, UR8, UR25, UR12 ;  /* 0x00000019080c72a5 */ /* 0x000fc6000f8e020c */
        /* <DEDUP_REMOVED lines=15> */
[----:B------:R-:W-:-:S02]  /*1d50*/  PLOP3.LUT P0, PT, PT, PT, UP4, 0x80, 0x0 ;  /* 0x000000000000781c */ /* 0x000fc40003f0f048 */
[----:B------:R-:W-:Y:S02]  /*1d60*/  LOP3.LUT R9, R0, 0xffffffe0, RZ, 0xc0, !PT ;  /* 0xffffffe000097812 */ /* 0x000fe400078ec0ff */
[----:B------:R-:W-:Y:S01]  /*1d70*/  IADD3 R5, R5, UR10, RZ ;  /* 0x0000000a05057c10 */ /* 0x000fe2000fffe0ff */
[----:B------:R-:W-:Y:S02]  /*1d80*/  UIMAD.WIDE UR10, UR11, UR25, UR34 ;  /* 0x000000190b0a72a5 */ /* 0x000fe4000f8e0222 */
        /* <DEDUP_REMOVED lines=22> */
[----:B------:R-:W-:Y:S01]  /*1ef0*/  BSSY B0, `(.L_x_874) ;  /* 0x0000034000007945 */ /* 0x000fe20003800000 */
[----:B------:R-:W-:Y:S01]  /*1f00*/  UIMAD UR8, UR7, -0x40, UR31 ;  /* 0xffffffc0070878a4 */ /* 0x000fe2000f8e021f */
[----:B------:R-:W-:Y:S01]  /*1f10*/  IMAD.MOV.U32 R194, RZ, RZ, R10 ;  /* 0x000000ffffc27224 */ /* 0x000fe200078e000a */
[----:B------:R-:W-:Y:S01]  /*1f20*/  ULEA.HI UR9, UR7, UR7, URZ, 0x1 ;  /* 0x0000000707097291 */ /* 0x000fe2000f8f083f */
[----:B------:R-:W-:Y:S01]  /*1f30*/  MOV R193, R6 ;  /* 0x0000000600c17202 */ /* 0x000fe20000000f00 */
[----:B------:R-:W-:Y:S01]  /*1f40*/  IMAD.MOV.U32 R192, RZ, RZ, R11 ;  /* 0x000000ffffc07224 */ /* 0x000fe200078e000b */
[----:B------:R-:W-:Y:S01]  /*1f50*/  MOV R191, R4 ;  /* 0x0000000400bf7202 */ /* 0x000fe20000000f00 */
[----:B------:R-:W-:-:S04]  /*1f60*/  ULOP3.LUT UR14, UR9, 0xfffffffe, URZ, 0xc0, !UPT ;  /* 0xfffffffe090e7892 */ /* 0x000fc8000f8ec03f */
[----:B------:R-:W-:Y:S01]  /*1f70*/  @P0 BAR.SYNC.DEFER_BLOCKING 0x0 ;  /* 0x0000000000000b1d */ /* 0x000fe20000010000 */
[----:B------:R-:W-:Y:S01]  /*1f80*/  ISETP.GE.AND P1, PT, R3, UR8, PT ;  /* 0x0000000803007c0c */ /* 0x000fe2000bf26270 */
[----:B------:R-:W-:Y:S01]  /*1f90*/  IMAD.MOV.U32 R190, RZ, RZ, R12 ;  /* 0x000000ffffbe7224 */ /* 0x000fe200078e000c */
[----:B------:R-:W-:Y:S02]  /*1fa0*/  MOV R189, R8 ;  /* 0x0000000800bd7202 */ /* 0x000fe40000000f00 */
[C---:B------:R-:W-:Y:S01]  /*1fb0*/  IADD3 R16, R216.reuse, 0x40, RZ ;  /* 0x00000040d8107810 */ /* 0x040fe20007ffe0ff */
[----:B------:R-:W-:Y:S01]  /*1fc0*/  UMOV UR9, UR11 ;  /* 0x0000000b00097c82 */ /* 0x000fe20008000000 */
[----:B------:R-:W-:Y:S01]  /*1fd0*/  IADD3 R14, R216, 0x20, RZ ;  /* 0x00000020d80e7810 */ /* 0x000fe20007ffe0ff */
[----:B------:R-:W-:-:S04]  /*1fe0*/  UIADD3 UR11, UR7, -UR14, URZ ;  /* 0x8000000e070b7290 */ /* 0x000fc8000fffe03f */
[----:B------:R-:W-:-:S03]  /*1ff0*/  UISETP.NE.AND UP0, UPT, UR11, 0x1, UPT ;  /* 0x000000010b00788c */ /* 0x000fc6000bf05270 */
[----:B------:R-:W-:Y:S01]  /*2000*/  UMOV UR11, UR13 ;  /* 0x0000000d000b7c82 */ /* 0x000fe20008000000 */
[----:B--2---:R-:W-:-:S05]  /*2010*/  IMAD.SHL.U32 R0, R13, 0x2, RZ ;  /* 0x000000020d007824 */ /* 0x004fca00078e00ff */
        /* <DEDUP_REMOVED lines=33> */
.L_x_875:
[----:B------:R-:W-:Y:S05]  /*2230*/  BSYNC B0 ;  /* 0x0000000000007941 */ /* 0x000fea0003800000 */
.L_x_874:
[----:B------:R-:W-:Y:S01]  /*2240*/  PLOP3.LUT P0, PT, PT, PT, UP0, 0x80, 0x0 ;  /* 0x000000000000781c */ /* 0x000fe20003f0f008 */
[----:B------:R-:W-:Y:S01]  /*2250*/  BSSY B0, `(.L_x_876) ;  /* 0x0000034000007945 */ /* 0x000fe20003800000 */
[----:B--2---:R-:W-:-:S04]  /*2260*/  IADD3 R4, R13, 0x1800, RZ ;  /* 0x000018000d047810 */ /* 0x004fc80007ffe0ff */
        /* <DEDUP_REMOVED lines=16> */
.L_x_877:
        /* <DEDUP_REMOVED lines=34> */
.L_x_878:
[----:B------:R-:W-:Y:S05]  /*2590*/  BSYNC B0 ;  /* 0x0000000000007941 */ /* 0x000fea0003800000 */
.L_x_876:
[----:B------:R-:W3:Y:S01]  /*25a0*/  LDL R21, [R1+0x14] ;  /* 0x0000140001157983 */ /* 0x000ee20000100800 */
[----:B------:R-:W-:Y:S01]  /*25b0*/  IMAD.MOV.U32 R239, RZ, RZ, 0x7f800000 ;  /* 0x7f800000ffef7424 */ /* 0x000fe200078e00ff */
[----:B------:R-:W-:Y:S01]  /*25c0*/  ULDC.64 UR14, c[0x0][0x198] ;  /* 0x00006600000e7ab9 */ /* 0x000fe20000000a00 */
[----:B------:R-:W-:Y:S02]  /*25d0*/  IMAD.MOV.U32 R240, RZ, RZ, 0x7f800000 ;  /* 0x7f800000fff07424 */ /* 0x000fe400078e00ff */
[----:B------:R-:W-:Y:S01]  /*25e0*/  IMAD.MOV.U32 R237, RZ, RZ, 0x7f800000 ;  /* 0x7f800000ffed7424 */ /* 0x000fe200078e00ff */
[----:B------:R-:W-:Y:S01]  /*25f0*/  UIMAD UR13, UR19, UR14, URZ ;  /* 0x0000000e130d72a4 */ /* 0x000fe2000f8e023f */
[----:B------:R-:W-:Y:S02]  /*2600*/  IMAD.U32 R17, RZ, RZ, UR23 ;  /* 0x00000017ff117e24 */ /* 0x000fe4000f8e00ff */
[----:B------:R-:W-:Y:S01]  /*2610*/  IMAD.MOV.U32 R238, RZ, RZ, 0x7f800000 ;  /* 0x7f800000ffee7424 */ /* 0x000fe200078e00ff */
[----:B------:R-:W-:Y:S01]  /*2620*/  UIMAD UR13, UR23, UR15, UR13 ;  /* 0x0000000f170d72a4 */ /* 0x000fe2000f8e020d */
[----:B------:R-:W-:Y:S01]  /*2630*/  BSSY B0, `(.L_x_879) ;  /* 0x0000045000007945 */ /* 0x000fe20003800000 */
[----:B--23--:R-:W-:-:S02]  /*2640*/  IADD3 R5, R21, 0x28, RZ ;  /* 0x0000002815057810 */ /* 0x00cfc40007ffe0ff */
[----:B------:R-:W-:Y:S02]  /*2650*/  IADD3 R4, R21, 0x8, RZ ;  /* 0x0000000815047810 */ /* 0x000fe40007ffe0ff */
[----:B------:R-:W-:Y:S02]  /*2660*/  ISETP.GE.AND P3, PT, R5, UR8, PT ;  /* 0x0000000805007c0c */ /* 0x000fe4000bf66270 */
[C---:B------:R-:W-:Y:S02]  /*2670*/  IADD3 R6, R21.reuse, 0x20, RZ ;  /* 0x0000002015067810 */ /* 0x040fe40007ffe0ff */
[----:B------:R-:W-:Y:S01]  /*2680*/  ISETP.GE.AND P5, PT, R4, UR8, PT ;  /* 0x0000000804007c0c */ /* 0x000fe2000bfa6270 */
[C---:B------:R-:W-:Y:S01]  /*2690*/  IMAD.SHL.U32 R4, R21.reuse, 0x4, RZ ;  /* 0x0000000415047824 */ /* 0x040fe200078e00ff */
[----:B------:R-:W-:Y:S02]  /*26a0*/  ISETP.GE.AND P6, PT, R21, UR8, PT ;  /* 0x0000000815007c0c */ /* 0x000fe4000bfc6270 */
[----:B------:R-:W-:-:S02]  /*26b0*/  SHF.R.S32.HI R19, RZ, 0x1f, R21 ;  /* 0x0000001fff137819 */ /* 0x000fc40000011415 */
[----:B------:R-:W-:Y:S02]  /*26c0*/  ISETP.GE.AND P4, PT, R6, UR8, PT ;  /* 0x0000000806007c0c */ /* 0x000fe4000bf86270 */
[----:B------:R-:W-:Y:S02]  /*26d0*/  SHF.R.S32.HI R7, RZ, 0x1f, R5 ;  /* 0x0000001fff077819 */ /* 0x000fe40000011405 */
[----:B------:R-:W-:Y:S02]  /*26e0*/  @!P3 LEA R6, P1, R5, UR10, 0x2 ;  /* 0x0000000a0506bc11 */ /* 0x000fe4000f8210ff */
[----:B------:R-:W-:Y:S02]  /*26f0*/  IADD3 R4, P2, R4, UR10, RZ ;  /* 0x0000000a04047c10 */ /* 0x000fe4000ff5e0ff */
[----:B------:R-:W-:Y:S01]  /*2700*/  SHF.L.U64.HI R8, R21, 0x2, R19 ;  /* 0x0000000215087819 */ /* 0x000fe20000010213 */
[----:B------:R-:W-:Y:S01]  /*2710*/  UIMAD UR8, UR18, -0x80, UR6 ;  /* 0xffffff80120878a4 */ /* 0x000fe2000f8e0206 */
[----:B------:R-:W-:-:S02]  /*2720*/  @!P3 LEA.HI.X R7, R5, UR9, R7, 0x2, P1 ;  /* 0x000000090507bc11 */ /* 0x000fc400088f1407 */
[----:B------:R-:W-:-:S03]  /*2730*/  IADD3.X R5, R8, UR9, RZ, P2, !PT ;  /* 0x0000000908057c10 */ /* 0x000fc600097fe4ff */
[----:B------:R2:W5:Y:S04]  /*2740*/  @!P3 LDG.E R238, [R6.64] ;  /* 0x0000000406eeb981 */ /* 0x000568000c1e1900 */
[----:B------:R3:W5:Y:S01]  /*2750*/  @!P6 LDG.E R239, [R4.64] ;  /* 0x0000000404efe981 */ /* 0x000762000c1e1900 */
[----:B------:R-:W-:-:S03]  /*2760*/  ISETP.GE.AND P6, PT, R3, UR8, PT ;  /* 0x0000000803007c0c */ /* 0x000fc6000bfc6270 */
[----:B------:R3:W5:Y:S04]  /*2770*/  @!P5 LDG.E R240, [R4.64+0x20] ;  /* 0x0000200404f0d981 */ /* 0x000768000c1e1900 */
[----:B------:R3:W5:Y:S06]  /*2780*/  @!P4 LDG.E R237, [R4.64+0x80] ;  /* 0x0000800404edc981 */ /* 0x00076c000c1e1900 */
[----:B------:R4:W-:Y:S04]  /*2790*/  @P6 STS [R0+0x9000], RZ ;  /* 0x009000ff00006388 */ /* 0x0009e80000000800 */
[----:B------:R4:W-:Y:S04]  /*27a0*/  @P6 STS [R0+0x9004], RZ ;  /* 0x009004ff00006388 */ /* 0x0009e80000000800 */
[----:B------:R4:W-:Y:S04]  /*27b0*/  @P6 STS.64 [R0+0x9008], RZ ;  /* 0x009008ff00006388 */ /* 0x0009e80000000a00 */
[----:B------:R4:W-:Y:S04]  /*27c0*/  @P6 STS.128 [R0+0xb000], RZ ;  /* 0x00b000ff00006388 */ /* 0x0009e80000000c00 */
[----:B------:R4:W-:Y:S01]  /*27d0*/  @P6 STS.128 [R0+0xd000], RZ ;  /* 0x00d000ff00006388 */ /* 0x0009e20000000c00 */
[----:B---3--:R-:W-:-:S05]  /*27e0*/  IMAD.WIDE.U32 R4, R17, c[0x0][0x198], R216 ;  /* 0x0000660011047a25 */ /* 0x008fca00078e00d8 */
[----:B--2---:R-:W-:Y:S01]  /*27f0*/  IADD3 R6, P1, R4, UR21, RZ ;  /* 0x0000001504067c10 */ /* 0x004fe2000ff3e0ff */
[----:B------:R-:W-:-:S05]  /*2800*/  IMAD.U32 R4, RZ, RZ, UR13 ;  /* 0x0000000dff047e24 */ /* 0x000fca000f8e00ff */
[----:B------:R-:W-:Y:S01]  /*2810*/  IADD3.X R7, R5, UR27, R4, P1, !PT ;  /* 0x0000001b05077c10 */ /* 0x000fe20008ffe404 */
[----:B------:R-:W-:-:S04]  /*2820*/  IMAD R4, R18, c[0x0][0x1b0], RZ ;  /* 0x00006c0012047a24 */ /* 0x000fc800078e02ff */
[C---:B------:R-:W-:Y:S02]  /*2830*/  IMAD R4, R15.reuse, c[0x0][0x1b4], R4 ;  /* 0x00006d000f047a24 */ /* 0x040fe400078e0204 */
[----:B------:R-:W-:-:S04]  /*2840*/  IMAD.WIDE.U32 R6, R15, c[0x0][0x1b0], R6 ;  /* 0x00006c000f067a25 */ /* 0x000fc800078e0006 */
[----:B------:R-:W-:Y:S01]  /*2850*/  IMAD.IADD R13, R7, 0x1, R4 ;  /* 0x00000001070d7824 */ /* 0x000fe200078e0204 */
[----:B------:R-:W-:Y:S05]  /*2860*/  @P6 BRA `(.L_x_880) ;  /* 0x0000021000006947 */ /* 0x000fea0003800000 */
[----:B----4-:R-:W-:Y:S01]  /*2870*/  ISETP.GE.AND P4, PT, R216, c[0x0][0x220], PT ;  /* 0x00008800d8007a0c */ /* 0x010fe20003f86270 */
        /* <DEDUP_REMOVED lines=32> */
.L_x_880:
[----:B----4-:R-:W-:Y:S05]  /*2a80*/  BSYNC B0 ;  /* 0x0000000000007941 */ /* 0x010fea0003800000 */
.L_x_879:
[----:B------:R-:W-:Y:S01]  /*2a90*/  IADD3 R4, R3, 0x40, RZ ;  /* 0x0000004003047810 */ /* 0x000fe20007ffe0ff */
[----:B------:R-:W-:Y:S03]  /*2aa0*/  BSSY B0, `(.L_x_881) ;  /* 0x0000026000007945 */ /* 0x000fe60003800000 */
[----:B------:R-:W-:-:S13]  /*2ab0*/  ISETP.GE.AND P5, PT, R4, UR8, PT ;  /* 0x0000000804007c0c */ /* 0x000fda000bfa6270 */
        /* <DEDUP_REMOVED lines=10> */
[----:B--2---:R-:W-:-:S04]  /*2b60*/  IMAD.WIDE.U32 R10, R4, c[0x0][0x198], R6 ;  /* 0x00006600040a7a25 */ /* 0x004fc800078e0006 */
        /* <DEDUP_REMOVED lines=25> */
.L_x_882:
[----:B------:R-:W-:Y:S05]  /*2d00*/  BSYNC B0 ;  /* 0x0000000000007941 */ /* 0x000fea0003800000 */
.L_x_881:
[----:B------:R-:W-:Y:S01]  /*2d10*/  ULDC.64 UR14, c[0x0][0x1a0] ;  /* 0x00006800000e7ab9 */ /* 0x000fe20000000a00 */
[----:B------:R-:W-:Y:S01]  /*2d20*/  IMAD.WIDE.U32 R4, R17, c[0x0][0x1a0], R216 ;  /* 0x0000680011047a25 */ /* 0x000fe200078e00d8 */
[----:B------:R-:W-:Y:S01]  /*2d30*/  UIMAD UR8, UR19, UR14, URZ ;  /* 0x0000000e130872a4 */ /* 0x000fe2000f8e023f */
[----:B------:R4:W-:Y:S01]  /*2d40*/  @P6 STS [R0+0xf000], RZ ;  /* 0x00f000ff00006388 */ /* 0x0009e20000000800 */
[----:B------:R-:W-:Y:S02]  /*2d50*/  BSSY B0, `(.L_x_883) ;  /* 0x000002f000007945 */ /* 0x000fe40003800000 */
[----:B------:R-:W-:Y:S01]  /*2d60*/  UIMAD UR8, UR23, UR15, UR8 ;  /* 0x0000000f170872a4 */ /* 0x000fe2000f8e0208 */
[----:B------:R4:W-:Y:S01]  /*2d70*/  @P6 STS [R0+0xf004], RZ ;  /* 0x00f004ff00006388 */ /* 0x0009e20000000800 */
[----:B--2---:R-:W-:-:S03]  /*2d80*/  IADD3 R6, P1, R4, UR24, RZ ;  /* 0x0000001804067c10 */ /* 0x004fc6000ff3e0ff */
[----:B------:R4:W-:Y:S01]  /*2d90*/  @P6 STS.64 [R0+0xf008], RZ ;  /* 0x00f008ff00006388 */ /* 0x0009e20000000a00 */
[----:B------:R-:W-:-:S03]  /*2da0*/  MOV R4, UR8 ;  /* 0x0000000800047c02 */ /* 0x000fc60008000f00 */
[----:B------:R4:W-:Y:S01]  /*2db0*/  @P6 STS.128 [R0+0x11000], RZ ;  /* 0x011000ff00006388 */ /* 0x0009e20000000c00 */
[----:B------:R-:W-:Y:S01]  /*2dc0*/  IADD3.X R7, R5, UR26, R4, P1, !PT ;  /* 0x0000001a05077c10 */ /* 0x000fe20008ffe404 */
[----:B------:R-:W-:Y:S02]  /*2dd0*/  IMAD R4, R18, c[0x0][0x1b8], RZ ;  /* 0x00006e0012047a24 */ /* 0x000fe400078e02ff */
[----:B------:R4:W-:Y:S02]  /*2de0*/  @P6 STS.128 [R0+0x13000], RZ ;  /* 0x013000ff00006388 */ /* 0x0009e40000000c00 */
        /* <DEDUP_REMOVED lines=37> */
.L_x_884:
[----:B------:R-:W-:Y:S05]  /*3040*/  BSYNC B0 ;  /* 0x0000000000007941 */ /* 0x000fea0003800000 */
.L_x_883:
        /* <DEDUP_REMOVED lines=14> */
[C---:B------:R-:W-:Y:S01]  /*3130*/  @!P4 LEA R6, P5, R8.reuse, c[0x0][0x170], 0x1 ;  /* 0x00005c000806ca11 */ /* 0x040fe200078a08ff */
[----:B------:R2:W-:Y:S01]  /*3140*/  @P4 STS.128 [R0+0x10000], RZ ;  /* 0x010000ff00004388 */ /* 0x0005e20000000c00 */
[----:B------:R-:W-:Y:S01]  /*3150*/  @!P3 LEA R4, P2, R8, c[0x0][0x170], 0x1 ;  /* 0x00005c000804ba11 */ /* 0x000fe200078408ff */
[----:B------:R-:W-:-:S05]  /*3160*/  IMAD.IADD R3, R9, 0x1, R3 ;  /* 0x0000000109037824 */ /* 0x000fca00078e0203 */
        /* <DEDUP_REMOVED lines=19> */
.L_x_886:
[----:B------:R-:W-:Y:S05]  /*32a0*/  BSYNC B0 ;  /* 0x0000000000007941 */ /* 0x000fea0003800000 */
.L_x_885:
[----:B------:R-:W-:Y:S01]  /*32b0*/  IADD3 R3, R183, 0x1800, RZ ;  /* 0x00001800b7037810 */ /* 0x000fe20007ffe0ff */
[----:B------:R-:W0:Y:S01]  /*32c0*/  LDGDEPBAR ;  /* 0x00000000000079af */ /* 0x000e220000000000 */
[----:B-1234-:R-:W-:Y:S01]  /*32d0*/  IADD3 R0, R181, 0x1800, RZ ;  /* 0x00001800b5007810 */ /* 0x01efe20007ffe0ff */
[----:B------:R-:W-:Y:S01]  /*32e0*/  IMAD.SHL.U32 R175, R183, 0x2, RZ ;  /* 0x00000002b7af7824 */ /* 0x000fe200078e00ff */
[----:B------:R-:W-:Y:S01]  /*32f0*/  SEL R3, R3, R183, !P0 ;  /* 0x000000b703037207 */ /* 0x000fe20004000000 */
[----:B------:R-:W-:Y:S01]  /*3300*/  UIADD3 UR8, UR23, 0x80, URZ ;  /* 0x0000008017087890 */ /* 0x000fe2000fffe03f */
[----:B------:R-:W-:Y:S01]  /*3310*/  SEL R0, R0, R181, !P0 ;  /* 0x000000b500007207 */ /* 0x000fe20004000000 */
[----:B------:R-:W-:Y:S01]  /*3320*/  IMAD.MOV.U32 R212, RZ, RZ, R184 ;  /* 0x000000ffffd47224 */ /* 0x000fe200078e00b8 */
[----:B------:R-:W-:Y:S01]  /*3330*/  SHF.L.U64.HI R4, R21, 0x2, R19 ;  /* 0x0000000215047819 */ /* 0x000fe20000010213 */
[----:B------:R-:W-:Y:S01]  /*3340*/  IMAD.SHL.U32 R174, R3, 0x2, RZ ;  /* 0x0000000203ae7824 */ /* 0x000fe200078e00ff */
[----:B------:R-:W-:Y:S01]  /*3350*/  SHF.L.U32 R3, R0, 0x1, RZ ;  /* 0x0000000100037819 */ /* 0x000fe200000006ff */
[----:B------:R-:W-:Y:S01]  /*3360*/  IMAD.MOV.U32 R0, RZ, RZ, c[0x0][0x22c] ;  /* 0x00008b00ff007624 */ /* 0x000fe200078e00ff */
[----:B------:R-:W-:Y:S01]  /*3370*/  CS2R R126, SRZ ;  /* 0x00000000007e7805 */ /* 0x000fe2000001ff00 */
[----:B------:R1:W-:Y:S01]  /*3380*/  STL [R1], R4 ;  /* 0x0000000401007387 */ /* 0x0003e20000100800 */
[----:B------:R-:W-:Y:S01]  /*3390*/  CS2R R124, SRZ ;  /* 0x00000000007c7805 */ /* 0x000fe2000001ff00 */
[----:B------:R-:W-:Y:S01]  /*33a0*/  IMAD R0, R0, c[0x0][0x1c0], RZ ;  /* 0x0000700000007a24 */ /* 0x000fe200078e02ff */
[----:B------:R-:W-:Y:S01]  /*33b0*/  CS2R R130, SRZ ;  /* 0x0000000000827805 */ /* 0x000fe2000001ff00 */
[----:B------:R-:W-:Y:S01]  /*33c0*/  CS2R R128, SRZ ;  /* 0x0000000000807805 */ /* 0x000fe2000001ff00 */
[----:B------:R-:W-:Y:S01]  /*33d0*/  CS2R R122, SRZ ;  /* 0x00000000007a7805 */ /* 0x000fe2000001ff00 */
[C---:B------:R-:W-:Y:S01]  /*33e0*/  IMAD.SHL.U32 R5, R0.reuse, 0x10, RZ ;  /* 0x0000001000057824 */ /* 0x040fe200078e00ff */
[----:B------:R-:W-:Y:S01]  /*33f0*/  CS2R R120, SRZ ;  /* 0x0000000000787805 */ /* 0x000fe2000001ff00 */
[----:B------:R-:W-:Y:S01]  /*3400*/  IMAD.SHL.U32 R241, R0, 0x8, RZ ;  /* 0x0000000800f17824 */ /* 0x000fe200078e00ff */
[----:B------:R-:W-:Y:S01]  /*3410*/  CS2R R118, SRZ ;  /* 0x0000000000767805 */ /* 0x000fe2000001ff00 */
[----:B------:R-:W-:Y:S01]  /*3420*/  CS2R R116, SRZ ;  /* 0x0000000000747805 */ /* 0x000fe2000001ff00 */
[----:B------:R-:W-:Y:S01]  /*3430*/  IADD3 R0, R5, 0x40, RZ ;  /* 0x0000004005007810 */ /* 0x000fe20007ffe0ff */
[----:B------:R-:W-:Y:S01]  /*3440*/  CS2R R110, SRZ ;  /* 0x00000000006e7805 */ /* 0x000fe2000001ff00 */
[----:B------:R-:W-:Y:S01]  /*3450*/  CS2R R108, SRZ ;  /* 0x00000000006c7805 */ /* 0x000fe2000001ff00 */
[----:B------:R-:W-:Y:S01]  /*3460*/  CS2R R114, SRZ ;  /* 0x0000000000727805 */ /* 0x000fe2000001ff00 */
[----:B------:R-:W-:Y:S01]  /*3470*/  CS2R R112, SRZ ;  /* 0x0000000000707805 */ /* 0x000fe2000001ff00 */
[----:B------:R-:W-:Y:S01]  /*3480*/  IMAD.IADD R0, R241, 0x1, R0 ;  /* 0x00000001f1007824 */ /* 0x000fe200078e0200 */
        /* <DEDUP_REMOVED lines=9> */
[----:B------:R-:W-:Y:S01]  /*3520*/  CS2R R90, SRZ ;  /* 0x00000000005a7805 */ /* 0x000fe2000001ff00 */
[----:B------:R-:W-:Y:S01]  /*3530*/  CS2R R88, SRZ ;  /* 0x0000000000587805 */ /* 0x000fe2000001ff00 */
[----:B------:R-:W-:Y:S01]  /*3540*/  CS2R R86, SRZ ;  /* 0x0000000000567805 */ /* 0x000fe2000001ff00 */
[C---:B------:R-:W-:Y:S01]  /*3550*/  IADD3 R4, R241.reuse, R4, RZ ;  /* 0x00000004f1047210 */ /* 0x040fe20007ffe0ff */
[----:B------:R-:W-:Y:S01]  /*3560*/  CS2R R84, SRZ ;  /* 0x0000000000547805 */ /* 0x000fe2000001ff00 */
[----:B------:R-:W-:Y:S01]  /*3570*/  CS2R R78, SRZ ;  /* 0x00000000004e7805 */ /* 0x000fe2000001ff00 */
[----:B------:R-:W-:Y:S01]  /*3580*/  CS2R R76, SRZ ;  /* 0x00000000004c7805 */ /* 0x000fe2000001ff00 */
[C---:B------:R-:W-:Y:S01]  /*3590*/  IADD3 R5, R241.reuse, R4, RZ ;  /* 0x00000004f1057210 */ /* 0x040fe20007ffe0ff */
[C---:B------:R-:W-:Y:S01]  /*35a0*/  IMAD.IADD R4, R241.reuse, 0x1, R0 ;  /* 0x00000001f1047824 */ /* 0x040fe200078e0200 */
[----:B------:R-:W-:Y:S01]  /*35b0*/  CS2R R82, SRZ ;  /* 0x0000000000527805 */ /* 0x000fe2000001ff00 */
[----:B------:R-:W-:Y:S01]  /*35c0*/  CS2R R80, SRZ ;  /* 0x0000000000507805 */ /* 0x000fe2000001ff00 */
[----:B------:R-:W-:Y:S01]  /*35d0*/  CS2R R74, SRZ ;  /* 0x00000000004a7805 */ /* 0x000fe2000001ff00 */
[C---:B------:R-:W-:Y:S01]  /*35e0*/  IMAD.IADD R247, R241.reuse, 0x1, R5 ;  /* 0x00000001f1f77824 */ /* 0x040fe200078e0205 */
[C---:B------:R-:W-:Y:S01]  /*35f0*/  IADD3 R245, R241.reuse, R4, RZ ;  /* 0x00000004f1f57210 */ /* 0x040fe20007ffe0ff */
[----:B------:R-:W-:Y:S01]  /*3600*/  CS2R R72, SRZ ;  /* 0x0000000000487805 */ /* 0x000fe2000001ff00 */
[----:B------:R-:W-:Y:S01]  /*3610*/  CS2R R70, SRZ ;  /* 0x0000000000467805 */ /* 0x000fe2000001ff00 */
[C---:B------:R-:W-:Y:S01]  /*3620*/  IMAD.IADD R246, R241.reuse, 0x1, R247 ;  /* 0x00000001f1f67824 */ /* 0x040fe200078e02f7 */
[----:B------:R-:W-:Y:S01]  /*3630*/  IADD3 R244, R241, R245, RZ ;  /* 0x000000f5f1f47210 */ /* 0x000fe20007ffe0ff */
        /* <DEDUP_REMOVED lines=17> */
[----:B------:R-:W-:Y:S01]  /*3750*/  SHF.L.U32 R252, R21, 0x2, RZ ;  /* 0x0000000215fc7819 */ /* 0x000fe200000006ff */
[----:B------:R-:W-:Y:S01]  /*3760*/  IMAD.IADD R176, R175, 0x1, R182 ;  /* 0x00000001afb07824 */ /* 0x000fe200078e02b6 */
[C---:B------:R-:W-:Y:S01]  /*3770*/  IADD3 R242, R216.reuse, 0x20, RZ ;  /* 0x00000020d8f27810 */ /* 0x040fe20007ffe0ff */
[C---:B------:R-:W-:Y:S01]  /*3780*/  IMAD.IADD R249, R241.reuse, 0x1, R246 ;  /* 0x00000001f1f97824 */ /* 0x040fe200078e02f6 */
[----:B------:R-:W-:Y:S01]  /*3790*/  IADD3 R243, R216, 0x40, RZ ;  /* 0x00000040d8f37810 */ /* 0x000fe20007ffe0ff */
[----:B------:R-:W-:Y:S01]  /*37a0*/  UISETP.GE.AND UP0, UPT, UR8, UR6, UPT ;  /* 0x000000060800728c */ /* 0x000fe2000bf06270 */
[----:B------:R-:W-:-:S02]  /*37b0*/  IADD3 R248, R241, R244, RZ ;  /* 0x000000f4f1f87210 */ /* 0x000fc40007ffe0ff */
.L_x_889:
        /* <DEDUP_REMOVED lines=75> */
[----:B------:R-:W-:Y:S01]  /*3c70*/  HMMA.16816.F32 R32, R144, R154, R32 ;  /* 0x0000009a9020723c */ /* 0x000fe20000001820 */
[----:B------:R-:W2:Y:S07]  /*3c80*/  LDL R144, [R1] ;  /* 0x0000000001907983 */ /* 0x000eae0000100800 */
        /* <DEDUP_REMOVED lines=10> */
[----:B------:R-:W3:Y:S01]  /*3d30*/  MUFU.TANH R164, R5 ;  /* 0x0000000500a47308 */ /* 0x000ee20000002400 */
        /* <DEDUP_REMOVED lines=11> */
[----:B------:R-:W4:Y:S01]  /*3df0*/  MUFU.TANH R198, R6 ;  /* 0x0000000600c67308 */ /* 0x000f220000002400 */
[----:B------:R-:W-:Y:S09]  /*3e00*/  FMUL.FTZ R8, R8, c[0x0][0x2ec] ;  /* 0x0000bb0008087a20 */ /* 0x000ff20000410000 */
[----:B------:R1:W-:Y:S10]  /*3e10*/  MUFU.TANH R211, R8 ;  /* 0x0000000800d37308 */ /* 0x0003f40000002400 */
[----:B------:R3:W-:Y:S10]  /*3e20*/  MUFU.TANH R197, R7 ;  /* 0x0000000700c57308 */ /* 0x0007f40000002400 */
[----:B------:R4:W-:Y:S01]  /*3e30*/  MUFU.TANH R210, R9 ;  /* 0x0000000900d27308 */ /* 0x0009e20000002400 */
[----:B-1----:R-:W-:Y:S05]  /*3e40*/  FMUL.FTZ R8, R239, 1.4426950216293334961 ;  /* 0x3fb8aa3bef087820 */ /* 0x002fea0000410000 */
[----:B------:R-:W-:Y:S04]  /*3e50*/  FSEL R8, R8, RZ, P2 ;  /* 0x000000ff08087208 */ /* 0x000fe80001000000 */
[----:B------:R1:W-:Y:S01]  /*3e60*/  MUFU.TANH R219, R11 ;  /* 0x0000000b00db7308 */ /* 0x0003e20000002400 */
[----:B------:R-:W-:Y:S01]  /*3e70*/  FSETP.NEU.FTZ.AND P2, PT, R240, -INF , PT ;  /* 0xff800000f000780b */ /* 0x000fe20003f5d000 */
[----:B---3--:R-:W3:Y:S08]  /*3e80*/  LDSM.16.M88.4 R4, [R172+0xd400] ;  /* 0x00d40000ac04783b */ /* 0x008ef00000000200 */
[----:B------:R-:W-:Y:S01]  /*3e90*/  MUFU.TANH R208, R12 ;  /* 0x0000000c00d07308 */ /* 0x000fe20000002400 */
[----:B----4-:R-:W-:Y:S04]  /*3ea0*/  MOV R9, UR18 ;  /* 0x0000001200097c02 */ /* 0x010fe80008000f00 */
[----:B------:R-:W-:Y:S05]  /*3eb0*/  @P1 LEA R9, R9, R195, 0x7 ;  /* 0x000000c309091211 */ /* 0x000fea00078e38ff */
[----:B------:R-:W-:Y:S01]  /*3ec0*/  MUFU.TANH R206, R13 ;  /* 0x0000000d00ce7308 */ /* 0x000fe20000002400 */
[----:B------:R-:W-:Y:S02]  /*3ed0*/  PLOP3.LUT P1, PT, PT, PT, UP0, 0x80, 0x0 ;  /* 0x000000000000781c */ /* 0x000fe40003f2f008 */
[C---:B------:R-:W-:Y:S01]  /*3ee0*/  @P3 ISETP.GE.AND P3, PT, R9.reuse, UR6, PT ;  /* 0x0000000609003c0c */ /* 0x040fe2000bf66270 */
[----:B-1----:R-:W-:Y:S01]  /*3ef0*/  FMUL.FTZ R11, R238, 1.4426950216293334961 ;  /* 0x3fb8aa3bee0b7820 */ /* 0x002fe20000410000 */
[----:B------:R-:W-:Y:S02]  /*3f00*/  @P0 IADD3 R0, R9, 0x1, RZ ;  /* 0x0000000109000810 */ /* 0x000fe40007ffe0ff */
[----:B------:R-:W-:Y:S02]  /*3f10*/  PLOP3.LUT P0, PT, PT, PT, UP0, 0x80, 0x0 ;  /* 0x000000000000781c */ /* 0x000fe40003f0f008 */
[----:B------:R-:W-:Y:S01]  /*3f20*/  @P4 ISETP.GE.AND P4, PT, R0, UR6, PT ;  /* 0x0000000600004c0c */ /* 0x000fe2000bf86270 */
[----:B------:R-:W1:Y:S01]  /*3f30*/  MUFU.TANH R215, R14 ;  /* 0x0000000e00d77308 */ /* 0x000e620000002400 */
[----:B------:R-:W-:Y:S05]  /*3f40*/  MOV R0, R148 ;  /* 0x0000009400007202 */ /* 0x000fea0000000f00 */
[----:B------:R-:W-:Y:S02]  /*3f50*/  @P1 FSEL R0, R148, -INF , !P3 ;  /* 0xff80000094001808 */ /* 0x000fe40005800000 */
[----:B------:R-:W-:Y:S02]  /*3f60*/  PLOP3.LUT P1, PT, PT, PT, UP0, 0x80, 0x0 ;  /* 0x000000000000781c */ /* 0x000fe40003f2f008 */
[----:B------:R-:W4:Y:S01]  /*3f70*/  MUFU.TANH R214, R15 ;  /* 0x0000000f00d67308 */ /* 0x000f220000002400 */
[--C-:B------:R-:W-:Y:S01]  /*3f80*/  FFMA.FTZ R10, R0, c[0x0][0x23c], -R8.reuse ;  /* 0x00008f00000a7a23 */ /* 0x100fe20000010808 */
[----:B------:R-:W-:Y:S01]  /*3f90*/  MOV R0, R164 ;  /* 0x000000a400007202 */ /* 0x000fe20000000f00 */
[-C--:B---3--:R-:W-:Y:S03]  /*3fa0*/  HMMA.16816.F32 R20, R156, R4.reuse, R20 ;  /* 0x000000049c14723c */ /* 0x088fe60000001814 */
[----:B------:R-:W-:Y:S02]  /*3fb0*/  @P0 FSEL R0, R164, -INF , !P4 ;  /* 0xff800000a4000808 */ /* 0x000fe40006000000 */
[----:B------:R-:W-:Y:S02]  /*3fc0*/  PLOP3.LUT P0, PT, PT, PT, UP0, 0x80, 0x0 ;  /* 0x000000000000781c */ /* 0x000fe40003f0f008 */
[----:B------:R-:W-:Y:S01]  /*3fd0*/  MUFU.EX2 R201, R10 ;  /* 0x0000000a00c97308 */ /* 0x000fe20000000800 */
[C---:B------:R-:W-:Y:S07]  /*3fe0*/  HMMA.16816.F32 R24, R136.reuse, R4, R24 ;  /* 0x000000048818723c */ /* 0x040fee0000001818 */
[----:B------:R-:W-:Y:S02]  /*3ff0*/  FFMA.FTZ R4, R0, c[0x0][0x23c], -R8 ;  /* 0x00008f0000047a23 */ /* 0x000fe40000010808 */
[----:B------:R-:W3:Y:S01]  /*4000*/  MUFU.TANH R154, R16 ;  /* 0x00000010009a7308 */ /* 0x000ee20000002400 */
[-C--:B------:R-:W-:Y:S03]  /*4010*/  HMMA.16816.F32 R28, R136, R6.reuse, R28 ;  /* 0x00000006881c723c */ /* 0x080fe6000000181c */
[----:B------:R-:W-:Y:S01]  /*4020*/  FMUL.FTZ R5, R240, 1.4426950216293334961 ;  /* 0x3fb8aa3bf0057820 */ /* 0x000fe20000410000 */
[----:B------:R-:W-:Y:S02]  /*4030*/  MOV R0, R198 ;  /* 0x000000c600007202 */ /* 0x000fe40000000f00 */
        /* <DEDUP_REMOVED lines=9> */
[----:B-1----:R-:W-:Y:S01]  /*40d0*/  MOV R6, R215 ;  /* 0x000000d700067202 */ /* 0x002fe20000000f00 */
[----:B------:R-:W-:Y:S02]  /*40e0*/  FMUL.FTZ R23, R23, c[0x0][0x2ec] ;  /* 0x0000bb0017177a20 */ /* 0x000fe40000410000 */
[----:B------:R-:W1:Y:S01]  /*40f0*/  MUFU.TANH R153, R17 ;  /* 0x0000001100997308 */ /* 0x000e620000002400 */
        /* <DEDUP_REMOVED lines=71> */
[----:B------:R-:W-:Y:S02]  /*4570*/  @P4 IADD3 R10, R9, 0x10, RZ ;  /* 0x00000010090a4810 */ /* 0x000fe40007ffe0ff */
        /* <DEDUP_REMOVED lines=17> */
[----:B------:R-:W2:Y:S01]  /*4690*/  MUFU.TANH R152, R34 ;  /* 0x0000002200987308 */ /* 0x000ea20000002400 */
[----:B-1----:R-:W-:Y:S02]  /*46a0*/  MOV R6, R154 ;  /* 0x0000009a00067202 */ /* 0x002fe40000000f00 */
[----:B------:R-:W-:Y:S02]  /*46b0*/  @P0 FSEL R6, R154, -INF , !P6 ;  /* 0xff8000009a060808 */ /* 0x000fe40007000000 */
[----:B------:R-:W-:Y:S05]  /*46c0*/  PLOP3.LUT P0, PT, PT, PT, UP0, 0x80, 0x0 ;  /* 0x000000000000781c */ /* 0x000fea0003f0f008 */
[----:B------:R-:W-:Y:S01]  /*46d0*/  MUFU.TANH R151, R35 ;  /* 0x0000002300977308 */ /* 0x000fe20000002400 */
[--C-:B------:R-:W-:Y:S01]  /*46e0*/  FFMA.FTZ R7, R6, c[0x0][0x23c], -R8.reuse ;  /* 0x00008f0006077a23 */ /* 0x100fe20000010808 */
[----:B------:R-:W-:Y:S02]  /*46f0*/  MOV R6, R153 ;  /* 0x0000009900067202 */ /* 0x000fe40000000f00 */
        /* <DEDUP_REMOVED lines=11> */
[----:B------:R-:W3:Y:S04]  /*47b0*/  MUFU.EX2 R228, R11 ;  /* 0x0000000b00e47308 */ /* 0x000ee80000000800 */
[----:B------:R-:W-:Y:S01]  /*47c0*/  @P6 ISETP.GE.AND P6, PT, R10, UR6, PT ;  /* 0x000000060a006c0c */ /* 0x000fe2000bfc6270 */
[--C-:B-1----:R-:W-:Y:S01]  /*47d0*/  FFMA.FTZ R7, R6, c[0x0][0x23c], -R5.reuse ;  /* 0x00008f0006077a23 */ /* 0x102fe20000010805 */
[----:B--2---:R-:W-:Y:S02]  /*47e0*/  MOV R6, R166 ;  /* 0x000000a600067202 */ /* 0x004fe40000000f00 */
        /* <DEDUP_REMOVED lines=10> */
[----:B------:R1:W2:Y:S01]  /*4890*/  MUFU.EX2 R204, R7 ;  /* 0x0000000700cc7308 */ /* 0x0002a20000000800 */
        /* <DEDUP_REMOVED lines=19> */
[----:B------:R1:W3:Y:S01]  /*49d0*/  MUFU.EX2 R202, R7 ;  /* 0x0000000700ca7308 */ /* 0x0002e20000000800 */
        /* <DEDUP_REMOVED lines=170> */
[----:B------:R2:W3:Y:S03]  /*5480*/  LDG.E R5, [R146.64+0x20] ;  /* 0x0000200492057981 */ /* 0x0004e6000c1e1900 */
[----:B------:R-:W-:Y:S04]  /*5490*/  FMUL.FTZ R4, R201, R4 ;  /* 0x00000004c9047220 */ /* 0x000fe80000410000 */
[----:B------:R-:W-:Y:S02]  /*54a0*/  FMUL.FTZ R148, R4, R0 ;  /* 0x0000000004947220 */ /* 0x000fe40000410000 */
[----:B------:R2:W4:Y:S04]  /*54b0*/  LDG.E R4, [R146.64+0x80] ;  /* 0x0000800492047981 */ /* 0x000528000c1e1900 */
[----:B------:R2:W4:Y:S02]  /*54c0*/  LDG.E R0, [R146.64+0xa0] ;  /* 0x0000a00492007981 */ /* 0x000524000c1e1900 */
        /* <DEDUP_REMOVED lines=9> */
[----:B--2---:R-:W-:Y:S01]  /*5560*/  FMUL.FTZ R146, R145, R132 ;  /* 0x0000008491927220 */ /* 0x004fe20000410000 */
[----:B------:R-:W-:Y:S04]  /*5570*/  HMMA.16816.F32 R32, R140, R134, R32 ;  /* 0x000000868c20723c */ /* 0x000fe80000001820 */
[----:B------:R-:W-:Y:S02]  /*5580*/  FMUL.FTZ R132, R159, R17 ;  /* 0x000000119f847220 */ /* 0x000fe40000410000 */
[----:B------:R-:W-:Y:S02]  /*5590*/  FFMA.FTZ R17, -R154, R154, 1 ;  /* 0x3f8000009a117423 */ /* 0x000fe4000001019a */
[----:B------:R-:W-:Y:S04]  /*55a0*/  FFMA.FTZ R16, -R153, R153, 1 ;  /* 0x3f80000099107423 */ /* 0x000fe80000010199 */
[----:B------:R-:W-:Y:S02]  /*55b0*/  FADD.FTZ R20, -R144, R20 ;  /* 0x0000001490147221 */ /* 0x000fe40000010100 */
[----:B------:R-:W-:Y:S02]  /*55c0*/  FMUL.FTZ R17, R17, c[0x0][0x2ec] ;  /* 0x0000bb0011117a20 */ /* 0x000fe40000410000 */
[----:B------:R-:W-:Y:S02]  /*55d0*/  FMUL.FTZ R16, R16, c[0x0][0x2ec] ;  /* 0x0000bb0010107a20 */ /* 0x000fe40000410000 */
[----:B------:R-:W-:Y:S02]  /*55e0*/  FADD.FTZ R21, -R144, R21 ;  /* 0x0000001590157221 */ /* 0x000fe40000010100 */
[----:B------:R-:W-:Y:S02]  /*55f0*/  FMUL.FTZ R135, R158, R20 ;  /* 0x000000149e877220 */ /* 0x000fe40000410000 */
[----:B------:R-:W-:Y:S02]  /*5600*/  FMUL.FTZ R145, R133, R17 ;  /* 0x0000001185917220 */ /* 0x000fe40000410000 */
[C---:B------:R-:W-:Y:S02]  /*5610*/  FADD.FTZ R20, -R144.reuse, R32 ;  /* 0x0000002090147221 */ /* 0x040fe40000010100 */
[----:B------:R-:W-:Y:S02]  /*5620*/  FADD.FTZ R32, -R144, R33 ;  /* 0x0000002190207221 */ /* 0x000fe40000010100 */
        /* <DEDUP_REMOVED lines=9> */
[----:B------:R-:W-:Y:S02]  /*56c0*/  FFMA.FTZ R20, -R160, R160, 1 ;  /* 0x3f800000a0147423 */ /* 0x000fe400000101a0 */
[----:B------:R-:W-:Y:S02]  /*56d0*/  FMUL.FTZ R134, R157, R21 ;  /* 0x000000159d867220 */ /* 0x000fe40000410000 */
[----:B------:R-:W-:Y:S02]  /*56e0*/  FMUL.FTZ R20, R20, c[0x0][0x2ec] ;  /* 0x0000bb0014147a20 */ /* 0x000fe40000410000 */
[----:B------:R-:W-:Y:S02]  /*56f0*/  FFMA.FTZ R21, -R161, R161, 1 ;  /* 0x3f800000a1157423 */ /* 0x000fe400000101a1 */
[----:B------:R-:W-:Y:S02]  /*5700*/  FMUL.FTZ R142, R134, R20 ;  /* 0x00000014868e7220 */ /* 0x000fe40000410000 */
[----:B------:R-:W-:Y:S04]  /*5710*/  FMUL.FTZ R21, R21, c[0x0][0x2ec] ;  /* 0x0000bb0015157a20 */ /* 0x000fe80000410000 */
[----:B------:R-:W-:Y:S02]  /*5720*/  FMUL.FTZ R143, R135, R21 ;  /* 0x00000015878f7220 */ /* 0x000fe40000410000 */
[----:B------:R-:W-:Y:S04]  /*5730*/  FFMA.FTZ R21, -R199, R199, 1 ;  /* 0x3f800000c7157423 */ /* 0x000fe800000101c7 */
[----:B------:R-:W-:Y:S02]  /*5740*/  FMUL.FTZ R21, R21, c[0x0][0x2ec] ;  /* 0x0000bb0015157a20 */ /* 0x000fe40000410000 */
[C---:B---3--:R-:W-:Y:S02]  /*5750*/  FADD.FTZ R17, -R5.reuse, R6 ;  /* 0x0000000605117221 */ /* 0x048fe40000010100 */
        /* <DEDUP_REMOVED lines=15> */
[C---:B------:R-:W-:Y:S02]  /*5850*/  FADD.FTZ R20, -R5.reuse, R22 ;  /* 0x0000001605147221 */ /* 0x040fe40000010100 */
[----:B------:R-:W-:Y:S02]  /*5860*/  FADD.FTZ R19, -R5, R23 ;  /* 0x0000001705137221 */ /* 0x000fe40000010100 */
[----:B------:R-:W-:Y:S02]  /*5870*/  FMUL.FTZ R7, R7, c[0x0][0x2ec] ;  /* 0x0000bb0007077a20 */ /* 0x000fe40000410000 */
[----:B------:R-:W-:Y:S02]  /*5880*/  FMUL.FTZ R6, R6, c[0x0][0x2ec] ;  /* 0x0000bb0006067a20 */ /* 0x000fe40000410000 */
[C---:B------:R-:W-:Y:S02]  /*5890*/  FADD.FTZ R18, -R5.reuse, R34 ;  /* 0x0000002205127221 */ /* 0x040fe40000010100 */
[----:B------:R-:W-:Y:S02]  /*58a0*/  FADD.FTZ R35, -R5, R35 ;  /* 0x0000002305237221 */ /* 0x000fe40000010100 */
[----:B------:R-:W-:Y:S02]  /*58b0*/  FFMA.FTZ R5, -R151, R151, 1 ;  /* 0x3f80000097057423 */ /* 0x000fe40000010197 */
[----:B------:R-:W-:Y:S02]  /*58c0*/  FMUL.FTZ R137, R17, R7 ;  /* 0x0000000711897220 */ /* 0x000fe40000410000 */
[----:B------:R-:W-:Y:S02]  /*58d0*/  FMUL.FTZ R136, R16, R6 ;  /* 0x0000000610887220 */ /* 0x000fe40000410000 */
[----:B------:R-:W-:Y:S02]  /*58e0*/  FMUL.FTZ R17, R170, R35 ;  /* 0x00000023aa117220 */ /* 0x000fe40000410000 */
[----:B------:R-:W-:Y:S02]  /*58f0*/  FFMA.FTZ R6, -R152, R152, 1 ;  /* 0x3f80000098067423 */ /* 0x000fe40000010198 */
[----:B------:R-:W-:Y:S02]  /*5900*/  FMUL.FTZ R5, R5, c[0x0][0x2ec] ;  /* 0x0000bb0005057a20 */ /* 0x000fe40000410000 */
[----:B------:R-:W-:Y:S02]  /*5910*/  FMUL.FTZ R18, R171, R18 ;  /* 0x00000012ab127220 */ /* 0x000fe40000410000 */
[----:B------:R-:W-:Y:S02]  /*5920*/  FMUL.FTZ R6, R6, c[0x0][0x2ec] ;  /* 0x0000bb0006067a20 */ /* 0x000fe40000410000 */
[----:B------:R-:W-:Y:S02]  /*5930*/  FMUL.FTZ R132, R17, R5 ;  /* 0x0000000511847220 */ /* 0x000fe40000410000 */
[----:B----4-:R-:W-:Y:S02]  /*5940*/  FADD.FTZ R13, -R4, R13 ;  /* 0x0000000d040d7221 */ /* 0x010fe40000010100 */
[----:B------:R-:W-:Y:S02]  /*5950*/  FFMA.FTZ R5, -R206, R206, 1 ;  /* 0x3f800000ce057423 */ /* 0x000fe400000101ce */
[----:B------:R-:W-:Y:S02]  /*5960*/  FFMA.FTZ R7, -R167, R167, 1 ;  /* 0x3f800000a7077423 */ /* 0x000fe400000101a7 */
[----:B------:R-:W-:Y:S02]  /*5970*/  FMUL.FTZ R133, R18, R6 ;  /* 0x0000000612857220 */ /* 0x000fe40000410000 */
[----:B------:R-:W-:Y:S02]  /*5980*/  FADD.FTZ R12, -R4, R12 ;  /* 0x0000000c040c7221 */ /* 0x000fe40000010100 */
[----:B------:R-:W-:Y:S02]  /*5990*/  FMUL.FTZ R32, R224, R13 ;  /* 0x0000000de0207220 */ /* 0x000fe40000410000 */
[----:B------:R-:W-:Y:S02]  /*59a0*/  FFMA.FTZ R6, -R208, R208, 1 ;  /* 0x3f800000d0067423 */ /* 0x000fe400000101d0 */
[----:B------:R-:W-:Y:S02]  /*59b0*/  FMUL.FTZ R5, R5, c[0x0][0x2ec] ;  /* 0x0000bb0005057a20 */ /* 0x000fe40000410000 */
[----:B------:R-:W-:Y:S02]  /*59c0*/  FMUL.FTZ R19, R202, R19 ;  /* 0x00000013ca137220 */ /* 0x000fe40000410000 */
[----:B------:R-:W-:Y:S02]  /*59d0*/  FMUL.FTZ R7, R7, c[0x0][0x2ec] ;  /* 0x0000bb0007077a20 */ /* 0x000fe40000410000 */
[----:B------:R-:W-:Y:S02]  /*59e0*/  FMUL.FTZ R34, R228, R12 ;  /* 0x0000000ce4227220 */ /* 0x000fe40000410000 */
[----:B------:R-:W-:Y:S02]  /*59f0*/  FMUL.FTZ R6, R6, c[0x0][0x2ec] ;  /* 0x0000bb0006067a20 */ /* 0x000fe40000410000 */
[----:B------:R-:W-:Y:S02]  /*5a00*/  FMUL.FTZ R32, R32, R5 ;  /* 0x0000000520207220 */ /* 0x000fe40000410000 */
[C---:B------:R-:W-:Y:S02]  /*5a10*/  FADD.FTZ R5, -R4.reuse, R24 ;  /* 0x0000001804057221 */ /* 0x040fe40000010100 */
[----:B------:R-:W-:Y:S02]  /*5a20*/  FMUL.FTZ R134, R19, R7 ;  /* 0x0000000713867220 */ /* 0x000fe40000410000 */
[C---:B------:R-:W-:Y:S02]  /*5a30*/  FADD.FTZ R8, -R4.reuse, R8 ;  /* 0x0000000804087221 */ /* 0x040fe40000010100 */
[----:B------:R-:W-:Y:S02]  /*5a40*/  FADD.FTZ R9, -R4, R9 ;  /* 0x0000000904097221 */ /* 0x000fe40000010100 */
[----:B------:R-:W-:Y:S02]  /*5a50*/  FFMA.FTZ R7, -R210, R210, 1 ;  /* 0x3f800000d2077423 */ /* 0x000fe400000101d2 */
[----:B------:R-:W-:Y:S02]  /*5a60*/  FMUL.FTZ R34, R34, R6 ;  /* 0x0000000622227220 */ /* 0x000fe40000410000 */
[C---:B------:R-:W-:Y:S02]  /*5a70*/  FADD.FTZ R24, -R4.reuse, R25 ;  /* 0x0000001904187221 */ /* 0x040fe40000010100 */
[C---:B------:R-:W-:Y:S02]  /*5a80*/  FADD.FTZ R25, -R4.reuse, R28 ;  /* 0x0000001c04197221 */ /* 0x040fe40000010100 */
[----:B------:R-:W-:Y:S02]  /*5a90*/  FADD.FTZ R23, -R4, R29 ;  /* 0x0000001d04177221 */ /* 0x000fe40000010100 */
[----:B------:R-:W-:Y:S02]  /*5aa0*/  FMUL.FTZ R28, R222, R5 ;  /* 0x00000005de1c7220 */ /* 0x000fe40000410000 */
[----:B------:R-:W-:Y:S02]  /*5ab0*/  FFMA.FTZ R6, -R195, R195, 1 ;  /* 0x3f800000c3067423 */ /* 0x000fe400000101c3 */
[----:B------:R-:W-:Y:S02]  /*5ac0*/  FFMA.FTZ R5, -R165, R165, 1 ;  /* 0x3f800000a5057423 */ /* 0x000fe400000101a5 */
[----:B------:R-:W-:Y:S01]  /*5ad0*/  FFMA.FTZ R4, -R162, R162, 1 ;  /* 0x3f800000a2047423 */ /* 0x000fe200000101a2 */
[----:B------:R-:W-:Y:S01]  /*5ae0*/  MOV R162, R190 ;  /* 0x000000be00a27202 */ /* 0x000fe20000000f00 */
        /* <DEDUP_REMOVED lines=8> */
[----:B------:R-:W-:Y:S02]  /*5b70*/  FFMA.FTZ R16, -R169, R169, 1 ;  /* 0x3f800000a9107423 */ /* 0x000fe400000101a9 */
[----:B------:R-:W-:Y:S02]  /*5b80*/  FMUL.FTZ R33, R33, R7 ;  /* 0x0000000721217220 */ /* 0x000fe40000410000 */
[----:B------:R-:W-:Y:S02]  /*5b90*/  FFMA.FTZ R7, -R196, R196, 1 ;  /* 0x3f800000c4077423 */ /* 0x000fe400000101c4 */
[----:B------:R-:W-:Y:S02]  /*5ba0*/  FMUL.FTZ R24, R24, R6 ;  /* 0x0000000618187220 */ /* 0x000fe40000410000 */
[----:B------:R-:W-:Y:S02]  /*5bb0*/  FMUL.FTZ R25, R25, R5 ;  /* 0x0000000519197220 */ /* 0x000fe40000410000 */
[----:B------:R-:W-:Y:S02]  /*5bc0*/  FMUL.FTZ R23, R23, R4 ;  /* 0x0000000417177220 */ /* 0x000fe40000410000 */
[C---:B------:R-:W-:Y:S02]  /*5bd0*/  FADD.FTZ R4, -R0.reuse, R10 ;  /* 0x0000000a00047221 */ /* 0x040fe40000010100 */
[C---:B------:R-:W-:Y:S02]  /*5be0*/  FADD.FTZ R5, -R0.reuse, R11 ;  /* 0x0000000b00057221 */ /* 0x040fe40000010100 */
[----:B------:R-:W-:Y:S02]  /*5bf0*/  FADD.FTZ R6, -R0, R14 ;  /* 0x0000000e00067221 */ /* 0x000fe40000010100 */
[----:B------:R-:W-:Y:S02]  /*5c00*/  FFMA.FTZ R10, -R220, R220, 1 ;  /* 0x3f800000dc0a7423 */ /* 0x000fe400000101dc */
[----:B------:R-:W-:Y:S02]  /*5c10*/  FFMA.FTZ R13, -R219, R219, 1 ;  /* 0x3f800000db0d7423 */ /* 0x000fe400000101db */
[----:B------:R-:W-:Y:S02]  /*5c20*/  FFMA.FTZ R18, -R215, R215, 1 ;  /* 0x3f800000d7127423 */ /* 0x000fe400000101d7 */
[----:B------:R-:W-:Y:S02]  /*5c30*/  FMUL.FTZ R20, R203, R20 ;  /* 0x00000014cb147220 */ /* 0x000fe40000410000 */
[----:B------:R-:W-:Y:S02]  /*5c40*/  FMUL.FTZ R16, R16, c[0x0][0x2ec] ;  /* 0x0000bb0010107a20 */ /* 0x000fe40000410000 */
        /* <DEDUP_REMOVED lines=9> */
[----:B------:R-:W-:Y:S02]  /*5ce0*/  FFMA.FTZ R8, -R211, R211, 1 ;  /* 0x3f800000d3087423 */ /* 0x000fe400000101d3 */
        /* <DEDUP_REMOVED lines=13> */
[----:B------:R-:W-:Y:S02]  /*5dc0*/  FMUL.FTZ R8, R8, c[0x0][0x2ec] ;  /* 0x0000bb0008087a20 */ /* 0x000fe40000410000 */
        /* <DEDUP_REMOVED lines=64> */
.L_x_887:
[----:B------:R-:W-:Y:S01]  /*61d0*/  F2FP.PACK_AB R16, R146, R148 ;  /* 0x000000949210723e */ /* 0x000fe200000000ff */
[----:B------:R-:W2:Y:S01]  /*61e0*/  LDL R147, [R1+0x4] ;  /* 0x0000040001937983 */ /* 0x000ea20000100800 */
        /* <DEDUP_REMOVED lines=37> */
[----:B------:R-:W5:Y:S04]  /*6440*/  LDSM.16.MT88.4 R20, [R0+0x8000] ;  /* 0x008000000014783b */ /* 0x000f680000004200 */
[----:B------:R-:W-:Y:S04]  /*6450*/  LDSM.16.MT88.4 R24, [R2+0x19800] ;  /* 0x019800000218783b */ /* 0x000fe80000004200 */
[----:B------:R-:W4:Y:S04]  /*6460*/  LDSM.16.MT88.4 R28, [R0+0x6400] ;  /* 0x00640000001c783b */ /* 0x000f280000004200 */
[----:B------:R-:W4:Y:S04]  /*6470*/  LDSM.16.MT88.4 R32, [R2+0x1b800] ;  /* 0x01b800000220783b */ /* 0x000f280000004200 */
[----:B------:R-:W4:Y:S04]  /*6480*/  LDSM.16.MT88.4 R132, [R0+0x7400] ;  /* 0x007400000084783b */ /* 0x000f280000004200 */
        /* <DEDUP_REMOVED lines=23> */
[-C--:B------:R-:W-:Y:S08]  /*6600*/  HMMA.16816.F32 R52, R24, R132.reuse, R52 ;  /* 0x000000841834723c */ /* 0x080ff00000001834 */
[C---:B------:R-:W-:Y:S08]  /*6610*/  HMMA.16816.F32 R56, R32.reuse, R132, R56 ;  /* 0x000000842038723c */ /* 0x040ff00000001838 */
[-C--:B------:R-:W-:Y:S08]  /*6620*/  HMMA.16816.F32 R60, R32, R134.reuse, R60 ;  /* 0x00000086203c723c */ /* 0x080ff0000000183c */
[C---:B------:R-:W-:Y:S01]  /*6630*/  HMMA.16816.F32 R64, R24.reuse, R134, R64 ;  /* 0x000000861840723c */ /* 0x040fe20000001840 */
[----:B------:R-:W-:Y:S07]  /*6640*/  LDSM.16.MT88.4 R132, [R0+0x6c00] ;  /* 0x006c00000084783b */ /* 0x000fee0000004200 */
[-C--:B-1----:R-:W-:Y:S04]  /*6650*/  HMMA.16816.F32 R68, R24, R8.reuse, R68 ;  /* 0x000000081844723c */ /* 0x082fe80000001844 */
[----:B--2---:R-:W-:Y:S04]  /*6660*/  IMAD.SHL.U32 R160, R147, 0x2, RZ ;  /* 0x0000000293a07824 */ /* 0x004fe800078e00ff */
[C---:B------:R-:W-:Y:S08]  /*6670*/  HMMA.16816.F32 R72, R32.reuse, R8, R72 ;  /* 0x000000082048723c */ /* 0x040ff00000001848 */
[-C--:B------:R-:W-:Y:S01]  /*6680*/  HMMA.16816.F32 R76, R32, R10.reuse, R76 ;  /* 0x0000000a204c723c */ /* 0x080fe2000000184c */
[----:B------:R-:W1:Y:S07]  /*6690*/  LDSM.16.MT88.4 R32, [R2+0x1a800] ;  /* 0x01a800000220783b */ /* 0x000e6e0000004200 */
[----:B------:R-:W-:Y:S01]  /*66a0*/  HMMA.16816.F32 R80, R24, R10, R80 ;  /* 0x0000000a1850723c */ /* 0x000fe20000001850 */
[----:B------:R-:W2:Y:S04]  /*66b0*/  LDSM.16.MT88.4 R8, [R0+0x7c00] ;  /* 0x007c00000008783b */ /* 0x000ea80000004200 */
        /* <DEDUP_REMOVED lines=59> */
.L_x_888:
        /* <DEDUP_REMOVED lines=9> */
[----:B------:R-:W-:Y:S01]  /*6b00*/  IMAD.SHL.U32 R167, R167, 0x20, RZ ;  /* 0x00000020a7a77824 */ /* 0x000fe200078e00ff */
[----:B------:R-:W-:Y:S01]  /*6b10*/  UIADD3 UR8, UR7, -0x1, URZ ;  /* 0xffffffff07087890 */ /* 0x000fe2000fffe03f */
[----:B------:R-:W-:Y:S01]  /*6b20*/  IMAD R166, R166, 0x28, RZ ;  /* 0x00000028a6a67824 */ /* 0x000fe200078e02ff */
[----:B------:R-:W3:Y:S01]  /*6b30*/  LDSM.16.MT88.4 R28, [R0+0xd000] ;  /* 0x00d00000001c783b */ /* 0x000ee20000004200 */
[----:B------:R-:W-:Y:S03]  /*6b40*/  IMAD.MOV.U32 R161, RZ, RZ, c[0x0][0x22c] ;  /* 0x00008b00ffa17624 */ /* 0x000fe600078e00ff */
[----:B------:R-:W4:Y:S01]  /*6b50*/  LDL R165, [R1+0x8] ;  /* 0x0000080001a57983 */ /* 0x000f220000100800 */
[----:B------:R-:W-:Y:S03]  /*6b60*/  IMAD R161, R161, c[0x0][0x1c0], RZ ;  /* 0x00007000a1a17a24 */ /* 0x000fe600078e02ff */
[----:B------:R-:W-:Y:S01]  /*6b70*/  LDSM.16.M88.4 R32, [R178] ;  /* 0x00000000b220783b */ /* 0x000fe20000000200 */
[----:B------:R-:W-:Y:S03]  /*6b80*/  IMAD.U32 R161, R161, -0x40, RZ ;  /* 0xffffffc0a1a17824 */ /* 0x000fe600078e00ff */
[----:B------:R-:W4:Y:S02]  /*6b90*/  LDL R164, [R1+0xc] ;  /* 0x00000c0001a47983 */ /* 0x000f240000100800 */
[C---:B------:R-:W-:Y:S02]  /*6ba0*/  LEA R190, P1, R161.reuse, R162, 0x2 ;  /* 0x000000a2a1be7211 */ /* 0x040fe400078210ff */
[----:B------:R-:W3:Y:S02]  /*6bb0*/  LDSM.16.MT88.4 R132, [R0+0x9400] ;  /* 0x009400000084783b */ /* 0x000ee40000004200 */
[----:B------:R-:W-:Y:S01]  /*6bc0*/  LEA.HI.X.SX32 R189, R161, R163, 0x2, P1 ;  /* 0x000000a3a1bd7211 */ /* 0x000fe200008f16ff */
[----:B------:R-:W-:Y:S01]  /*6bd0*/  IMAD.MOV.U32 R161, RZ, RZ, c[0x0][0x22c] ;  /* 0x00008b00ffa17624 */ /* 0x000fe200078e00ff */
[----:B------:R-:W3:Y:S03]  /*6be0*/  LDSM.16.MT88.4 R136, [R0+0xb400] ;  /* 0x00b400000088783b */ /* 0x000ee60000004200 */
[----:B------:R-:W-:Y:S01]  /*6bf0*/  IMAD R161, R161, c[0x0][0x1c0], RZ ;  /* 0x00007000a1a17a24 */ /* 0x000fe200078e02ff */
[----:B------:R-:W3:Y:S03]  /*6c00*/  LDSM.16.MT88.4 R140, [R0+0xd400] ;  /* 0x00d40000008c783b */ /* 0x000ee60000004200 */
[----:B------:R-:W-:Y:S01]  /*6c10*/  IMAD.SHL.U32 R161, R161, 0x10, RZ ;  /* 0x00000010a1a17824 */ /* 0x000fe200078e00ff */
[----:B------:R-:W-:Y:S01]  /*6c20*/  LDSM.16.M88.4 R144, [R180] ;  /* 0x00000000b490783b */ /* 0x000fe20000000200 */
[C---:B-1----:R-:W-:Y:S03]  /*6c30*/  HMMA.16816.F32 R4, R24.reuse, R8, RZ ;  /* 0x000000081804723c */ /* 0x042fe600000018ff */
[----:B------:R-:W1:Y:S04]  /*6c40*/  LDSM.16.MT88.4 R148, [R0+0x9800] ;  /* 0x009800000094783b */ /* 0x000e680000004200 */
[----:B------:R-:W1:Y:S01]  /*6c50*/  LDSM.16.MT88.4 R152, [R0+0xb800] ;  /* 0x00b800000098783b */ /* 0x000e620000004200 */
[C---:B------:R-:W-:Y:S03]  /*6c60*/  HMMA.16816.F32 R8, R24.reuse, R10, RZ ;  /* 0x0000000a1808723c */ /* 0x040fe600000018ff */
[----:B------:R-:W-:Y:S05]  /*6c70*/  LDSM.16.MT88.4 R156, [R0+0xbc00] ;  /* 0x00bc0000009c783b */ /* 0x000fea0000004200 */
        /* <DEDUP_REMOVED lines=11> */
[C---:B------:R-:W-:Y:S08]  /*6d30*/  HMMA.16816.F32 R20, R32.reuse, R140, R20 ;  /* 0x0000008c2014723c */ /* 0x040ff00000001814 */
        /* <DEDUP_REMOVED lines=15> */
[----:B------:R-:W3:Y:S07]  /*6e30*/  LDSM.16.M88.4 R136, [R178+0x2000] ;  /* 0x00200000b288783b */ /* 0x000eee0000000200 */
[C---:B------:R-:W-:Y:S08]  /*6e40*/  HMMA.16816.F32 R12, R132.reuse, R156, R12 ;  /* 0x0000009c840c723c */ /* 0x040ff0000000180c */
[C---:B------:R-:W-:Y:S01]  /*6e50*/  HMMA.16816.F32 R16, R132.reuse, R158, R16 ;  /* 0x0000009e8410723c */ /* 0x040fe20000001810 */
[----:B------:R-:W2:Y:S07]  /*6e60*/  LDSM.16.MT88.4 R156, [R0+0xc400] ;  /* 0x00c40000009c783b */ /* 0x000eae0000004200 */
        /* <DEDUP_REMOVED lines=17> */
[C---:B------:R-:W-:Y:S08]  /*6f80*/  HMMA.16816.F32 R12, R136.reuse, R156, R12 ;  /* 0x0000009c880c723c */ /* 0x040ff0000000180c */
[C---:B------:R-:W-:Y:S01]  /*6f90*/  HMMA.16816.F32 R16, R136.reuse, R158, R16 ;  /* 0x0000009e8810723c */ /* 0x040fe20000001810 */
[----:B------:R-:W2:Y:S07]  /*6fa0*/  LDSM.16.MT88.4 R156, [R0+0xcc00] ;  /* 0x00cc0000009c783b */ /* 0x000eae0000004200 */
[C---:B------:R-:W-:Y:S08]  /*6fb0*/  HMMA.16816.F32 R20, R136.reuse, R32, R20 ;  /* 0x000000208814723c */ /* 0x040ff00000001814 */
[----:B------:R-:W-:Y:S01]  /*6fc0*/  HMMA.16816.F32 R24, R136, R34, R24 ;  /* 0x000000228818723c */ /* 0x000fe20000001818 */
[----:B------:R-:W3:Y:S07]  /*6fd0*/  LDSM.16.MT88.4 R32, [R0+0xec00] ;  /* 0x00ec00000020783b */ /* 0x000eee0000004200 */
[C---:B-1----:R-:W-:Y:S08]  /*6fe0*/  HMMA.16816.F32 R4, R132.reuse, R148, R4 ;  /* 0x000000948404723c */ /* 0x042ff00000001804 */
[C---:B------:R-:W-:Y:S08]  /*6ff0*/  HMMA.16816.F32 R8, R132.reuse, R150, R8 ;  /* 0x000000968408723c */ /* 0x040ff00000001808 */
[C---:B------:R-:W-:Y:S08]  /*7000*/  HMMA.16816.F32 R12, R132.reuse, R152, R12 ;  /* 0x00000098840c723c */ /* 0x040ff0000000180c */
[C---:B------:R-:W-:Y:S08]  /*7010*/  HMMA.16816.F32 R16, R132.reuse, R154, R16 ;  /* 0x0000009a8410723c */ /* 0x040ff00000001810 */
[C---:B--2---:R-:W-:Y:S07]  /*7020*/  HMMA.16816.F32 R20, R132.reuse, R28, R20 ;  /* 0x0000001c8414723c */ /* 0x044fee0000001814 */
[----:B------:R-:W-:Y:S01]  /*7030*/  IMAD.MOV.U32 R28, RZ, RZ, R190 ;  /* 0x000000ffff1c7224 */ /* 0x000fe200078e00be */
[----:B------:R-:W-:Y:S04]  /*7040*/  HMMA.16816.F32 R24, R132, R30, R24 ;  /* 0x0000001e8418723c */ /* 0x000fe80000001818 */
[----:B------:R-:W-:Y:S03]  /*7050*/  IMAD.MOV.U32 R29, RZ, RZ, R189 ;  /* 0x000000ffff1d7224 */ /* 0x000fe600078e00bd */
[----:B----4-:R-:W-:Y:S01]  /*7060*/  @P0 IADD3 R30, P2, R165, UR10, RZ ;  /* 0x0000000aa51e0c10 */ /* 0x010fe2000ff5e0ff */
[C---:B---3--:R-:W-:Y:S01]  /*7070*/  HMMA.16816.F32 R4, R140.reuse, R144, R4 ;  /* 0x000000908c04723c */ /* 0x048fe20000001804 */
        /* <DEDUP_REMOVED lines=8> */
[----:B------:R-:W-:Y:S02]  /*7100*/  IMAD R165, R165, 0x38, RZ ;  /* 0x00000038a5a57824 */ /* 0x000fe400078e02ff */
        /* <DEDUP_REMOVED lines=16> */
[CC--:B------:R-:W-:Y:S01]  /*7210*/  LEA R34, P0, R167.reuse, R28.reuse, 0x2 ;  /* 0x0000001ca7227211 */ /* 0x0c0fe200078010ff */
[----:B------:R3:W-:Y:S03]  /*7220*/  RED.E.ADD.F32.FTZ.RN.STRONG.GPU [R32.64], R5 ;  /* 0x000000052000798e */ /* 0x0007e6000c10e784 */
[-C--:B------:R-:W-:Y:S01]  /*7230*/  LEA.HI.X.SX32 R133, R164, R29.reuse, 0x2, P1 ;  /* 0x0000001da4857211 */ /* 0x080fe200008f16ff */
[----:B------:R-:W-:Y:S01]  /*7240*/  IMAD.MOV.U32 R164, RZ, RZ, c[0x0][0x22c] ;  /* 0x00008b00ffa47624 */ /* 0x000fe200078e00ff */
[----:B------:R4:W-:Y:S01]  /*7250*/  RED.E.ADD.F32.FTZ.RN.STRONG.GPU [R134.64], R6 ;  /* 0x000000068600798e */ /* 0x0009e2000c10e784 */
[-C--:B-1----:R-:W-:Y:S02]  /*7260*/  LEA R30, P2, R166, R28.reuse, 0x2 ;  /* 0x0000001ca61e7211 */ /* 0x082fe400078410ff */
[----:B------:R-:W-:Y:S01]  /*7270*/  IMAD R164, R164, c[0x0][0x1c0], RZ ;  /* 0x00007000a4a47a24 */ /* 0x000fe200078e02ff */
[-C--:B------:R-:W-:Y:S01]  /*7280*/  LEA.HI.X.SX32 R35, R167, R29.reuse, 0x2, P0 ;  /* 0x0000001da7237211 */ /* 0x080fe200000f16ff */
[----:B------:R1:W-:Y:S01]  /*7290*/  RED.E.ADD.F32.FTZ.RN.STRONG.GPU [R132.64], R7 ;  /* 0x000000078400798e */ /* 0x0003e2000c10e784 */
[-C--:B------:R-:W-:Y:S01]  /*72a0*/  LEA.HI.X.SX32 R31, R166, R29.reuse, 0x2, P2 ;  /* 0x0000001da61f7211 */ /* 0x080fe200010f16ff */
[----:B------:R-:W-:Y:S02]  /*72b0*/  IMAD R164, R164, 0x30, RZ ;  /* 0x00000030a4a47824 */ /* 0x000fe400078e02ff */
[----:B------:R1:W-:Y:S03]  /*72c0*/  RED.E.ADD.F32.FTZ.RN.STRONG.GPU [R34.64], R8 ;  /* 0x000000082200798e */ /* 0x0003e6000c10e784 */
[CC--:B--2---:R-:W-:Y:S01]  /*72d0*/  LEA R4, P1, R164.reuse, R28.reuse, 0x2 ;  /* 0x0000001ca4047211 */ /* 0x0c4fe200078210ff */
[----:B------:R2:W-:Y:S03]  /*72e0*/  RED.E.ADD.F32.FTZ.RN.STRONG.GPU [R30.64], R9 ;  /* 0x000000091e00798e */ /* 0x0005e6000c10e784 */
[-C--:B---3--:R-:W-:Y:S01]  /*72f0*/  LEA.HI.X.SX32 R5, R164, R29.reuse, 0x2, P1 ;  /* 0x0000001da4057211 */ /* 0x088fe200008f16ff */
[----:B------:R-:W-:Y:S04]  /*7300*/  IMAD.MOV.U32 R164, RZ, RZ, c[0x0][0x22c] ;  /* 0x00008b00ffa47624 */ /* 0x000fe800078e00ff */
[----:B------:R3:W-:Y:S01]  /*7310*/  RED.E.ADD.F32.FTZ.RN.STRONG.GPU [R4.64], R10 ;  /* 0x0000000a0400798e */ /* 0x0007e2000c10e784 */
[----:B------:R-:W-:Y:S01]  /*7320*/  IMAD R164, R164, c[0x0][0x1c0], RZ ;  /* 0x00007000a4a47a24 */ /* 0x000fe200078e02ff */
[CC--:B----4-:R-:W-:Y:S03]  /*7330*/  LEA R6, P0, R165.reuse, R28.reuse, 0x2 ;  /* 0x0000001ca5067211 */ /* 0x0d0fe600078010ff */
[----:B------:R-:W-:Y:S01]  /*7340*/  IMAD.SHL.U32 R164, R164, 0x10, RZ ;  /* 0x00000010a4a47824 */ /* 0x000fe200078e00ff */
[-C--:B-1----:R-:W-:Y:S02]  /*7350*/  LEA.HI.X.SX32 R7, R165, R29.reuse, 0x2, P0 ;  /* 0x0000001da5077211 */ /* 0x082fe400000f16ff */
[----:B------:R-:W-:Y:S02]  /*7360*/  IADD3 R132, R161, 0x40, RZ ;  /* 0x00000040a1847810 */ /* 0x000fe40007ffe0ff */
[C---:B------:R-:W-:Y:S01]  /*7370*/  IADD3 R137, R164.reuse, 0x20, RZ ;  /* 0x00000020a4897810 */ /* 0x040fe20007ffe0ff */
[----:B------:R1:W-:Y:S01]  /*7380*/  RED.E.ADD.F32.FTZ.RN.STRONG.GPU [R6.64], R11 ;  /* 0x0000000b0600798e */ /* 0x0003e2000c10e784 */
[C---:B------:R-:W-:Y:S01]  /*7390*/  IADD3 R136, R164.reuse, 0x20, RZ ;  /* 0x00000020a4887810 */ /* 0x040fe20007ffe0ff */
[----:B------:R-:W-:Y:S01]  /*73a0*/  IMAD.IADD R132, R241, 0x1, R132 ;  /* 0x00000001f1847824 */ /* 0x000fe200078e0284 */
[----:B------:R-:W-:Y:S01]  /*73b0*/  IADD3 R0, R164, 0x20, RZ ;  /* 0x00000020a4007810 */ /* 0x000fe20007ffe0ff */
[----:B------:R4:W-:Y:S01]  /*73c0*/  RED.E.ADD.F32.FTZ.RN.STRONG.GPU [R28.64+0x80], R12 ;  /* 0x0000800c1c00798e */ /* 0x0009e2000c10e784 */
[-C--:B------:R-:W-:Y:S01]  /*73d0*/  LEA R8, P2, R247, R28.reuse, 0x2 ;  /* 0x0000001cf7087211 */ /* 0x080fe200078410ff */
[----:B------:R-:W-:Y:S01]  /*73e0*/  IMAD.IADD R136, R241, 0x1, R136 ;  /* 0x00000001f1887824 */ /* 0x000fe200078e0288 */
[----:B------:R-:W-:Y:S01]  /*73f0*/  IADD3 R133, R161, 0x40, RZ ;  /* 0x00000040a1857810 */ /* 0x000fe20007ffe0ff */
[----:B------:R4:W-:Y:S01]  /*7400*/  RED.E.ADD.F32.FTZ.RN.STRONG.GPU [R32.64+0x80], R13 ;  /* 0x0000800d2000798e */ /* 0x0009e2000c10e784 */
[----:B------:R-:W-:Y:S01]  /*7410*/  IMAD.IADD R0, R241, 0x1, R0 ;  /* 0x00000001f1007824 */ /* 0x000fe200078e0200 */
[-C--:B--2---:R-:W-:Y:S02]  /*7420*/  LEA.HI.X.SX32 R9, R247, R29.reuse, 0x2, P2 ;  /* 0x0000001df7097211 */ /* 0x084fe400010f16ff */
[CC--:B------:R-:W-:Y:S01]  /*7430*/  LEA R30, P1, R136.reuse, R28.reuse, 0x2 ;  /* 0x0000001c881e7211 */ /* 0x0c0fe200078210ff */
[----:B------:R-:W-:Y:S01]  /*7440*/  IMAD.IADD R0, R241, 0x1, R0 ;  /* 0x00000001f1007824 */ /* 0x000fe200078e0200 */
[CC--:B---3--:R-:W-:Y:S02]  /*7450*/  LEA R4, P0, R137.reuse, R28.reuse, 0x2 ;  /* 0x0000001c89047211 */ /* 0x0c8fe400078010ff */
[-C--:B------:R-:W-:Y:S02]  /*7460*/  LEA.HI.X.SX32 R31, R136, R29.reuse, 0x2, P1 ;  /* 0x0000001d881f7211 */ /* 0x080fe400008f16ff */
[-C--:B------:R-:W-:Y:S02]  /*7470*/  LEA.HI.X.SX32 R5, R137, R29.reuse, 0x2, P0 ;  /* 0x0000001d89057211 */ /* 0x080fe400000f16ff */
[CC--:B------:R-:W-:Y:S01]  /*7480*/  LEA R10, P0, R0.reuse, R28.reuse, 0x2 ;  /* 0x0000001c000a7211 */ /* 0x0c0fe200078010ff */
[----:B------:R-:W-:Y:S04]  /*7490*/  LDSM.16.MT88.4 R136, [R2+0x18800] ;  /* 0x018800000288783b */ /* 0x000fe80000004200 */
[----:B------:R2:W-:Y:S01]  /*74a0*/  RED.E.ADD.F32.FTZ.RN.STRONG.GPU [R4.64], R14 ;  /* 0x0000000e0400798e */ /* 0x0005e2000c10e784 */
[-C--:B-1----:R-:W-:Y:S02]  /*74b0*/  LEA.HI.X.SX32 R11, R0, R29.reuse, 0x2, P0 ;  /* 0x0000001d000b7211 */ /* 0x082fe400000f16ff */
[CC--:B------:R-:W-:Y:S01]  /*74c0*/  LEA R6, P1, R246.reuse, R28.reuse, 0x2 ;  /* 0x0000001cf6067211 */ /* 0x0c0fe200078210ff */
[----:B------:R1:W-:Y:S01]  /*74d0*/  RED.E.ADD.F32.FTZ.RN.STRONG.GPU [R30.64], R15 ;  /* 0x0000000f1e00798e */ /* 0x0003e2000c10e784 */
[----:B------:R-:W-:Y:S02]  /*74e0*/  IADD3 R0, R161, 0x40, RZ ;  /* 0x00000040a1007810 */ /* 0x000fe40007ffe0ff */
[-C--:B------:R-:W-:Y:S01]  /*74f0*/  LEA.HI.X.SX32 R7, R246, R29.reuse, 0x2, P1 ;  /* 0x0000001df6077211 */ /* 0x080fe200008f16ff */
[----:B------:R3:W-:Y:S01]  /*7500*/  RED.E.ADD.F32.FTZ.RN.STRONG.GPU [R10.64], R16 ;  /* 0x000000100a00798e */ /* 0x0007e2000c10e784 */
[CC--:B----4-:R-:W-:Y:S01]  /*7510*/  LEA R12, P4, R132.reuse, R28.reuse, 0x2 ;  /* 0x0000001c840c7211 */ /* 0x0d0fe200078810ff */
[C---:B------:R-:W-:Y:S02]  /*7520*/  IMAD.IADD R0, R241.reuse, 0x1, R0 ;  /* 0x00000001f1007824 */ /* 0x040fe400078e0200 */
[----:B------:R4:W-:Y:S01]  /*7530*/  RED.E.ADD.F32.FTZ.RN.STRONG.GPU [R8.64], R17 ;  /* 0x000000110800798e */ /* 0x0009e2000c10e784 */
[-C--:B------:R-:W-:Y:S01]  /*7540*/  LEA.HI.X.SX32 R13, R132, R29.reuse, 0x2, P4 ;  /* 0x0000001d840d7211 */ /* 0x080fe200020f16ff */
[----:B------:R-:W-:Y:S02]  /*7550*/  IMAD.IADD R0, R241, 0x1, R0 ;  /* 0x00000001f1007824 */ /* 0x000fe400078e0200 */
[----:B------:R4:W-:Y:S01]  /*7560*/  RED.E.ADD.F32.FTZ.RN.STRONG.GPU [R6.64], R18 ;  /* 0x000000120600798e */ /* 0x0009e2000c10e784 */
[-C--:B--2---:R-:W-:Y:S02]  /*7570*/  LEA R4, P0, R249, R28.reuse, 0x2 ;  /* 0x0000001cf9047211 */ /* 0x084fe400078010ff */
[-C--:B------:R-:W-:Y:S02]  /*7580*/  LEA R14, P5, R133, R28.reuse, 0x2 ;  /* 0x0000001c850e7211 */ /* 0x080fe400078a10ff */
[-C--:B------:R-:W-:Y:S02]  /*7590*/  LEA.HI.X.SX32 R5, R249, R29.reuse, 0x2, P0 ;  /* 0x0000001df9057211 */ /* 0x080fe400000f16ff */
[-C--:B-1----:R-:W-:Y:S02]  /*75a0*/  LEA.HI.X.SX32 R15, R133, R29.reuse, 0x2, P5 ;  /* 0x0000001d850f7211 */ /* 0x082fe400028f16ff */
[CC--:B---3--:R-:W-:Y:S01]  /*75b0*/  LEA R10, P3, R0.reuse, R28.reuse, 0x2 ;  /* 0x0000001c000a7211 */ /* 0x0c8fe200078610ff */
[----:B------:R1:W-:Y:S01]  /*75c0*/  RED.E.ADD.F32.FTZ.RN.STRONG.GPU [R4.64], R19 ;  /* 0x000000130400798e */ /* 0x0003e2000c10e784 */
[CC--:B----4-:R-:W-:Y:S03]  /*75d0*/  LEA R8, P2, R245.reuse, R28.reuse, 0x2 ;  /* 0x0000001cf5087211 */ /* 0x0d0fe600078410ff */
        /* <DEDUP_REMOVED lines=9> */
[C---:B------:R-:W-:Y:S01]  /*7670*/  IADD3 R0, R3.reuse, -0x3000, RZ ;  /* 0xffffd00003007810 */ /* 0x040fe20007ffe0ff */
        /* <DEDUP_REMOVED lines=244> */
.L_x_890:
        /* <DEDUP_REMOVED lines=18> */
.L_x_891:
[----:B------:R-:W-:Y:S01]  /*86e0*/  BAR.SYNC.DEFER_BLOCKING 0x0 ;  /* 0x0000000000007b1d */ /* 0x000fe20000010000 */
[----:B------:R-:W-:Y:S01]  /*86f0*/  USHF.L.U32 UR7, UR18, 0x7, URZ ;  /* 0x0000000712077899 */ /* 0x000fe2000800063f */
[--C-:B-1----:R-:W-:Y:S01]  /*8700*/  SHF.R.S32.HI R7, RZ, 0x1f, R216.reuse ;  /* 0x0000001fff077819 */ /* 0x102fe200000114d8 */
[----:B------:R-:W-:Y:S01]  /*8710*/  IMAD.MOV.U32 R6, RZ, RZ, R216 ;  /* 0x000000ffff067224 */ /* 0x000fe200078e00d8 */
[----:B------:R-:W-:Y:S02]  /*8720*/  UIMAD UR6, UR18, -0x80, UR6 ;  /* 0xffffff80120678a4 */ /* 0x000fe4000f8e0206 */
        /* <DEDUP_REMOVED lines=14> */
[----:B------:R2:W4:Y:S01]  /*8810*/  LDS.128 R28, [R160+0xc000] ;  /* 0x00c00000a01c7984 */ /* 0x0005220000000c00 */
[----:B------:R-:W-:Y:S01]  /*8820*/  UIMAD UR8, UR38, UR9, UR8 ;  /* 0x00000009260872a4 */ /* 0x000fe2000f8e0208 */
[----:B-1----:R-:W-:Y:S02]  /*8830*/  SHF.R.S32.HI R0, RZ, 0x1f, R8 ;  /* 0x0000001fff007819 */ /* 0x002fe40000011408 */
[----:B------:R2:W1:Y:S02]  /*8840*/  LDS.128 R24, [R160+0xe000] ;  /* 0x00e00000a0187984 */ /* 0x0004640000000c00 */
[----:B------:R-:W-:Y:S01]  /*8850*/  LEA.HI R0, R0, R8, RZ, 0x2 ;  /* 0x0000000800007211 */ /* 0x000fe200078f10ff */
[----:B------:R-:W-:Y:S01]  /*8860*/  IMAD.U32 R8, RZ, RZ, UR38 ;  /* 0x00000026ff087e24 */ /* 0x000fe2000f8e00ff */
[----:B------:R2:W1:Y:S02]  /*8870*/  LDS.128 R44, [R160+0xf000] ;  /* 0x00f00000a02c7984 */ /* 0x0004640000000c00 */
[----:B------:R-:W-:Y:S01]  /*8880*/  SHF.R.S32.HI R0, RZ, 0x2, R0 ;  /* 0x00000002ff007819 */ /* 0x000fe20000011400 */
[----:B------:R-:W-:Y:S01]  /*8890*/  IMAD.WIDE.U32 R8, R8, c[0x0][0x3b8], R4 ;  /* 0x0000ee0008087a25 */ /* 0x000fe200078e0004 */
[----:B------:R2:W1:Y:S02]  /*88a0*/  LDS.128 R56, [R160+0x10000] ;  /* 0x01000000a0387984 */ /* 0x0004640000000c00 */
[----:B------:R-:W-:-:S02]  /*88b0*/  ISETP.GE.AND P4, PT, R0, UR6, PT ;  /* 0x0000000600007c0c */ /* 0x000fc4000bf86270 */
[----:B------:R2:W1:Y:S01]  /*88c0*/  LDS.128 R40, [R160+0x11000] ;  /* 0x01100000a0287984 */ /* 0x0004620000000c00 */
[----:B------:R-:W-:Y:S02]  /*88d0*/  IADD3 R20, R9, UR8, RZ ;  /* 0x0000000809147c10 */ /* 0x000fe4000fffe0ff */
[----:B------:R-:W-:Y:S01]  /*88e0*/  SHF.R.S32.HI R22, RZ, 0x1f, R0 ;  /* 0x0000001fff167819 */ /* 0x000fe20000011400 */
        /* <DEDUP_REMOVED lines=21> */
.L_x_893:
[----:B------:R-:W-:Y:S05]  /*8a40*/  BSYNC B0 ;  /* 0x0000000000007941 */ /* 0x000fea0003800000 */
.L_x_892:
[----:B------:R-:W-:Y:S01]  /*8a50*/  IADD3 R3, R0, 0x40, RZ ;  /* 0x0000004000037810 */ /* 0x000fe20007ffe0ff */
[----:B------:R-:W-:Y:S03]  /*8a60*/  BSSY B0, `(.L_x_894) ;  /* 0x0000013000007945 */ /* 0x000fe60003800000 */
[----:B------:R-:W-:-:S13]  /*8a70*/  ISETP.GE.AND P3, PT, R3, UR6, PT ;  /* 0x0000000603007c0c */ /* 0x000fda000bf66270 */
        /* <DEDUP_REMOVED lines=17> */
.L_x_895:
[----:B------:R-:W-:Y:S05]  /*8b90*/  BSYNC B0 ;  /* 0x0000000000007941 */ /* 0x000fea0003800000 */
.L_x_894:
        /* <DEDUP_REMOVED lines=15> */
[----:B---3--:R-:W-:Y:S01]  /*8c90*/  MOV R5, R3 ;  /* 0x0000000300057202 */ /* 0x008fe20000000f00 */
        /* <DEDUP_REMOVED lines=13> */
.L_x_897:
[----:B------:R-:W-:Y:S05]  /*8d70*/  BSYNC B0 ;  /* 0x0000000000007941 */ /* 0x000fea0003800000 */
.L_x_896:
        /* <DEDUP_REMOVED lines=18> */
.L_x_873:
        /* <DEDUP_REMOVED lines=20> */
.L_x_899:
        /* <DEDUP_REMOVED lines=18> */
.L_x_900:
[----:B------:R-:W1:Y:S01]  /*9100*/  S2R R7, SR_TID.X ;  /* 0x0000000000077919 */ /* 0x000e620000002100 */
[----:B------:R-:W-:Y:S01]  /*9110*/  USHF.L.U32 UR7, UR18, 0x7, URZ ;  /* 0x0000000712077899 */ /* 0x000fe2000800063f */
[----:B------:R-:W-:Y:S01]  /*9120*/  BSSY B0, `(.L_x_901) ;  /* 0x0000027000007945 */ /* 0x000fe20003800000 */
[----:B------:R-:W-:Y:S01]  /*9130*/  ULDC.64 UR8, c[0x0][0x3a0] ;  /* 0x0000e80000087ab9 */ /* 0x000fe20000000a00 */
[C---:B------:R-:W-:Y:S01]  /*9140*/  IADD3 R12, R216.reuse, 0x40, RZ ;  /* 0x00000040d80c7810 */ /* 0x040fe20007ffe0ff */
[----:B------:R-:W-:Y:S01]  /*9150*/  USHF.R.S32.HI UR10, URZ, 0x1f, UR7 ;  /* 0x0000001f3f0a7899 */ /* 0x000fe20008011407 */
[----:B------:R-:W-:Y:S01]  /*9160*/  IADD3 R11, R216, 0x20, RZ ;  /* 0x00000020d80b7810 */ /* 0x000fe20007ffe0ff */
        /* <DEDUP_REMOVED lines=9> */
[----:B-1----:R-:W-:-:S03]  /*9200*/  SHF.R.S32.HI R0, RZ, 0x1f, R7 ;  /* 0x0000001fff007819 */ /* 0x002fc60000011407 */
[----:B------:R-:W-:Y:S01]  /*9210*/  UIMAD UR8, UR38, UR9, UR8 ;  /* 0x00000009260872a4 */ /* 0x000fe2000f8e0208 */
        /* <DEDUP_REMOVED lines=23> */
.L_x_902:
[----:B------:R-:W-:Y:S05]  /*9390*/  BSYNC B0 ;  /* 0x0000000000007941 */ /* 0x000fea0003800000 */
.L_x_901:
[----:B------:R-:W-:Y:S01]  /*93a0*/  IADD3 R3, R0, 0x40, RZ ;  /* 0x0000004000037810 */ /* 0x000fe20007ffe0ff */
[----:B------:R-:W-:Y:S03]  /*93b0*/  BSSY B0, `(.L_x_903) ;  /* 0x0000012000007945 */ /* 0x000fe60003800000 */
[----:B------:R-:W-:-:S13]  /*93c0*/  ISETP.GE.AND P3, PT, R3, UR6, PT ;  /* 0x0000000603007c0c */ /* 0x000fda000bf66270 */
        /* <DEDUP_REMOVED lines=16> */
.L_x_904:
[----:B------:R-:W-:Y:S05]  /*94d0*/  BSYNC B0 ;  /* 0x0000000000007941 */ /* 0x000fea0003800000 */
.L_x_903:
        /* <DEDUP_REMOVED lines=29> */
.L_x_906:
[----:B------:R-:W-:Y:S05]  /*96b0*/  BSYNC B0 ;  /* 0x0000000000007941 */ /* 0x000fea0003800000 */
.L_x_905:
        /* <DEDUP_REMOVED lines=16> */
.L_x_898:
[----:B------:R-:W-:Y:S05]  /*97c0*/  BSYNC B1 ;  /* 0x0000000000017941 */ /* 0x000fea0003800000 */
.L_x_868:
        /* <DEDUP_REMOVED lines=11> */
.L_x_907:
[----:B------:R-:W-:Y:S05]  /*9880*/  EXIT ;  /* 0x000000000000794d */ /* 0x000fea0003800000 */
.L_x_909:
        /* <DEDUP_REMOVED lines=15> */
.L_x_1302:


//--------------------- .text._ZN5flash44flash_bwd_dq_dk_dv_loop_seqk_parallel_kernelI23Flash_bwd_kernel_traitsILi96ELi64ELi128ELi8ELi2ELi4ELi4ELb0ELb0EN7cutlass6half_tE19Flash_kernel_traitsILi96ELi64ELi128ELi8ES3_EELb1ELb0ELb1ELb0ELb0ELb0ELb0EEEvNS_16Flash_bwd_paramsE --------------------------
	.section	.text._ZN5flash44flash_bwd_dq_dk_dv_loop_seqk_parallel_kernelI23Flash_bwd_kernel_traitsILi96ELi64ELi128ELi8ELi2ELi4ELi4ELb0ELb0EN7cutlass6half_tE19Flash_kernel_traitsILi96ELi64ELi128ELi8ES3_EELb1ELb0ELb1ELb0ELb0ELb0ELb0EEEvNS_16Flash_bwd_paramsE,"ax",@progbits
	.sectioninfo	@"SHI_REGISTERS=255"
	.align	128
        .global         _ZN5flash44flash_bwd_dq_dk_dv_loop_seqk_parallel_kernelI23Flash_bwd_kernel_traitsILi96ELi64ELi128ELi8ELi2ELi4ELi4ELb0ELb0EN7cutlass6half_tE19Flash_kernel_traitsILi96ELi64ELi128ELi8ES3_EELb1ELb0ELb1ELb0ELb0ELb0ELb0EEEvNS_16Flash_bwd_paramsE
        .type           _ZN5flash44flash_bwd_dq_dk_dv_loop_seqk_parallel_kernelI23Flash_bwd_kernel_traitsILi96ELi64ELi128ELi8ELi2ELi4ELi4ELb0ELb0EN7cutlass6half_tE19Flash_kernel_traitsILi96ELi64ELi128ELi8ES3_EELb1ELb0ELb1ELb0ELb0ELb0ELb0EEEvNS_16Flash_bwd_paramsE,@function
        .size           _ZN5flash44flash_bwd_dq_dk_dv_loop_seqk_parallel_kernelI23Flash_bwd_kernel_traitsILi96ELi64ELi128ELi8ELi2ELi4ELi4ELb0ELb0EN7cutlass6half_tE19Flash_kernel_traitsILi96ELi64ELi128ELi8ES3_EELb1ELb0ELb1ELb0ELb0ELb0ELb0EEEvNS_16Flash_bwd_paramsE,(.L_x_1303 - _ZN5flash44flash_bwd_dq_dk_dv_loop_seqk_parallel_kernelI23Flash_bwd_kernel_traitsILi96ELi64ELi128ELi8ELi2ELi4ELi4ELb0ELb0EN7cutlass6half_tE19Flash_kernel_traitsILi96ELi64ELi128ELi8ES3_EELb1ELb0ELb1ELb0ELb0ELb0ELb0EEEvNS_16Flash_bwd_paramsE)
        .other          _ZN5flash44flash_bwd_dq_dk_dv_loop_seqk_parallel_kernelI23Flash_bwd_kernel_traitsILi96ELi64ELi128ELi8ELi2ELi4ELi4ELb0ELb0EN7cutlass6half_tE19Flash_kernel_traitsILi96ELi64ELi128ELi8ES3_EELb1ELb0ELb1ELb0ELb0ELb0ELb0EEEvNS_16Flash_bwd_paramsE,@"STO_CUDA_ENTRY STV_DEFAULT"
_ZN5flash44flash_bwd_dq_dk_dv_loop_seqk_parallel_kernelI23Flash_bwd_kernel_traitsILi96ELi64ELi128ELi8ELi2ELi4ELi4ELb0ELb0EN7cutlass6half_tE19Flash_kernel_traitsILi96ELi64ELi128ELi8ES3_EELb1ELb0ELb1ELb0ELb0ELb0ELb0EEEvNS_16Flash_bwd_paramsE:
.text._ZN5flash44flash_bwd_dq_dk_dv_loop_seqk_parallel_kernelI23Flash_bwd_kernel_traitsILi96ELi64ELi128ELi8ELi2ELi4ELi4ELb0ELb0EN7cutlass6half_tE19Flash_kernel_traitsILi96ELi64ELi128ELi8ES3_EELb1ELb0ELb1ELb0ELb0ELb0ELb0EEEvNS_16Flash_bwd_paramsE:
[----:B------:R-:W-:Y:S02]  /*0000*/  MOV R1, c[0x0][0x28] ;  /* 0x00000a0000017a02 */ /* 0x000fe40000000f00 */
[----:B------:R-:W1:Y:S01]  /*0010*/  S2R R221, SR_CTAID.X ;  /* 0x0000000000dd7919 */ /* 0x000e620000002500 */
[----:B------:R-:W-:Y:S02]  /*0020*/  ULDC UR5, c[0x0][0x218] ;  /* 0x0000860000057ab9 */ /* 0x000fe40000000800 */
        /* <DEDUP_REMOVED lines=15> */
[CC--:B------:R-:W-:Y:S02]  /*0120*/  LEA.HI R4, R0.reuse, R8.reuse, RZ, 0x4 ;  /* 0x0000000800047211 */ /* 0x0c0fe400078f20ff */
[CC--:B------:R-:W-:Y:S02]  /*0130*/  LEA.HI R230, R0.reuse, R8.reuse, RZ, 0x6 ;  /* 0x0000000800e67211 */ /* 0x0c0fe400078f30ff */
[----:B------:R-:W-:-:S02]  /*0140*/  LEA.HI R15, R0, R8, RZ, 0x7 ;  /* 0x00000008000f7211 */ /* 0x000fc400078f38ff */
[----:B------:R-:W-:Y:S02]  /*0150*/  LOP3.LUT R0, R17, 0xfffffff8, RZ, 0xc0, !PT ;  /* 0xfffffff811007812 */ /* 0x000fe400078ec0ff */
[----:B------:R-:W-:Y:S02]  /*0160*/  LOP3.LUT R5, R3, 0xffffffe0, RZ, 0xc0, !PT ;  /* 0xffffffe003057812 */ /* 0x000fe400078ec0ff */
[----:B------:R-:W-:Y:S01]  /*0170*/  LOP3.LUT R7, R2, 0xfffffffc, RZ, 0xc0, !PT ;  /* 0xfffffffc02077812 */ /* 0x000fe200078ec0ff */
[----:B------:R-:W-:Y:S01]  /*0180*/  IMAD.IADD R14, R8, 0x1, -R0 ;  /* 0x00000001080e7824 */ /* 0x000fe200078e0a00 */
        /* <DEDUP_REMOVED lines=8> */
[----:B------:R-:W-:-:S02]  /*0210*/  SHF.R.S32.HI R8, RZ, 0x3, R17 ;  /* 0x00000003ff087819 */ /* 0x000fc40000011411 */
[----:B------:R-:W-:Y:S02]  /*0220*/  SHF.R.S32.HI R9, RZ, 0x4, R4 ;  /* 0x00000004ff097819 */ /* 0x000fe40000011404 */
[-C--:B------:R-:W-:Y:S02]  /*0230*/  LEA.HI R7, R3, R0.reuse, RZ, 0x1 ;  /* 0x0000000003077211 */ /* 0x080fe400078f08ff */
[----:B------:R-:W-:Y:S02]  /*0240*/  LEA.HI R12, R2, R231, RZ, 0x1 ;  /* 0x000000e7020c7211 */ /* 0x000fe400078f08ff */
[----:B------:R-:W-:Y:S01]  /*0250*/  LEA.HI R3, R5, R0, RZ, 0x2 ;  /* 0x0000000005037211 */ /* 0x000fe200078f10ff */
[----:B------:R-:W-:Y:S01]  /*0260*/  IMAD.SHL.U32 R5, R8, 0x40, RZ ;  /* 0x0000004008057824 */ /* 0x000fe200078e00ff */
[----:B------:R-:W-:Y:S02]  /*0270*/  LEA.HI R11, R4, R9, RZ, 0x1 ;  /* 0x00000009040b7211 */ /* 0x000fe400078f08ff */
[----:B------:R-:W-:-:S02]  /*0280*/  LOP3.LUT R4, R12, 0x7fffffe, RZ, 0xc0, !PT ;  /* 0x07fffffe0c047812 */ /* 0x000fc400078ec0ff */
[----:B------:R-:W-:Y:S02]  /*0290*/  LOP3.LUT R8, R7, 0xfffffffe, RZ, 0xc0, !PT ;  /* 0xfffffffe07087812 */ /* 0x000fe400078ec0ff */
[----:B------:R-:W-:Y:S01]  /*02a0*/  LOP3.LUT R7, R3, 0xfffffffc, RZ, 0xc0, !PT ;  /* 0xfffffffc03077812 */ /* 0x000fe200078ec0ff */
[----:B------:R-:W-:Y:S01]  /*02b0*/  IMAD.IADD R4, R231, 0x1, -R4 ;  /* 0x00000001e7047824 */ /* 0x000fe200078e0a04 */
[----:B------:R-:W-:Y:S01]  /*02c0*/  LOP3.LUT R3, R5, 0xc0, RZ, 0xc0, !PT ;  /* 0x000000c005037812 */ /* 0x000fe200078ec0ff */
[C---:B------:R-:W-:Y:S01]  /*02d0*/  IMAD.IADD R241, R0.reuse, 0x1, -R8 ;  /* 0x0000000100f17824 */ /* 0x040fe200078e0a08 */
[----:B------:R-:W-:Y:S01]  /*02e0*/  SHF.R.S32.HI R8, RZ, 0x1f, R10 ;  /* 0x0000001fff087819 */ /* 0x000fe2000001140a */
[C---:B------:R-:W-:Y:S01]  /*02f0*/  IMAD.IADD R13, R0.reuse, 0x1, -R7 ;  /* 0x00000001000d7824 */ /* 0x040fe200078e0a07 */
[----:B------:R-:W-:Y:S01]  /*0300*/  SHF.R.U32.HI R5, RZ, 0x3, R3 ;  /* 0x00000003ff057819 */ /* 0x000fe20000011603 */
[----:B------:R-:W-:Y:S01]  /*0310*/  IMAD R7, R0, 0x8, R4 ;  /* 0x0000000800077824 */ /* 0x000fe200078e0204 */
[----:B------:R-:W-:-:S02]  /*0320*/  LOP3.LUT R3, R3, 0x18, R200, 0xf8, !PT ;  /* 0x0000001803037812 */ /* 0x000fc400078ef8c8 */
[----:B------:R-:W-:Y:S02]  /*0330*/  SHF.R.S32.HI R0, RZ, 0x1f, R2 ;  /* 0x0000001fff007819 */ /* 0x000fe40000011402 */
[----:B------:R-:W-:Y:S02]  /*0340*/  LOP3.LUT R2, R3, R5, RZ, 0x3c, !PT ;  /* 0x0000000503027212 */ /* 0x000fe400078e3cff */
[----:B------:R-:W-:Y:S02]  /*0350*/  LOP3.LUT R4, R11, 0xfffffffe, RZ, 0xc0, !PT ;  /* 0xfffffffe0b047812 */ /* 0x000fe400078ec0ff */
[----:B------:R-:W-:Y:S01]  /*0360*/  SHF.R.S32.HI R230, RZ, 0x6, R230 ;  /* 0x00000006ffe67819 */ /* 0x000fe200000114e6 */
[----:B------:R-:W-:Y:S01]  /*0370*/  IMAD.U32 R239, R7, 0x20, R2 ;  /* 0x0000002007ef7824 */ /* 0x000fe200078e0002 */
[----:B------:R-:W-:Y:S01]  /*0380*/  LEA.HI R2, R6, R6, RZ, 0x1 ;  /* 0x0000000606027211 */ /* 0x000fe200078f08ff */
[----:B------:R-:W-:Y:S01]  /*0390*/  IMAD.IADD R11, R9, 0x1, -R4 ;  /* 0x00000001090b7824 */ /* 0x000fe200078e0a04 */
[----:B------:R-:W-:-:S02]  /*03a0*/  LEA.HI R4, R14, R14, RZ, 0x1 ;  /* 0x0000000e0e047211 */ /* 0x000fc400078f08ff */
[--C-:B------:R-:W-:Y:S02]  /*03b0*/  SHF.R.S32.HI R3, RZ, 0x1, R2.reuse ;  /* 0x00000001ff037819 */ /* 0x100fe40000011402 */
[----:B------:R-:W-:Y:S02]  /*03c0*/  SHF.R.S32.HI R7, RZ, 0x1f, R2 ;  /* 0x0000001fff077819 */ /* 0x000fe40000011402 */
[----:B------:R-:W-:Y:S02]  /*03d0*/  LOP3.LUT R2, R2, 0x7fffffe, RZ, 0xc0, !PT ;  /* 0x07fffffe02027812 */ /* 0x000fe400078ec0ff */
[----:B------:R-:W-:Y:S02]  /*03e0*/  LOP3.LUT R5, R4, 0x7fffffe, RZ, 0xc0, !PT ;  /* 0x07fffffe04057812 */ /* 0x000fe400078ec0ff */
[----:B------:R-:W-:Y:S01]  /*03f0*/  LEA.HI R0, R0, R231, RZ, 0x3 ;  /* 0x000000e700007211 */ /* 0x000fe200078f18ff */
[----:B------:R-:W-:Y:S01]  /*0400*/  IMAD.IADD R18, R6, 0x1, -R2 ;  /* 0x0000000106127824 */ /* 0x000fe200078e0a02 */
[----:B------:R-:W-:Y:S01]  /*0410*/  LEA.HI R207, R8, R10, RZ, 0x2 ;  /* 0x0000000a08cf7211 */ /* 0x000fe200078f10ff */
[----:B------:R-:W-:Y:S01]  /*0420*/  IMAD.IADD R9, R14, 0x1, -R5 ;  /* 0x000000010e097824 */ /* 0x000fe200078e0a05 */
[----:B------:R-:W-:Y:S01]  /*0430*/  LEA.HI R8, R7, R3, RZ, 0x2 ;  /* 0x0000000307087211 */ /* 0x000fe200078f10ff */
[----:B------:R-:W-:Y:S01]  /*0440*/  IMAD R2, R230, 0x4, R11 ;  /* 0x00000004e6027824 */ /* 0x000fe200078e020b */
[----:B------:R-:W-:-:S02]  /*0450*/  SHF.R.S32.HI R10, RZ, 0x1f, R6 ;  /* 0x0000001fff0a7819 */ /* 0x000fc40000011406 */
[----:B------:R-:W-:Y:S01]  /*0460*/  LOP3.LUT R0, R0, 0xfffffff8, RZ, 0xc0, !PT ;  /* 0xfffffff800007812 */ /* 0x000fe200078ec0ff */
[----:B------:R-:W-:Y:S01]  /*0470*/  IMAD R165, R2, 0x8, R9 ;  /* 0x0000000802a57824 */ /* 0x000fe200078e0209 */
[----:B------:R-:W-:Y:S01]  /*0480*/  LOP3.LUT R8, R8, 0xfffffffc, RZ, 0xc0, !PT ;  /* 0xfffffffc08087812 */ /* 0x000fe200078ec0ff */
[----:B------:R-:W-:Y:S01]  /*0490*/  IMAD.SHL.U32 R2, R14, 0x40, RZ ;  /* 0x000000400e027824 */ /* 0x000fe200078e00ff */
[----:B------:R-:W-:Y:S01]  /*04a0*/  LEA.HI R10, R10, R6, RZ, 0x3 ;  /* 0x000000060a0a7211 */ /* 0x000fe200078f18ff */
[----:B------:R-:W-:Y:S01]  /*04b0*/  IMAD.IADD R0, R231, 0x1, -R0 ;  /* 0x00000001e7007824 */ /* 0x000fe200078e0a00 */
[----:B------:R-:W-:Y:S01]  /*04c0*/  SHF.R.S32.HI R207, RZ, 0x2, R207 ;  /* 0x00000002ffcf7819 */ /* 0x000fe200000114cf */
[----:B------:R-:W-:Y:S01]  /*04d0*/  IMAD.IADD R16, R3, 0x1, -R8 ;  /* 0x0000000103107824 */ /* 0x000fe200078e0a08 */
[----:B------:R-:W-:Y:S02]  /*04e0*/  LOP3.LUT R7, R10, 0xfffffff8, RZ, 0xc0, !PT ;  /* 0xfffffff80a077812 */ /* 0x000fe400078ec0ff */
[----:B------:R-:W-:Y:S01]  /*04f0*/  SHF.R.S32.HI R3, RZ, 0x1, R4 ;  /* 0x00000001ff037819 */ /* 0x000fe20000011404 */
[----:B------:R-:W-:Y:S01]  /*0500*/  IMAD.SHL.U32 R4, R13, 0x10, RZ ;  /* 0x000000100d047824 */ /* 0x000fe200078e00ff */
[----:B------:R-:W-:Y:S01]  /*0510*/  LOP3.LUT R2, R2, 0x1c0, RZ, 0xc0, !PT ;  /* 0x000001c002027812 */ /* 0x000fe200078ec0ff */
[----:B------:R-:W-:Y:S01]  /*0520*/  IMAD.IADD R12, R6, 0x1, -R7 ;  /* 0x00000001060c7824 */ /* 0x000fe200078e0a07 */
[C---:B------:R-:W-:Y:S01]  /*0530*/  LEA.HI R9, R0.reuse, R0, RZ, 0x1 ;  /* 0x0000000000097211 */ /* 0x040fe200078f08ff */
[----:B------:R-:W-:Y:S01]  /*0540*/  IMAD.SHL.U32 R7, R19, 0x2, RZ ;  /* 0x0000000213077824 */ /* 0x000fe200078e00ff */
[----:B------:R-:W-:Y:S01]  /*0550*/  LOP3.LUT R5, R0, 0x1, RZ, 0xc0, !PT ;  /* 0x0000000100057812 */ /* 0x000fe200078ec0ff */
[----:B------:R-:W-:Y:S01]  /*0560*/  IMAD R207, R241, 0x10, R207 ;  /* 0x00000010f1cf7824 */ /* 0x000fe200078e02cf */
[----:B------:R-:W-:-:S02]  /*0570*/  LOP3.LUT R6, R2, 0x30, R4, 0xf8, !PT ;  /* 0x0000003002067812 */ /* 0x000fc400078ef804 */
[----:B------:R-:W-:Y:S02]  /*0580*/  LOP3.LUT R4, R9, 0x3fffffe, RZ, 0xc0, !PT ;  /* 0x03fffffe09047812 */ /* 0x000fe400078ec0ff */
[----:B------:R-:W-:Y:S01]  /*0590*/  ISETP.NE.U32.AND P3, PT, R5, 0x1, PT ;  /* 0x000000010500780c */ /* 0x000fe20003f65070 */
[C---:B------:R-:W-:Y:S01]  /*05a0*/  IMAD.SHL.U32 R5, R3.reuse, 0x40, RZ ;  /* 0x0000004003057824 */ /* 0x040fe200078e00ff */
[----:B------:R-:W-:Y:S02]  /*05b0*/  LOP3.LUT P4, RZ, R3, 0x2, RZ, 0xc0, !PT ;  /* 0x0000000203ff7812 */ /* 0x000fe4000788c0ff */
[----:B------:R-:W-:Y:S01]  /*05c0*/  SHF.R.S32.HI R3, RZ, 0x3, R10 ;  /* 0x00000003ff037819 */ /* 0x000fe2000001140a */
[C---:B------:R-:W-:Y:S01]  /*05d0*/  IMAD.IADD R10, R0.reuse, 0x1, -R4 ;  /* 0x00000001000a7824 */ /* 0x040fe200078e0a04 */
[C---:B------:R-:W-:Y:S01]  /*05e0*/  LOP3.LUT P2, RZ, R0.reuse, 0x2, RZ, 0xc0, !PT ;  /* 0x0000000200ff7812 */ /* 0x040fe2000784c0ff */
[----:B------:R-:W-:Y:S01]  /*05f0*/  IMAD.SHL.U32 R0, R0, 0x40, RZ ;  /* 0x0000004000007824 */ /* 0x000fe200078e00ff */
[----:B------:R-:W-:Y:S01]  /*0600*/  SHF.R.S32.HI R8, RZ, 0x7, R15 ;  /* 0x00000007ff087819 */ /* 0x000fe2000001140f */
[----:B------:R-:W-:Y:S01]  /*0610*/  IMAD.SHL.U32 R15, R230, 0x20, RZ ;  /* 0x00000020e60f7824 */ /* 0x000fe200078e00ff */
[----:B------:R-:W-:Y:S01]  /*0620*/  SHF.R.U32.HI R14, RZ, 0x3, R2 ;  /* 0x00000003ff0e7819 */ /* 0x000fe20000011602 */
[----:B------:R-:W-:Y:S01]  /*0630*/  IMAD R18, R3, 0x8, R18 ;  /* 0x0000000803127824 */ /* 0x000fe200078e0212 */
[----:B------:R-:W-:Y:S01]  /*0640*/  LOP3.LUT R2, R5, 0xc0, RZ, 0xc0, !PT ;  /* 0x000000c005027812 */ /* 0x000fe200078ec0ff */
[C---:B------:R-:W-:Y:S01]  /*0650*/  IMAD R19, R13.reuse, 0x2, R3 ;  /* 0x000000020d137824 */ /* 0x040fe200078e0203 */
[----:B------:R-:W-:Y:S01]  /*0660*/  LOP3.LUT R0, R0, 0x1c0, RZ, 0xc0, !PT ;  /* 0x000001c000007812 */ /* 0x000fe200078ec0ff */
[----:B------:R-:W-:Y:S01]  /*0670*/  IMAD R13, R13, 0x200, R7 ;  /* 0x000002000d0d7824 */ /* 0x000fe200078e0207 */
[----:B------:R-:W-:-:S02]  /*0680*/  LOP3.LUT R5, R2, 0x8, R17, 0xf8, !PT ;  /* 0x0000000802057812 */ /* 0x000fc400078ef811 */
[----:B------:R-:W-:Y:S01]  /*0690*/  SHF.R.U32.HI R4, RZ, 0x3, R2 ;  /* 0x00000003ff047819 */ /* 0x000fe20000011602 */
[----:B------:R-:W-:Y:S01]  /*06a0*/  IMAD R13, R10, 0x20, R13 ;  /* 0x000000200a0d7824 */ /* 0x000fe200078e020d */
[----:B------:R-:W-:Y:S02]  /*06b0*/  LOP3.LUT R3, R0, 0x20, R15, 0xf8, !PT ;  /* 0x0000002000037812 */ /* 0x000fe400078ef80f */
[----:B------:R-:W-:Y:S01]  /*06c0*/  SHF.R.U32.HI R2, RZ, 0x3, R0 ;  /* 0x00000003ff027819 */ /* 0x000fe20000011600 */
[----:B------:R-:W-:Y:S01]  /*06d0*/  IMAD R0, R8, 0x1000, R7 ;  /* 0x0000100008007824 */ /* 0x000fe200078e0207 */
[----:B------:R-:W-:Y:S02]  /*06e0*/  LOP3.LUT R4, R5, R4, RZ, 0x3c, !PT ;  /* 0x0000000405047212 */ /* 0x000fe400078e3cff */
[----:B------:R-:W-:Y:S01]  /*06f0*/  LOP3.LUT R3, R3, R2, RZ, 0x3c, !PT ;  /* 0x0000000203037212 */ /* 0x000fe200078e3cff */
[----:B------:R-:W-:Y:S01]  /*0700*/  IMAD R2, R241, 0x400, R0 ;  /* 0x00000400f1027824 */ /* 0x000fe200078e0200 */
[----:B------:R-:W-:Y:S01]  /*0710*/  LOP3.LUT R6, R6, 0x8, R17, 0xf8, !PT ;  /* 0x0000000806067812 */ /* 0x000fe200078ef811 */
[----:B------:R-:W-:Y:S01]  /*0720*/  IMAD.SHL.U32 R0, R8, 0x8, RZ ;  /* 0x0000000808007824 */ /* 0x000fe200078e00ff */
[----:B------:R-:W-:Y:S01]  /*0730*/  LOP3.LUT P5, RZ, R12, 0x2, RZ, 0xc0, !PT ;  /* 0x000000020cff7812 */ /* 0x000fe200078ac0ff */
[----:B------:R-:W-:Y:S01]  /*0740*/  IMAD.U32 R165, R165, 0x20, R4 ;  /* 0x00000020a5a57824 */ /* 0x000fe200078e0004 */
[----:B------:R-:W-:Y:S01]  /*0750*/  LOP3.LUT R5, R6, R14, RZ, 0x3c, !PT ;  /* 0x0000000e06057212 */ /* 0x000fe200078e3cff */
[----:B------:R-:W-:Y:S01]  /*0760*/  IMAD.SHL.U32 R4, R12, 0x40, RZ ;  /* 0x000000400c047824 */ /* 0x000fe200078e00ff */
[----:B------:R-:W-:Y:S01]  /*0770*/  LOP3.LUT R7, R0, 0x8, RZ, 0xc0, !PT ;  /* 0x0000000800077812 */ /* 0x000fe200078ec0ff */
[----:B------:R-:W-:Y:S01]  /*0780*/  IMAD.IADD R199, R3, 0x1, R2 ;  /* 0x0000000103c77824 */ /* 0x000fe200078e0202 */
[----:B------:R-:W-:Y:S01]  /*0790*/  SHF.R.S32.HI R0, RZ, 0x1, R9 ;  /* 0x00000001ff007819 */ /* 0x000fe20000011409 */
[C---:B------:R-:W-:Y:S01]  /*07a0*/  IMAD.SHL.U32 R2, R11.reuse, 0x8, RZ ;  /* 0x000000080b027824 */ /* 0x040fe200078e00ff */
[----:B------:R-:W-:Y:S01]  /*07b0*/  LOP3.LUT R4, R4, 0x1c0, RZ, 0xc0, !PT ;  /* 0x000001c004047812 */ /* 0x000fe200078ec0ff */
[----:B------:R-:W-:Y:S01]  /*07c0*/  IMAD.SHL.U32 R6, R11, 0x10, RZ ;  /* 0x000000100b067824 */ /* 0x000fe200078e00ff */
[C---:B------:R-:W-:Y:S01]  /*07d0*/  LOP3.LUT P1, RZ, R0.reuse, 0x2, RZ, 0xc0, !PT ;  /* 0x0000000200ff7812 */ /* 0x040fe2000782c0ff */
[----:B------:R-:W-:Y:S01]  /*07e0*/  IMAD.SHL.U32 R3, R0, 0x40, RZ ;  /* 0x0000004000037824 */ /* 0x000fe200078e00ff */
[----:B------:R-:W-:Y:S01]  /*07f0*/  LOP3.LUT R8, R2, 0x8, RZ, 0xc0, !PT ;  /* 0x0000000802087812 */ /* 0x000fe200078ec0ff */
[----:B------:R-:W-:Y:S01]  /*0800*/  IMAD.SHL.U32 R2, R16, 0x40, RZ ;  /* 0x0000004010027824 */ /* 0x000fe200078e00ff */
[----:B------:R-:W-:Y:S01]  /*0810*/  SHF.R.U32.HI R168, RZ, 0x3, R4 ;  /* 0x00000003ffa87819 */ /* 0x000fe20000011604 */
[----:B------:R-:W-:Y:S01]  /*0820*/  IMAD.SHL.U32 R199, R199, 0x2, RZ ;  /* 0x00000002c7c77824 */ /* 0x000fe200078e00ff */
[----:B------:R-:W-:Y:S01]  /*0830*/  LOP3.LUT R3, R3, 0xc0, RZ, 0xc0, !PT ;  /* 0x000000c003037812 */ /* 0x000fe200078ec0ff */
[----:B------:R-:W-:Y:S01]  /*0840*/  IMAD.SHL.U32 R0, R18, 0x20, RZ ;  /* 0x0000002012007824 */ /* 0x000fe200078e00ff */
[----:B------:R-:W-:Y:S01]  /*0850*/  LOP3.LUT R168, R168, R4, R8, 0x1e, !PT ;  /* 0x00000004a8a87212 */ /* 0x000fe200078e1e08 */
[----:B------:R-:W-:Y:S01]  /*0860*/  IMAD R5, R11, 0x200, R5 ;  /* 0x000002000b057824 */ /* 0x000fe200078e0205 */
[----:B------:R-:W-:Y:S01]  /*0870*/  SHF.R.U32.HI R9, RZ, 0x3, R3 ;  /* 0x00000003ff097819 */ /* 0x000fe20000011603 */
[----:B------:R-:W-:Y:S01]  /*0880*/  IMAD R4, R241, 0x200, R0 ;  /* 0x00000200f1047824 */ /* 0x000fe200078e0200 */
[----:B------:R-:W-:Y:S01]  /*0890*/  LOP3.LUT R2, R2, 0xc0, RZ, 0xc0, !PT ;  /* 0x000000c002027812 */ /* 0x000fe200078ec0ff */
[----:B------:R-:W-:Y:S01]  /*08a0*/  IMAD.U32 R168, R19, 0x200, R168 ;  /* 0x0000020013a87824 */ /* 0x000fe200078e00a8 */
[----:B------:R-:W-:Y:S01]  /*08b0*/  LOP3.LUT R9, R9, R3, R7, 0x1e, !PT ;  /* 0x0000000309097212 */ /* 0x000fe200078e1e07 */
[----:B------:R-:W-:Y:S01]  /*08c0*/  IMAD.SHL.U32 R165, R165, 0x2, RZ ;  /* 0x00000002a5a57824 */ /* 0x000fe200078e00ff */
[----:B------:R-:W-:-:S02]  /*08d0*/  LOP3.LUT R10, R7, 0x10, R6, 0xf8, !PT ;  /* 0x00000010070a7812 */ /* 0x000fc400078ef806 */
[----:B------:R-:W-:Y:S01]  /*08e0*/  LOP3.LUT P6, RZ, R12, 0x4, RZ, 0xc0, !PT ;  /* 0x000000040cff7812 */ /* 0x000fe200078cc0ff */
[----:B------:R-:W-:Y:S01]  /*08f0*/  IMAD.IADD R9, R9, 0x1, R13 ;  /* 0x0000000109097824 */ /* 0x000fe200078e020d */
[----:B------:R-:W-:Y:S02]  /*0900*/  SHF.R.U32.HI R6, RZ, 0x3, R2 ;  /* 0x00000003ff067819 */ /* 0x000fe40000011602 */
[----:B------:R-:W-:Y:S02]  /*0910*/  SEL R169, R172, 0xffffffe0, !P5 ;  /* 0xffffffe0aca97807 */ /* 0x000fe40006800000 */
[----:B------:R-:W-:Y:S02]  /*0920*/  LEA R168, R168, 0x15000, 0x1 ;  /* 0x00015000a8a87811 */ /* 0x000fe400078e08ff */
[----:B------:R-:W-:Y:S02]  /*0930*/  LOP3.LUT R3, R6, R2, R8, 0x1e, !PT ;  /* 0x0000000206037212 */ /* 0x000fe400078e1e08 */
[----:B------:R-:W-:Y:S01]  /*0940*/  SEL R196, R196, 0x10, !P3 ;  /* 0x00000010c4c47807 */ /* 0x000fe20005800000 */
[----:B------:R-:W-:Y:S01]  /*0950*/  IMAD.IADD R169, R168, 0x1, R169 ;  /* 0x00000001a8a97824 */ /* 0x000fe200078e02a9 */
[----:B------:R-:W-:Y:S01]  /*0960*/  SEL R170, R170, 0xffffffc0, !P6 ;  /* 0xffffffc0aaaa7807 */ /* 0x000fe20007000000 */
[----:B------:R-:W-:Y:S01]  /*0970*/  IMAD.IADD R174, R4, 0x1, R3 ;  /* 0x0000000104ae7824 */ /* 0x000fe200078e0203 */
[C---:B------:R-:W-:Y:S01]  /*0980*/  IADD3 R197, R199.reuse, 0x20, RZ ;  /* 0x00000020c7c57810 */ /* 0x040fe20007ffe0ff */
[----:B------:R-:W-:Y:S01]  /*0990*/  IMAD.IADD R198, R199, 0x1, R196 ;  /* 0x00000001c7c67824 */ /* 0x000fe200078e02c4 */
[----:B------:R-:W-:Y:S01]  /*09a0*/  LOP3.LUT R2, R6, R10, R2, 0x1e, !PT ;  /* 0x0000000a06027212 */ /* 0x000fe200078e1e02 */
[----:B------:R-:W-:Y:S01]  /*09b0*/  IMAD.IADD R171, R168, 0x1, R170 ;  /* 0x00000001a8ab7824 */ /* 0x000fe200078e02aa */
[----:B------:R-:W-:Y:S01]  /*09c0*/  SEL R166, R172, 0xffffffe0, !P4 ;  /* 0xffffffe0aca67807 */ /* 0x000fe20006000000 */
[----:B------:R-:W-:Y:S01]  /*09d0*/  IMAD.SHL.U32 R3, R5, 0x2, RZ ;  /* 0x0000000205037824 */ /* 0x000fe200078e00ff */
[----:B------:R-:W-:Y:S01]  /*09e0*/  LEA R234, R9, 0x9000, 0x1 ;  /* 0x0000900009ea7811 */ /* 0x000fe200078e08ff */
[----:B------:R-:W-:Y:S01]  /*09f0*/  IMAD.IADD R173, R0, 0x1, R2 ;  /* 0x0000000100ad7824 */ /* 0x000fe200078e0202 */
[----:B------:R-:W-:Y:S01]  /*0a00*/  @P2 IADD3 R197, R199, -0x20, RZ ;  /* 0xffffffe0c7c52810 */ /* 0x000fe20007ffe0ff */
[----:B------:R-:W-:Y:S01]  /*0a10*/  IMAD.IADD R166, R165, 0x1, R166 ;  /* 0x00000001a5a67824 */ /* 0x000fe200078e02a6 */
[----:B------:R-:W-:Y:S01]  /*0a20*/  LOP3.LUT P0, RZ, R16, 0x2, RZ, 0xc0, !PT ;  /* 0x0000000210ff7812 */ /* 0x000fe2000780c0ff */
[----:B------:R-:W-:Y:S01]  /*0a30*/  IMAD.IADD R170, R169, 0x1, R170 ;  /* 0x00000001a9aa7824 */ /* 0x000fe200078e02aa */
[----:B------:R-:W-:Y:S01]  /*0a40*/  IADD3 R235, R234, 0x20, RZ ;  /* 0x00000020eaeb7810 */ /* 0x000fe20007ffe0ff */
[----:B------:R-:W-:Y:S01]  /*0a50*/  IMAD.IADD R196, R196, 0x1, R197 ;  /* 0x00000001c4c47824 */ /* 0x000fe200078e02c5 */
[----:B------:R-:W-:-:S02]  /*0a60*/  SEL R172, R172, 0xffffffe0, !P0 ;  /* 0xffffffe0acac7807 */ /* 0x000fc40004000000 */
[----:B------:R-:W-:Y:S02]  /*0a70*/  @P1 IADD3 R235, R234, -0x20, RZ ;  /* 0xffffffe0eaeb1810 */ /* 0x000fe40007ffe0ff */
.L_x_953:
[----:B-1-3--:R-:W1:Y:S01]  /*0a80*/  S2R R33, SR_CTAID.Y ;  /* 0x0000000000217919 */ /* 0x00ae620000002600 */
[----:B--2---:R-:W2:Y:S01]  /*0a90*/  LDC.U8 R0, c[0x0][0x312] ;  /* 0x0000c480ff007b82 */ /* 0x004ea20000000000 */
[----:B------:R-:W-:Y:S02]  /*0aa0*/  ISETP.NE.U32.AND P2, PT, RZ, c[0x0][0x240], PT ;  /* 0x00009000ff007a0c */ /* 0x000fe40003f45070 */
[----:B------:R-:W-:Y:S02]  /*0ab0*/  ISETP.NE.U32.AND P3, PT, RZ, c[0x0][0x250], PT ;  /* 0x00009400ff007a0c */ /* 0x000fe40003f65070 */
[----:B------:R-:W-:Y:S02]  /*0ac0*/  ISETP.NE.AND.EX P2, PT, RZ, c[0x0][0x244], PT, P2 ;  /* 0x00009100ff007a0c */ /* 0x000fe40003f45320 */
[----:B------:R-:W-:Y:S02]  /*0ad0*/  ISETP.NE.AND.EX P3, PT, RZ, c[0x0][0x254], PT, P3 ;  /* 0x00009500ff007a0c */ /* 0x000fe40003f65330 */
[----:B------:R-:W-:Y:S01]  /*0ae0*/  ISETP.EQ.U32.AND P5, PT, RZ, c[0x0][0x248], PT ;  /* 0x00009200ff007a0c */ /* 0x000fe20003fa2070 */
[----:B-1----:R-:W-:Y:S01]  /*0af0*/  IMAD.SHL.U32 R9, R33, 0x4, RZ ;  /* 0x0000000421097824 */ /* 0x002fe200078e00ff */
[----:B----4-:R-:W-:-:S02]  /*0b00*/  SHF.R.S32.HI R30, RZ, 0x1f, R33 ;  /* 0x0000001fff1e7819 */ /* 0x010fc40000011421 */
[----:B--2---:R-:W-:Y:S01]  /*0b10*/  ISETP.NE.AND P4, PT, R0, RZ, PT ;  /* 0x000000ff0000720c */ /* 0x004fe20003f85270 */
[----:B------:R-:W-:Y:S01]  /*0b20*/  IMAD.MOV.U32 R0, RZ, RZ, -0x1 ;  /* 0xffffffffff007424 */ /* 0x000fe200078e00ff */
[----:B------:R-:W-:Y:S02]  /*0b30*/  SHF.L.U64.HI R8, R33, 0x2, R30 ;  /* 0x0000000221087819 */ /* 0x000fe4000001021e */
[C---:B------:R-:W-:Y:S02]  /*0b40*/  IADD3 R4, P0, R9.reuse, c[0x0][0x240], RZ ;  /* 0x0000900009047a10 */ /* 0x040fe40007f1e0ff */
[----:B------:R-:W-:Y:S02]  /*0b50*/  ISETP.EQ.OR.EX P5, PT, RZ, c[0x0][0x24c], !P4, P5 ;  /* 0x00009300ff007a0c */ /* 0x000fe400067a2750 */
[----:B------:R-:W-:Y:S02]  /*0b60*/  IADD3.X R5, R8, c[0x0][0x244], RZ, P0, !PT ;  /* 0x0000910008057a10 */ /* 0x000fe400007fe4ff */
[----:B------:R-:W-:-:S03]  /*0b70*/  @P3 IADD3 R6, P0, R9, c[0x0][0x250], RZ ;  /* 0x0000940009063a10 */ /* 0x000fc60007f1e0ff */
[----:B------:R1:W2:Y:S04]  /*0b80*/  @P2 LDG.E R0, [R4.64] ;  /* 0x0000000604002981 */ /* 0x0002a8000c1e1900 */
[----:B------:R1:W2:Y:S01]  /*0b90*/  @P2 LDG.E R2, [R4.64+0x4] ;  /* 0x0000040604022981 */ /* 0x0002a2000c1e1900 */
[----:B------:R-:W-:Y:S01]  /*0ba0*/  IMAD.MOV.U32 R232, RZ, RZ, RZ ;  /* 0x000000ffffe87224 */ /* 0x000fe200078e00ff */
[----:B------:R-:W-:Y:S01]  /*0bb0*/  @P3 IADD3.X R7, R8, c[0x0][0x254], RZ, P0, !PT ;  /* 0x0000950008073a10 */ /* 0x000fe200007fe4ff */
[----:B------:R-:W-:-:S04]  /*0bc0*/  IMAD.MOV.U32 R244, RZ, RZ, -0x1 ;  /* 0xfffffffffff47424 */ /* 0x000fc800078e00ff */
[----:B-----5:R3:W5:Y:S01]  /*0bd0*/  @P3 LDG.E R232, [R6.64] ;  /* 0x0000000606e83981 */ /* 0x020762000c1e1900 */
        /* <DEDUP_REMOVED lines=12> */
.L_x_910:
        /* <DEDUP_REMOVED lines=13> */
[C---:B------:R-:W-:Y:S01]  /*0d70*/  IADD3 R2, R212.reuse, 0x80, R17 ;  /* 0x00000080d4027810 */ /* 0x040fe20007ffe011 */
[----:B------:R-:W-:Y:S01]  /*0d80*/  IMAD.WIDE.U32 R10, R33, c[0x0][0x178], RZ ;  /* 0x00005e00210a7a25 */ /* 0x000fe200078e00ff */
[----:B------:R-:W-:Y:S02]  /*0d90*/  IADD3 R4, R212, 0x3f, RZ ;  /* 0x0000003fd4047810 */ /* 0x000fe40007ffe0ff */
[----:B------:R-:W-:Y:S02]  /*0da0*/  IADD3 R2, R2, c[0x0][0x2e4], -R193 ;  /* 0x0000b90002027a10 */ /* 0x000fe40007ffe8c1 */
[----:B------:R-:W-:Y:S02]  /*0db0*/  ISETP.NE.AND P0, PT, R244, -0x1, PT ;  /* 0xfffffffff400780c */ /* 0x000fe40003f05270 */
[----:B------:R-:W-:Y:S02]  /*0dc0*/  IADD3 R2, R2, 0x3f, RZ ;  /* 0x0000003f02027810 */ /* 0x000fe40007ffe0ff */
[----:B------:R-:W-:-:S02]  /*0dd0*/  SHF.R.S32.HI R5, RZ, 0x1f, R4 ;  /* 0x0000001fff057819 */ /* 0x000fc40000011404 */
[----:B------:R-:W-:Y:S02]  /*0de0*/  SHF.R.S32.HI R6, RZ, 0x1f, R2 ;  /* 0x0000001fff067819 */ /* 0x000fe40000011402 */
[----:B------:R-:W-:Y:S02]  /*0df0*/  LEA.HI R4, R5, R4, RZ, 0x6 ;  /* 0x0000000405047211 */ /* 0x000fe400078f30ff */
[----:B------:R-:W-:Y:S01]  /*0e00*/  LEA.HI R2, R6, R2, RZ, 0x6 ;  /* 0x0000000206027211 */ /* 0x000fe200078f30ff */
[----:B------:R-:W-:Y:S01]  /*0e10*/  IMAD R6, R30, c[0x0][0x178], RZ ;  /* 0x00005e001e067a24 */ /* 0x000fe200078e02ff */
[C---:B------:R-:W-:Y:S02]  /*0e20*/  ISETP.NE.AND P1, PT, R0.reuse, -0x1, PT ;  /* 0xffffffff0000780c */ /* 0x040fe40003f25270 */
[----:B------:R-:W-:Y:S01]  /*0e30*/  SHF.R.S32.HI R8, RZ, 0x6, R4 ;  /* 0x00000006ff087819 */ /* 0x000fe20000011404 */
[----:B------:R-:W-:Y:S01]  /*0e40*/  IMAD R4, R33, c[0x0][0x17c], R6 ;  /* 0x00005f0021047a24 */ /* 0x000fe200078e0206 */
[----:B------:R-:W-:Y:S01]  /*0e50*/  SHF.R.S32.HI R5, RZ, 0x6, R2 ;  /* 0x00000006ff057819 */ /* 0x000fe20000011402 */
[----:B------:R-:W-:-:S03]  /*0e60*/  IMAD.WIDE.U32 R6, R0, c[0x0][0x190], RZ ;  /* 0x0000640000067a25 */ /* 0x000fc600078e00ff */
[----:B------:R-:W-:Y:S01]  /*0e70*/  IMNMX R192, R8, R5, PT ;  /* 0x0000000508c07217 */ /* 0x000fe20003800200 */
[----:B------:R-:W-:Y:S01]  /*0e80*/  @P0 IMAD.IADD R2, R232, 0x1, R244 ;  /* 0x00000001e8020824 */ /* 0x000fe200078e02f4 */
[----:B------:R-:W-:Y:S01]  /*0e90*/  SEL R27, R10, R6, !P1 ;  /* 0x000000060a1b7207 */ /* 0x000fe20004800000 */
[----:B------:R-:W-:Y:S01]  /*0ea0*/  IMAD.IADD R24, R11, 0x1, R4 ;  /* 0x000000010b187824 */ /* 0x000fe200078e0204 */
[----:B------:R-:W-:Y:S01]  /*0eb0*/  LEA R10, R192, 0xffffffc0, 0x6 ;  /* 0xffffffc0c00a7811 */ /* 0x000fe200078e30ff */
[----:B------:R-:W-:Y:S02]  /*0ec0*/  IMAD R8, R0, c[0x0][0x194], RZ ;  /* 0x0000650000087a24 */ /* 0x000fe400078e02ff */
[----:B------:R-:W-:Y:S01]  /*0ed0*/  @P0 IMAD.WIDE.U32 R4, R2, c[0x0][0x198], RZ ;  /* 0x0000660002040a25 */ /* 0x000fe200078e00ff */
[----:B------:R-:W-:-:S03]  /*0ee0*/  SHF.R.S32.HI R19, RZ, 0x1f, R10 ;  /* 0x0000001fff137819 */ /* 0x000fc6000001140a */
[----:B------:R-:W-:Y:S02]  /*0ef0*/  @P1 IMAD.IADD R24, R7, 0x1, R8 ;  /* 0x0000000107181824 */ /* 0x000fe400078e0208 */
        /* <DEDUP_REMOVED lines=13> */
.L_x_912:
        /* <DEDUP_REMOVED lines=15> */
.L_x_913:
        /* <DEDUP_REMOVED lines=39> */
[----:B------:R-:W-:-:S03]  /*1330*/  IMAD R8, R23, R20, RZ ;  /* 0x0000001417087224 */ /* 0x000fc600078e02ff */
[----:B------:R-:W-:Y:S01]  /*1340*/  IADD3 R5, R21, R5, RZ ;  /* 0x0000000515057210 */ /* 0x000fe20007ffe0ff */
[----:B------:R-:W-:-:S04]  /*1350*/  IMAD.WIDE.U32 R20, R22, R20, RZ ;  /* 0x0000001416147225 */ /* 0x000fc800078e00ff */
[----:B------:R-:W-:Y:S01]  /*1360*/  IMAD R8, R22, R5, R8 ;  /* 0x0000000516087224 */ /* 0x000fe200078e0208 */
[----:B------:R-:W-:Y:S01]  /*1370*/  SEL R5, R6, RZ, P2 ;  /* 0x000000ff06057207 */ /* 0x000fe20001000000 */
[-C--:B------:R-:W-:Y:S01]  /*1380*/  IMAD.WIDE.U32 R6, R22, R0.reuse, RZ ;  /* 0x0000000016067225 */ /* 0x080fe200078e00ff */
[----:B------:R-:W-:Y:S02]  /*1390*/  @!P5 IADD3 R4, R4, -R11, RZ ;  /* 0x8000000b0404d210 */ /* 0x000fe40007ffe0ff */
[----:B------:R-:W-:Y:S02]  /*13a0*/  IADD3 R5, P2, R10, R5, RZ ;  /* 0x000000050a057210 */ /* 0x000fe40007f5e0ff */
[----:B------:R-:W-:Y:S01]  /*13b0*/  ISETP.GE.U32.AND P6, PT, R4, R11, PT ;  /* 0x0000000b0400720c */ /* 0x000fe20003fc6070 */
[----:B------:R-:W-:Y:S01]  /*13c0*/  IMAD R11, R23, R0, RZ ;  /* 0x00000000170b7224 */ /* 0x000fe200078e02ff */
[----:B------:R-:W-:Y:S01]  /*13d0*/  @!P5 IADD3 R2, R2, 0x1, RZ ;  /* 0x000000010202d810 */ /* 0x000fe20007ffe0ff */
[----:B------:R-:W-:Y:S01]  /*13e0*/  IMAD.X R9, R19, 0x1, R9, P2 ;  /* 0x0000000113097824 */ /* 0x000fe200010e0609 */
[----:B------:R-:W-:Y:S01]  /*13f0*/  ISETP.NE.AND P2, PT, RZ, c[0x0][0x1c8], PT ;  /* 0x00007200ff007a0c */ /* 0x000fe20003f45270 */
[----:B------:R-:W-:Y:S01]  /*1400*/  IMAD R15, R23, R5, RZ ;  /* 0x00000005170f7224 */ /* 0x000fe200078e02ff */
[----:B------:R-:W-:Y:S01]  /*1410*/  SEL R16, R20, R6, !P1 ;  /* 0x0000000614107207 */ /* 0x000fe20004800000 */
[----:B------:R-:W-:Y:S01]  /*1420*/  @P3 IMAD R6, R33, c[0x0][0x214], RZ ;  /* 0x0000850021063a24 */ /* 0x000fe200078e02ff */
[----:B------:R-:W-:Y:S01]  /*1430*/  IADD3 R13, R21, R8, RZ ;  /* 0x00000008150d7210 */ /* 0x000fe20007ffe0ff */
[----:B------:R-:W-:Y:S01]  /*1440*/  IMAD R9, R22, R9, R15 ;  /* 0x0000000916097224 */ /* 0x000fe200078e020f */
[----:B------:R-:W-:Y:S01]  /*1450*/  @P1 IADD3 R13, R7, R11, RZ ;  /* 0x0000000b070d1210 */ /* 0x000fe20007ffe0ff */
[----:B----4-:R-:W-:Y:S01]  /*1460*/  IMAD.WIDE.U32 R20, R18, c[0x0][0x3d8], RZ ;  /* 0x0000f60012147a25 */ /* 0x010fe200078e00ff */
[----:B------:R-:W-:-:S02]  /*1470*/  @P3 SEL R6, R6, R0, !P1 ;  /* 0x0000000006063207 */ /* 0x000fc40004800000 */
[----:B------:R-:W-:Y:S01]  /*1480*/  @P6 IADD3 R2, R2, 0x1, RZ ;  /* 0x0000000102026810 */ /* 0x000fe20007ffe0ff */
[----:B------:R-:W-:Y:S01]  /*1490*/  IMAD R7, R18, c[0x0][0x3dc], R21 ;  /* 0x0000f70012077a24 */ /* 0x000fe200078e0215 */
[----:B-----5:R-:W-:Y:S01]  /*14a0*/  ISETP.NE.AND P5, PT, R32, RZ, PT ;  /* 0x000000ff2000720c */ /* 0x020fe20003fa5270 */
[----:B------:R-:W-:Y:S01]  /*14b0*/  IMAD.WIDE.U32 R4, R22, R5, RZ ;  /* 0x0000000516047225 */ /* 0x000fe200078e00ff */
[----:B------:R-:W-:Y:S02]  /*14c0*/  SHF.R.S32.HI R21, RZ, 0x1f, R17 ;  /* 0x0000001fff157819 */ /* 0x000fe40000011411 */
[----:B------:R-:W-:Y:S01]  /*14d0*/  SEL R18, R7, RZ, P5 ;  /* 0x000000ff07127207 */ /* 0x000fe20002800000 */
[----:B------:R-:W-:Y:S01]  /*14e0*/  IMAD.MOV.U32 R15, RZ, RZ, R2 ;  /* 0x000000ffff0f7224 */ /* 0x000fe200078e0002 */
[----:B------:R-:W-:Y:S01]  /*14f0*/  SEL R20, R20, RZ, P5 ;  /* 0x000000ff14147207 */ /* 0x000fe20002800000 */
[--C-:B------:R-:W-:Y:S01]  /*1500*/  @!P3 IMAD R8, R33, c[0x0][0x1c0], R34.reuse ;  /* 0x000070002108ba24 */ /* 0x100fe200078e0222 */
[----:B------:R-:W-:Y:S01]  /*1510*/  SHF.R.S32.HI R32, RZ, 0x1f, R34 ;  /* 0x0000001fff207819 */ /* 0x000fe20000011422 */
[C---:B------:R-:W-:Y:S01]  /*1520*/  IMAD R11, R34.reuse, c[0x0][0x22c], RZ ;  /* 0x00008b00220b7a24 */ /* 0x040fe200078e02ff */
[----:B------:R-:W-:Y:S01]  /*1530*/  @!P4 IADD3 R15, -R15, RZ, RZ ;  /* 0x000000ff0f0fc210 */ /* 0x000fe20007ffe1ff */
[----:B------:R-:W-:Y:S01]  /*1540*/  @P3 IMAD R6, R34, c[0x0][0x234], R6 ;  /* 0x00008d0022063a24 */ /* 0x000fe200078e0206 */
[----:B------:R-:W-:Y:S01]  /*1550*/  @!P2 LOP3.LUT R15, RZ, c[0x0][0x1c8], RZ, 0x33, !PT ;  /* 0x00007200ff0faa12 */ /* 0x000fe200078e33ff */
[----:B------:R-:W-:Y:S01]  /*1560*/  @!P3 IMAD R6, R8, c[0x0][0x214], RZ ;  /* 0x000085000806ba24 */ /* 0x000fe200078e02ff */
[----:B------:R-:W-:-:S02]  /*1570*/  SHF.R.S32.HI R8, RZ, 0x1f, R11 ;  /* 0x0000001fff087819 */ /* 0x000fc4000001140b */
        /* <DEDUP_REMOVED lines=10> */
.L_x_914:
[----:B------:R-:W-:-:S04]  /*1620*/  IMAD R0, R33, c[0x0][0x1c0], R34 ;  /* 0x0000700021007a24 */ /* 0x000fc800078e0222 */
[----:B------:R-:W-:Y:S02]  /*1630*/  IMAD R0, R0, c[0x0][0x224], RZ ;  /* 0x0000890000007a24 */ /* 0x000fe400078e02ff */
.L_x_915:
[----:B------:R-:W1:Y:S01]  /*1640*/  S2R R23, SR_TID.X ;  /* 0x0000000000177919 */ /* 0x000e620000002100 */
[----:B------:R-:W-:Y:S01]  /*1650*/  IMAD R31, R31, c[0x0][0x1c0], RZ ;  /* 0x000070001f1f7a24 */ /* 0x000fe200078e02ff */
[----:B------:R-:W-:Y:S01]  /*1660*/  SHF.R.S32.HI R201, RZ, 0x1f, R200 ;  /* 0x0000001fffc97819 */ /* 0x000fe200000114c8 */
[----:B------:R-:W-:Y:S01]  /*1670*/  IMAD.IADD R210, R10, 0x1, R6 ;  /* 0x000000010ad27824 */ /* 0x000fe200078e0206 */
[----:B------:R-:W-:Y:S01]  /*1680*/  BSSY B1, `(.L_x_911) ;  /* 0x000080b000017945 */ /* 0x000fe20003800000 */
[----:B------:R-:W-:Y:S02]  /*1690*/  IMAD.SHL.U32 R2, R31, 0x40, RZ ;  /* 0x000000401f027824 */ /* 0x000fe400078e00ff */
[----:B------:R-:W-:-:S03]  /*16a0*/  IMAD.MOV.U32 R211, RZ, RZ, 0x4 ;  /* 0x00000004ffd37424 */ /* 0x000fc600078e00ff */
[----:B------:R-:W-:Y:S02]  /*16b0*/  IADD3 R4, P2, P1, R4, R2, R11 ;  /* 0x0000000204047210 */ /* 0x000fe4000795e00b */
[----:B------:R-:W-:-:S04]  /*16c0*/  SHF.R.S32.HI R2, RZ, 0x1f, R2 ;  /* 0x0000001fff027819 */ /* 0x000fc80000011402 */
[----:B------:R-:W-:Y:S01]  /*16d0*/  IADD3.X R11, R7, R2, R8, P2, P1 ;  /* 0x00000002070b7210 */ /* 0x000fe200017e2408 */
[----:B------:R-:W-:Y:S01]  /*16e0*/  IMAD.IADD R2, R10, 0x1, R0 ;  /* 0x000000010a027824 */ /* 0x000fe200078e0200 */
[----:B------:R-:W-:Y:S01]  /*16f0*/  IADD3 R16, P2, P1, R20, R4, R16 ;  /* 0x0000000414107210 */ /* 0x000fe2000795e010 */
[----:B------:R-:W-:Y:S01]  /*1700*/  IMAD R0, R19, c[0x0][0x370], RZ ;  /* 0x0000dc0013007a24 */ /* 0x000fe200078e02ff */
[----:B------:R-:W-:Y:S01]  /*1710*/  IADD3 R4, P3, R200, R12, RZ ;  /* 0x0000000cc8047210 */ /* 0x000fe20007f7e0ff */
[----:B------:R-:W-:Y:S01]  /*1720*/  IMAD.WIDE R8, R2, R211, c[0x0][0x3c8] ;  /* 0x0000f20002087625 */ /* 0x000fe200078e02d3 */
[----:B------:R-:W-:Y:S02]  /*1730*/  SHF.R.S32.HI R20, RZ, 0x1f, R231 ;  /* 0x0000001fff147819 */ /* 0x000fe400000114e7 */
[----:B-1----:R-:W-:Y:S01]  /*1740*/  SHF.R.S32.HI R7, RZ, 0x1f, R23 ;  /* 0x0000001fff077819 */ /* 0x002fe20000011417 */
[----:B------:R-:W-:Y:S01]  /*1750*/  IMAD.X R5, R201, 0x1, R14, P3 ;  /* 0x00000001c9057824 */ /* 0x000fe200018e060e */
[----:B------:R-:W-:Y:S01]  /*1760*/  IADD3 R6, P3, R231, R10, RZ ;  /* 0x0000000ae7067210 */ /* 0x000fe20007f7e0ff */
[C---:B------:R-:W-:Y:S01]  /*1770*/  IMAD R0, R10.reuse, c[0x0][0x374], R0 ;  /* 0x0000dd000a007a24 */ /* 0x040fe200078e0200 */
[----:B------:R-:W-:Y:S01]  /*1780*/  LEA.HI R7, R7, R23, RZ, 0x5 ;  /* 0x0000001707077211 */ /* 0x000fe200078f28ff */
[----:B------:R-:W-:Y:S01]  /*1790*/  IMAD.WIDE.U32 R4, R10, c[0x0][0x370], R4 ;  /* 0x0000dc000a047a25 */ /* 0x000fe200078e0004 */
[----:B------:R-:W-:-:S02]  /*17a0*/  IADD3.X R11, R18, R11, R13, P2, P1 ;  /* 0x0000000b120b7210 */ /* 0x000fc400017e240d */
[----:B------:R-:W-:Y:S01]  /*17b0*/  LOP3.LUT R2, R7, 0xffffffe0, RZ, 0xc0, !PT ;  /* 0xffffffe007027812 */ /* 0x000fe200078ec0ff */
[----:B------:R-:W-:Y:S01]  /*17c0*/  IMAD.IADD R5, R5, 0x1, R0 ;  /* 0x0000000105057824 */ /* 0x000fe200078e0200 */
[----:B------:R-:W-:Y:S01]  /*17d0*/  IADD3 R14, R200, 0x20, RZ ;  /* 0x00000020c80e7810 */ /* 0x000fe20007ffe0ff */
[----:B------:R-:W-:Y:S02]  /*17e0*/  IMAD.X R0, R20, 0x1, R19, P3 ;  /* 0x0000000114007824 */ /* 0x000fe400018e0613 */
[----:B------:R-:W-:Y:S02]  /*17f0*/  IMAD.MOV.U32 R220, RZ, RZ, R8 ;  /* 0x000000ffffdc7224 */ /* 0x000fe400078e0008 */
[----:B------:R-:W-:Y:S01]  /*1800*/  IMAD R8, R0, c[0x0][0x190], RZ ;  /* 0x0000640000087a24 */ /* 0x000fe200078e02ff */
[----:B------:R-:W-:Y:S01]  /*1810*/  SHF.R.S32.HI R0, RZ, 0x5, R7 ;  /* 0x00000005ff007819 */ /* 0x000fe20000011407 */
[----:B------:R-:W-:Y:S01]  /*1820*/  IMAD.IADD R18, R23, 0x1, -R2 ;  /* 0x0000000117127824 */ /* 0x000fe200078e0a02 */
[----:B------:R-:W-:Y:S01]  /*1830*/  IADD3 R2, -R193, R212, R17 ;  /* 0x000000d4c1027210 */ /* 0x000fe20007ffe111 */
[----:B------:R-:W-:-:S02]  /*1840*/  IMAD R12, R6, c[0x0][0x194], R8 ;  /* 0x00006500060c7a24 */ /* 0x000fc400078e0208 */
[----:B------:R-:W-:Y:S01]  /*1850*/  IMAD.WIDE.U32 R6, R6, c[0x0][0x190], R200 ;  /* 0x0000640006067a25 */ /* 0x000fe200078e00c8 */
[----:B------:R-:W-:-:S03]  /*1860*/  IADD3 R2, R2, -c[0x0][0x2e8], RZ ;  /* 0x8000ba0002027a10 */ /* 0x000fc60007ffe0ff */
[----:B------:R-:W-:Y:S01]  /*1870*/  IMAD.MOV.U32 R219, RZ, RZ, R9 ;  /* 0x000000ffffdb7224 */ /* 0x000fe200078e0009 */
[----:B------:R-:W-:Y:S01]  /*1880*/  SHF.R.S32.HI R9, RZ, 0x1f, R2 ;  /* 0x0000001fff097819 */ /* 0x000fe20000011402 */
[----:B------:R-:W-:Y:S01]  /*1890*/  IMAD R13, R32, c[0x0][0x1a8], RZ ;  /* 0x00006a00200d7a24 */ /* 0x000fe200078e02ff */
[----:B------:R-:W-:Y:S01]  /*18a0*/  IADD3 R6, P2, R27, R6, RZ ;  /* 0x000000061b067210 */ /* 0x000fe20007f5e0ff */
[----:B------:R-:W-:Y:S01]  /*18b0*/  IMAD R0, R0, R31, R18 ;  /* 0x0000001f00007224 */ /* 0x000fe200078e0212 */
[----:B------:R-:W-:Y:S01]  /*18c0*/  LEA.HI R2, R9, R2, RZ, 0x6 ;  /* 0x0000000209027211 */ /* 0x000fe200078f30ff */
[----:B------:R-:W-:Y:S01]  /*18d0*/  IMAD R9, R34, c[0x0][0x1ac], R13 ;  /* 0x00006b0022097a24 */ /* 0x000fe200078e020d */
[----:B------:R-:W-:Y:S01]  /*18e0*/  IADD3.X R7, R24, R7, R12, P2, !PT ;  /* 0x0000000718077210 */ /* 0x000fe200017fe40c */
[----:B------:R-:W-:Y:S01]  /*18f0*/  IMAD R10, R32, c[0x0][0x378], RZ ;  /* 0x0000de00200a7a24 */ /* 0x000fe200078e02ff */
[----:B------:R-:W-:Y:S01]  /*1900*/  SHF.R.S32.HI R2, RZ, 0x6, R2 ;  /* 0x00000006ff027819 */ /* 0x000fe20000011402 */
[----:B------:R-:W-:Y:S01]  /*1910*/  IMAD.WIDE.U32 R4, R34, c[0x0][0x378], R4 ;  /* 0x0000de0022047a25 */ /* 0x000fe200078e0004 */
[----:B------:R-:W-:-:S02]  /*1920*/  IADD3 R8, P1, R0, R16, RZ ;  /* 0x0000001000087210 */ /* 0x000fc40007f3e0ff */
[----:B------:R-:W-:Y:S01]  /*1930*/  IMNMX R229, RZ, R2, !PT ;  /* 0x00000002ffe57217 */ /* 0x000fe20007800200 */
[----:B------:R-:W-:Y:S01]  /*1940*/  IMAD.WIDE.U32 R6, R34, c[0x0][0x1a8], R6 ;  /* 0x00006a0022067a25 */ /* 0x000fe200078e0006 */
[----:B------:R-:W-:Y:S02]  /*1950*/  LEA.HI.X.SX32 R179, R0, R11, 0x1, P1 ;  /* 0x0000000b00b37211 */ /* 0x000fe400008f0eff */
[----:B------:R-:W-:Y:S01]  /*1960*/  LEA R180, P1, R8, c[0x0][0x350], 0x2 ;  /* 0x0000d40008b47a11 */ /* 0x000fe200078210ff */
[----:B------:R-:W-:Y:S01]  /*1970*/  IMAD.IADD R2, R7, 0x1, R9 ;  /* 0x0000000107027824 */ /* 0x000fe200078e0209 */
[----:B------:R-:W-:Y:S01]  /*1980*/  LEA R205, P3, R6, c[0x0][0x160], 0x1 ;  /* 0x0000580006cd7a11 */ /* 0x000fe200078608ff */
[----:B------:R-:W-:Y:S01]  /*1990*/  IMAD R10, R34, c[0x0][0x37c], R10 ;  /* 0x0000df00220a7a24 */ /* 0x000fe200078e020a */
[----:B------:R-:W-:Y:S01]  /*19a0*/  LEA.HI.X R179, R8, c[0x0][0x354], R179, 0x2, P1 ;  /* 0x0000d50008b37a11 */ /* 0x000fe200008f14b3 */
[----:B------:R-:W-:Y:S01]  /*19b0*/  IMAD R0, R20, c[0x0][0x370], RZ ;  /* 0x0000dc0014007a24 */ /* 0x000fe200078e02ff */
[----:B------:R-:W-:Y:S01]  /*19c0*/  LEA.HI.X R203, R6, c[0x0][0x164], R2, 0x1, P3 ;  /* 0x0000590006cb7a11 */ /* 0x000fe200018f0c02 */
[----:B------:R-:W-:Y:S01]  /*19d0*/  IMAD.IADD R5, R5, 0x1, R10 ;  /* 0x0000000105057824 */ /* 0x000fe200078e020a */
[C---:B------:R-:W-:Y:S01]  /*19e0*/  ISETP.GT.AND P3, PT, R192.reuse, R229, PT ;  /* 0x000000e5c000720c */ /* 0x040fe20003f64270 */
[C---:B------:R-:W-:Y:S01]  /*19f0*/  IMAD R0, R231.reuse, c[0x0][0x374], R0 ;  /* 0x0000dd00e7007a24 */ /* 0x040fe200078e0200 */
[----:B------:R-:W-:Y:S01]  /*1a00*/  IADD3 R192, R192, -0x1, RZ ;  /* 0xffffffffc0c07810 */ /* 0x000fe20007ffe0ff */
[----:B------:R-:W-:Y:S01]  /*1a10*/  IMAD.WIDE.U32 R4, R231, c[0x0][0x370], R4 ;  /* 0x0000dc00e7047a25 */ /* 0x000fe200078e0004 */
[----:B------:R-:W-:-:S03]  /*1a20*/  IADD3 R16, R200, 0x40, RZ ;  /* 0x00000040c8107810 */ /* 0x000fc60007ffe0ff */
[----:B------:R-:W-:Y:S01]  /*1a30*/  IMAD.IADD R0, R5, 0x1, R0 ;  /* 0x0000000105007824 */ /* 0x000fe200078e0200 */
[----:B------:R-:W-:Y:S01]  /*1a40*/  LEA R204, P2, R4, c[0x0][0x330], 0x1 ;  /* 0x0000cc0004cc7a11 */ /* 0x000fe200078408ff */
[----:B------:R-:W-:-:S03]  /*1a50*/  IMAD.WIDE R210, R210, R211, c[0x0][0x200] ;  /* 0x00008000d2d27625 */ /* 0x000fc600078e02d3 */
[----:B------:R-:W-:Y:S01]  /*1a60*/  LEA.HI.X R202, R4, c[0x0][0x334], R0, 0x1, P2 ;  /* 0x0000cd0004ca7a11 */ /* 0x000fe200010f0c00 */
[----:B------:R-:W-:Y:S05]  /*1a70*/  @P3 BRA `(.L_x_916) ;  /* 0x000007a000003947 */ /* 0x000fea0003800000 */
        /* <DEDUP_REMOVED lines=15> */
.L_x_917:
        /* <DEDUP_REMOVED lines=15> */
.L_x_918:
[----:B------:R-:W-:Y:S01]  /*1c60*/  IMAD R10, R221, -0x80, R193 ;  /* 0xffffff80dd0a7824 */ /* 0x000fe200078e02c1 */
[----:B------:R-:W-:Y:S01]  /*1c70*/  BSSY B0, `(.L_x_919) ;  /* 0x000001a000007945 */ /* 0x000fe20003800000 */
[----:B------:R-:W-:Y:S02]  /*1c80*/  IMAD R0, R21, c[0x0][0x3a0], RZ ;  /* 0x0000e80015007a24 */ /* 0x000fe400078e02ff */
[----:B------:R-:W-:Y:S01]  /*1c90*/  IMAD.WIDE.U32 R4, R17, c[0x0][0x3a0], R200 ;  /* 0x0000e80011047a25 */ /* 0x000fe200078e00c8 */
[----:B------:R-:W-:-:S03]  /*1ca0*/  ISETP.GE.AND P4, PT, R231, R10, PT ;  /* 0x0000000ae700720c */ /* 0x000fc60003f86270 */
[----:B------:R-:W-:Y:S01]  /*1cb0*/  IMAD R0, R17, c[0x0][0x3a4], R0 ;  /* 0x0000e90011007a24 */ /* 0x000fe200078e0200 */
[----:B------:R-:W-:Y:S01]  /*1cc0*/  IADD3 R6, P0, R6, R4, RZ ;  /* 0x0000000406067210 */ /* 0x000fe20007f1e0ff */
        /* <DEDUP_REMOVED lines=20> */
.L_x_920:
[----:B------:R-:W-:Y:S05]  /*1e10*/  BSYNC B0 ;  /* 0x0000000000007941 */ /* 0x000fea0003800000 */
.L_x_919:
        /* <DEDUP_REMOVED lines=19> */
.L_x_922:
[----:B------:R-:W-:Y:S05]  /*1f50*/  BSYNC B0 ;  /* 0x0000000000007941 */ /* 0x000fea0003800000 */
.L_x_921:
[----:B-1----:R-:W-:Y:S01]  /*1f60*/  IMAD.WIDE.U32 R4, R17, c[0x0][0x3a8], R200 ;  /* 0x0000ea0011047a25 */ /* 0x002fe200078e00c8 */
[----:B------:R-:W-:Y:S03]  /*1f70*/  BSSY B0, `(.L_x_923) ;  /* 0x0000018000007945 */ /* 0x000fe60003800000 */
[----:B------:R-:W-:Y:S01]  /*1f80*/  IMAD R0, R21, c[0x0][0x3a8], RZ ;  /* 0x0000ea0015007a24 */ /* 0x000fe200078e02ff */
[----:B------:R-:W-:Y:S01]  /*1f90*/  IADD3 R6, P0, R11, R4, RZ ;  /* 0x000000040b067210 */ /* 0x000fe20007f1e0ff */
[----:B------:R-:W-:-:S02]  /*1fa0*/  IMAD R2, R32, c[0x0][0x3c0], RZ ;  /* 0x0000f00020027a24 */ /* 0x000fc400078e02ff */
[----:B------:R-:W-:Y:S02]  /*1fb0*/  IMAD R0, R17, c[0x0][0x3ac], R0 ;  /* 0x0000eb0011007a24 */ /* 0x000fe400078e0200 */
[----:B------:R-:W-:-:S03]  /*1fc0*/  IMAD R2, R34, c[0x0][0x3c4], R2 ;  /* 0x0000f10022027a24 */ /* 0x000fc600078e0202 */
[----:B------:R-:W-:-:S05]  /*1fd0*/  IADD3.X R7, R12, R5, R0, P0, !PT ;  /* 0x000000050c077210 */ /* 0x000fca00007fe400 */
        /* <DEDUP_REMOVED lines=17> */
.L_x_924:
[----:B------:R-:W-:Y:S05]  /*20f0*/  BSYNC B0 ;  /* 0x0000000000007941 */ /* 0x000fea0003800000 */
.L_x_923:
[----:B------:R-:W-:Y:S05]  /*2100*/  @P3 BRA `(.L_x_925) ;  /* 0x0000762000003947 */ /* 0x000fea0003800000 */
[----:B------:R-:W-:Y:S01]  /*2110*/  IADD3 R0, P0, R231, 0x40, RZ ;  /* 0x00000040e7007810 */ /* 0x000fe20007f1e0ff */
[----:B------:R-:W-:Y:S01]  /*2120*/  IMAD.MOV.U32 R7, RZ, RZ, R2 ;  /* 0x000000ffff077224 */ /* 0x000fe200078e0002 */
[----:B------:R-:W-:-:S03]  /*2130*/  ISETP.GE.AND P1, PT, R200, c[0x0][0x220], PT ;  /* 0x00008800c8007a0c */ /* 0x000fc60003f26270 */
        /* <DEDUP_REMOVED lines=14> */
.L_x_916:
[----:B------:R-:W-:Y:S01]  /*2220*/  @P5 BAR.SYNC.DEFER_BLOCKING 0x0 ;  /* 0x0000000000005b1d */ /* 0x000fe20000010000 */
[C---:B------:R-:W-:Y:S01]  /*2230*/  IMAD R2, R192.reuse, -0x40, R212 ;  /* 0xffffffc0c0027824 */ /* 0x040fe200078e02d4 */
[----:B------:R-:W-:Y:S01]  /*2240*/  LEA.HI R4, R192, R192, RZ, 0x1 ;  /* 0x000000c0c0047211 */ /* 0x000fe200078f08ff */
[----:B------:R-:W-:-:S03]  /*2250*/  IMAD.SHL.U32 R0, R239, 0x2, RZ ;  /* 0x00000002ef007824 */ /* 0x000fc600078e00ff */
[----:B------:R-:W-:Y:S01]  /*2260*/  ISETP.GE.AND P0, PT, R231, R2, PT ;  /* 0x00000002e700720c */ /* 0x000fe20003f06270 */
[----:B------:R-:W-:Y:S01]  /*2270*/  BSSY B0, `(.L_x_926) ;  /* 0x0000025000007945 */ /* 0x000fe20003800000 */
[----:B------:R-:W-:-:S05]  /*2280*/  LOP3.LUT R4, R4, 0xfffffffe, RZ, 0xc0, !PT ;  /* 0xfffffffe04047812 */ /* 0x000fca00078ec0ff */
[----:B------:R-:W-:-:S05]  /*2290*/  IMAD.IADD R4, R192, 0x1, -R4 ;  /* 0x00000001c0047824 */ /* 0x000fca00078e0a04 */
[----:B------:R-:W-:Y:S01]  /*22a0*/  ISETP.NE.AND P6, PT, R4, 0x1, PT ;  /* 0x000000010400780c */ /* 0x000fe20003fc5270 */
        /* <DEDUP_REMOVED lines=33> */
.L_x_927:
[----:B------:R-:W-:Y:S05]  /*24c0*/  BSYNC B0 ;  /* 0x0000000000007941 */ /* 0x000fea0003800000 */
.L_x_926:
        /* <DEDUP_REMOVED lines=18> */
.L_x_929:
        /* <DEDUP_REMOVED lines=34> */
.L_x_930:
[----:B------:R-:W-:Y:S05]  /*2810*/  BSYNC B0 ;  /* 0x0000000000007941 */ /* 0x000fea0003800000 */
.L_x_928:
        /* <DEDUP_REMOVED lines=68> */
.L_x_932:
[----:B--2---:R-:W-:Y:S05]  /*2c60*/  BSYNC B0 ;  /* 0x0000000000007941 */ /* 0x004fea0003800000 */
.L_x_931:
        /* <DEDUP_REMOVED lines=39> */
.L_x_934:
[----:B------:R-:W-:Y:S05]  /*2ee0*/  BSYNC B0 ;  /* 0x0000000000007941 */ /* 0x000fea0003800000 */
.L_x_933:
        /* <DEDUP_REMOVED lines=49> */
.L_x_936:
[----:B------:R-:W-:Y:S05]  /*3200*/  BSYNC B0 ;  /* 0x0000000000007941 */ /* 0x000fea0003800000 */
.L_x_935:
        /* <DEDUP_REMOVED lines=36> */
.L_x_938:
[----:B------:R-:W-:Y:S05]  /*3450*/  BSYNC B0 ;  /* 0x0000000000007941 */ /* 0x000fea0003800000 */
.L_x_937:
[----:B------:R-:W-:Y:S01]  /*3460*/  IMAD.MOV.U32 R194, RZ, RZ, c[0x0][0x308] ;  /* 0x0000c200ffc27624 */ /* 0x000fe200078e00ff */
[----:B------:R-:W0:Y:S01]  /*3470*/  LDGDEPBAR ;  /* 0x00000000000079af */ /* 0x000e220000000000 */
[----:B------:R-:W-:-:S05]  /*3480*/  IMAD.MOV.U32 R195, RZ, RZ, c[0x0][0x30c] ;  /* 0x0000c300ffc37624 */ /* 0x000fca00078e00ff */
[----:B--23--:R3:W2:Y:S04]  /*3490*/  LDG.E.64 R4, [R194.64+0x8] ;  /* 0x00000806c2047981 */ /* 0x00c6a8000c1e1b00 */
[----:B---3--:R-:W3:Y:S01]  /*34a0*/  LDG.E.64 R194, [R194.64] ;  /* 0x00000006c2c27981 */ /* 0x008ee2000c1e1b00 */
[----:B-1--4-:R-:W-:Y:S01]  /*34b0*/  IMAD R0, R33, c[0x0][0x1c0], R34 ;  /* 0x0000700021007a24 */ /* 0x012fe200078e0222 */
[----:B------:R-:W-:Y:S01]  /*34c0*/  SHF.R.S32.HI R2, RZ, 0x1f, R18 ;  /* 0x0000001fff027819 */ /* 0x000fe20000011412 */
[----:B------:R-:W-:Y:S01]  /*34d0*/  IMAD.IADD R17, R17, 0x1, R212 ;  /* 0x0000000111117824 */ /* 0x000fe200078e02d4 */
[----:B------:R-:W-:Y:S01]  /*34e0*/  MOV R206, R191 ;  /* 0x000000bf00ce7202 */ /* 0x000fe20000000f00 */
[----:B------:R-:W-:Y:S01]  /*34f0*/  IMAD.MOV.U32 R213, RZ, RZ, c[0x0][0x2e4] ;  /* 0x0000b900ffd57624 */ /* 0x000fe200078e00ff */
[----:B------:R-:W-:Y:S01]  /*3500*/  SHF.L.U32 R0, R0, 0x5, RZ ;  /* 0x0000000500007819 */ /* 0x000fe200000006ff */
[----:B------:R-:W-:Y:S01]  /*3510*/  CS2R R126, SRZ ;  /* 0x00000000007e7805 */ /* 0x000fe2000001ff00 */
[----:B------:R-:W-:Y:S01]  /*3520*/  IADD3 R17, -R193, 0x80, R17 ;  /* 0x00000080c1117810 */ /* 0x000fe20007ffe111 */
        /* <DEDUP_REMOVED lines=47> */
[----:B------:R-:W-:-:S02]  /*3820*/  IADD3 R236, R17, -c[0x0][0x2e8], RZ ;  /* 0x8000ba0011ec7a10 */ /* 0x000fc40007ffe0ff */
[----:B--2---:R-:W-:Y:S02]  /*3830*/  IADD3 R233, P1, P0, R0, R4, R18 ;  /* 0x0000000400e97210 */ /* 0x004fe4000783e012 */
[----:B------:R-:W-:-:S04]  /*3840*/  SHF.R.S32.HI R0, RZ, 0x1f, R0 ;  /* 0x0000001fff007819 */ /* 0x000fc80000011400 */
[----:B------:R-:W-:Y:S02]  /*3850*/  IADD3.X R228, R0, R5, R2, P1, P0 ;  /* 0x0000000500e47210 */ /* 0x000fe40000fe0402 */
[----:B------:R-:W-:Y:S02]  /*3860*/  IADD3 R0, R173, 0x1800, RZ ;  /* 0x00001800ad007810 */ /* 0x000fe40007ffe0ff */
[----:B------:R-:W-:Y:S02]  /*3870*/  IADD3 R2, R174, 0x1800, RZ ;  /* 0x00001800ae027810 */ /* 0x000fe40007ffe0ff */
[----:B------:R-:W-:Y:S02]  /*3880*/  SEL R0, R0, R173, !P6 ;  /* 0x000000ad00007207 */ /* 0x000fe40007000000 */
[----:B------:R-:W-:-:S03]  /*3890*/  SEL R2, R2, R174, !P6 ;  /* 0x000000ae02027207 */ /* 0x000fc60007000000 */
[----:B------:R-:W-:Y:S01]  /*38a0*/  IMAD.SHL.U32 R164, R0, 0x2, RZ ;  /* 0x0000000200a47824 */ /* 0x000fe200078e00ff */
[----:B------:R-:W-:Y:S01]  /*38b0*/  MOV R0, c[0x0][0x22c] ;  /* 0x00008b0000007a02 */ /* 0x000fe20000000f00 */
[----:B------:R-:W-:-:S04]  /*38c0*/  IMAD.SHL.U32 R167, R2, 0x2, RZ ;  /* 0x0000000202a77824 */ /* 0x000fc800078e00ff */
[----:B------:R-:W-:Y:S01]  /*38d0*/  IMAD R0, R0, c[0x0][0x1c0], RZ ;  /* 0x0000700000007a24 */ /* 0x000fe200078e02ff */
[----:B---3--:R-:W-:-:S03]  /*38e0*/  LOP3.LUT R228, R228, R194, RZ, 0x3c, !PT ;  /* 0x000000c2e4e47212 */ /* 0x008fc600078e3cff */
[C---:B------:R-:W-:Y:S01]  /*38f0*/  IMAD.SHL.U32 R240, R0.reuse, 0x10, RZ ;  /* 0x0000001000f07824 */ /* 0x040fe200078e00ff */
[C---:B------:R-:W-:Y:S01]  /*3900*/  SHF.L.U32 R249, R0.reuse, 0x5, RZ ;  /* 0x0000000500f97819 */ /* 0x040fe200000006ff */
[C---:B------:R-:W-:Y:S02]  /*3910*/  IMAD.SHL.U32 R218, R0.reuse, 0x8, RZ ;  /* 0x0000000800da7824 */ /* 0x040fe400078e00ff */
[----:B------:R-:W-:Y:S01]  /*3920*/  IMAD.U32 R246, R0, -0x40, RZ ;  /* 0xffffffc000f67824 */ /* 0x000fe200078e00ff */
[----:B------:R-:W-:Y:S01]  /*3930*/  IADD3 R242, R240, 0x40, RZ ;  /* 0x00000040f0f27810 */ /* 0x000fe20007ffe0ff */
[----:B------:R-:W-:Y:S01]  /*3940*/  IMAD R250, R0, 0x18, RZ ;  /* 0x0000001800fa7824 */ /* 0x000fe200078e02ff */
[----:B------:R-:W-:Y:S01]  /*3950*/  IADD3 R243, R240, 0x20, RZ ;  /* 0x00000020f0f37810 */ /* 0x000fe20007ffe0ff */
[----:B------:R-:W-:Y:S02]  /*3960*/  IMAD R248, R0, 0x28, RZ ;  /* 0x0000002800f87824 */ /* 0x000fe400078e02ff */
[C---:B------:R-:W-:Y:S01]  /*3970*/  IMAD.IADD R237, R218.reuse, 0x1, R242 ;  /* 0x00000001daed7824 */ /* 0x040fe200078e02f2 */
[----:B------:R-:W-:Y:S01]  /*3980*/  IADD3 R238, R218, R243, RZ ;  /* 0x000000f3daee7210 */ /* 0x000fe20007ffe0ff */
[----:B------:R-:W-:-:S02]  /*3990*/  IMAD R247, R0, 0x30, RZ ;  /* 0x0000003000f77824 */ /* 0x000fc400078e02ff */
[----:B------:R-:W-:Y:S01]  /*39a0*/  IMAD R245, R0, 0x38, RZ ;  /* 0x0000003800f57824 */ /* 0x000fe200078e02ff */
[C---:B------:R-:W-:Y:S01]  /*39b0*/  IADD3 R251, R218.reuse, R237, RZ ;  /* 0x000000eddafb7210 */ /* 0x040fe20007ffe0ff */
[----:B------:R-:W-:-:S04]  /*39c0*/  IMAD.IADD R252, R218, 0x1, R238 ;  /* 0x00000001dafc7824 */ /* 0x000fc800078e02ee */
[C---:B------:R-:W-:Y:S01]  /*39d0*/  IMAD.IADD R223, R218.reuse, 0x1, R251 ;  /* 0x00000001dadf7824 */ /* 0x040fe200078e02fb */
[----:B------:R-:W-:-:S04]  /*39e0*/  IADD3 R225, R218, R252, RZ ;  /* 0x000000fcdae17210 */ /* 0x000fc80007ffe0ff */
[C---:B------:R-:W-:Y:S01]  /*39f0*/  IADD3 R222, R218.reuse, R223, RZ ;  /* 0x000000dfdade7210 */ /* 0x040fe20007ffe0ff */
[----:B------:R-:W-:-:S03]  /*3a00*/  IMAD.IADD R224, R218, 0x1, R225 ;  /* 0x00000001dae07824 */ /* 0x000fc600078e02e1 */
[C---:B------:R-:W-:Y:S01]  /*3a10*/  IADD3 R226, R218.reuse, R222, RZ ;  /* 0x000000dedae27210 */ /* 0x040fe20007ffe0ff */
[----:B------:R-:W-:Y:S02]  /*3a20*/  IMAD.IADD R227, R218, 0x1, R224 ;  /* 0x00000001dae37824 */ /* 0x000fe400078e02e0 */
.L_x_943:
[----:B------:R-:W0:Y:S01]  /*3a30*/  LDGDEPBAR ;  /* 0x00000000000079af */ /* 0x000e220000000000 */
[----:B------:R-:W-:Y:S01]  /*3a40*/  IMAD.MOV.U32 R4, RZ, RZ, R220 ;  /* 0x000000ffff047224 */ /* 0x000fe200078e00dc */
[----:B------:R-:W-:Y:S01]  /*3a50*/  IADD3 R0, R172, R167, RZ ;  /* 0x000000a7ac007210 */ /* 0x000fe20007ffe0ff */
[----:B------:R-:W-:Y:S01]  /*3a60*/  IMAD.MOV.U32 R5, RZ, RZ, R219 ;  /* 0x000000ffff057224 */ /* 0x000fe200078e00db */
[----:B------:R-:W-:Y:S01]  /*3a70*/  MOV R209, R179 ;  /* 0x000000b300d17202 */ /* 0x000fe20000000f00 */
[----:B------:R-:W-:Y:S01]  /*3a80*/  IMAD.MOV.U32 R208, RZ, RZ, R180 ;  /* 0x000000ffffd07224 */ /* 0x000fe200078e00b4 */
[C---:B------:R-:W-:Y:S04]  /*3a90*/  LEA R4, P0, R207.reuse, R4, 0x2 ;  /* 0x00000004cf047211 */ /* 0x040fe800078010ff */
[----:B------:R-:W-:Y:S01]  /*3aa0*/  LEA.HI.X.SX32 R5, R207, R5, 0x2, P0 ;  /* 0x00000005cf057211 */ /* 0x000fe200000f16ff */
[----:B------:R-:W-:Y:S04]  /*3ab0*/  DEPBAR.LE SB0, 0x0 ;  /* 0x000080000000791a */ /* 0x000fe80000000000 */
[----:B------:R-:W-:Y:S06]  /*3ac0*/  BAR.SYNC.DEFER_BLOCKING 0x0 ;  /* 0x0000000000007b1d */ /* 0x000fec0000010000 */
[----:B------:R-:W-:Y:S05]  /*3ad0*/  LDSM.16.M88.4 R32, [R167] ;  /* 0x00000000a720783b */ /* 0x000fea0000000200 */
[----:B------:R-:W1:Y:S05]  /*3ae0*/  LDSM.16.M88.4 R16, [R165+0x9000] ;  /* 0x00900000a510783b */ /* 0x000e6a0000000200 */
[----:B------:R-:W2:Y:S05]  /*3af0*/  LDSM.16.M88.4 R28, [R167+0x800] ;  /* 0x00080000a71c783b */ /* 0x000eaa0000000200 */
[----:B-----5:R1:W5:Y:S05]  /*3b00*/  LDG.E R178, [R4.64] ;  /* 0x0000000604b27981 */ /* 0x02036a000c1e1900 */
[----:B------:R1:W5:Y:S05]  /*3b10*/  LDG.E R177, [R4.64+0x20] ;  /* 0x0000200604b17981 */ /* 0x00036a000c1e1900 */
[----:B------:R1:W5:Y:S05]  /*3b20*/  LDG.E R176, [R4.64+0x80] ;  /* 0x0000800604b07981 */ /* 0x00036a000c1e1900 */
[----:B------:R1:W5:Y:S05]  /*3b30*/  LDG.E R175, [R4.64+0xa0] ;  /* 0x0000a00604af7981 */ /* 0x00036a000c1e1900 */
[----:B------:R-:W3:Y:S05]  /*3b40*/  LDSM.16.M88.4 R132, [R165+0x9400] ;  /* 0x00940000a584783b */ /* 0x000eea0000000200 */
[----:B------:R-:W-:Y:S05]  /*3b50*/  LDSM.16.M88.4 R136, [R0] ;  /* 0x000000000088783b */ /* 0x000fea0000000200 */
[----:B------:R-:W4:Y:S05]  /*3b60*/  LDSM.16.M88.4 R140, [R166+0x9000] ;  /* 0x00900000a68c783b */ /* 0x000f2a0000000200 */
[----:B------:R-:W4:Y:S01]  /*3b70*/  LDSM.16.M88.4 R144, [R0+0x800] ;  /* 0x000800000090783b */ /* 0x000f220000000200 */
[-C--:B-1----:R-:W-:Y:S04]  /*3b80*/  HMMA.16816.F32 R4, R32, R16.reuse, RZ ;  /* 0x000000102004723c */ /* 0x082fe800000018ff */
[----:B------:R-:W1:Y:S05]  /*3b90*/  LDSM.16.M88.4 R148, [R166+0x9400] ;  /* 0x00940000a694783b */ /* 0x000e6a0000000200 */
[----:B------:R-:W-:Y:S01]  /*3ba0*/  LDSM.16.M88.4 R152, [R165+0xb000] ;  /* 0x00b00000a598783b */ /* 0x000fe20000000200 */
[C---:B--2---:R-:W-:Y:S04]  /*3bb0*/  HMMA.16816.F32 R8, R28.reuse, R16, RZ ;  /* 0x000000101c08723c */ /* 0x044fe800000018ff */
[----:B------:R-:W-:Y:S04]  /*3bc0*/  LDSM.16.M88.4 R156, [R167+0x1800] ;  /* 0x00180000a79c783b */ /* 0x000fe80000000200 */
[-C--:B------:R-:W-:Y:S01]  /*3bd0*/  HMMA.16816.F32 R12, R28, R18.reuse, RZ ;  /* 0x000000121c0c723c */ /* 0x080fe200000018ff */
[----:B------:R-:W-:Y:S07]  /*3be0*/  LDSM.16.M88.4 R160, [R165+0xb400] ;  /* 0x00b40000a5a0783b */ /* 0x000fee0000000200 */
[C---:B------:R-:W-:Y:S08]  /*3bf0*/  HMMA.16816.F32 R16, R32.reuse, R18, RZ ;  /* 0x000000122010723c */ /* 0x040ff000000018ff */
[-C--:B---3--:R-:W-:Y:S08]  /*3c00*/  HMMA.16816.F32 R20, R32, R132.reuse, RZ ;  /* 0x000000842014723c */ /* 0x088ff000000018ff */
[C---:B------:R-:W-:Y:S08]  /*3c10*/  HMMA.16816.F32 R24, R28.reuse, R132, RZ ;  /* 0x000000841c18723c */ /* 0x040ff000000018ff */
[-C--:B------:R-:W-:Y:S08]  /*3c20*/  HMMA.16816.F32 R28, R28, R134.reuse, RZ ;  /* 0x000000861c1c723c */ /* 0x080ff000000018ff */
[----:B------:R-:W-:Y:S01]  /*3c30*/  HMMA.16816.F32 R32, R32, R134, RZ ;  /* 0x000000862020723c */ /* 0x000fe200000018ff */
[----:B------:R-:W2:Y:S07]  /*3c40*/  LDSM.16.M88.4 R132, [R167+0x1000] ;  /* 0x00100000a784783b */ /* 0x000eae0000000200 */
        /* <DEDUP_REMOVED lines=8> */
[----:B------:R-:W-:Y:S07]  /*3cd0*/  LDSM.16.M88.4 R144, [R0+0x1800] ;  /* 0x001800000090783b */ /* 0x000fee0000000200 */
[----:B------:R-:W-:Y:S01]  /*3ce0*/  HMMA.16816.F32 R32, R136, R150, R32 ;  /* 0x000000968820723c */ /* 0x000fe20000001820 */
[----:B------:R-:W1:Y:S05]  /*3cf0*/  LDSM.16.M88.4 R136, [R0+0x1000] ;  /* 0x001000000088783b */ /* 0x000e6a0000000200 */
[----:B------:R-:W3:Y:S02]  /*3d00*/  LDSM.16.M88.4 R148, [R166+0xb400] ;  /* 0x00b40000a694783b */ /* 0x000ee40000000200 */
[-C--:B--2---:R-:W-:Y:S08]  /*3d10*/  HMMA.16816.F32 R4, R132, R152.reuse, R4 ;  /* 0x000000988404723c */ /* 0x084ff00000001804 */
        /* <DEDUP_REMOVED lines=9> */
[----:B------:R-:W2:Y:S05]  /*3db0*/  LDSM.16.M88.4 R132, [R167+0x2000] ;  /* 0x00200000a784783b */ /* 0x000eaa0000000200 */
[----:B------:R-:W4:Y:S02]  /*3dc0*/  LDSM.16.M88.4 R160, [R165+0xd400] ;  /* 0x00d40000a5a0783b */ /* 0x000f240000000200 */
[-C--:B-1----:R-:W-:Y:S08]  /*3dd0*/  HMMA.16816.F32 R4, R136, R140.reuse, R4 ;  /* 0x0000008c8804723c */ /* 0x082ff00000001804 */
[C---:B------:R-:W-:Y:S08]  /*3de0*/  HMMA.16816.F32 R8, R144.reuse, R140, R8 ;  /* 0x0000008c9008723c */ /* 0x040ff00000001808 */
        /* <DEDUP_REMOVED lines=8> */
[----:B------:R1:W3:Y:S05]  /*3e70*/  LDSM.16.M88.4 R136, [R0+0x2000] ;  /* 0x002000000088783b */ /* 0x0002ea0000000200 */
[----:B------:R-:W3:Y:S02]  /*3e80*/  LDSM.16.M88.4 R148, [R166+0xd400] ;  /* 0x00d40000a694783b */ /* 0x000ee40000000200 */
[-C--:B--2---:R-:W-:Y:S08]  /*3e90*/  HMMA.16816.F32 R4, R132, R152.reuse, R4 ;  /* 0x000000988404723c */ /* 0x084ff00000001804 */
[C---:B------:R-:W-:Y:S08]  /*3ea0*/  HMMA.16816.F32 R8, R156.reuse, R152, R8 ;  /* 0x000000989c08723c */ /* 0x040ff00000001808 */
[-C--:B------:R-:W-:Y:S04]  /*3eb0*/  HMMA.16816.F32 R12, R156, R154.reuse, R12 ;  /* 0x0000009a9c0c723c */ /* 0x080fe8000000180c */
[----:B-1----:R-:W-:Y:S04]  /*3ec0*/  IMAD.SHL.U32 R0, R192, 0x40, RZ ;  /* 0x00000040c0007824 */ /* 0x002fe800078e00ff */
[C---:B------:R-:W-:Y:S04]  /*3ed0*/  HMMA.16816.F32 R16, R132.reuse, R154, R16 ;  /* 0x0000009a8410723c */ /* 0x040fe80000001810 */
[----:B------:R-:W-:Y:S04]  /*3ee0*/  ISETP.GE.AND P0, PT, R0, R236, PT ;  /* 0x000000ec0000720c */ /* 0x000fe80003f06270 */
[-C--:B----4-:R-:W-:Y:S08]  /*3ef0*/  HMMA.16816.F32 R20, R132, R160.reuse, R20 ;  /* 0x000000a08414723c */ /* 0x090ff00000001814 */
[C---:B------:R-:W-:Y:S08]  /*3f00*/  HMMA.16816.F32 R24, R156.reuse, R160, R24 ;  /* 0x000000a09c18723c */ /* 0x040ff00000001818 */
[-C--:B------:R-:W-:Y:S08]  /*3f10*/  HMMA.16816.F32 R28, R156, R162.reuse, R28 ;  /* 0x000000a29c1c723c */ /* 0x080ff0000000181c */
[----:B------:R-:W-:Y:S08]  /*3f20*/  HMMA.16816.F32 R32, R132, R162, R32 ;  /* 0x000000a28420723c */ /* 0x000ff00000001820 */
[-C--:B---3--:R-:W-:Y:S08]  /*3f30*/  HMMA.16816.F32 R4, R136, R140.reuse, R4 ;  /* 0x0000008c8804723c */ /* 0x088ff00000001804 */
[C---:B------:R-:W-:Y:S08]  /*3f40*/  HMMA.16816.F32 R8, R144.reuse, R140, R8 ;  /* 0x0000008c9008723c */ /* 0x040ff00000001808 */
[-C--:B------:R-:W-:Y:S08]  /*3f50*/  HMMA.16816.F32 R12, R144, R142.reuse, R12 ;  /* 0x0000008e900c723c */ /* 0x080ff0000000180c */
[C---:B------:R-:W-:Y:S08]  /*3f60*/  HMMA.16816.F32 R16, R136.reuse, R142, R16 ;  /* 0x0000008e8810723c */ /* 0x040ff00000001810 */
[-C--:B------:R-:W-:Y:S08]  /*3f70*/  HMMA.16816.F32 R20, R136, R148.reuse, R20 ;  /* 0x000000948814723c */ /* 0x080ff00000001814 */
[C---:B------:R-:W-:Y:S08]  /*3f80*/  HMMA.16816.F32 R24, R144.reuse, R148, R24 ;  /* 0x000000949018723c */ /* 0x040ff00000001818 */
[-C--:B------:R-:W-:Y:S07]  /*3f90*/  HMMA.16816.F32 R28, R144, R150.reuse, R28 ;  /* 0x00000096901c723c */ /* 0x080fee000000181c */
[----:B------:R-:W-:Y:S01]  /*3fa0*/  MOV R145, c[0x0][0x2e4] ;  /* 0x0000b90000917a02 */ /* 0x000fe20000000f00 */
[----:B------:R-:W-:Y:S01]  /*3fb0*/  HMMA.16816.F32 R32, R136, R150, R32 ;  /* 0x000000968820723c */ /* 0x000fe20000001820 */
[----:B------:R-:W-:-:S07]  /*3fc0*/  @!P0 BRA `(.L_x_939) ;  /* 0x000000a000008947 */ /* 0x000fce0003800000 */
[----:B------:R-:W-:Y:S01]  /*3fd0*/  IADD3 R134, R0, 0x40, RZ ;  /* 0x0000004000867810 */ /* 0x000fe20007ffe0ff */
[----:B------:R-:W-:Y:S02]  /*3fe0*/  IMAD.SHL.U32 R2, R221, 0x80, RZ ;  /* 0x00000080dd027824 */ /* 0x000fe400078e00ff */
[----:B------:R-:W-:Y:S02]  /*3ff0*/  IMAD.MOV.U32 R145, RZ, RZ, R213 ;  /* 0x000000ffff917224 */ /* 0x000fe400078e00d5 */
[C---:B------:R-:W-:Y:S01]  /*4000*/  IMAD.IADD R132, R2.reuse, 0x1, R212 ;  /* 0x0000000102847824 */ /* 0x040fe200078e02d4 */
[----:B------:R-:W-:Y:S04]  /*4010*/  IADD3 R133, R2, 0x80, RZ ;  /* 0x0000008002857810 */ /* 0x000fe80007ffe0ff */
[----:B------:R-:W-:Y:S02]  /*4020*/  IADD3 R2, R213, R132, -R193 ;  /* 0x00000084d5027210 */ /* 0x000fe40007ffe8c1 */
[----:B------:R-:W-:Y:S02]  /*4030*/  ISETP.LT.AND P0, PT, R133, R193, PT ;  /* 0x000000c18500720c */ /* 0x000fe40003f01270 */
[----:B------:R-:W-:Y:S11]  /*4040*/  ISETP.GE.AND P1, PT, R134, R2, PT ;  /* 0x000000028600720c */ /* 0x000ff60003f26270 */
[----:B------:R-:W-:Y:S02]  /*4050*/  @!UPT UIADD3 URZ, URZ, URZ, URZ ;  /* 0x0000003f3f3ff290 */ /* 0x000fe4000fffe03f */
[----:B------:R-:W-:-:S05]  /*4060*/  @!P1 BRA P0, `(.L_x_940) ;  /* 0x0000084000009947 */ /* 0x000fca0000000000 */
.L_x_939:
[----:B------:R-:W-:Y:S01]  /*4070*/  IADD3 R2, R193, 0x1, -R212 ;  /* 0x00000001c1027810 */ /* 0x000fe20007ffe8d4 */
[----:B------:R-:W1:Y:S01]  /*4080*/  S2R R132, SR_TID.X ;  /* 0x0000000000847919 */ /* 0x000e620000002100 */
[----:B------:R-:W-:Y:S02]  /*4090*/  IMAD.SHL.U32 R137, R230, 0x20, RZ ;  /* 0x00000020e6897824 */ /* 0x000fe400078e00ff */
[----:B------:R-:W-:Y:S01]  /*40a0*/  IADD3 R2, R2, c[0x0][0x2e8], RZ ;  /* 0x0000ba0002027a10 */ /* 0x000fe20007ffe0ff */
[----:B------:R-:W-:Y:S02]  /*40b0*/  IMAD.IADD R0, R207, 0x1, R0 ;  /* 0x00000001cf007824 */ /* 0x000fe400078e0200 */
[----:B------:R-:W-:Y:S02]  /*40c0*/  IMAD.MOV.U32 R213, RZ, RZ, R145 ;  /* 0x000000ffffd57224 */ /* 0x000fe400078e0091 */
[C---:B------:R-:W-:Y:S01]  /*40d0*/  IMAD.IADD R141, R0.reuse, 0x1, R2 ;  /* 0x00000001008d7824 */ /* 0x040fe200078e0202 */
[C---:B------:R-:W-:Y:S02]  /*40e0*/  IADD3 R135, R0.reuse, 0x8, RZ ;  /* 0x0000000800877810 */ /* 0x040fe40007ffe0ff */
[C---:B------:R-:W-:Y:S02]  /*40f0*/  IADD3 R134, R0.reuse, 0x20, RZ ;  /* 0x0000002000867810 */ /* 0x040fe40007ffe0ff */
[----:B------:R-:W-:Y:S03]  /*4100*/  IADD3 R133, R0, 0x28, RZ ;  /* 0x0000002800857810 */ /* 0x000fe60007ffe0ff */
[----:B------:R-:W-:Y:S02]  /*4110*/  IMAD.IADD R139, R2, 0x1, R134 ;  /* 0x00000001028b7824 */ /* 0x000fe400078e0286 */
[----:B-1----:R-:W-:Y:S05]  /*4120*/  IMAD.SHL.U32 R132, R132, 0x2, RZ ;  /* 0x0000000284847824 */ /* 0x002fea00078e00ff */
[----:B------:R-:W-:Y:S02]  /*4130*/  LOP3.LUT R137, R137, 0x6, R132, 0xf8, !PT ;  /* 0x0000000689897812 */ /* 0x000fe400078ef884 */
[-C--:B------:R-:W-:Y:S05]  /*4140*/  IADD3 R132, -R145, R193.reuse, -R212 ;  /* 0x000000c191847210 */ /* 0x080fea0007ffe9d4 */
[----:B------:R-:W-:Y:S02]  /*4150*/  IMAD.IADD R138, R0, 0x1, R132 ;  /* 0x00000001008a7824 */ /* 0x000fe400078e0284 */
[C---:B------:R-:W-:Y:S02]  /*4160*/  IMAD.IADD R136, R132.reuse, 0x1, R135 ;  /* 0x0000000184887824 */ /* 0x040fe400078e0287 */
[C---:B------:R-:W-:Y:S01]  /*4170*/  IMAD.IADD R140, R132.reuse, 0x1, R134 ;  /* 0x00000001848c7824 */ /* 0x040fe200078e0286 */
[----:B------:R-:W-:Y:S01]  /*4180*/  IMNMX R138, RZ, R138, !PT ;  /* 0x0000008aff8a7217 */ /* 0x000fe20007800200 */
[----:B------:R-:W-:Y:S01]  /*4190*/  IMAD.IADD R132, R132, 0x1, R133 ;  /* 0x0000000184847824 */ /* 0x000fe200078e0285 */
[----:B------:R-:W-:Y:S01]  /*41a0*/  IMNMX R136, RZ, R136, !PT ;  /* 0x00000088ff887217 */ /* 0x000fe20007800200 */
[C---:B------:R-:W-:Y:S01]  /*41b0*/  IMAD.IADD R135, R2.reuse, 0x1, R135 ;  /* 0x0000000102877824 */ /* 0x040fe200078e0287 */
[----:B------:R-:W-:Y:S01]  /*41c0*/  IMNMX R134, RZ, R140, !PT ;  /* 0x0000008cff867217 */ /* 0x000fe20007800200 */
[----:B------:R-:W-:Y:S01]  /*41d0*/  IMAD.IADD R2, R2, 0x1, R133 ;  /* 0x0000000102027824 */ /* 0x000fe200078e0285 */
[----:B------:R-:W-:Y:S01]  /*41e0*/  IMNMX R132, RZ, R132, !PT ;  /* 0x00000084ff847217 */ /* 0x000fe20007800200 */
[----:B------:R-:W-:Y:S01]  /*41f0*/  IMAD R0, R221, 0x80, R137 ;  /* 0x00000080dd007824 */ /* 0x000fe200078e0289 */
[-C--:B------:R-:W-:Y:S02]  /*4200*/  IMNMX R137, R141, R193.reuse, PT ;  /* 0x000000c18d897217 */ /* 0x080fe40003800200 */
[-C--:B------:R-:W-:Y:S02]  /*4210*/  IMNMX R135, R135, R193.reuse, PT ;  /* 0x000000c187877217 */ /* 0x080fe40003800200 */
[-C--:B------:R-:W-:Y:S02]  /*4220*/  IMNMX R133, R139, R193.reuse, PT ;  /* 0x000000c18b857217 */ /* 0x080fe40003800200 */
[----:B------:R-:W-:Y:S02]  /*4230*/  IMNMX R2, R2, R193, PT ;  /* 0x000000c102027217 */ /* 0x000fe40003800200 */
[C---:B------:R-:W-:Y:S02]  /*4240*/  ISETP.GE.AND P3, PT, R0.reuse, R138, PT ;  /* 0x0000008a0000720c */ /* 0x040fe40003f66270 */
[C---:B------:R-:W-:Y:S02]  /*4250*/  ISETP.GE.AND P2, PT, R0.reuse, R136, PT ;  /* 0x000000880000720c */ /* 0x040fe40003f46270 */
[C---:B------:R-:W-:Y:S02]  /*4260*/  ISETP.GE.AND P1, PT, R0.reuse, R134, PT ;  /* 0x000000860000720c */ /* 0x040fe40003f26270 */
[C---:B------:R-:W-:Y:S02]  /*4270*/  ISETP.GE.AND P0, PT, R0.reuse, R132, PT ;  /* 0x000000840000720c */ /* 0x040fe40003f06270 */
[C---:B------:R-:W-:Y:S02]  /*4280*/  IADD3 R144, R0.reuse, 0x1, RZ ;  /* 0x0000000100907810 */ /* 0x040fe40007ffe0ff */
[C---:B------:R-:W-:Y:S02]  /*4290*/  IADD3 R143, R0.reuse, 0x8, RZ ;  /* 0x00000008008f7810 */ /* 0x040fe40007ffe0ff */
[C---:B------:R-:W-:Y:S02]  /*42a0*/  IADD3 R142, R0.reuse, 0x9, RZ ;  /* 0x00000009008e7810 */ /* 0x040fe40007ffe0ff */
[C---:B------:R-:W-:Y:S02]  /*42b0*/  IADD3 R141, R0.reuse, 0x10, RZ ;  /* 0x00000010008d7810 */ /* 0x040fe40007ffe0ff */
[C---:B------:R-:W-:Y:S02]  /*42c0*/  IADD3 R140, R0.reuse, 0x11, RZ ;  /* 0x00000011008c7810 */ /* 0x040fe40007ffe0ff */
[C---:B------:R-:W-:Y:S02]  /*42d0*/  IADD3 R139, R0.reuse, 0x18, RZ ;  /* 0x00000018008b7810 */ /* 0x040fe40007ffe0ff */
[C---:B------:R-:W-:Y:S02]  /*42e0*/  ISETP.GE.OR P3, PT, R0.reuse, R137, !P3 ;  /* 0x000000890000720c */ /* 0x040fe40005f66670 */
[C---:B------:R-:W-:Y:S02]  /*42f0*/  ISETP.GE.OR P2, PT, R0.reuse, R135, !P2 ;  /* 0x000000870000720c */ /* 0x040fe40005746670 */
[C---:B------:R-:W-:Y:S02]  /*4300*/  ISETP.GE.OR P1, PT, R0.reuse, R133, !P1 ;  /* 0x000000850000720c */ /* 0x040fe40004f26670 */
[C---:B------:R-:W-:Y:S02]  /*4310*/  ISETP.GE.OR P0, PT, R0.reuse, R2, !P0 ;  /* 0x000000020000720c */ /* 0x040fe40004706670 */
[----:B------:R-:W-:Y:S02]  /*4320*/  IADD3 R0, R0, 0x19, RZ ;  /* 0x0000001900007810 */ /* 0x000fe40007ffe0ff */
[-C--:B------:R-:W-:Y:S02]  /*4330*/  ISETP.GE.AND P6, PT, R144, R138.reuse, PT ;  /* 0x0000008a9000720c */ /* 0x080fe40003fc6270 */
[-C--:B------:R-:W-:Y:S02]  /*4340*/  ISETP.GE.AND P5, PT, R143, R138.reuse, PT ;  /* 0x0000008a8f00720c */ /* 0x080fe40003fa6270 */
        /* <DEDUP_REMOVED lines=86> */
.L_x_940:
[C---:B------:R-:W-:Y:S01]  /*48b0*/  FSETP.NEU.FTZ.AND P0, PT, R216.reuse, -INF , PT ;  /* 0xff800000d800780b */ /* 0x040fe20003f1d000 */
[----:B------:R-:W-:Y:S01]  /*48c0*/  FMUL.FTZ R132, R216, 1.4426950216293334961 ;  /* 0x3fb8aa3bd8847820 */ /* 0x000fe20000410000 */
[----:B------:R-:W-:Y:S01]  /*48d0*/  ULDC.U8 UR4, c[0x0][0x2d8] ;  /* 0x0000b60000047ab9 */ /* 0x000fe20000000000 */
[C---:B------:R-:W-:Y:S02]  /*48e0*/  FMUL.FTZ R0, R217.reuse, 1.4426950216293334961 ;  /* 0x3fb8aa3bd9007820 */ /* 0x040fe40000410000 */
[----:B------:R-:W-:Y:S01]  /*48f0*/  FMUL.FTZ R2, R214, 1.4426950216293334961 ;  /* 0x3fb8aa3bd6027820 */ /* 0x000fe20000410000 */
        /* <DEDUP_REMOVED lines=8> */
[----:B------:R-:W-:Y:S03]  /*4980*/  FFMA.FTZ R157, R21, c[0x0][0x23c], -R132 ;  /* 0x00008f00159d7a23 */ /* 0x000fe60000010884 */
[----:B------:R-:W-:Y:S10]  /*4990*/  MUFU.EX2 R184, R33 ;  /* 0x0000002100b87308 */ /* 0x000ff40000000800 */
[----:B------:R2:W-:Y:S01]  /*49a0*/  MUFU.EX2 R182, R16 ;  /* 0x0000001000b67308 */ /* 0x0005e20000000800 */
[----:B-1----:R-:W-:Y:S01]  /*49b0*/  FSEL R32, R0, RZ, P0 ;  /* 0x000000ff00207208 */ /* 0x002fe20000000000 */
[----:B------:R-:W-:Y:S01]  /*49c0*/  FMUL.FTZ R0, R215, 1.4426950216293334961 ;  /* 0x3fb8aa3bd7007820 */ /* 0x000fe20000410000 */
[----:B------:R-:W-:Y:S03]  /*49d0*/  FSETP.NEU.FTZ.AND P0, PT, R214, -INF , PT ;  /* 0xff800000d600780b */ /* 0x000fe60003f1d000 */
[--C-:B------:R-:W-:Y:S01]  /*49e0*/  FFMA.FTZ R19, R19, c[0x0][0x23c], -R32.reuse ;  /* 0x00008f0013137a23 */ /* 0x100fe20000010820 */
[----:B------:R-:W-:Y:S01]  /*49f0*/  FSEL R2, R2, RZ, P0 ;  /* 0x000000ff02027208 */ /* 0x000fe20000000000 */
[--C-:B------:R-:W-:Y:S01]  /*4a00*/  FFMA.FTZ R18, R18, c[0x0][0x23c], -R32.reuse ;  /* 0x00008f0012127a23 */ /* 0x100fe20000010820 */
[----:B------:R-:W-:Y:S01]  /*4a10*/  FSETP.NEU.FTZ.AND P0, PT, R215, -INF , PT ;  /* 0xff800000d700780b */ /* 0x000fe20003f1d000 */
[----:B------:R-:W-:Y:S01]  /*4a20*/  MUFU.EX2 R183, R19 ;  /* 0x0000001300b77308 */ /* 0x000fe20000000800 */
[----:B------:R-:W-:Y:S02]  /*4a30*/  FFMA.FTZ R7, R7, c[0x0][0x23c], -R32 ;  /* 0x00008f0007077a23 */ /* 0x000fe40000010820 */
[----:B------:R-:W-:Y:S01]  /*4a40*/  FSEL R0, R0, RZ, P0 ;  /* 0x000000ff00007208 */ /* 0x000fe20000000000 */
[----:B------:R-:W-:Y:S02]  /*4a50*/  FFMA.FTZ R12, R12, c[0x0][0x23c], -R2 ;  /* 0x00008f000c0c7a23 */ /* 0x000fe40000010802 */
[----:B------:R-:W-:Y:S02]  /*4a60*/  FFMA.FTZ R22, R22, c[0x0][0x23c], -R32 ;  /* 0x00008f0016167a23 */ /* 0x000fe40000010820 */
[----:B------:R-:W-:Y:S02]  /*4a70*/  FFMA.FTZ R15, R15, c[0x0][0x23c], -R0 ;  /* 0x00008f000f0f7a23 */ /* 0x000fe40000010800 */
[----:B------:R1:W-:Y:S01]  /*4a80*/  MUFU.EX2 R160, R4 ;  /* 0x0000000400a07308 */ /* 0x0003e20000000800 */
[----:B--2---:R-:W-:Y:S02]  /*4a90*/  IMAD R16, R192, 0x4, R241 ;  /* 0x00000004c0107824 */ /* 0x004fe400078e02f1 */
[--C-:B------:R-:W-:Y:S02]  /*4aa0*/  FFMA.FTZ R23, R23, c[0x0][0x23c], -R32.reuse ;  /* 0x00008f0017177a23 */ /* 0x100fe40000010820 */
[--C-:B------:R-:W-:Y:S02]  /*4ab0*/  FFMA.FTZ R35, R35, c[0x0][0x23c], -R32.reuse ;  /* 0x00008f0023237a23 */ /* 0x100fe40000010820 */
[--C-:B------:R-:W-:Y:S02]  /*4ac0*/  FFMA.FTZ R34, R34, c[0x0][0x23c], -R32.reuse ;  /* 0x00008f0022227a23 */ /* 0x100fe40000010820 */
[----:B------:R-:W-:Y:S01]  /*4ad0*/  FFMA.FTZ R32, R6, c[0x0][0x23c], -R32 ;  /* 0x00008f0006207a23 */ /* 0x000fe20000010820 */
[----:B------:R-:W-:Y:S01]  /*4ae0*/  IADD3 R6, R16, 0x2, RZ ;  /* 0x0000000210067810 */ /* 0x000fe20007ffe0ff */
[----:B------:R2:W-:Y:S01]  /*4af0*/  MUFU.EX2 R180, R18 ;  /* 0x0000001200b47308 */ /* 0x0005e20000000800 */
[--C-:B------:R-:W-:Y:S02]  /*4b00*/  FFMA.FTZ R21, R8, c[0x0][0x23c], -R2.reuse ;  /* 0x00008f0008157a23 */ /* 0x100fe40000010802 */
[--C-:B------:R-:W-:Y:S02]  /*4b10*/  FFMA.FTZ R145, R9, c[0x0][0x23c], -R2.reuse ;  /* 0x00008f0009917a23 */ /* 0x100fe40000010802 */
[----:B------:R-:W-:Y:S02]  /*4b20*/  FFMA.FTZ R150, R13, c[0x0][0x23c], -R2 ;  /* 0x00008f000d967a23 */ /* 0x000fe40000010802 */
[--C-:B------:R-:W-:Y:S02]  /*4b30*/  FFMA.FTZ R11, R11, c[0x0][0x23c], -R0.reuse ;  /* 0x00008f000b0b7a23 */ /* 0x100fe40000010800 */
[----:B------:R-:W-:Y:S01]  /*4b40*/  FFMA.FTZ R149, R10, c[0x0][0x23c], -R0 ;  /* 0x00008f000a957a23 */ /* 0x000fe20000010800 */
[----:B------:R3:W-:Y:S01]  /*4b50*/  MUFU.EX2 R162, R7 ;  /* 0x0000000700a27308 */ /* 0x0007e20000000800 */
[----:B------:R-:W-:Y:S02]  /*4b60*/  FFMA.FTZ R28, R28, c[0x0][0x23c], -R2 ;  /* 0x00008f001c1c7a23 */ /* 0x000fe40000010802 */
[----:B-1----:R-:W-:Y:S02]  /*4b70*/  IMAD R4, R221, 0x4, R230 ;  /* 0x00000004dd047824 */ /* 0x002fe400078e02e6 */
[----:B------:R-:W-:Y:S02]  /*4b80*/  FFMA.FTZ R31, R31, c[0x0][0x23c], -R0 ;  /* 0x00008f001f1f7a23 */ /* 0x000fe40000010800 */
[--C-:B------:R-:W-:Y:S02]  /*4b90*/  FFMA.FTZ R24, R24, c[0x0][0x23c], -R2.reuse ;  /* 0x00008f0018187a23 */ /* 0x100fe40000010802 */
[--C-:B------:R-:W-:Y:S01]  /*4ba0*/  FFMA.FTZ R25, R25, c[0x0][0x23c], -R2.reuse ;  /* 0x00008f0019197a23 */ /* 0x100fe20000010802 */
[----:B------:R1:W-:Y:S01]  /*4bb0*/  MUFU.EX2 R179, R12 ;  /* 0x0000000c00b37308 */ /* 0x0003e20000000800 */
[----:B------:R-:W-:Y:S02]  /*4bc0*/  FFMA.FTZ R2, R29, c[0x0][0x23c], -R2 ;  /* 0x00008f001d027a23 */ /* 0x000fe40000010802 */
[--C-:B------:R-:W-:Y:S02]  /*4bd0*/  FFMA.FTZ R27, R27, c[0x0][0x23c], -R0.reuse ;  /* 0x00008f001b1b7a23 */ /* 0x100fe40000010800 */
[----:B--2---:R-:W-:Y:S04]  /*4be0*/  IMAD.WIDE.U32 R18, R233, -0x2daee0ad, RZ ;  /* 0xd2511f53e9127825 */ /* 0x004fe800078e00ff */
[----:B------:R-:W-:Y:S01]  /*4bf0*/  FFMA.FTZ R26, R26, c[0x0][0x23c], -R0 ;  /* 0x00008f001a1a7a23 */ /* 0x000fe20000010800 */
[----:B------:R-:W-:Y:S01]  /*4c00*/  LOP3.LUT R4, R19, R195, R4, 0x96, !PT ;  /* 0x000000c313047212 */ /* 0x000fe200078e9604 */
[----:B------:R2:W-:Y:S01]  /*4c10*/  MUFU.EX2 R163, R15 ;  /* 0x0000000f00a37308 */ /* 0x0005e20000000800 */
[--C-:B------:R-:W-:Y:S01]  /*4c20*/  FFMA.FTZ R19, R17, c[0x0][0x23c], -R132.reuse ;  /* 0x00008f0011137a23 */ /* 0x100fe20000010884 */
[----:B---3--:R-:W-:Y:S01]  /*4c30*/  IADD3 R7, R195, -0x4498517b, RZ ;  /* 0xbb67ae85c3077810 */ /* 0x008fe20007ffe0ff */
[----:B------:R-:W-:Y:S03]  /*4c40*/  IMAD.WIDE.U32 R16, R16, -0x326172a9, RZ ;  /* 0xcd9e8d5710107825 */ /* 0x000fe600078e00ff */
[----:B------:R-:W-:Y:S01]  /*4c50*/  LOP3.LUT R18, R18, R7, RZ, 0x3c, !PT ;  /* 0x0000000712127212 */ /* 0x000fe200078e3cff */
[----:B------:R-:W-:Y:S01]  /*4c60*/  FFMA.FTZ R132, R5, c[0x0][0x23c], -R132 ;  /* 0x00008f0005847a23 */ /* 0x000fe20000010884 */
[----:B------:R-:W-:Y:S02]  /*4c70*/  LOP3.LUT R8, R17, R228, RZ, 0x3c, !PT ;  /* 0x000000e411087212 */ /* 0x000fe400078e3cff */
[----:B------:R3:W-:Y:S01]  /*4c80*/  MUFU.EX2 R185, R20 ;  /* 0x0000001400b97308 */ /* 0x0007e20000000800 */
[----:B------:R-:W-:Y:S01]  /*4c90*/  IMAD.WIDE.U32 R4, R4, -0x326172a9, RZ ;  /* 0xcd9e8d5704047825 */ /* 0x000fe200078e00ff */
[----:B-1----:R-:W-:Y:S03]  /*4ca0*/  IADD3 R12, R194, -0x61c88647, RZ ;  /* 0x9e3779b9c20c7810 */ /* 0x002fe60007ffe0ff */
[----:B------:R-:W-:Y:S01]  /*4cb0*/  IMAD.WIDE.U32 R6, R6, -0x326172a9, RZ ;  /* 0xcd9e8d5706067825 */ /* 0x000fe200078e00ff */
[C-C-:B------:R-:W-:Y:S03]  /*4cc0*/  LOP3.LUT R16, R5.reuse, R16, R12.reuse, 0x96, !PT ;  /* 0x0000001005107212 */ /* 0x140fe600078e960c */
[----:B------:R-:W-:Y:S01]  /*4cd0*/  IMAD.WIDE.U32 R8, R8, -0x2daee0ad, RZ ;  /* 0xd2511f5308087825 */ /* 0x000fe200078e00ff */
[----:B------:R-:W-:Y:S01]  /*4ce0*/  LOP3.LUT R12, R5, R6, R12, 0x96, !PT ;  /* 0x00000006050c7212 */ /* 0x000fe200078e960c */
[----:B------:R1:W-:Y:S01]  /*4cf0*/  MUFU.EX2 R181, R22 ;  /* 0x0000001600b57308 */ /* 0x0003e20000000800 */
[----:B------:R-:W-:Y:S01]  /*4d00*/  LOP3.LUT R6, R7, R228, RZ, 0x3c, !PT ;  /* 0x000000e407067212 */ /* 0x000fe200078e3cff */
[----:B------:R-:W-:Y:S01]  /*4d10*/  IMAD.WIDE.U32 R16, R16, -0x2daee0ad, RZ ;  /* 0xd2511f5310107825 */ /* 0x000fe200078e00ff */
[----:B--2---:R-:W-:Y:S03]  /*4d20*/  IADD3 R15, R194, 0x3c6ef372, RZ ;  /* 0x3c6ef372c20f7810 */ /* 0x004fe60007ffe0ff */
[----:B------:R-:W-:Y:S01]  /*4d30*/  IMAD.WIDE.U32 R6, R6, -0x2daee0ad, RZ ;  /* 0xd2511f5306067825 */ /* 0x000fe200078e00ff */
[----:B------:R-:W-:Y:S02]  /*4d40*/  LOP3.LUT R15, R4, R15, RZ, 0x3c, !PT ;  /* 0x0000000f040f7212 */ /* 0x000fe400078e3cff */
[C---:B------:R-:W-:Y:S01]  /*4d50*/  LOP3.LUT R4, R18.reuse, R9, RZ, 0x3c, !PT ;  /* 0x0000000912047212 */ /* 0x040fe200078e3cff */
[----:B------:R2:W-:Y:S01]  /*4d60*/  MUFU.EX2 R186, R23 ;  /* 0x0000001700ba7308 */ /* 0x0005e20000000800 */
[----:B------:R-:W-:Y:S01]  /*4d70*/  LOP3.LUT R5, R18, R7, RZ, 0x3c, !PT ;  /* 0x0000000712057212 */ /* 0x000fe200078e3cff */
[----:B------:R-:W-:Y:S01]  /*4d80*/  IMAD.WIDE.U32 R12, R12, -0x2daee0ad, RZ ;  /* 0xd2511f530c0c7825 */ /* 0x000fe200078e00ff */
[----:B---3--:R-:W-:Y:S02]  /*4d90*/  IADD3 R20, R195, 0x76cf5d0a, RZ ;  /* 0x76cf5d0ac3147810 */ /* 0x008fe40007ffe0ff */
[----:B------:R-:W-:Y:S05]  /*4da0*/  IADD3 R18, R194, -0x255992d5, RZ ;  /* 0xdaa66d2bc2127810 */ /* 0x000fea0007ffe0ff */
[----:B------:R3:W-:Y:S01]  /*4db0*/  MUFU.EX2 R161, R19 ;  /* 0x0000001300a17308 */ /* 0x0007e20000000800 */
[----:B-1----:R-:W-:Y:S01]  /*4dc0*/  LOP3.LUT R22, R17, R8, R20, 0x96, !PT ;  /* 0x0000000811167212 */ /* 0x002fe200078e9614 */
[----:B------:R-:W-:Y:S01]  /*4dd0*/  FFMA.FTZ R17, R14, c[0x0][0x23c], -R0 ;  /* 0x00008f000e117a23 */ /* 0x000fe20000010800 */
[----:B------:R-:W-:Y:S01]  /*4de0*/  LOP3.LUT R8, R13, R6, R20, 0x96, !PT ;  /* 0x000000060d087212 */ /* 0x000fe200078e9614 */
[----:B------:R-:W-:Y:S01]  /*4df0*/  IMAD.WIDE.U32 R6, R4, -0x326172a9, RZ ;  /* 0xcd9e8d5704067825 */ /* 0x000fe200078e00ff */
[----:B------:R-:W-:Y:S05]  /*4e00*/  IADD3 R14, R195, -0x126145ec, RZ ;  /* 0xed9eba14c30e7810 */ /* 0x000fea0007ffe0ff */
[----:B------:R1:W-:Y:S01]  /*4e10*/  MUFU.EX2 R158, R21 ;  /* 0x00000015009e7308 */ /* 0x0003e20000000800 */
[----:B------:R-:W-:Y:S01]  /*4e20*/  IMAD.WIDE.U32 R4, R5, -0x326172a9, RZ ;  /* 0xcd9e8d5705047825 */ /* 0x000fe200078e00ff */
[C---:B------:R-:W-:Y:S03]  /*4e30*/  LOP3.LUT R7, R15.reuse, R7, RZ, 0x3c, !PT ;  /* 0x000000070f077212 */ /* 0x040fe600078e3cff */
[----:B--2---:R-:W-:Y:S01]  /*4e40*/  IMAD.WIDE.U32 R22, R22, -0x326172a9, RZ ;  /* 0xcd9e8d5716167825 */ /* 0x004fe200078e00ff */
[----:B------:R-:W-:Y:S03]  /*4e50*/  LOP3.LUT R5, R15, R5, RZ, 0x3c, !PT ;  /* 0x000000050f057212 */ /* 0x000fe600078e3cff */
[----:B------:R-:W-:Y:S01]  /*4e60*/  IMAD.WIDE.U32 R8, R8, -0x326172a9, RZ ;  /* 0xcd9e8d5708087825 */ /* 0x000fe200078e00ff */
[----:B------:R2:W-:Y:S01]  /*4e70*/  MUFU.EX2 R156, R11 ;  /* 0x0000000b009c7308 */ /* 0x0005e20000000800 */
[--C-:B------:R-:W-:Y:S02]  /*4e80*/  LOP3.LUT R20, R23, R6, R18.reuse, 0x96, !PT ;  /* 0x0000000617147212 */ /* 0x100fe400078e9612 */
[----:B------:R-:W-:Y:S01]  /*4e90*/  IMAD.WIDE.U32 R6, R7, -0x2daee0ad, RZ ;  /* 0xd2511f5307067825 */ /* 0x000fe200078e00ff */
[----:B------:R-:W-:Y:S02]  /*4ea0*/  LOP3.LUT R18, R9, R4, R18, 0x96, !PT ;  /* 0x0000000409127212 */ /* 0x000fe400078e9612 */
[----:B------:R-:W-:Y:S01]  /*4eb0*/  IADD3 R9, R195, 0x32370b8f, RZ ;  /* 0x32370b8fc3097810 */ /* 0x000fe20007ffe0ff */
[----:B------:R-:W-:Y:S03]  /*4ec0*/  IMAD.WIDE.U32 R4, R5, -0x2daee0ad, RZ ;  /* 0xd2511f5305047825 */ /* 0x000fe600078e00ff */
[--C-:B------:R-:W-:Y:S01]  /*4ed0*/  LOP3.LUT R7, R7, R16, R9.reuse, 0x96, !PT ;  /* 0x0000001007077212 */ /* 0x100fe200078e9609 */
[----:B---3--:R-:W-:Y:S01]  /*4ee0*/  IMAD.WIDE.U32 R18, R18, -0x2daee0ad, RZ ;  /* 0xd2511f5312127825 */ /* 0x008fe200078e00ff */
[----:B------:R-:W-:Y:S01]  /*4ef0*/  LOP3.LUT R5, R5, R12, R9, 0x96, !PT ;  /* 0x0000000c05057212 */ /* 0x000fe200078e9609 */
[----:B------:R3:W-:Y:S01]  /*4f00*/  MUFU.EX2 R154, R17 ;  /* 0x00000011009a7308 */ /* 0x0007e20000000800 */
[----:B------:R-:W-:Y:S01]  /*4f10*/  IADD3 R9, R194, 0x78dde6e4, RZ ;  /* 0x78dde6e4c2097810 */ /* 0x000fe20007ffe0ff */
[----:B-1----:R-:W-:Y:S01]  /*4f20*/  IMAD.WIDE.U32 R20, R20, -0x2daee0ad, RZ ;  /* 0xd2511f5314147825 */ /* 0x002fe200078e00ff */
[----:B------:R-:W-:Y:S03]  /*4f30*/  IADD3 R16, R194, 0x1715609d, RZ ;  /* 0x1715609dc2107810 */ /* 0x000fe60007ffe0ff */
[----:B------:R-:W-:Y:S01]  /*4f40*/  FFMA.FTZ R0, R30, c[0x0][0x23c], -R0 ;  /* 0x00008f001e007a23 */ /* 0x000fe20000010800 */
[--C-:B------:R-:W-:Y:S01]  /*4f50*/  LOP3.LUT R12, R21, R6, R14.reuse, 0x96, !PT ;  /* 0x00000006150c7212 */ /* 0x100fe200078e960e */
[----:B------:R-:W-:Y:S01]  /*4f60*/  IMAD.WIDE.U32 R6, R7, -0x326172a9, RZ ;  /* 0xcd9e8d5707067825 */ /* 0x000fe200078e00ff */
[----:B------:R-:W-:Y:S01]  /*4f70*/  LOP3.LUT R14, R19, R4, R14, 0x96, !PT ;  /* 0x00000004130e7212 */ /* 0x000fe200078e960e */
[----:B------:R-:W-:Y:S02]  /*4f80*/  MUFU.EX2 R190, R35 ;  /* 0x0000002300be7308 */ /* 0x000fe40000000800 */
[----:B------:R-:W-:Y:S01]  /*4f90*/  IMAD.WIDE.U32 R4, R5, -0x326172a9, RZ ;  /* 0xcd9e8d5705047825 */ /* 0x000fe200078e00ff */
[--C-:B------:R-:W-:Y:S03]  /*4fa0*/  LOP3.LUT R10, R7, R22, R9.reuse, 0x96, !PT ;  /* 0x00000016070a7212 */ /* 0x100fe600078e9609 */
[----:B------:R-:W-:Y:S01]  /*4fb0*/  IMAD.WIDE.U32 R12, R12, -0x326172a9, RZ ;  /* 0xcd9e8d570c0c7825 */ /* 0x000fe200078e00ff */
[----:B------:R-:W-:Y:S03]  /*4fc0*/  LOP3.LUT R8, R5, R8, R9, 0x96, !PT ;  /* 0x0000000805087212 */ /* 0x000fe600078e9609 */
[----:B------:R-:W-:Y:S01]  /*4fd0*/  IMAD.WIDE.U32 R14, R14, -0x326172a9, RZ ;  /* 0xcd9e8d570e0e7825 */ /* 0x000fe200078e00ff */
[--C-:B------:R-:W-:Y:S01]  /*4fe0*/  LOP3.LUT R6, R13, R6, R16.reuse, 0x96, !PT ;  /* 0x000000060d067212 */ /* 0x100fe200078e9610 */
[----:B------:R-:W-:Y:S01]  /*4ff0*/  MUFU.EX2 R187, R34 ;  /* 0x0000002200bb7308 */ /* 0x000fe20000000800 */
[----:B------:R-:W-:Y:S01]  /*5000*/  IADD3 R13, R195, -0x56f99767, RZ ;  /* 0xa9066899c30d7810 */ /* 0x000fe20007ffe0ff */
[----:B--2---:R-:W-:Y:S01]  /*5010*/  IMAD.WIDE.U32 R10, R10, -0x2daee0ad, RZ ;  /* 0xd2511f530a0a7825 */ /* 0x004fe200078e00ff */
[----:B------:R-:W-:Y:S02]  /*5020*/  LOP3.LUT R4, R15, R4, R16, 0x96, !PT ;  /* 0x000000040f047212 */ /* 0x000fe400078e9610 */
[----:B------:R-:W-:Y:S01]  /*5030*/  IADD3 R15, R195, 0x646e171e, RZ ;  /* 0x646e171ec30f7810 */ /* 0x000fe20007ffe0ff */
[----:B------:R-:W-:Y:S01]  /*5040*/  IMAD.WIDE.U32 R8, R8, -0x2daee0ad, RZ ;  /* 0xd2511f5308087825 */ /* 0x000fe200078e00ff */
[--C-:B------:R-:W-:Y:S03]  /*5050*/  LOP3.LUT R20, R11, R20, R13.reuse, 0x96, !PT ;  /* 0x000000140b147212 */ /* 0x100fe600078e960d */
[----:B------:R-:W-:Y:S01]  /*5060*/  IMAD.WIDE.U32 R6, R6, -0x2daee0ad, RZ ;  /* 0xd2511f5306067825 */ /* 0x000fe200078e00ff */
[----:B------:R-:W-:Y:S01]  /*5070*/  LOP3.LUT R18, R9, R18, R13, 0x96, !PT ;  /* 0x0000001209127212 */ /* 0x000fe200078e960d */
[----:B------:R-:W-:Y:S02]  /*5080*/  MUFU.EX2 R188, R28 ;  /* 0x0000001c00bc7308 */ /* 0x000fe40000000800 */
[----:B------:R-:W-:Y:S01]  /*5090*/  IMAD.WIDE.U32 R4, R4, -0x2daee0ad, RZ ;  /* 0xd2511f5304047825 */ /* 0x000fe200078e00ff */
[--C-:B------:R-:W-:Y:S02]  /*50a0*/  SHF.R.U32.HI R16, RZ, 0x10, R6.reuse ;  /* 0x00000010ff107819 */ /* 0x100fe40000011606 */
[C---:B------:R-:W-:Y:S02]  /*50b0*/  LOP3.LUT R19, R6.reuse, 0xffff, RZ, 0xc0, !PT ;  /* 0x0000ffff06137812 */ /* 0x040fe400078ec0ff */
[--C-:B------:R-:W-:Y:S02]  /*50c0*/  LOP3.LUT R9, R5, R8, R15.reuse, 0x96, !PT ;  /* 0x0000000805097212 */ /* 0x100fe400078e960f */
[----:B------:R-:W-:Y:S01]  /*50d0*/  LOP3.LUT R10, R7, R10, R15, 0x96, !PT ;  /* 0x0000000a070a7212 */ /* 0x000fe200078e960f */
[----:B------:R-:W-:Y:S01]  /*50e0*/  MUFU.EX2 R159, R32 ;  /* 0x00000020009f7308 */ /* 0x000fe20000000800 */
[----:B------:R-:W-:Y:S02]  /*50f0*/  LOP3.LUT R13, R6, 0xff, RZ, 0xc0, !PT ;  /* 0x000000ff060d7812 */ /* 0x000fe400078ec0ff */
[----:B------:R-:W-:Y:S01]  /*5100*/  SHF.R.U32.HI R8, RZ, 0x18, R6 ;  /* 0x00000018ff087819 */ /* 0x000fe20000011606 */
[----:B------:R-:W-:Y:S01]  /*5110*/  IMAD.WIDE.U32 R6, R20, -0x326172a9, RZ ;  /* 0xcd9e8d5714067825 */ /* 0x000fe200078e00ff */
[----:B------:R-:W-:Y:S02]  /*5120*/  IADD3 R20, R194, -0x4ab325aa, RZ ;  /* 0xb54cda56c2147810 */ /* 0x000fe40007ffe0ff */
[----:B------:R-:W-:Y:S02]  /*5130*/  ISETP.LE.U32.AND P4, PT, R13, UR4, PT ;  /* 0x000000040d007c0c */ /* 0x000fe4000bf83070 */
[----:B------:R-:W-:Y:S01]  /*5140*/  LOP3.LUT R11, R4, 0xff, RZ, 0xc0, !PT ;  /* 0x000000ff040b7812 */ /* 0x000fe200078ec0ff */
[----:B------:R-:W-:Y:S01]  /*5150*/  MUFU.EX2 R157, R157 ;  /* 0x0000009d009d7308 */ /* 0x000fe20000000800 */
[----:B------:R-:W-:Y:S02]  /*5160*/  ISETP.LE.U32.AND P1, PT, R8, UR4, PT ;  /* 0x0000000408007c0c */ /* 0x000fe4000bf23070 */
[----:B------:R-:W-:Y:S02]  /*5170*/  LOP3.LUT R8, R7, R12, R20, 0x96, !PT ;  /* 0x0000000c07087212 */ /* 0x000fe400078e9614 */
[----:B------:R-:W-:Y:S02]  /*5180*/  LOP3.LUT R12, R6, 0xff, RZ, 0xc0, !PT ;  /* 0x000000ff060c7812 */ /* 0x000fe400078ec0ff */
[----:B------:R-:W-:Y:S02]  /*5190*/  ISETP.LE.U32.AND P5, PT, R11, UR4, PT ;  /* 0x000000040b007c0c */ /* 0x000fe4000bfa3070 */
[----:B------:R-:W-:Y:S01]  /*51a0*/  SHF.R.U32.HI R11, RZ, 0x18, R6 ;  /* 0x00000018ff0b7819 */ /* 0x000fe20000011606 */
[----:B------:R-:W-:Y:S01]  /*51b0*/  MUFU.EX2 R147, R2 ;  /* 0x0000000200937308 */ /* 0x000fe20000000800 */
[----:B------:R-:W-:Y:S02]  /*51c0*/  ISETP.LE.U32.AND P2, PT, R12, UR4, PT ;  /* 0x000000040c007c0c */ /* 0x000fe4000bf43070 */
[--C-:B------:R-:W-:Y:S02]  /*51d0*/  SHF.R.U32.HI R15, RZ, 0x18, R4.reuse ;  /* 0x00000018ff0f7819 */ /* 0x100fe40000011604 */
[----:B------:R-:W-:Y:S02]  /*51e0*/  SHF.R.U32.HI R21, RZ, 0x10, R4 ;  /* 0x00000010ff157819 */ /* 0x000fe40000011604 */
[----:B------:R-:W-:Y:S01]  /*51f0*/  LOP3.LUT R22, R4, 0xffff, RZ, 0xc0, !PT ;  /* 0x0000ffff04167812 */ /* 0x000fe200078ec0ff */
[----:B------:R-:W-:Y:S01]  /*5200*/  IMAD.WIDE.U32 R4, R18, -0x326172a9, RZ ;  /* 0xcd9e8d5712047825 */ /* 0x000fe200078e00ff */
[----:B------:R-:W-:Y:S01]  /*5210*/  ISETP.LE.U32.AND P6, PT, R11, UR4, PT ;  /* 0x000000040b007c0c */ /* 0x000fe2000bfc3070 */
[----:B------:R-:W-:Y:S01]  /*5220*/  MUFU.EX2 R149, R149 ;  /* 0x0000009500957308 */ /* 0x000fe20000000800 */
[----:B------:R-:W-:Y:S02]  /*5230*/  SHF.R.U32.HI R11, RZ, 0x18, R10 ;  /* 0x00000018ff0b7819 */ /* 0x000fe4000001160a */
[----:B---3--:R-:W-:Y:S02]  /*5240*/  LOP3.LUT R17, R6, 0xffff, RZ, 0xc0, !PT ;  /* 0x0000ffff06117812 */ /* 0x008fe400078ec0ff */
[----:B------:R-:W-:Y:S02]  /*5250*/  LOP3.LUT R7, R10, 0xff, RZ, 0xc0, !PT ;  /* 0x000000ff0a077812 */ /* 0x000fe400078ec0ff */
[----:B------:R-:W-:Y:S02]  /*5260*/  SHF.R.U32.HI R13, RZ, 0x10, R6 ;  /* 0x00000010ff0d7819 */ /* 0x000fe40000011606 */
[----:B------:R-:W-:Y:S01]  /*5270*/  LOP3.LUT R6, R5, R14, R20, 0x96, !PT ;  /* 0x0000000e05067212 */ /* 0x000fe200078e9614 */
[----:B------:R-:W-:Y:S01]  /*5280*/  MUFU.EX2 R151, R132 ;  /* 0x0000008400977308 */ /* 0x000fe20000000800 */
[----:B------:R-:W-:Y:S02]  /*5290*/  ISETP.LE.U32.AND P3, PT, R7, UR4, PT ;  /* 0x0000000407007c0c */ /* 0x000fe4000bf63070 */
[----:B------:R-:W-:Y:S02]  /*52a0*/  LOP3.LUT R7, R16, 0xff, RZ, 0xc0, !PT ;  /* 0x000000ff10077812 */ /* 0x000fe400078ec0ff */
[----:B------:R-:W-:Y:S02]  /*52b0*/  ISETP.LE.U32.AND P0, PT, R15, UR4, PT ;  /* 0x000000040f007c0c */ /* 0x000fe4000bf03070 */
[--C-:B------:R-:W-:Y:S02]  /*52c0*/  SHF.R.U32.HI R12, RZ, 0x18, R4.reuse ;  /* 0x00000018ff0c7819 */ /* 0x100fe40000011604 */
[----:B------:R-:W-:Y:S01]  /*52d0*/  SHF.R.U32.HI R14, RZ, 0x10, R4 ;  /* 0x00000010ff0e7819 */ /* 0x000fe20000011604 */
[----:B------:R-:W-:Y:S01]  /*52e0*/  MUFU.EX2 R145, R145 ;  /* 0x0000009100917308 */ /* 0x000fe20000000800 */
[----:B------:R-:W-:Y:S02]  /*52f0*/  LOP3.LUT R15, R4, 0xffff, RZ, 0xc0, !PT ;  /* 0x0000ffff040f7812 */ /* 0x000fe400078ec0ff */
[----:B------:R-:W-:Y:S07]  /*5300*/  SHF.R.U32.HI R5, RZ, 0x18, R9 ;  /* 0x00000018ff057819 */ /* 0x000fee0000011609 */
[----:B------:R-:W-:Y:S10]  /*5310*/  MUFU.EX2 R144, R0 ;  /* 0x0000000000907308 */ /* 0x000ff40000000800 */
[----:B------:R-:W-:Y:S10]  /*5320*/  MUFU.EX2 R150, R150 ;  /* 0x0000009600967308 */ /* 0x000ff40000000800 */
[----:B------:R-:W-:Y:S10]  /*5330*/  MUFU.EX2 R153, R24 ;  /* 0x0000001800997308 */ /* 0x000ff40000000800 */
[----:B------:R-:W-:Y:S10]  /*5340*/  MUFU.EX2 R152, R27 ;  /* 0x0000001b00987308 */ /* 0x000ff40000000800 */
[----:B------:R-:W-:Y:S10]  /*5350*/  MUFU.EX2 R148, R25 ;  /* 0x0000001900947308 */ /* 0x000ff40000000800 */
[----:B------:R-:W-:Y:S10]  /*5360*/  MUFU.EX2 R146, R26 ;  /* 0x0000001a00927308 */ /* 0x000ff40000000800 */
[----:B------:R-:W1:Y:S02]  /*5370*/  MUFU.EX2 R155, R31 ;  /* 0x0000001f009b7308 */ /* 0x000e640000000800 */
[----:B-1----:R-:W-:Y:S02]  /*5380*/  @!P0 FADD.FTZ R155, -R155, -RZ ;  /* 0x800000ff9b9b8221 */ /* 0x002fe40000010100 */
[----:B------:R-:W-:Y:S01]  /*5390*/  @!P4 FADD.FTZ R189, -R189, -RZ ;  /* 0x800000ffbdbdc221 */ /* 0x000fe20000010100 */
[----:B------:R-:W-:Y:S01]  /*53a0*/  ISETP.LE.U32.AND P4, PT, R11, UR4, PT ;  /* 0x000000040b007c0c */ /* 0x000fe2000bf83070 */
[----:B------:R-:W-:Y:S01]  /*53b0*/  @!P1 FADD.FTZ R190, -R190, -RZ ;  /* 0x800000ffbebe9221 */ /* 0x000fe20000010100 */
[----:B------:R-:W-:Y:S01]  /*53c0*/  LOP3.LUT R11, R4, 0xff, RZ, 0xc0, !PT ;  /* 0x000000ff040b7812 */ /* 0x000fe200078ec0ff */
[----:B------:R-:W-:Y:S01]  /*53d0*/  @!P2 FADD.FTZ R182, -R182, -RZ ;  /* 0x800000ffb6b6a221 */ /* 0x000fe20000010100 */
[----:B------:R-:W-:Y:S01]  /*53e0*/  SHF.R.U32.HI R4, RZ, 0x18, R8 ;  /* 0x00000018ff047819 */ /* 0x000fe20000011608 */
[----:B------:R-:W-:Y:S01]  /*53f0*/  @!P6 FADD.FTZ R183, -R183, -RZ ;  /* 0x800000ffb7b7e221 */ /* 0x000fe20000010100 */
[----:B------:R-:W-:Y:S01]  /*5400*/  ISETP.LE.U32.AND P1, PT, R7, UR4, PT ;  /* 0x0000000407007c0c */ /* 0x000fe2000bf23070 */
[----:B------:R-:W-:Y:S01]  /*5410*/  @!P3 FADD.FTZ R185, -R185, -RZ ;  /* 0x800000ffb9b9b221 */ /* 0x000fe20000010100 */
[----:B------:R-:W-:Y:S01]  /*5420*/  ISETP.LE.U32.AND P2, PT, R4, UR4, PT ;  /* 0x0000000404007c0c */ /* 0x000fe2000bf43070 */
[----:B------:R-:W-:Y:S01]  /*5430*/  @!P5 FADD.FTZ R188, -R188, -RZ ;  /* 0x800000ffbcbcd221 */ /* 0x000fe20000010100 */
        /* <DEDUP_REMOVED lines=9> */
[----:B------:R-:W-:Y:S02]  /*54d0*/  SHF.R.U32.HI R4, RZ, 0x10, R10 ;  /* 0x00000010ff047819 */ /* 0x000fe4000001160a */
[----:B------:R-:W-:Y:S01]  /*54e0*/  ISETP.LE.U32.AND P1, PT, R11, UR4, PT ;  /* 0x000000040b007c0c */ /* 0x000fe2000bf23070 */
[----:B------:R-:W-:Y:S01]  /*54f0*/  @!P3 FADD.FTZ R152, -R152, -RZ ;  /* 0x800000ff9898b221 */ /* 0x000fe20000010100 */
[----:B------:R-:W-:Y:S01]  /*5500*/  LOP3.LUT R4, R4, 0xff, RZ, 0xc0, !PT ;  /* 0x000000ff04047812 */ /* 0x000fe200078ec0ff */
[----:B------:R-:W-:Y:S01]  /*5510*/  @!P6 FADD.FTZ R160, -R160, -RZ ;  /* 0x800000ffa0a0e221 */ /* 0x000fe20000010100 */
[----:B------:R-:W-:Y:S02]  /*5520*/  ISETP.LE.U32.AND P2, PT, R12, UR4, PT ;  /* 0x000000040c007c0c */ /* 0x000fe4000bf43070 */
[----:B------:R-:W-:Y:S02]  /*5530*/  LOP3.LUT R7, R9, 0xff, RZ, 0xc0, !PT ;  /* 0x000000ff09077812 */ /* 0x000fe400078ec0ff */
[----:B------:R-:W-:Y:S01]  /*5540*/  ISETP.LE.U32.AND P6, PT, R4, UR4, PT ;  /* 0x0000000404007c0c */ /* 0x000fe2000bfc3070 */
[----:B------:R-:W-:Y:S01]  /*5550*/  @!P4 FADD.FTZ R180, -R180, -RZ ;  /* 0x800000ffb4b4c221 */ /* 0x000fe20000010100 */
[----:B------:R-:W-:Y:S02]  /*5560*/  LOP3.LUT R4, R5, 0xffff, RZ, 0xc0, !PT ;  /* 0x0000ffff05047812 */ /* 0x000fe400078ec0ff */
[----:B------:R-:W-:Y:S01]  /*5570*/  SHF.R.U32.HI R5, RZ, 0x10, R8 ;  /* 0x00000010ff057819 */ /* 0x000fe20000011608 */
[----:B------:R-:W-:Y:S01]  /*5580*/  @!P1 FADD.FTZ R179, -R179, -RZ ;  /* 0x800000ffb3b39221 */ /* 0x000fe20000010100 */
[----:B------:R-:W-:Y:S02]  /*5590*/  ISETP.LE.U32.AND P5, PT, R7, UR4, PT ;  /* 0x0000000407007c0c */ /* 0x000fe4000bfa3070 */
[----:B------:R-:W-:Y:S01]  /*55a0*/  SHF.R.U32.HI R7, RZ, 0x8, R17 ;  /* 0x00000008ff077819 */ /* 0x000fe20000011611 */
[----:B------:R-:W-:Y:S01]  /*55b0*/  @!P2 FADD.FTZ R163, -R163, -RZ ;  /* 0x800000ffa3a3a221 */ /* 0x000fe20000010100 */
[----:B------:R-:W-:Y:S02]  /*55c0*/  ISETP.LE.U32.AND P4, PT, R4, UR4, PT ;  /* 0x0000000404007c0c */ /* 0x000fe4000bf83070 */
[----:B------:R-:W-:Y:S01]  /*55d0*/  LOP3.LUT R4, R5, 0xff, RZ, 0xc0, !PT ;  /* 0x000000ff05047812 */ /* 0x000fe200078ec0ff */
[----:B------:R-:W-:Y:S01]  /*55e0*/  @!P6 FADD.FTZ R181, -R181, -RZ ;  /* 0x800000ffb5b5e221 */ /* 0x000fe20000010100 */
[----:B------:R-:W-:Y:S02]  /*55f0*/  LOP3.LUT R5, R7, 0xffff, RZ, 0xc0, !PT ;  /* 0x0000ffff07057812 */ /* 0x000fe400078ec0ff */
[----:B------:R-:W-:Y:S02]  /*5600*/  ISETP.LE.U32.AND P1, PT, R4, UR4, PT ;  /* 0x0000000404007c0c */ /* 0x000fe4000bf23070 */
[----:B------:R-:W-:Y:S01]  /*5610*/  LOP3.LUT R4, R6, 0xff, RZ, 0xc0, !PT ;  /* 0x000000ff06047812 */ /* 0x000fe200078ec0ff */
[----:B------:R-:W-:Y:S01]  /*5620*/  @!P5 FADD.FTZ R153, -R153, -RZ ;  /* 0x800000ff9999d221 */ /* 0x000fe20000010100 */
[----:B------:R-:W-:Y:S02]  /*5630*/  ISETP.LE.U32.AND P2, PT, R5, UR4, PT ;  /* 0x0000000405007c0c */ /* 0x000fe4000bf43070 */
[----:B------:R-:W-:Y:S01]  /*5640*/  ISETP.LE.U32.AND P6, PT, R4, UR4, PT ;  /* 0x0000000404007c0c */ /* 0x000fe2000bfc3070 */
[----:B------:R-:W-:Y:S01]  /*5650*/  @!P4 FADD.FTZ R184, -R184, -RZ ;  /* 0x800000ffb8b8c221 */ /* 0x000fe20000010100 */
[----:B------:R-:W-:Y:S02]  /*5660*/  SHF.R.U32.HI R5, RZ, 0x18, R6 ;  /* 0x00000018ff057819 */ /* 0x000fe40000011606 */
        /* <DEDUP_REMOVED lines=66> */
[----:B------:R-:W-:Y:S02]  /*5a90*/  FSETP.GE.FTZ.AND P4, PT, R184, RZ, PT ;  /* 0x000000ffb800720b */ /* 0x000fe40003f96000 */
[----:B------:R-:W-:Y:S02]  /*5aa0*/  ISETP.GT.AND P6, PT, R192, R229, PT ;  /* 0x000000e5c000720c */ /* 0x000fe40003fc4270 */
[----:B------:R-:W-:Y:S02]  /*5ab0*/  FSETP.GE.FTZ.AND P5, PT, R189, RZ, PT ;  /* 0x000000ffbd00720b */ /* 0x000fe40003fb6000 */
        /* <DEDUP_REMOVED lines=16> */
[----:B------:R2:W-:Y:S04]  /*5bc0*/  STS [R196+0x1a400], R2 ;  /* 0x01a40002c4007388 */ /* 0x0005e80000000800 */
[----:B------:R-:W-:Y:S01]  /*5bd0*/  LDSM.16.M88.4 R16, [R165+0xf000] ;  /* 0x00f00000a510783b */ /* 0x000fe20000000200 */
[----:B-1----:R-:W-:Y:S07]  /*5be0*/  IMAD.SHL.U32 R0, R174, 0x2, RZ ;  /* 0x00000002ae007824 */ /* 0x002fee00078e00ff */
[----:B------:R-:W-:Y:S08]  /*5bf0*/  LDSM.16.M88.4 R132, [R165+0xf400] ;  /* 0x00f40000a584783b */ /* 0x000ff00000000200 */
[----:B------:R-:W1:Y:S01]  /*5c00*/  LDSM.16.M88.4 R32, [R0+0x6000] ;  /* 0x006000000020783b */ /* 0x000e620000000200 */
[----:B--2---:R-:W-:Y:S07]  /*5c10*/  IMAD.IADD R2, R0, 0x1, R172 ;  /* 0x0000000100027824 */ /* 0x004fee00078e02ac */
[----:B------:R-:W2:Y:S08]  /*5c20*/  LDSM.16.M88.4 R28, [R0+0x6800] ;  /* 0x00680000001c783b */ /* 0x000eb00000000200 */
[----:B------:R-:W-:Y:S08]  /*5c30*/  LDSM.16.M88.4 R136, [R2+0x6000] ;  /* 0x006000000288783b */ /* 0x000ff00000000200 */
[----:B------:R-:W-:Y:S01]  /*5c40*/  LDSM.16.M88.4 R140, [R2+0x6800] ;  /* 0x00680000028c783b */ /* 0x000fe20000000200 */
[-C--:B-1----:R-:W-:Y:S08]  /*5c50*/  HMMA.16816.F32 R4, R32, R16.reuse, RZ ;  /* 0x000000102004723c */ /* 0x082ff000000018ff */
[C---:B--2---:R-:W-:Y:S08]  /*5c60*/  HMMA.16816.F32 R8, R28.reuse, R16, RZ ;  /* 0x000000101c08723c */ /* 0x044ff000000018ff */
[-C--:B------:R-:W-:Y:S08]  /*5c70*/  HMMA.16816.F32 R12, R28, R18.reuse, RZ ;  /* 0x000000121c0c723c */ /* 0x080ff000000018ff */
[C---:B------:R-:W-:Y:S08]  /*5c80*/  HMMA.16816.F32 R16, R32.reuse, R18, RZ ;  /* 0x000000122010723c */ /* 0x040ff000000018ff */
[-C--:B------:R-:W-:Y:S08]  /*5c90*/  HMMA.16816.F32 R20, R32, R132.reuse, RZ ;  /* 0x000000842014723c */ /* 0x080ff000000018ff */
[C---:B------:R-:W-:Y:S08]  /*5ca0*/  HMMA.16816.F32 R24, R28.reuse, R132, RZ ;  /* 0x000000841c18723c */ /* 0x040ff000000018ff */
[-C--:B------:R-:W-:Y:S08]  /*5cb0*/  HMMA.16816.F32 R28, R28, R134.reuse, RZ ;  /* 0x000000861c1c723c */ /* 0x080ff000000018ff */
[----:B------:R-:W-:Y:S01]  /*5cc0*/  HMMA.16816.F32 R32, R32, R134, RZ ;  /* 0x000000862020723c */ /* 0x000fe200000018ff */
[----:B------:R-:W1:Y:S07]  /*5cd0*/  LDSM.16.M88.4 R132, [R166+0xf000] ;  /* 0x00f00000a684783b */ /* 0x000e6e0000000200 */
[-C--:B-1----:R-:W-:Y:S08]  /*5ce0*/  HMMA.16816.F32 R4, R136, R132.reuse, R4 ;  /* 0x000000848804723c */ /* 0x082ff00000001804 */
[C---:B------:R-:W-:Y:S08]  /*5cf0*/  HMMA.16816.F32 R8, R140.reuse, R132, R8 ;  /* 0x000000848c08723c */ /* 0x040ff00000001808 */
        /* <DEDUP_REMOVED lines=8> */
[----:B------:R-:W-:Y:S08]  /*5d80*/  LDSM.16.M88.4 R132, [R0+0x7000] ;  /* 0x007000000084783b */ /* 0x000ff00000000200 */
[----:B------:R-:W1:Y:S02]  /*5d90*/  LDSM.16.M88.4 R136, [R165+0x11000] ;  /* 0x01100000a588783b */ /* 0x000e640000000200 */
        /* <DEDUP_REMOVED lines=39> */
[C---:B-----5:R-:W-:Y:S01]  /*6010*/  FADD.FTZ R0, -R178.reuse, R4 ;  /* 0x00000004b2007221 */ /* 0x060fe20000010100 */
[C---:B------:R-:W-:Y:S01]  /*6020*/  HMMA.16816.F32 R16, R140.reuse, R134, R16 ;  /* 0x000000868c10723c */ /* 0x040fe20000001810 */
[----:B------:R-:W1:Y:S02]  /*6030*/  LDSM.16.M88.4 R132, [R166+0x13400] ;  /* 0x01340000a684783b */ /* 0x000e640000000200 */
[----:B------:R-:W-:Y:S01]  /*6040*/  FADD.FTZ R5, -R178, R5 ;  /* 0x00000005b2057221 */ /* 0x000fe20000010100 */
[-C--:B------:R-:W-:Y:S01]  /*6050*/  FSEL R0, R0, R178.reuse, P0 ;  /* 0x000000b200007208 */ /* 0x080fe20000000000 */
[C---:B------:R-:W-:Y:S01]  /*6060*/  FADD.FTZ R7, -R177.reuse, R7 ;  /* 0x00000007b1077221 */ /* 0x040fe20000010100 */
[----:B------:R-:W-:Y:S01]  /*6070*/  FSETP.GE.FTZ.AND P0, PT, R162, RZ, PT ;  /* 0x000000ffa200720b */ /* 0x000fe20003f16000 */
[----:B------:R-:W-:Y:S01]  /*6080*/  FADD.FTZ R6, -R177, R6 ;  /* 0x00000006b1067221 */ /* 0x000fe20000010100 */
[----:B------:R-:W-:Y:S01]  /*6090*/  FSEL R5, R5, R178, P2 ;  /* 0x000000b205057208 */ /* 0x000fe20001000000 */
[----:B------:R-:W-:Y:S01]  /*60a0*/  FADD.FTZ R11, -R175, R11 ;  /* 0x0000000baf0b7221 */ /* 0x000fe20000010100 */
[----:B------:R-:W-:Y:S02]  /*60b0*/  FSETP.GE.FTZ.AND P2, PT, R145, RZ, PT ;  /* 0x000000ff9100720b */ /* 0x000fe40003f56000 */
[----:B------:R-:W-:Y:S01]  /*60c0*/  FADD.FTZ R10, -R175, R10 ;  /* 0x0000000aaf0a7221 */ /* 0x000fe20000010100 */
[-C--:B------:R-:W-:Y:S01]  /*60d0*/  FSEL R7, R7, R177.reuse, P0 ;  /* 0x000000b107077208 */ /* 0x080fe20000000000 */
[----:B------:R-:W-:Y:S01]  /*60e0*/  FADD.FTZ R8, -R176, R8 ;  /* 0x00000008b0087221 */ /* 0x000fe20000010100 */
[----:B------:R-:W-:Y:S01]  /*60f0*/  FSETP.GE.FTZ.AND P0, PT, R156, RZ, PT ;  /* 0x000000ff9c00720b */ /* 0x000fe20003f16000 */
[----:B------:R-:W-:Y:S01]  /*6100*/  FADD.FTZ R9, -R176, R9 ;  /* 0x00000009b0097221 */ /* 0x000fe20000010100 */
[----:B------:R-:W-:Y:S01]  /*6110*/  FSEL R6, R6, R177, P1 ;  /* 0x000000b106067208 */ /* 0x000fe20000800000 */
[----:B------:R-:W-:Y:S01]  /*6120*/  FMUL.FTZ R160, R160, R0 ;  /* 0x00000000a0a07220 */ /* 0x000fe20000410000 */
[----:B------:R-:W-:Y:S01]  /*6130*/  FSETP.GE.FTZ.AND P1, PT, R149, RZ, PT ;  /* 0x000000ff9500720b */ /* 0x000fe20003f36000 */
[----:B------:R-:W-:Y:S01]  /*6140*/  FADD.FTZ R0, -R175, R15 ;  /* 0x0000000faf007221 */ /* 0x000fe20000010100 */
[----:B------:R-:W-:Y:S01]  /*6150*/  FSEL R11, R11, R175, P0 ;  /* 0x000000af0b0b7208 */ /* 0x000fe20000000000 */
[----:B------:R-:W-:Y:S01]  /*6160*/  FADD.FTZ R2, -R175, R14 ;  /* 0x0000000eaf027221 */ /* 0x000fe20000010100 */
[----:B------:R-:W-:Y:S01]  /*6170*/  FSETP.GE.FTZ.AND P0, PT, R163, RZ, PT ;  /* 0x000000ffa300720b */ /* 0x000fe20003f16000 */
[----:B------:R-:W-:Y:S01]  /*6180*/  FMUL.FTZ R151, R151, R5 ;  /* 0x0000000597977220 */ /* 0x000fe20000410000 */
        /* <DEDUP_REMOVED lines=13> */
[----:B------:R-:W-:Y:S01]  /*6260*/  FMUL.FTZ R149, R149, R10 ;  /* 0x0000000a95957220 */ /* 0x000fe20000410000 */
[----:B------:R-:W-:Y:S01]  /*6270*/  FSEL R2, R2, R175, P1 ;  /* 0x000000af02027208 */ /* 0x000fe20000800000 */
[----:B------:R-:W-:Y:S01]  /*6280*/  FMUL.FTZ R156, R156, R11 ;  /* 0x0000000b9c9c7220 */ /* 0x000fe20000410000 */
[-C--:B-1----:R-:W-:Y:S01]  /*6290*/  HMMA.16816.F32 R20, R140, R132.reuse, R20 ;  /* 0x000000848c14723c */ /* 0x082fe20000001814 */
[----:B------:R-:W-:Y:S01]  /*62a0*/  FMUL.FTZ R163, R163, R0 ;  /* 0x00000000a3a37220 */ /* 0x000fe20000410000 */
[----:B------:R-:W-:Y:S01]  /*62b0*/  FSETP.GE.FTZ.AND P0, PT, R182, RZ, PT ;  /* 0x000000ffb600720b */ /* 0x000fe20003f16000 */
[----:B------:R-:W-:Y:S01]  /*62c0*/  FMUL.FTZ R154, R154, R2 ;  /* 0x000000029a9a7220 */ /* 0x000fe20000410000 */
[----:B------:R-:W-:Y:S01]  /*62d0*/  FSEL R5, R5, R176, P3 ;  /* 0x000000b005057208 */ /* 0x000fe20001800000 */
[----:B------:R-:W-:Y:S01]  /*62e0*/  FMUL.FTZ R159, R159, R6 ;  /* 0x000000069f9f7220 */ /* 0x000fe20000410000 */
[----:B------:R-:W-:Y:S01]  /*62f0*/  FSETP.GE.FTZ.AND P1, PT, R180, RZ, PT ;  /* 0x000000ffb400720b */ /* 0x000fe20003f36000 */
[----:B------:R-:W-:Y:S01]  /*6300*/  FMUL.FTZ R162, R162, R7 ;  /* 0x00000007a2a27220 */ /* 0x000fe20000410000 */
[C---:B------:R-:W-:Y:S01]  /*6310*/  HMMA.16816.F32 R24, R136.reuse, R132, R24 ;  /* 0x000000848818723c */ /* 0x040fe20000001818 */
[----:B------:R-:W-:Y:S01]  /*6320*/  FMUL.FTZ R179, R179, R5 ;  /* 0x00000005b3b37220 */ /* 0x000fe20000410000 */
[----:B------:R-:W-:Y:S02]  /*6330*/  FSETP.GE.FTZ.AND P3, PT, R187, RZ, PT ;  /* 0x000000ffbb00720b */ /* 0x000fe40003f76000 */
[----:B------:R-:W-:Y:S01]  /*6340*/  FMUL.FTZ R158, R158, R8 ;  /* 0x000000089e9e7220 */ /* 0x000fe20000410000 */
[----:B------:R-:W-:Y:S01]  /*6350*/  FSEL R4, R4, R176, P2 ;  /* 0x000000b004047208 */ /* 0x000fe20001000000 */
[----:B------:R-:W-:Y:S01]  /*6360*/  FMUL.FTZ R145, R145, R9 ;  /* 0x0000000991917220 */ /* 0x000fe20000410000 */
[----:B------:R-:W-:Y:S01]  /*6370*/  FSETP.GE.FTZ.AND P2, PT, R161, RZ, PT ;  /* 0x000000ffa100720b */ /* 0x000fe20003f56000 */
[-C--:B------:R-:W-:Y:S01]  /*6380*/  HMMA.16816.F32 R28, R136, R134.reuse, R28 ;  /* 0x00000086881c723c */ /* 0x080fe2000000181c */
[----:B------:R-:W-:Y:S02]  /*6390*/  FSEL R0, R16, R178, P0 ;  /* 0x000000b210007208 */ /* 0x000fe40000000000 */
[----:B------:R-:W-:Y:S01]  /*63a0*/  FSETP.GE.FTZ.AND P0, PT, R183, RZ, PT ;  /* 0x000000ffb700720b */ /* 0x000fe20003f16000 */
[----:B------:R-:W-:Y:S01]  /*63b0*/  FMUL.FTZ R150, R150, R4 ;  /* 0x0000000496967220 */ /* 0x000fe20000410000 */
[-C--:B------:R-:W-:Y:S01]  /*63c0*/  FSEL R2, R18, R177.reuse, P1 ;  /* 0x000000b112027208 */ /* 0x080fe20000800000 */
[----:B------:R-:W-:Y:S01]  /*63d0*/  FMUL.FTZ R13, R182, R0 ;  /* 0x00000000b60d7220 */ /* 0x000fe20000410000 */
[----:B------:R-:W-:Y:S01]  /*63e0*/  FSETP.GE.FTZ.AND P1, PT, R157, RZ, PT ;  /* 0x000000ff9d00720b */ /* 0x000fe20003f36000 */
[C---:B------:R-:W-:Y:S01]  /*63f0*/  FADD.FTZ R21, -R178.reuse, R21 ;  /* 0x00000015b2157221 */ /* 0x040fe20000010100 */
[-C--:B------:R-:W-:Y:S01]  /*6400*/  FSEL R4, R17, R178.reuse, P2 ;  /* 0x000000b211047208 */ /* 0x080fe20001000000 */
[----:B------:R-:W-:Y:S01]  /*6410*/  HMMA.16816.F32 R32, R140, R134, R32 ;  /* 0x000000868c20723c */ /* 0x000fe20000001820 */
        /* <DEDUP_REMOVED lines=8> */
[----:B------:R-:W-:Y:S02]  /*64a0*/  FSEL R2, R21, R178, P1 ;  /* 0x000000b215027208 */ /* 0x000fe40000800000 */
[----:B------:R-:W-:Y:S01]  /*64b0*/  FSETP.GE.FTZ.AND P2, PT, R186, RZ, PT ;  /* 0x000000ffba00720b */ /* 0x000fe20003f56000 */
[----:B------:R-:W-:Y:S01]  /*64c0*/  FMUL.FTZ R10, R183, R0 ;  /* 0x00000000b70a7220 */ /* 0x000fe20000410000 */
[-C--:B------:R-:W-:Y:S01]  /*64d0*/  FSEL R0, R22, R177.reuse, P0 ;  /* 0x000000b116007208 */ /* 0x080fe20000000000 */
[----:B------:R-:W-:Y:S01]  /*64e0*/  FADD.FTZ R24, -R176, R24 ;  /* 0x00000018b0187221 */ /* 0x000fe20000010100 */
[----:B------:R-:W-:Y:S01]  /*64f0*/  FSETP.GE.FTZ.AND P1, PT, R153, RZ, PT ;  /* 0x000000ff9900720b */ /* 0x000fe20003f36000 */
[----:B------:R-:W-:Y:S01]  /*6500*/  FMUL.FTZ R11, R161, R4 ;  /* 0x00000004a10b7220 */ /* 0x000fe20000410000 */
[----:B------:R-:W-:Y:S01]  /*6510*/  FSETP.GE.FTZ.AND P0, PT, R148, RZ, PT ;  /* 0x000000ff9400720b */ /* 0x000fe20003f16000 */
[----:B------:R-:W-:Y:S02]  /*6520*/  FADD.FTZ R4, -R176, R25 ;  /* 0x00000019b0047221 */ /* 0x000fe40000010100 */
[----:B------:R-:W-:Y:S02]  /*6530*/  FADD.FTZ R26, -R175, R26 ;  /* 0x0000001aaf1a7221 */ /* 0x000fe40000010100 */
[----:B------:R-:W-:Y:S01]  /*6540*/  FMUL.FTZ R21, R157, R2 ;  /* 0x000000029d157220 */ /* 0x000fe20000410000 */
[----:B------:R-:W-:Y:S01]  /*6550*/  FSEL R2, R23, R177, P2 ;  /* 0x000000b117027208 */ /* 0x000fe20001000000 */
[----:B------:R-:W-:Y:S01]  /*6560*/  FADD.FTZ R27, -R175, R27 ;  /* 0x0000001baf1b7221 */ /* 0x000fe20000010100 */
[----:B------:R-:W-:Y:S01]  /*6570*/  FSETP.GE.FTZ.AND P2, PT, R146, RZ, PT ;  /* 0x000000ff9200720b */ /* 0x000fe20003f56000 */
[----:B------:R-:W-:Y:S01]  /*6580*/  FMUL.FTZ R20, R181, R0 ;  /* 0x00000000b5147220 */ /* 0x000fe20000410000 */
[----:B------:R-:W-:Y:S01]  /*6590*/  FSEL R0, R24, R176, P1 ;  /* 0x000000b018007208 */ /* 0x000fe20000800000 */
[----:B------:R-:W-:Y:S01]  /*65a0*/  FADD.FTZ R28, -R176, R28 ;  /* 0x0000001cb01c7221 */ /* 0x000fe20000010100 */
[----:B------:R-:W-:Y:S01]  /*65b0*/  FSETP.GE.FTZ.AND P1, PT, R147, RZ, PT ;  /* 0x000000ff9300720b */ /* 0x000fe20003f36000 */
[----:B------:R-:W-:Y:S01]  /*65c0*/  FMUL.FTZ R19, R186, R2 ;  /* 0x00000002ba137220 */ /* 0x000fe20000410000 */
[----:B------:R-:W-:Y:S01]  /*65d0*/  FSEL R4, R4, R176, P0 ;  /* 0x000000b004047208 */ /* 0x000fe20000000000 */
[----:B------:R-:W-:Y:S01]  /*65e0*/  FMUL.FTZ R153, R153, R0 ;  /* 0x0000000099997220 */ /* 0x000fe20000410000 */
[----:B------:R-:W-:Y:S01]  /*65f0*/  FSETP.GE.FTZ.AND P0, PT, R152, RZ, PT ;  /* 0x000000ff9800720b */ /* 0x000fe20003f16000 */
[----:B------:R-:W-:Y:S01]  /*6600*/  FMUL.FTZ R22, R185, R5 ;  /* 0x00000005b9167220 */ /* 0x000fe20000410000 */
[-C--:B------:R-:W-:Y:S01]  /*6610*/  FSEL R2, R26, R175.reuse, P2 ;  /* 0x000000af1a027208 */ /* 0x080fe20001000000 */
        /* <DEDUP_REMOVED lines=12> */
[----:B------:R-:W-:Y:S01]  /*66e0*/  @P1 FADD.FTZ R176, -R176, R29 ;  /* 0x0000001db0b01221 */ /* 0x000fe20000010100 */
[----:B------:R-:W-:Y:S01]  /*66f0*/  FSETP.GE.FTZ.AND P1, PT, R144, RZ, PT ;  /* 0x000000ff9000720b */ /* 0x000fe20003f36000 */
[----:B------:R-:W-:Y:S01]  /*6700*/  @P4 FADD.FTZ R178, -R178, R33 ;  /* 0x00000021b2b24221 */ /* 0x000fe20000010100 */
[----:B------:R-:W-:Y:S01]  /*6710*/  FSEL R0, R0, R177, P3 ;  /* 0x000000b100007208 */ /* 0x000fe20001800000 */
[----:B------:R-:W-:Y:S01]  /*6720*/  FMUL.FTZ R28, R188, R28 ;  /* 0x0000001cbc1c7220 */ /* 0x000fe20000410000 */
[----:B------:R-:W-:Y:S01]  /*6730*/  FSEL R4, R4, R175, P1 ;  /* 0x000000af04047208 */ /* 0x000fe20000800000 */
[----:B------:R-:W-:Y:S01]  /*6740*/  @P0 FADD.FTZ R175, -R175, R31 ;  /* 0x0000001fafaf0221 */ /* 0x000fe20000010100 */
[----:B------:R-:W-:Y:S01]  /*6750*/  IADD3 R181, R200, 0x40, RZ ;  /* 0x00000040c8b57810 */ /* 0x000fe20007ffe0ff */
[----:B------:R-:W-:Y:S02]  /*6760*/  FMUL.FTZ R17, R189, R2 ;  /* 0x00000002bd117220 */ /* 0x000fe40000410000 */
[----:B------:R-:W-:Y:S02]  /*6770*/  @P2 FADD.FTZ R177, -R177, R35 ;  /* 0x00000023b1b12221 */ /* 0x000fe40000010100 */
[----:B------:R-:W-:Y:S02]  /*6780*/  FMUL.FTZ R18, R144, R4 ;  /* 0x0000000490127220 */ /* 0x000fe40000410000 */
[----:B------:R-:W-:Y:S02]  /*6790*/  FMUL.FTZ R16, R187, R0 ;  /* 0x00000000bb107220 */ /* 0x000fe40000410000 */
[----:B------:R-:W-:Y:S02]  /*67a0*/  FMUL.FTZ R176, R147, R176 ;  /* 0x000000b093b07220 */ /* 0x000fe40000410000 */
[----:B------:R-:W-:Y:S02]  /*67b0*/  FMUL.FTZ R175, R155, R175 ;  /* 0x000000af9baf7220 */ /* 0x000fe40000410000 */
[----:B------:R-:W-:Y:S01]  /*67c0*/  FMUL.FTZ R2, R184, R178 ;  /* 0x000000b2b8027220 */ /* 0x000fe20000410000 */
[----:B------:R-:W-:Y:S01]  /*67d0*/  IADD3 R178, R200, 0x20, RZ ;  /* 0x00000020c8b27810 */ /* 0x000fe20007ffe0ff */
[----:B------:R-:W-:Y:S01]  /*67e0*/  FMUL.FTZ R177, R190, R177 ;  /* 0x000000b1beb17220 */ /* 0x000fe20000410000 */
        /* <DEDUP_REMOVED lines=47> */
.L_x_941:
        /* <DEDUP_REMOVED lines=9> */
[----:B-1----:R-:W-:Y:S01]  /*6b70*/  F2FP.PACK_AB R9, R150, R179 ;  /* 0x000000b39609723e */ /* 0x002fe200000000ff */
        /* <DEDUP_REMOVED lines=127> */
.L_x_942:
[----:B------:R-:W-:Y:S01]  /*7370*/  LDSM.16.M88.4 R24, [R168] ;  /* 0x00000000a818783b */ /* 0x000fe20000000200 */
[C---:B------:R-:W-:Y:S03]  /*7380*/  LEA R180, P0, R246.reuse, R208, 0x2 ;  /* 0x000000d0f6b47211 */ /* 0x040fe600078010ff */
[----:B-1----:R-:W1:Y:S01]  /*7390*/  LDSM.16.MT88.4 R8, [R0+0x9000] ;  /* 0x009000000008783b */ /* 0x002e620000004200 */
[----:B------:R-:W-:Y:S03]  /*73a0*/  LEA.HI.X.SX32 R179, R246, R209, 0x2, P0 ;  /* 0x000000d1f6b37211 */ /* 0x000fe600000f16ff */
[----:B------:R-:W2:Y:S04]  /*73b0*/  LDSM.16.MT88.4 R16, [R0+0xb000] ;  /* 0x00b000000010783b */ /* 0x000ea80000004200 */
[----:B------:R-:W3:Y:S04]  /*73c0*/  LDSM.16.MT88.4 R28, [R0+0xd000] ;  /* 0x00d00000001c783b */ /* 0x000ee80000004200 */
[----:B------:R-:W-:Y:S04]  /*73d0*/  LDSM.16.M88.4 R32, [R169] ;  /* 0x00000000a920783b */ /* 0x000fe80000000200 */
[----:B------:R-:W4:Y:S04]  /*73e0*/  LDSM.16.MT88.4 R132, [R0+0x9400] ;  /* 0x009400000084783b */ /* 0x000f280000004200 */
[----:B------:R-:W3:Y:S04]  /*73f0*/  LDSM.16.MT88.4 R136, [R0+0xb400] ;  /* 0x00b400000088783b */ /* 0x000ee80000004200 */
[----:B------:R-:W3:Y:S04]  /*7400*/  LDSM.16.MT88.4 R140, [R0+0xd400] ;  /* 0x00d40000008c783b */ /* 0x000ee80000004200 */
[----:B------:R-:W-:Y:S04]  /*7410*/  LDSM.16.M88.4 R144, [R171] ;  /* 0x00000000ab90783b */ /* 0x000fe80000000200 */
[----:B------:R-:W3:Y:S04]  /*7420*/  LDSM.16.MT88.4 R148, [R0+0x9800] ;  /* 0x009800000094783b */ /* 0x000ee80000004200 */
[----:B------:R-:W4:Y:S01]  /*7430*/  LDSM.16.MT88.4 R152, [R0+0xb800] ;  /* 0x00b800000098783b */ /* 0x000f220000004200 */
[C---:B-1----:R-:W-:Y:S03]  /*7440*/  HMMA.16816.F32 R4, R24.reuse, R8, RZ ;  /* 0x000000081804723c */ /* 0x042fe600000018ff */
[----:B------:R-:W-:Y:S05]  /*7450*/  LDSM.16.MT88.4 R156, [R0+0xbc00] ;  /* 0x00bc0000009c783b */ /* 0x000fea0000004200 */
        /* <DEDUP_REMOVED lines=59> */
[----:B---3--:R-:W-:Y:S04]  /*7810*/  LOP3.LUT R0, R192, 0x1, RZ, 0xc0, !PT ;  /* 0x00000001c0007812 */ /* 0x008fe800078ec0ff */
        /* <DEDUP_REMOVED lines=40> */
[CC--:B--2---:R-:W-:Y:S03]  /*7aa0*/  LEA R8, P2, R225.reuse, R28.reuse, 0x2 ;  /* 0x0000001ce1087211 */ /* 0x0c4fe600078410ff */
[----:B------:R1:W-:Y:S04]  /*7ab0*/  RED.E.ADD.F32.FTZ.RN.STRONG.GPU [R6.64], R11 ;  /* 0x0000000b0600798e */ /* 0x0003e8000c10e786 */
[----:B------:R2:W-:Y:S04]  /*7ac0*/  RED.E.ADD.F32.FTZ.RN.STRONG.GPU [R28.64+0x80], R12 ;  /* 0x0000800c1c00798e */ /* 0x0005e8000c10e786 */
[----:B------:R2:W-:Y:S01]  /*7ad0*/  RED.E.ADD.F32.FTZ.RN.STRONG.GPU [R30.64+0x80], R13 ;  /* 0x0000800d1e00798e */ /* 0x0005e2000c10e786 */
[CC--:B---3--:R-:W-:Y:S02]  /*7ae0*/  LEA R32, P1, R238.reuse, R28.reuse, 0x2 ;  /* 0x0000001cee207211 */ /* 0x0c8fe400078210ff */
[-C--:B------:R-:W-:Y:S02]  /*7af0*/  LEA.HI.X.SX32 R9, R225, R29.reuse, 0x2, P2 ;  /* 0x0000001de1097211 */ /* 0x080fe400010f16ff */
[CC--:B----4-:R-:W-:Y:S02]  /*7b00*/  LEA R4, P0, R243.reuse, R28.reuse, 0x2 ;  /* 0x0000001cf3047211 */ /* 0x0d0fe400078010ff */
[-C--:B------:R-:W-:Y:S02]  /*7b10*/  LEA.HI.X.SX32 R33, R238, R29.reuse, 0x2, P1 ;  /* 0x0000001dee217211 */ /* 0x080fe400008f16ff */
[-C--:B------:R-:W-:Y:S02]  /*7b20*/  LEA.HI.X.SX32 R5, R243, R29.reuse, 0x2, P0 ;  /* 0x0000001df3057211 */ /* 0x080fe400000f16ff */
[-C--:B------:R-:W-:Y:S02]  /*7b30*/  LEA R10, P0, R252, R28.reuse, 0x2 ;  /* 0x0000001cfc0a7211 */ /* 0x080fe400078010ff */
[-C--:B-1----:R-:W-:Y:S01]  /*7b40*/  LEA R6, P1, R224, R28.reuse, 0x2 ;  /* 0x0000001ce0067211 */ /* 0x082fe200078210ff */
[----:B------:R1:W-:Y:S01]  /*7b50*/  RED.E.ADD.F32.FTZ.RN.STRONG.GPU [R4.64], R14 ;  /* 0x0000000e0400798e */ /* 0x0003e2000c10e786 */
[-C--:B------:R-:W-:Y:S02]  /*7b60*/  LEA.HI.X.SX32 R11, R252, R29.reuse, 0x2, P0 ;  /* 0x0000001dfc0b7211 */ /* 0x080fe400000f16ff */
[-C--:B------:R-:W-:Y:S01]  /*7b70*/  LEA.HI.X.SX32 R7, R224, R29.reuse, 0x2, P1 ;  /* 0x0000001de0077211 */ /* 0x080fe200008f16ff */
[----:B------:R3:W-:Y:S01]  /*7b80*/  RED.E.ADD.F32.FTZ.RN.STRONG.GPU [R32.64], R15 ;  /* 0x0000000f2000798e */ /* 0x0007e2000c10e786 */
[CC--:B--2---:R-:W-:Y:S03]  /*7b90*/  LEA R12, P4, R237.reuse, R28.reuse, 0x2 ;  /* 0x0000001ced0c7211 */ /* 0x0c4fe600078810ff */
[----:B------:R2:W-:Y:S01]  /*7ba0*/  RED.E.ADD.F32.FTZ.RN.STRONG.GPU [R10.64], R16 ;  /* 0x000000100a00798e */ /* 0x0005e2000c10e786 */
[-C--:B------:R-:W-:Y:S03]  /*7bb0*/  LEA.HI.X.SX32 R13, R237, R29.reuse, 0x2, P4 ;  /* 0x0000001ded0d7211 */ /* 0x080fe600020f16ff */
[----:B------:R4:W-:Y:S04]  /*7bc0*/  RED.E.ADD.F32.FTZ.RN.STRONG.GPU [R8.64], R17 ;  /* 0x000000110800798e */ /* 0x0009e8000c10e786 */
[----:B------:R4:W-:Y:S04]  /*7bd0*/  RED.E.ADD.F32.FTZ.RN.STRONG.GPU [R6.64], R18 ;  /* 0x000000120600798e */ /* 0x0009e8000c10e786 */
[----:B------:R-:W-:Y:S01]  /*7be0*/  LDSM.16.MT88.4 R32, [R3+0x15800] ;  /* 0x015800000320783b */ /* 0x000fe20000004200 */
[CC--:B-1----:R-:W-:Y:S02]  /*7bf0*/  LEA R4, P0, R227.reuse, R28.reuse, 0x2 ;  /* 0x0000001ce3047211 */ /* 0x0c2fe400078010ff */
[CC--:B------:R-:W-:Y:S02]  /*7c00*/  LEA R14, P5, R242.reuse, R28.reuse, 0x2 ;  /* 0x0000001cf20e7211 */ /* 0x0c0fe400078a10ff */
[-C--:B------:R-:W-:Y:S02]  /*7c10*/  LEA.HI.X.SX32 R5, R227, R29.reuse, 0x2, P0 ;  /* 0x0000001de3057211 */ /* 0x080fe400000f16ff */
[-C--:B---3--:R-:W-:Y:S02]  /*7c20*/  LEA.HI.X.SX32 R15, R242, R29.reuse, 0x2, P5 ;  /* 0x0000001df20f7211 */ /* 0x088fe400028f16ff */
[-C--:B--2---:R-:W-:Y:S01]  /*7c30*/  LEA R10, P3, R251, R28.reuse, 0x2 ;  /* 0x0000001cfb0a7211 */ /* 0x084fe200078610ff */
[----:B------:R1:W-:Y:S01]  /*7c40*/  RED.E.ADD.F32.FTZ.RN.STRONG.GPU [R4.64], R19 ;  /* 0x000000130400798e */ /* 0x0003e2000c10e786 */
[-C--:B----4-:R-:W-:Y:S03]  /*7c50*/  LEA R8, P2, R223, R28.reuse, 0x2 ;  /* 0x0000001cdf087211 */ /* 0x090fe600078410ff */
[----:B------:R-:W-:Y:S01]  /*7c60*/  RED.E.ADD.F32.FTZ.RN.STRONG.GPU [R28.64+0x100], R20 ;  /* 0x000100141c00798e */ /* 0x000fe2000c10e786 */
[-C--:B------:R-:W-:Y:S02]  /*7c70*/  LEA.HI.X.SX32 R11, R251, R29.reuse, 0x2, P3 ;  /* 0x0000001dfb0b7211 */ /* 0x080fe400018f16ff */
[CC--:B------:R-:W-:Y:S01]  /*7c80*/  LEA R6, P1, R222.reuse, R28.reuse, 0x2 ;  /* 0x0000001cde067211 */ /* 0x0c0fe200078210ff */
[----:B------:R-:W-:Y:S01]  /*7c90*/  RED.E.ADD.F32.FTZ.RN.STRONG.GPU [R30.64+0x100], R21 ;  /* 0x000100151e00798e */ /* 0x000fe2000c10e786 */
[-C--:B------:R-:W-:Y:S02]  /*7ca0*/  LEA.HI.X.SX32 R9, R223, R29.reuse, 0x2, P2 ;  /* 0x0000001ddf097211 */ /* 0x080fe400010f16ff */
[----:B------:R-:W-:Y:S01]  /*7cb0*/  LEA.HI.X.SX32 R7, R222, R29, 0x2, P1 ;  /* 0x0000001dde077211 */ /* 0x000fe200008f16ff */
[----:B------:R-:W-:Y:S01]  /*7cc0*/  RED.E.ADD.F32.FTZ.RN.STRONG.GPU [R14.64], R22 ;  /* 0x000000160e00798e */ /* 0x000fe2000c10e786 */
[----:B------:R-:W-:Y:S02]  /*7cd0*/  ISETP.GT.AND P3, PT, R192, R229, PT ;  /* 0x000000e5c000720c */ /* 0x000fe40003f64270 */
[----:B------:R-:W-:Y:S01]  /*7ce0*/  @P6 IADD3 R220, P1, R220, -0x100, RZ ;  /* 0xffffff00dcdc6810 */ /* 0x000fe20007f3e0ff */
[----:B------:R-:W-:Y:S03]  /*7cf0*/  RED.E.ADD.F32.FTZ.RN.STRONG.GPU [R12.64], R23 ;  /* 0x000000170c00798e */ /* 0x000fe6000c10e786 */
[----:B------:R-:W-:Y:S01]  /*7d00*/  @P6 IADD3.X R219, R219, -0x1, RZ, P1, !PT ;  /* 0xffffffffdbdb6810 */ /* 0x000fe20000ffe4ff */
[----:B------:R-:W-:Y:S04]  /*7d10*/  RED.E.ADD.F32.FTZ.RN.STRONG.GPU [R10.64], R24 ;  /* 0x000000180a00798e */ /* 0x000fe8000c10e786 */
        /* <DEDUP_REMOVED lines=291> */
.L_x_944:
        /* <DEDUP_REMOVED lines=15> */
.L_x_945:
        /* <DEDUP_REMOVED lines=47> */
.L_x_947:
[----:B------:R-:W-:Y:S05]  /*9330*/  BSYNC B0 ;  /* 0x0000000000007941 */ /* 0x000fea0003800000 */
.L_x_946:
        /* <DEDUP_REMOVED lines=20> */
.L_x_949:
[----:B------:R-:W-:Y:S05]  /*9480*/  BSYNC B0 ;  /* 0x0000000000007941 */ /* 0x000fea0003800000 */
.L_x_948:
        /* <DEDUP_REMOVED lines=25> */
.L_x_951:
[----:B------:R-:W-:Y:S05]  /*9620*/  BSYNC B0 ;  /* 0x0000000000007941 */ /* 0x000fea0003800000 */
.L_x_950:
[----:B------:R-:W-:Y:S05]  /*9630*/  @P3 BRA `(.L_x_925) ;  /* 0x000000f000003947 */ /* 0x000fea0003800000 */
[----:B------:R-:W-:Y:S01]  /*9640*/  IADD3 R0, P0, R231, 0x40, RZ ;  /* 0x00000040e7007810 */ /* 0x000fe20007f1e0ff */
[----:B------:R-:W-:Y:S01]  /*9650*/  IMAD.MOV.U32 R7, RZ, RZ, R2 ;  /* 0x000000ffff077224 */ /* 0x000fe200078e0002 */
[----:B------:R-:W-:-:S02]  /*9660*/  ISETP.GE.AND P1, PT, R178, c[0x0][0x220], PT ;  /* 0x00008800b2007a0c */ /* 0x000fc40003f26270 */
[----:B------:R-:W-:Y:S01]  /*9670*/  ISETP.GE.AND P2, PT, R200, c[0x0][0x220], PT ;  /* 0x00008800c8007a0c */ /* 0x000fe20003f46270 */
        /* <DEDUP_REMOVED lines=11> */
.L_x_925:
[----:B------:R-:W-:Y:S05]  /*9730*/  BSYNC B1 ;  /* 0x0000000000017941 */ /* 0x000fea0003800000 */
.L_x_911:
        /* <DEDUP_REMOVED lines=9> */
.L_x_952:
[----:B------:R-:W-:Y:S05]  /*97d0*/  EXIT ;  /* 0x000000000000794d */ /* 0x000fea0003800000 */
.L_x_954:
        /* <DEDUP_REMOVED lines=10> */
.L_x_1303:


//--------------------- .text._ZN5flash44flash_bwd_dq_dk_dv_loop_seqk_parallel_kernelI23Flash_bwd_kernel_traitsILi96ELi64ELi128ELi8ELi2ELi4ELi4ELb0ELb0EN7cutlass6half_tE19Flash_kernel_traitsILi96ELi64ELi128ELi8ES3_EELb0ELb0ELb1ELb0ELb0ELb0ELb1EEEvNS_16Flash_bwd_paramsE --------------------------
	.section	.text._ZN5flash44flash_bwd_dq_dk_dv_loop_seqk_parallel_kernelI23Flash_bwd_kernel_traitsILi96ELi64ELi128ELi8ELi2ELi4ELi4ELb0ELb0EN7cutlass6half_tE19Flash_kernel_traitsILi96ELi64ELi128ELi8ES3_EELb0ELb0ELb1ELb0ELb0ELb0ELb1EEEvNS_16Flash_bwd_paramsE,"ax",@progbits
	.sectioninfo	@"SHI_REGISTERS=255"
	.align	128
        .global         _ZN5flash44flash_bwd_dq_dk_dv_loop_seqk_parallel_kernelI23Flash_bwd_kernel_traitsILi96ELi64ELi128ELi8ELi2ELi4ELi4ELb0ELb0EN7cutlass6half_tE19Flash_kernel_traitsILi96ELi64ELi128ELi8ES3_EELb0ELb0ELb1ELb0ELb0ELb0ELb1EEEvNS_16Flash_bwd_paramsE
        .type           _ZN5flash44flash_bwd_dq_dk_dv_loop_seqk_parallel_kernelI23Flash_bwd_kernel_traitsILi96ELi64ELi128ELi8ELi2ELi4ELi4ELb0ELb0EN7cutlass6half_tE19Flash_kernel_traitsILi96ELi64ELi128ELi8ES3_EELb0ELb0ELb1ELb0ELb0ELb0ELb1EEEvNS_16Flash_bwd_paramsE,@function
        .size           _ZN5flash44flash_bwd_dq_dk_dv_loop_seqk_parallel_kernelI23Flash_bwd_kernel_traitsILi96ELi64ELi128ELi8ELi2ELi4ELi4ELb0ELb0EN7cutlass6half_tE19Flash_kernel_traitsILi96ELi64ELi128ELi8ES3_EELb0ELb0ELb1ELb0ELb0ELb0ELb1EEEvNS_16Flash_bwd_paramsE,(.L_x_1304 - _ZN5flash44flash_bwd_dq_dk_dv_loop_seqk_parallel_kernelI23Flash_bwd_kernel_traitsILi96ELi64ELi128ELi8ELi2ELi4ELi4ELb0ELb0EN7cutlass6half_tE19Flash_kernel_traitsILi96ELi64ELi128ELi8ES3_EELb0ELb0ELb1ELb0ELb0ELb0ELb1EEEvNS_16Flash_bwd_paramsE)
        .other          _ZN5flash44flash_bwd_dq_dk_dv_loop_seqk_parallel_kernelI23Flash_bwd_kernel_traitsILi96ELi64ELi128ELi8ELi2ELi4ELi4ELb0ELb0EN7cutlass6half_tE19Flash_kernel_traitsILi96ELi64ELi128ELi8ES3_EELb0ELb0ELb1ELb0ELb0ELb0ELb1EEEvNS_16Flash_bwd_paramsE,@"STO_CUDA_ENTRY STV_DEFAULT"
_ZN5flash44flash_bwd_dq_dk_dv_loop_seqk_parallel_kernelI23Flash_bwd_kernel_traitsILi96ELi64ELi128ELi8ELi2ELi4ELi4ELb0ELb0EN7cutlass6half_tE19Flash_kernel_traitsILi96ELi64ELi128ELi8ES3_EELb0ELb0ELb1ELb0ELb0ELb0ELb1EEEvNS_16Flash_bwd_paramsE:
.text._ZN5flash44flash_bwd_dq_dk_dv_loop_seqk_parallel_kernelI23Flash_bwd_kernel_traitsILi96ELi64ELi128ELi8ELi2ELi4ELi4ELb0ELb0EN7cutlass6half_tE19Flash_kernel_traitsILi96ELi64ELi128ELi8ES3_EELb0ELb0ELb1ELb0ELb0ELb0ELb1EEEvNS_16Flash_bwd_paramsE:
        /* <DEDUP_REMOVED lines=35> */
[----:B------:R-:W-:Y:S01]  /*0230*/  SHF.R.S32.HI R2, RZ, 0x4, R10 ;  /* 0x00000004ff027819 */ /* 0x000fe2000001140a */
[----:B---3--:R-:W-:Y:S01]  /*0240*/  UIMAD UR51, UR40, UR50, URZ ;  /* 0x00000032283372a4 */ /* 0x008fe2000f8e023f */
[C---:B------:R-:W-:Y:S01]  /*0250*/  LEA.HI R11, R21.reuse, R22, RZ, 0x5 ;  /* 0x00000016150b7211 */ /* 0x040fe200078f28ff */
[----:B------:R-:W-:Y:S01]  /*0260*/  UIMAD UR50, UR50, UR12, URZ ;  /* 0x0000000c323272a4 */ /* 0x000fe2000f8e023f */
[----:B------:R-:W-:Y:S01]  /*0270*/  LEA.HI R0, R10, R2, RZ, 0x1 ;  /* 0x000000020a007211 */ /* 0x000fe200078f08ff */
[----:B------:R-:W-:Y:S01]  /*0280*/  ULDC UR13, c[0x0][0x1c0] ;  /* 0x00007000000d7ab9 */ /* 0x000fe20000000800 */
[----:B------:R-:W-:Y:S01]  /*0290*/  LEA.HI R16, R21, R22, RZ, 0x3 ;  /* 0x0000001615107211 */ /* 0x000fe200078f18ff */
[----:B------:R-:W-:Y:S01]  /*02a0*/  ULDC UR11, c[0x0][0x1c0] ;  /* 0x00007000000b7ab9 */ /* 0x000fe20000000800 */
[----:B------:R-:W-:Y:S01]  /*02b0*/  LOP3.LUT R0, R0, 0xfffffffe, RZ, 0xc0, !PT ;  /* 0xfffffffe00007812 */ /* 0x000fe200078ec0ff */
[----:B------:R-:W-:Y:S01]  /*02c0*/  UIMAD UR56, UR7, UR36, URZ ;  /* 0x00000024073872a4 */ /* 0x000fe2000f8e023f */
[----:B------:R-:W-:Y:S01]  /*02d0*/  LOP3.LUT R6, R3, 0xfffffffc, RZ, 0xc0, !PT ;  /* 0xfffffffc03067812 */ /* 0x000fe200078ec0ff */
[----:B------:R-:W-:Y:S01]  /*02e0*/  UIMAD UR6, UR36, UR11, UR40 ;  /* 0x0000000b240672a4 */ /* 0x000fe2000f8e0228 */
[----:B------:R-:W-:Y:S01]  /*02f0*/  LOP3.LUT R4, R11, 0xffffffe0, RZ, 0xc0, !PT ;  /* 0xffffffe00b047812 */ /* 0x000fe200078ec0ff */
[----:B------:R-:W-:Y:S01]  /*0300*/  IMAD.IADD R15, R2, 0x1, -R0 ;  /* 0x00000001020f7824 */ /* 0x000fe200078e0a00 */
[--C-:B------:R-:W-:Y:S01]  /*0310*/  SHF.R.S32.HI R0, RZ, 0x2, R3.reuse ;  /* 0x00000002ff007819 */ /* 0x100fe20000011403 */
[C---:B------:R-:W-:Y:S01]  /*0320*/  IMAD.IADD R18, R22.reuse, 0x1, -R6 ;  /* 0x0000000116127824 */ /* 0x040fe200078e0a06 */
[----:B------:R-:W-:Y:S01]  /*0330*/  SHF.R.S32.HI R2, RZ, 0x1f, R3 ;  /* 0x0000001fff027819 */ /* 0x000fe20000011403 */
[----:B------:R-:W-:Y:S01]  /*0340*/  IMAD.IADD R4, R22, 0x1, -R4 ;  /* 0x0000000116047824 */ /* 0x000fe200078e0a04 */
[----:B------:R-:W-:Y:S01]  /*0350*/  SHF.R.S32.HI R5, RZ, 0x3, R16 ;  /* 0x00000003ff057819 */ /* 0x000fe20000011410 */
[----:B------:R-:W-:Y:S01]  /*0360*/  IMAD.SHL.U32 R204, R18, 0x8, RZ ;  /* 0x0000000812cc7824 */ /* 0x000fe200078e00ff */
[-C--:B------:R-:W-:Y:S01]  /*0370*/  LEA.HI R3, R3, R0.reuse, RZ, 0x1 ;  /* 0x0000000003037211 */ /* 0x080fe200078f08ff */
[----:B------:R-:W-:Y:S01]  /*0380*/  @!UP5 UIMAD UR7, UR36, UR13, UR40 ;  /* 0x0000000d2407d2a4 */ /* 0x000fe2000f8e0228 */
[----:B------:R-:W-:Y:S01]  /*0390*/  LEA.HI R2, R2, R0, RZ, 0x3 ;  /* 0x0000000002027211 */ /* 0x000fe200078f18ff */
[----:B------:R-:W-:Y:S01]  /*03a0*/  IMAD.SHL.U32 R5, R5, 0x40, RZ ;  /* 0x0000004005057824 */ /* 0x000fe200078e00ff */
[----:B------:R-:W-:Y:S01]  /*03b0*/  LOP3.LUT R3, R3, 0x7fffffe, RZ, 0xc0, !PT ;  /* 0x07fffffe03037812 */ /* 0x000fe200078ec0ff */
[----:B------:R-:W-:Y:S01]  /*03c0*/  USHF.L.U32 UR45, UR50, 0x6, URZ ;  /* 0x00000006322d7899 */ /* 0x000fe2000800063f */
[----:B------:R-:W-:Y:S01]  /*03d0*/  LOP3.LUT R2, R2, 0xfffffff8, RZ, 0xc0, !PT ;  /* 0xfffffff802027812 */ /* 0x000fe200078ec0ff */
[----:B------:R-:W-:Y:S01]  /*03e0*/  ULDC UR53, c[0x0][0x214] ;  /* 0x0000850000357ab9 */ /* 0x000fe20000000800 */
[----:B------:R-:W-:Y:S01]  /*03f0*/  SHF.R.S32.HI R6, RZ, 0x1f, R4 ;  /* 0x0000001fff067819 */ /* 0x000fe20000011404 */
[C---:B------:R-:W-:Y:S01]  /*0400*/  IMAD.IADD R7, R0.reuse, 0x1, -R3 ;  /* 0x0000000100077824 */ /* 0x040fe200078e0a03 */
[----:B------:R-:W-:Y:S01]  /*0410*/  ULDC UR60, c[0x0][0x1c8] ;  /* 0x00007200003c7ab9 */ /* 0x000fe20000000800 */
[----:B------:R-:W-:Y:S01]  /*0420*/  IMAD.IADD R8, R0, 0x1, -R2 ;  /* 0x0000000100087824 */ /* 0x000fe200078e0a02 */
[----:B------:R-:W-:Y:S01]  /*0430*/  LOP3.LUT R0, R5, 0xc0, RZ, 0xc0, !PT ;  /* 0x000000c005007812 */ /* 0x000fe200078ec0ff */
[----:B------:R-:W-:Y:S01]  /*0440*/  ULDC.U8 UR10, c[0x0][0x3d0] ;  /* 0x0000f400000a7ab9 */ /* 0x000fe20000000000 */
[----:B------:R-:W-:Y:S01]  /*0450*/  LEA.HI R23, R6, R4, RZ, 0x2 ;  /* 0x0000000406177211 */ /* 0x000fe200078f10ff */
[----:B------:R-:W-:Y:S01]  /*0460*/  ULDC UR54, c[0x0][0x224] ;  /* 0x0000890000367ab9 */ /* 0x000fe20000000800 */
[----:B------:R-:W-:Y:S01]  /*0470*/  SHF.R.U32.HI R4, RZ, 0x3, R0 ;  /* 0x00000003ff047819 */ /* 0x000fe20000011600 */
[----:B------:R-:W-:Y:S01]  /*0480*/  @UP5 UIMAD UR58, UR36, UR53, URZ ;  /* 0x00000035243a52a4 */ /* 0x000fe2000f8e023f */
[----:B------:R-:W-:Y:S01]  /*0490*/  LOP3.LUT R3, R0, 0x18, R204, 0xf8, !PT ;  /* 0x0000001800037812 */ /* 0x000fe200078ef8cc */
[----:B------:R-:W-:Y:S01]  /*04a0*/  ULDC.64 UR4, c[0x0][0x118] ;  /* 0x0000460000047ab9 */ /* 0x000fe20000000a00 */
[--C-:B------:R-:W-:Y:S01]  /*04b0*/  SHF.R.S32.HI R2, RZ, 0x5, R11.reuse ;  /* 0x00000005ff027819 */ /* 0x100fe2000001140b */
[----:B------:R-:W-:Y:S01]  /*04c0*/  ULDC UR44, c[0x0][0x2e8] ;  /* 0x0000ba00002c7ab9 */ /* 0x000fe20000000800 */
        /* <DEDUP_REMOVED lines=9> */
[----:B------:R-:W-:Y:S01]  /*0560*/  UIMAD.WIDE.U32 UR46, UR38, UR48, URZ ;  /* 0x00000030262e72a5 */ /* 0x000fe2000f8e003f */
[----:B------:R-:W-:Y:S01]  /*0570*/  LOP3.LUT R5, R3, 0xfffffffe, RZ, 0xc0, !PT ;  /* 0xfffffffe03057812 */ /* 0x000fe200078ec0ff */
[----:B------:R-:W-:Y:S01]  /*0580*/  UIMAD UR55, UR39, UR48, URZ ;  /* 0x00000030273772a4 */ /* 0x000fe2000f8e023f */
[----:B------:R-:W-:Y:S01]  /*0590*/  LOP3.LUT R3, R0, 0xfffffffc, RZ, 0xc0, !PT ;  /* 0xfffffffc00037812 */ /* 0x000fe200078ec0ff */
[----:B------:R-:W-:Y:S01]  /*05a0*/  IMAD.IADD R0, R22, 0x1, -R4 ;  /* 0x0000000116007824 */ /* 0x000fe200078e0a04 */
[----:B------:R-:W-:Y:S01]  /*05b0*/  LEA.HI R10, R21, R22, RZ, 0x6 ;  /* 0x00000016150a7211 */ /* 0x000fe200078f30ff */
[----:B------:R-:W-:Y:S01]  /*05c0*/  IMAD.IADD R17, R2, 0x1, -R5 ;  /* 0x0000000102117824 */ /* 0x000fe200078e0a05 */
[----:B------:R-:W-:Y:S01]  /*05d0*/  LOP3.LUT P2, RZ, R8, 0x2, RZ, 0xc0, !PT ;  /* 0x0000000208ff7812 */ /* 0x000fe2000784c0ff */
[----:B------:R-:W-:Y:S01]  /*05e0*/  IMAD.IADD R11, R2, 0x1, -R3 ;  /* 0x00000001020b7824 */ /* 0x000fe200078e0a03 */
[----:B------:R-:W-:Y:S01]  /*05f0*/  SHF.R.S32.HI R4, RZ, 0x1f, R0 ;  /* 0x0000001fff047819 */ /* 0x000fe20000011400 */
[----:B------:R-:W-:Y:S01]  /*0600*/  USHF.R.S32.HI UR57, URZ, 0x1f, UR51 ;  /* 0x0000001f3f397899 */ /* 0x000fe20008011433 */
[----:B------:R-:W-:Y:S01]  /*0610*/  LOP3.LUT R3, R16, 0xfffffff8, RZ, 0xc0, !PT ;  /* 0xfffffff810037812 */ /* 0x000fe200078ec0ff */
[----:B------:R-:W-:Y:S01]  /*0620*/  UIMAD UR54, UR6, UR54, URZ ;  /* 0x00000036063672a4 */ /* 0x000fe2000f8e023f */
[-C--:B------:R-:W-:Y:S01]  /*0630*/  LEA.HI R2, R0, R0.reuse, RZ, 0x1 ;  /* 0x0000000000027211 */ /* 0x080fe200078f08ff */
[----:B------:R-:W-:Y:S01]  /*0640*/  @!UP5 UIMAD UR53, UR7, UR53, URZ ;  /* 0x000000350735d2a4 */ /* 0x000fe2000f8e023f */
[----:B------:R-:W-:Y:S01]  /*0650*/  LEA.HI R12, R4, R0, RZ, 0x3 ;  /* 0x00000000040c7211 */ /* 0x000fe200078f18ff */
[----:B------:R-:W-:Y:S01]  /*0660*/  IMAD.IADD R3, R22, 0x1, -R3 ;  /* 0x0000000116037824 */ /* 0x000fe200078e0a03 */
[----:B------:R-:W-:Y:S01]  /*0670*/  LOP3.LUT R5, R2, 0x7fffffe, RZ, 0xc0, !PT ;  /* 0x07fffffe02057812 */ /* 0x000fe200078ec0ff */
[----:B------:R-:W-:Y:S01]  /*0680*/  USHF.R.S32.HI UR52, URZ, 0x1f, UR45 ;  /* 0x0000001f3f347899 */ /* 0x000fe2000801142d */
[----:B------:R-:W-:Y:S01]  /*0690*/  LOP3.LUT R4, R12, 0xfffffff8, RZ, 0xc0, !PT ;  /* 0xfffffff80c047812 */ /* 0x000fe200078ec0ff */
[----:B------:R-:W-:Y:S01]  /*06a0*/  UMOV UR43, 0xffffd000 ;  /* 0xffffd000002b7882 */ /* 0x000fe20000000000 */
        /* <DEDUP_REMOVED lines=10> */
[----:B------:R1:W-:Y:S01]  /*0750*/  STL [R1], R4 ;  /* 0x0000000401007387 */ /* 0x0003e20000100800 */
[----:B------:R-:W-:Y:S01]  /*0760*/  IMAD R0, R10, 0x4, R15 ;  /* 0x000000040a007824 */ /* 0x000fe200078e020f */
[----:B------:R-:W-:Y:S01]  /*0770*/  LOP3.LUT P6, RZ, R14, 0x4, RZ, 0xc0, !PT ;  /* 0x000000040eff7812 */ /* 0x000fe200078cc0ff */
[----:B------:R-:W-:Y:S01]  /*0780*/  IMAD.SHL.U32 R3, R3, 0x40, RZ ;  /* 0x0000004003037824 */ /* 0x000fe200078e00ff */
[----:B------:R-:W-:Y:S01]  /*0790*/  SEL R177, R180, 0xffffffe0, !P5 ;  /* 0xffffffe0b4b17807 */ /* 0x000fe20006800000 */
[----:B------:R-:W-:Y:S01]  /*07a0*/  IMAD R19, R0, 0x8, R5 ;  /* 0x0000000800137824 */ /* 0x000fe200078e0205 */
[----:B------:R-:W-:-:S02]  /*07b0*/  SHF.R.S32.HI R5, RZ, 0x1, R2 ;  /* 0x00000001ff057819 */ /* 0x000fc40000011402 */
[----:B------:R-:W-:Y:S02]  /*07c0*/  SHF.R.S32.HI R2, RZ, 0x1f, R2 ;  /* 0x0000001fff027819 */ /* 0x000fe40000011402 */
[----:B------:R-:W-:Y:S01]  /*07d0*/  SHF.R.S32.HI R0, RZ, 0x1, R6 ;  /* 0x00000001ff007819 */ /* 0x000fe20000011406 */
[----:B------:R-:W-:Y:S01]  /*07e0*/  IMAD.SHL.U32 R6, R18, 0x2, RZ ;  /* 0x0000000212067824 */ /* 0x000fe200078e00ff */
[----:B------:R-:W-:Y:S02]  /*07f0*/  SEL R178, R178, 0x40, P6 ;  /* 0x00000040b2b27807 */ /* 0x000fe40003000000 */
[----:B------:R-:W-:-:S04]  /*0800*/  LOP3.LUT P4, RZ, R0, 0x2, RZ, 0xc0, !PT ;  /* 0x0000000200ff7812 */ /* 0x000fc8000788c0ff */
        /* <DEDUP_REMOVED lines=25> */
[----:B------:R-:W-:Y:S01]  /*09a0*/  IMAD.IADD R7, R8, 0x1, -R0 ;  /* 0x0000000108077824 */ /* 0x000fe200078e0a00 */
[----:B------:R-:W-:Y:S01]  /*09b0*/  SEL R200, R200, 0x10, !P3 ;  /* 0x00000010c8c87807 */ /* 0x000fe20005800000 */
[----:B------:R-:W-:Y:S01]  /*09c0*/  IMAD.SHL.U32 R0, R10, 0x20, RZ ;  /* 0x000000200a007824 */ /* 0x000fe200078e00ff */
[----:B------:R-:W-:Y:S01]  /*09d0*/  LOP3.LUT P0, RZ, R13, 0x2, RZ, 0xc0, !PT ;  /* 0x000000020dff7812 */ /* 0x000fe2000780c0ff */
[----:B------:R-:W-:-:S02]  /*09e0*/  IMAD R12, R3, 0x8, R20 ;  /* 0x00000008030c7824 */ /* 0x000fc400078e0214 */
[C---:B------:R-:W-:Y:S01]  /*09f0*/  IMAD R176, R11.reuse, 0x2, R3 ;  /* 0x000000020bb07824 */ /* 0x040fe200078e0203 */
[----:B------:R-:W-:Y:S02]  /*0a00*/  LOP3.LUT R8, R0, 0x6, R22, 0xf8, !PT ;  /* 0x0000000600087812 */ /* 0x000fe400078ef816 */
[----:B------:R-:W-:Y:S01]  /*0a10*/  LOP3.LUT R5, R2, 0x20, R0, 0xf8, !PT ;  /* 0x0000002002057812 */ /* 0x000fe200078ef800 */
[----:B------:R-:W-:Y:S01]  /*0a20*/  IMAD R0, R11, 0x200, R6 ;  /* 0x000002000b007824 */ /* 0x000fe200078e0206 */
[----:B------:R-:W-:Y:S01]  /*0a30*/  SHF.R.U32.HI R2, RZ, 0x3, R2 ;  /* 0x00000003ff027819 */ /* 0x000fe20000011602 */
[----:B------:R1:W-:Y:S01]  /*0a40*/  STL [R1+0x4], R8 ;  /* 0x0000040801007387 */ /* 0x0003e20000100800 */
[----:B------:R-:W-:Y:S01]  /*0a50*/  SEL R180, R180, 0xffffffe0, !P0 ;  /* 0xffffffe0b4b47807 */ /* 0x000fe20004000000 */
        /* <DEDUP_REMOVED lines=15> */
[----:B------:R-:W-:Y:S01]  /*0b50*/  IMAD R5, R15, 0x200, R16 ;  /* 0x000002000f057824 */ /* 0x000fe200078e0210 */
[----:B------:R-:W-:Y:S01]  /*0b60*/  LOP3.LUT R8, R3, R0, R2, 0x1e, !PT ;  /* 0x0000000003087212 */ /* 0x000fe200078e1e02 */
[----:B------:R-:W-:Y:S01]  /*0b70*/  IMAD.SHL.U32 R0, R14, 0x40, RZ ;  /* 0x000000400e007824 */ /* 0x000fe200078e00ff */
[----:B------:R-:W-:Y:S01]  /*0b80*/  LOP3.LUT R7, R2, 0x10, R4, 0xf8, !PT ;  /* 0x0000001002077812 */ /* 0x000fe200078ef804 */
[----:B------:R-:W-:-:S02]  /*0b90*/  IMAD.SHL.U32 R2, R13, 0x40, RZ ;  /* 0x000000400d027824 */ /* 0x000fc400078e00ff */
[----:B------:R-:W-:Y:S01]  /*0ba0*/  IMAD.SHL.U32 R3, R15, 0x8, RZ ;  /* 0x000000080f037824 */ /* 0x000fe200078e00ff */
[----:B------:R-:W-:Y:S01]  /*0bb0*/  LOP3.LUT R0, R0, 0x1c0, RZ, 0xc0, !PT ;  /* 0x000001c000007812 */ /* 0x000fe200078ec0ff */
[----:B------:R-:W-:Y:S01]  /*0bc0*/  IMAD.SHL.U32 R203, R203, 0x2, RZ ;  /* 0x00000002cbcb7824 */ /* 0x000fe200078e00ff */
[----:B------:R-:W-:Y:S01]  /*0bd0*/  LOP3.LUT R2, R2, 0xc0, RZ, 0xc0, !PT ;  /* 0x000000c002027812 */ /* 0x000fe200078ec0ff */
[----:B------:R-:W-:Y:S01]  /*0be0*/  IMAD.IADD R8, R8, 0x1, R10 ;  /* 0x0000000108087824 */ /* 0x000fe200078e020a */
[----:B------:R-:W-:Y:S01]  /*0bf0*/  LOP3.LUT R3, R3, 0x8, RZ, 0xc0, !PT ;  /* 0x0000000803037812 */ /* 0x000fe200078ec0ff */
[C---:B------:R-:W-:Y:S01]  /*0c00*/  IMAD.IADD R202, R203.reuse, 0x1, R200 ;  /* 0x00000001cbca7824 */ /* 0x040fe200078e02c8 */
[----:B------:R-:W-:Y:S02]  /*0c10*/  SHF.R.U32.HI R6, RZ, 0x3, R0 ;  /* 0x00000003ff067819 */ /* 0x000fe40000011600 */
        /* <DEDUP_REMOVED lines=18> */
[----:B------:R-:W-:Y:S01]  /*0d40*/  IMAD.IADD R182, R4, 0x1, R3 ;  /* 0x0000000104b67824 */ /* 0x000fe200078e0203 */
[C---:B------:R-:W-:Y:S01]  /*0d50*/  IADD3 R250, R249.reuse, 0x20, RZ ;  /* 0x00000020f9fa7810 */ /* 0x040fe20007ffe0ff */
[----:B------:R-:W-:Y:S01]  /*0d60*/  IMAD.IADD R179, R176, 0x1, R178 ;  /* 0x00000001b0b37824 */ /* 0x000fe200078e02b2 */
[----:B------:R-:W-:Y:S01]  /*0d70*/  SHF.R.S32.HI R2, RZ, 0x1f, R0 ;  /* 0x0000001fff027819 */ /* 0x000fe20000011400 */
[----:B------:R-:W-:Y:S01]  /*0d80*/  IMAD.U32 R7, RZ, RZ, UR8 ;  /* 0x00000008ff077e24 */ /* 0x000fe2000f8e00ff */
[----:B------:R-:W-:Y:S01]  /*0d90*/  @P1 IADD3 R250, R249, -0x20, RZ ;  /* 0xffffffe0f9fa1810 */ /* 0x000fe20007ffe0ff */
[----:B------:R-:W-:Y:S01]  /*0da0*/  IMAD.SHL.U32 R3, R5, 0x2, RZ ;  /* 0x0000000205037824 */ /* 0x000fe200078e00ff */
[C---:B------:R-:W-:Y:S01]  /*0db0*/  SHF.L.U64.HI R2, R0.reuse, 0x2, R2 ;  /* 0x0000000200027819 */ /* 0x040fe20000010202 */
[----:B------:R-:W-:-:S02]  /*0dc0*/  IMAD.SHL.U32 R0, R0, 0x4, RZ ;  /* 0x0000000400007824 */ /* 0x000fc400078e00ff */
[----:B------:R-:W-:Y:S02]  /*0dd0*/  IMAD.IADD R200, R200, 0x1, R201 ;  /* 0x00000001c8c87824 */ /* 0x000fe400078e02c9 */
[----:B------:R-:W-:Y:S02]  /*0de0*/  IMAD.IADD R178, R177, 0x1, R178 ;  /* 0x00000001b1b27824 */ /* 0x000fe400078e02b2 */
.L_x_998:
[----:B------:R-:W-:Y:S02]  /*0df0*/  ULDC.64 UR6, c[0x0][0x240] ;  /* 0x0000900000067ab9 */ /* 0x000fe40000000a00 */
[----:B------:R-:W-:Y:S02]  /*0e00*/  UISETP.NE.U32.AND UP1, UPT, URZ, UR6, UPT ;  /* 0x000000063f00728c */ /* 0x000fe4000bf25070 */
[----:B------:R-:W-:Y:S02]  /*0e10*/  USHF.L.U32 UR13, UR36, 0x2, URZ ;  /* 0x00000002240d7899 */ /* 0x000fe4000800063f */
[----:B------:R-:W-:Y:S02]  /*0e20*/  USHF.R.S32.HI UR42, URZ, 0x1f, UR36 ;  /* 0x0000001f3f2a7899 */ /* 0x000fe40008011424 */
[----:B------:R-:W-:-:S02]  /*0e30*/  UISETP.NE.AND.EX UP1, UPT, URZ, UR7, UPT, UP1 ;  /* 0x000000073f00728c */ /* 0x000fc4000bf25310 */
[----:B------:R-:W-:Y:S02]  /*0e40*/  ULDC.64 UR10, c[0x0][0x250] ;  /* 0x00009400000a7ab9 */ /* 0x000fe40000000a00 */
[----:B------:R-:W-:Y:S02]  /*0e50*/  UISETP.NE.U32.AND UP3, UPT, URZ, UR10, UPT ;  /* 0x0000000a3f00728c */ /* 0x000fe4000bf65070 */
[----:B------:R-:W-:Y:S01]  /*0e60*/  USHF.L.U64.HI UR12, UR36, 0x2, UR42 ;  /* 0x00000002240c7899 */ /* 0x000fe2000801022a */
[----:B------:R-:W-:Y:S01]  /*0e70*/  PLOP3.LUT P2, PT, PT, PT, UP1, 0x80, 0x0 ;  /* 0x000000000000781c */ /* 0x000fe20003f4f018 */
[----:B------:R-:W-:Y:S02]  /*0e80*/  UIADD3 UR6, UP0, UR13, UR6, URZ ;  /* 0x000000060d067290 */ /* 0x000fe4000ff1e03f */
[----:B------:R-:W-:Y:S02]  /*0e90*/  UISETP.NE.AND.EX UP3, UPT, URZ, UR11, UPT, UP3 ;  /* 0x0000000b3f00728c */ /* 0x000fe4000bf65330 */
[----:B------:R-:W-:-:S02]  /*0ea0*/  UIADD3.X UR7, UR12, UR7, URZ, UP0, !UPT ;  /* 0x000000070c077290 */ /* 0x000fc400087fe43f */
[----:B-123--:R-:W-:Y:S01]  /*0eb0*/  IMAD.U32 R4, RZ, RZ, UR6 ;  /* 0x00000006ff047e24 */ /* 0x00efe2000f8e00ff */
[----:B------:R-:W-:Y:S01]  /*0ec0*/  ULDC.U8 UR14, c[0x0][0x312] ;  /* 0x0000c480000e7ab9 */ /* 0x000fe20000000000 */
[----:B------:R-:W-:Y:S01]  /*0ed0*/  PLOP3.LUT P0, PT, PT, PT, UP3, 0x80, 0x0 ;  /* 0x000000000000781c */ /* 0x000fe20003f0f038 */
[----:B------:R-:W-:Y:S01]  /*0ee0*/  ULDC.64 UR8, c[0x0][0x248] ;  /* 0x0000920000087ab9 */ /* 0x000fe20000000a00 */
[----:B------:R-:W-:Y:S01]  /*0ef0*/  IMAD.U32 R5, RZ, RZ, UR7 ;  /* 0x00000007ff057e24 */ /* 0x000fe2000f8e00ff */
[----:B------:R-:W-:Y:S02]  /*0f00*/  UISETP.NE.AND UP4, UPT, UR14, URZ, UPT ;  /* 0x0000003f0e00728c */ /* 0x000fe4000bf85270 */
[----:B------:R-:W-:Y:S02]  /*0f10*/  @UP3 UIADD3 UR6, UP0, UR13, UR10, URZ ;  /* 0x0000000a0d063290 */ /* 0x000fe4000ff1e03f */
[----:B------:R1:W2:Y:S01]  /*0f20*/  @P2 LDG.E R8, [R4.64] ;  /* 0x0000000404082981 */ /* 0x0002a2000c1e1900 */
[----:B------:R-:W-:-:S02]  /*0f30*/  UISETP.EQ.U32.AND UP2, UPT, URZ, UR8, UPT ;  /* 0x000000083f00728c */ /* 0x000fc4000bf42070 */
        /* <DEDUP_REMOVED lines=32> */
.L_x_955:
        /* <DEDUP_REMOVED lines=67> */
.L_x_957:
        /* <DEDUP_REMOVED lines=18> */
.L_x_958:
        /* <DEDUP_REMOVED lines=40> */
[----:B------:R-:W-:Y:S02]  /*1910*/  ULDC UR12, c[0x0][0x234] ;  /* 0x00008d00000c7ab9 */ /* 0x000fe40000000800 */
[----:B------:R-:W-:-:S02]  /*1920*/  UIADD3 UR8, UP1, UR18, UR8, URZ ;  /* 0x0000000812087290 */ /* 0x000fc4000ff3e03f */
[----:B------:R-:W-:Y:S01]  /*1930*/  USEL UR13, UR13, URZ, UP6 ;  /* 0x0000003f0d0d7287 */ /* 0x000fe2000b000000 */
        /* <DEDUP_REMOVED lines=28> */
.L_x_959:
[----:B------:R-:W-:Y:S02]  /*1b00*/  UMOV UR12, UR54 ;  /* 0x00000036000c7c82 */ /* 0x000fe40008000000 */
.L_x_960:
[----:B------:R-:W1:Y:S01]  /*1b10*/  S2R R10, SR_TID.X ;  /* 0x00000000000a7919 */ /* 0x000e620000002100 */
[----:B------:R-:W-:Y:S01]  /*1b20*/  UIADD3 UR8, UP4, UP3, UR8, UR45, UR51 ;  /* 0x0000002d08087290 */ /* 0x000fe2000fb9e033 */
[----:B------:R-:W-:Y:S01]  /*1b30*/  SHF.R.S32.HI R205, RZ, 0x1f, R204 ;  /* 0x0000001fffcd7819 */ /* 0x000fe200000114cc */
[----:B------:R-:W-:Y:S01]  /*1b40*/  IMAD.U32 R9, RZ, RZ, UR18 ;  /* 0x00000012ff097e24 */ /* 0x000fe2000f8e00ff */
[----:B------:R-:W-:Y:S01]  /*1b50*/  BSSY B1, `(.L_x_956) ;  /* 0x00007fb000017945 */ /* 0x000fe20003800000 */
[----:B------:R-:W-:Y:S01]  /*1b60*/  UIADD3 UR32, UP2, UP1, UR15, UR8, UR22 ;  /* 0x000000080f207290 */ /* 0x000fe2000f95e016 */
[C---:B------:R-:W-:Y:S01]  /*1b70*/  IADD3 R14, R204.reuse, 0x20, RZ ;  /* 0x00000020cc0e7810 */ /* 0x040fe20007ffe0ff */
[----:B------:R-:W-:Y:S01]  /*1b80*/  UIADD3.X UR7, UR10, UR52, UR57, UP4, UP3 ;  /* 0x000000340a077290 */ /* 0x000fe2000a7e6439 */
[----:B------:R-:W-:Y:S01]  /*1b90*/  IADD3 R16, R204, 0x40, RZ ;  /* 0x00000040cc107810 */ /* 0x000fe20007ffe0ff */
[----:B------:R-:W-:-:S02]  /*1ba0*/  ULDC.64 UR8, c[0x0][0x1a8] ;  /* 0x00006a0000087ab9 */ /* 0x000fc40000000a00 */
[----:B------:R-:W-:Y:S02]  /*1bb0*/  UIADD3.X UR30, UR13, UR7, UR14, UP2, UP1 ;  /* 0x000000070d1e7290 */ /* 0x000fe400097e240e */
[----:B------:R-:W-:Y:S02]  /*1bc0*/  UIMAD UR7, UR61, UR8, URZ ;  /* 0x000000083d0772a4 */ /* 0x000fe4000f8e023f */
[----:B------:R-:W-:Y:S02]  /*1bd0*/  UMOV UR14, 0x4 ;  /* 0x00000004000e7882 */ /* 0x000fe40000000000 */
        /* <DEDUP_REMOVED lines=12> */
[----:B------:R-:W-:Y:S01]  /*1ca0*/  ULDC.64 UR12, c[0x0][0x3c8] ;  /* 0x0000f200000c7ab9 */ /* 0x000fe20000000a00 */
[----:B------:R-:W-:Y:S01]  /*1cb0*/  IADD3 R0, P0, R2, UR18, RZ ;  /* 0x0000001202007c10 */ /* 0x000fe2000ff1e0ff */
[----:B------:R-:W-:-:S02]  /*1cc0*/  UIMAD.WIDE UR8, UR8, UR14, UR12 ;  /* 0x0000000e080872a5 */ /* 0x000fc4000f8e020c */
[----:B------:R-:W-:Y:S01]  /*1cd0*/  UIADD3 UR7, -UR6, UR11, UR21 ;  /* 0x0000000b06077290 */ /* 0x000fe2000fffe115 */
[----:B------:R-:W-:Y:S01]  /*1ce0*/  IADD3.X R7, R20, UR34, RZ, P0, !PT ;  /* 0x0000002214077c10 */ /* 0x000fe200087fe4ff */
[----:B------:R-:W-:Y:S01]  /*1cf0*/  IMAD.WIDE.U32 R4, R0, c[0x0][0x190], R204 ;  /* 0x0000640000047a25 */ /* 0x000fe200078e00cc */
[----:B------:R-:W-:Y:S02]  /*1d00*/  ULDC UR34, c[0x0][0x2e8] ;  /* 0x0000ba0000227ab9 */ /* 0x000fe40000000800 */
[----:B------:R-:W-:Y:S01]  /*1d10*/  UIADD3 UR7, UR7, -UR34, URZ ;  /* 0x8000002207077290 */ /* 0x000fe2000fffe03f */
[----:B------:R-:W-:Y:S01]  /*1d20*/  IMAD R7, R7, c[0x0][0x190], RZ ;  /* 0x0000640007077a24 */ /* 0x000fe200078e02ff */
[----:B------:R-:W-:Y:S01]  /*1d30*/  IADD3 R6, P0, R4, UR41, RZ ;  /* 0x0000002904067c10 */ /* 0x000fe2000ff1e0ff */
[----:B------:R-:W-:Y:S02]  /*1d40*/  UMOV UR16, UR8 ;  /* 0x0000000800107c82 */ /* 0x000fe40008000000 */
[----:B------:R-:W-:Y:S01]  /*1d50*/  IMAD R0, R0, c[0x0][0x194], R7 ;  /* 0x0000650000007a24 */ /* 0x000fe200078e0207 */
[----:B------:R-:W-:-:S02]  /*1d60*/  UIADD3 UR8, UR18, UR17, URZ ;  /* 0x0000001112087290 */ /* 0x000fc4000fffe03f */
[----:B------:R-:W-:Y:S02]  /*1d70*/  USHF.R.S32.HI UR17, URZ, 0x1f, UR7 ;  /* 0x0000001f3f117899 */ /* 0x000fe40008011407 */
[----:B------:R-:W-:Y:S01]  /*1d80*/  IADD3.X R7, R5, UR37, R0, P0, !PT ;  /* 0x0000002505077c10 */ /* 0x000fe200087fe400 */
[----:B------:R-:W-:Y:S01]  /*1d90*/  ULDC.64 UR12, c[0x0][0x200] ;  /* 0x00008000000c7ab9 */ /* 0x000fe20000000a00 */
[----:B------:R-:W-:Y:S01]  /*1da0*/  LEA.HI R0, R8, R10, RZ, 0x5 ;  /* 0x0000000a08007211 */ /* 0x000fe200078f28ff */
[----:B------:R-:W-:Y:S01]  /*1db0*/  ULEA.HI UR17, UR17, UR7, URZ, 0x6 ;  /* 0x0000000711117291 */ /* 0x000fe2000f8f303f */
[----:B------:R-:W-:Y:S01]  /*1dc0*/  IADD3 R4, P0, R204, UR31, RZ ;  /* 0x0000001fcc047c10 */ /* 0x000fe2000ff1e0ff */
[----:B------:R-:W-:Y:S01]  /*1dd0*/  UMOV UR15, UR9 ;  /* 0x00000009000f7c82 */ /* 0x000fe20008000000 */
[----:B------:R-:W-:Y:S01]  /*1de0*/  LOP3.LUT R8, R0, 0xffffffe0, RZ, 0xc0, !PT ;  /* 0xffffffe000087812 */ /* 0x000fe200078ec0ff */
[----:B------:R-:W-:Y:S01]  /*1df0*/  USHF.R.S32.HI UR17, URZ, 0x6, UR17 ;  /* 0x000000063f117899 */ /* 0x000fe20008011411 */
[----:B------:R-:W-:Y:S01]  /*1e00*/  SHF.R.S32.HI R0, RZ, 0x5, R0 ;  /* 0x00000005ff007819 */ /* 0x000fe20000011400 */
[----:B------:R-:W-:Y:S01]  /*1e10*/  UIMAD.WIDE UR8, UR8, UR14, UR12 ;  /* 0x0000000e080872a5 */ /* 0x000fe2000f8e020c */
[----:B------:R-:W-:Y:S01]  /*1e20*/  IADD3.X R5, R205, UR33, RZ, P0, !PT ;  /* 0x00000021cd057c10 */ /* 0x000fe200087fe4ff */
[----:B------:R-:W-:Y:S01]  /*1e30*/  IMAD.IADD R8, R10, 0x1, -R8 ;  /* 0x000000010a087824 */ /* 0x000fe200078e0a08 */
[----:B------:R-:W-:-:S02]  /*1e40*/  UISETP.LT.AND UP1, UPT, URZ, UR17, UPT ;  /* 0x000000113f00728c */ /* 0x000fc4000bf21270 */
[----:B------:R-:W-:Y:S01]  /*1e50*/  UIADD3 UR7, UR35, -0x1, URZ ;  /* 0xffffffff23077890 */ /* 0x000fe2000fffe03f */
[----:B------:R-:W-:Y:S01]  /*1e60*/  IMAD R0, R0, UR50, R8 ;  /* 0x0000003200007c24 */ /* 0x000fe2000f8e0208 */
[----:B------:R-:W-:Y:S01]  /*1e70*/  USEL UR17, URZ, UR17, !UP1 ;  /* 0x000000113f117287 */ /* 0x000fe2000c800000 */
[----:B------:R-:W-:Y:S01]  /*1e80*/  IMAD.WIDE.U32 R4, R9, c[0x0][0x370], R4 ;  /* 0x0000dc0009047a25 */ /* 0x000fe200078e0004 */
[----:B------:R-:W-:Y:S02]  /*1e90*/  UMOV UR14, UR8 ;  /* 0x00000008000e7c82 */ /* 0x000fe40008000000 */
[C---:B------:R-:W-:Y:S01]  /*1ea0*/  IADD3 R8, P0, R0.reuse, UR32, RZ ;  /* 0x0000002000087c10 */ /* 0x040fe2000ff1e0ff */
[----:B------:R-:W-:Y:S01]  /*1eb0*/  UISETP.GT.AND UP1, UPT, UR35, UR17, UPT ;  /* 0x000000112300728c */ /* 0x000fe2000bf24270 */
[----:B------:R-:W-:Y:S01]  /*1ec0*/  IADD3 R5, R5, UR10, RZ ;  /* 0x0000000a05057c10 */ /* 0x000fe2000fffe0ff */
[----:B------:R-:W-:Y:S01]  /*1ed0*/  UMOV UR13, UR9 ;  /* 0x00000009000d7c82 */ /* 0x000fe20008000000 */
[----:B------:R-:W-:Y:S01]  /*1ee0*/  LEA.HI.X.SX32 R198, R0, UR30, 0x1, P0 ;  /* 0x0000001e00c67c11 */ /* 0x000fe200080f0eff */
[----:B------:R-:W-:Y:S01]  /*1ef0*/  IMAD.U32 R0, RZ, RZ, UR40 ;  /* 0x00000028ff007e24 */ /* 0x000fe2000f8e00ff */
[----:B------:R-:W-:-:S02]  /*1f00*/  LEA R199, P2, R8, c[0x0][0x350], 0x2 ;  /* 0x0000d40008c77a11 */ /* 0x000fc400078410ff */
[----:B------:R-:W-:Y:S01]  /*1f10*/  PLOP3.LUT P0, PT, PT, PT, UP1, 0x80, 0x0 ;  /* 0x000000000000781c */ /* 0x000fe20003f0f018 */
[----:B------:R-:W-:Y:S01]  /*1f20*/  IMAD.WIDE.U32 R4, R0, c[0x0][0x378], R4 ;  /* 0x0000de0000047a25 */ /* 0x000fe200078e0004 */
[----:B------:R-:W-:-:S03]  /*1f30*/  LEA.HI.X R198, R8, c[0x0][0x354], R198, 0x2, P2 ;  /* 0x0000d50008c67a11 */ /* 0x000fc600010f14c6 */
        /* <DEDUP_REMOVED lines=30> */
.L_x_962:
        /* <DEDUP_REMOVED lines=18> */
.L_x_963:
        /* <DEDUP_REMOVED lines=32> */
.L_x_965:
[----:B------:R-:W-:Y:S05]  /*2440*/  BSYNC B0 ;  /* 0x0000000000007941 */ /* 0x000fea0003800000 */
.L_x_964:
        /* <DEDUP_REMOVED lines=19> */
.L_x_967:
[----:B------:R-:W-:Y:S05]  /*2580*/  BSYNC B0 ;  /* 0x0000000000007941 */ /* 0x000fea0003800000 */
.L_x_966:
        /* <DEDUP_REMOVED lines=29> */
.L_x_969:
[----:B------:R-:W-:Y:S05]  /*2760*/  BSYNC B0 ;  /* 0x0000000000007941 */ /* 0x000fea0003800000 */
.L_x_968:
        /* <DEDUP_REMOVED lines=18> */
.L_x_961:
[----:B------:R-:W2:Y:S01]  /*2890*/  LDL R8, [R1] ;  /* 0x0000000001087983 */ /* 0x000ea20000100800 */
[----:B------:R-:W-:Y:S01]  /*28a0*/  PLOP3.LUT P0, PT, PT, PT, UP6, 0x80, 0x0 ;  /* 0x000000000000781c */ /* 0x000fe20003f0f068 */
[----:B------:R-:W-:Y:S01]  /*28b0*/  ULEA.HI UR8, UR7, UR7, URZ, 0x1 ;  /* 0x0000000707087291 */ /* 0x000fe2000f8f083f */
[----:B------:R-:W-:Y:S03]  /*28c0*/  BSSY B0, `(.L_x_971) ;  /* 0x0000029000007945 */ /* 0x000fe60003800000 */
[----:B------:R-:W-:-:S04]  /*28d0*/  ULOP3.LUT UR8, UR8, 0xfffffffe, URZ, 0xc0, !UPT ;  /* 0xfffffffe08087892 */ /* 0x000fc8000f8ec03f */
[----:B------:R-:W-:-:S04]  /*28e0*/  UIADD3 UR8, UR7, -UR8, URZ ;  /* 0x8000000807087290 */ /* 0x000fc8000fffe03f */
[----:B------:R-:W-:Y:S02]  /*28f0*/  UISETP.NE.AND UP0, UPT, UR8, 0x1, UPT ;  /* 0x000000010800788c */ /* 0x000fe4000bf05270 */
[----:B------:R-:W-:Y:S01]  /*2900*/  UIMAD UR8, UR7, -0x40, UR11 ;  /* 0xffffffc0070878a4 */ /* 0x000fe2000f8e020b */
[----:B------:R-:W-:Y:S05]  /*2910*/  @P0 BAR.SYNC.DEFER_BLOCKING 0x0 ;  /* 0x0000000000000b1d */ /* 0x000fea0000010000 */
[----:B------:R-:W-:Y:S01]  /*2920*/  ISETP.GE.AND P1, PT, R2, UR8, PT ;  /* 0x0000000802007c0c */ /* 0x000fe2000bf26270 */
[----:B--2---:R-:W-:-:S12]  /*2930*/  IMAD.SHL.U32 R0, R8, 0x2, RZ ;  /* 0x0000000208007824 */ /* 0x004fd800078e00ff */
        /* <DEDUP_REMOVED lines=33> */
.L_x_972:
[----:B------:R-:W-:Y:S05]  /*2b50*/  BSYNC B0 ;  /* 0x0000000000007941 */ /* 0x000fea0003800000 */
.L_x_971:
        /* <DEDUP_REMOVED lines=19> */
.L_x_974:
        /* <DEDUP_REMOVED lines=34> */
.L_x_975:
[----:B------:R-:W-:Y:S05]  /*2eb0*/  BSYNC B0 ;  /* 0x0000000000007941 */ /* 0x000fea0003800000 */
.L_x_973:
[C---:B--2---:R-:W-:Y:S01]  /*2ec0*/  IADD3 R5, R248.reuse, 0x28, RZ ;  /* 0x00000028f8057810 */ /* 0x044fe20007ffe0ff */
[----:B------:R-:W-:Y:S01]  /*2ed0*/  IMAD.MOV.U32 R239, RZ, RZ, 0x7f800000 ;  /* 0x7f800000ffef7424 */ /* 0x000fe200078e00ff */
[C---:B------:R-:W-:Y:S01]  /*2ee0*/  IADD3 R4, R248.reuse, 0x20, RZ ;  /* 0x00000020f8047810 */ /* 0x040fe20007ffe0ff */
[----:B------:R-:W-:Y:S01]  /*2ef0*/  ULDC.64 UR22, c[0x0][0x198] ;  /* 0x0000660000167ab9 */ /* 0x000fe20000000a00 */
[C---:B------:R-:W-:Y:S01]  /*2f00*/  ISETP.GE.AND P3, PT, R5.reuse, UR8, PT ;  /* 0x0000000805007c0c */ /* 0x040fe2000bf66270 */
[----:B------:R-:W-:Y:S01]  /*2f10*/  IMAD.MOV.U32 R240, RZ, RZ, 0x7f800000 ;  /* 0x7f800000fff07424 */ /* 0x000fe200078e00ff */
[----:B------:R-:W-:Y:S01]  /*2f20*/  IADD3 R6, R248, 0x8, RZ ;  /* 0x00000008f8067810 */ /* 0x000fe20007ffe0ff */
[----:B------:R-:W-:Y:S01]  /*2f30*/  IMAD.MOV.U32 R237, RZ, RZ, 0x7f800000 ;  /* 0x7f800000ffed7424 */ /* 0x000fe200078e00ff */
[----:B------:R-:W-:Y:S01]  /*2f40*/  ISETP.GE.AND P4, PT, R4, UR8, PT ;  /* 0x0000000804007c0c */ /* 0x000fe2000bf86270 */
[C---:B------:R-:W-:Y:S01]  /*2f50*/  IMAD.SHL.U32 R4, R248.reuse, 0x4, RZ ;  /* 0x00000004f8047824 */ /* 0x040fe200078e00ff */
[----:B------:R-:W-:Y:S01]  /*2f60*/  ISETP.GE.AND P6, PT, R248, UR8, PT ;  /* 0x00000008f8007c0c */ /* 0x000fe2000bfc6270 */
[----:B------:R-:W-:Y:S01]  /*2f70*/  UIMAD UR9, UR24, UR22, URZ ;  /* 0x00000016180972a4 */ /* 0x000fe2000f8e023f */
[----:B------:R-:W-:Y:S01]  /*2f80*/  SHF.R.S32.HI R19, RZ, 0x1f, R248 ;  /* 0x0000001fff137819 */ /* 0x000fe200000114f8 */
[----:B------:R-:W-:Y:S01]  /*2f90*/  IMAD.MOV.U32 R238, RZ, RZ, 0x7f800000 ;  /* 0x7f800000ffee7424 */ /* 0x000fe200078e00ff */
[----:B------:R-:W-:Y:S01]  /*2fa0*/  ISETP.GE.AND P5, PT, R6, UR8, PT ;  /* 0x0000000806007c0c */ /* 0x000fe2000bfa6270 */
[----:B------:R-:W-:Y:S01]  /*2fb0*/  IMAD.U32 R17, RZ, RZ, UR21 ;  /* 0x00000015ff117e24 */ /* 0x000fe2000f8e00ff */
[----:B------:R-:W-:Y:S01]  /*2fc0*/  SHF.R.S32.HI R7, RZ, 0x1f, R5 ;  /* 0x0000001fff077819 */ /* 0x000fe20000011405 */
[----:B------:R-:W-:Y:S01]  /*2fd0*/  UIMAD UR9, UR21, UR23, UR9 ;  /* 0x00000017150972a4 */ /* 0x000fe2000f8e0209 */
[----:B------:R-:W-:-:S02]  /*2fe0*/  @!P3 LEA R6, P1, R5, UR14, 0x2 ;  /* 0x0000000e0506bc11 */ /* 0x000fc4000f8210ff */
[----:B------:R-:W-:Y:S02]  /*2ff0*/  IADD3 R4, P2, R4, UR14, RZ ;  /* 0x0000000e04047c10 */ /* 0x000fe4000ff5e0ff */
[----:B------:R-:W-:Y:S01]  /*3000*/  SHF.L.U64.HI R8, R248, 0x2, R19 ;  /* 0x00000002f8087819 */ /* 0x000fe20000010213 */
[----:B------:R-:W-:Y:S01]  /*3010*/  UIMAD UR8, UR19, -0x80, UR6 ;  /* 0xffffff80130878a4 */ /* 0x000fe2000f8e0206 */
[----:B------:R-:W-:Y:S01]  /*3020*/  @!P3 LEA.HI.X R7, R5, UR13, R7, 0x2, P1 ;  /* 0x0000000d0507bc11 */ /* 0x000fe200088f1407 */
[----:B------:R-:W-:Y:S01]  /*3030*/  IMAD.U32 R9, RZ, RZ, UR9 ;  /* 0x00000009ff097e24 */ /* 0x000fe2000f8e00ff */
        /* <DEDUP_REMOVED lines=13> */
[----:B------:R-:W-:-:S03]  /*3110*/  IMAD R4, R18, c[0x0][0x1b0], RZ ;  /* 0x00006c0012047a24 */ /* 0x000fc600078e02ff */
[----:B------:R-:W-:Y:S01]  /*3120*/  IADD3.X R7, R5, UR28, R9, P1, !PT ;  /* 0x0000001c05077c10 */ /* 0x000fe20008ffe409 */
[C---:B------:R-:W-:Y:S01]  /*3130*/  IMAD R4, R15.reuse, c[0x0][0x1b4], R4 ;  /* 0x00006d000f047a24 */ /* 0x040fe200078e0204 */
[----:B------:R-:W-:Y:S03]  /*3140*/  BSSY B0, `(.L_x_976) ;  /* 0x0000025000007945 */ /* 0x000fe60003800000 */
[----:B------:R-:W-:-:S04]  /*3150*/  IMAD.WIDE.U32 R6, R15, c[0x0][0x1b0], R6 ;  /* 0x00006c000f067a25 */ /* 0x000fc800078e0006 */
[----:B------:R-:W-:Y:S01]  /*3160*/  IMAD.IADD R13, R7, 0x1, R4 ;  /* 0x00000001070d7824 */ /* 0x000fe200078e0204 */
        /* <DEDUP_REMOVED lines=34> */
.L_x_977:
[----:B------:R-:W-:Y:S05]  /*3390*/  BSYNC B0 ;  /* 0x0000000000007941 */ /* 0x000fea0003800000 */
.L_x_976:
        /* <DEDUP_REMOVED lines=39> */
.L_x_979:
[----:B------:R-:W-:Y:S05]  /*3610*/  BSYNC B0 ;  /* 0x0000000000007941 */ /* 0x000fea0003800000 */
.L_x_978:
        /* <DEDUP_REMOVED lines=51> */
.L_x_981:
[----:B------:R-:W-:Y:S05]  /*3950*/  BSYNC B0 ;  /* 0x0000000000007941 */ /* 0x000fea0003800000 */
.L_x_980:
        /* <DEDUP_REMOVED lines=37> */
.L_x_983:
[----:B------:R-:W-:Y:S05]  /*3bb0*/  BSYNC B0 ;  /* 0x0000000000007941 */ /* 0x000fea0003800000 */
.L_x_982:
[----:B-1234-:R-:W-:Y:S01]  /*3bc0*/  IADD3 R0, R182, 0x1800, RZ ;  /* 0x00001800b6007810 */ /* 0x01efe20007ffe0ff */
[----:B------:R-:W0:Y:S01]  /*3bd0*/  LDGDEPBAR ;  /* 0x00000000000079af */ /* 0x000e220000000000 */
[----:B------:R-:W-:Y:S01]  /*3be0*/  IADD3 R2, R181, 0x1800, RZ ;  /* 0x00001800b5027810 */ /* 0x000fe20007ffe0ff */
[----:B------:R-:W-:Y:S01]  /*3bf0*/  UIADD3 UR8, UR21, UR11, URZ ;  /* 0x0000000b15087290 */ /* 0x000fe2000fffe03f */
[----:B------:R-:W-:Y:S01]  /*3c00*/  SEL R0, R0, R182, !P0 ;  /* 0x000000b600007207 */ /* 0x000fe20004000000 */
[----:B------:R-:W-:Y:S01]  /*3c10*/  IMAD.MOV.U32 R226, RZ, RZ, R187 ;  /* 0x000000ffffe27224 */ /* 0x000fe200078e00bb */
[----:B------:R-:W-:Y:S01]  /*3c20*/  SEL R2, R2, R181, !P0 ;  /* 0x000000b502027207 */ /* 0x000fe20004000000 */
[----:B------:R-:W-:Y:S01]  /*3c30*/  UIADD3 UR8, -UR6, 0x80, UR8 ;  /* 0x0000008006087890 */ /* 0x000fe2000fffe108 */
[----:B------:R-:W-:Y:S01]  /*3c40*/  CS2R R126, SRZ ;  /* 0x00000000007e7805 */ /* 0x000fe2000001ff00 */
[----:B------:R-:W-:Y:S01]  /*3c50*/  IMAD.SHL.U32 R175, R0, 0x2, RZ ;  /* 0x0000000200af7824 */ /* 0x000fe200078e00ff */
[----:B------:R-:W-:Y:S01]  /*3c60*/  SHF.L.U32 R172, R2, 0x1, RZ ;  /* 0x0000000102ac7819 */ /* 0x000fe200000006ff */
[----:B------:R-:W-:Y:S01]  /*3c70*/  IMAD.MOV.U32 R0, RZ, RZ, c[0x0][0x22c] ;  /* 0x00008b00ff007624 */ /* 0x000fe200078e00ff */
[----:B------:R-:W-:Y:S01]  /*3c80*/  CS2R R124, SRZ ;  /* 0x00000000007c7805 */ /* 0x000fe2000001ff00 */
[----:B------:R-:W-:Y:S01]  /*3c90*/  CS2R R130, SRZ ;  /* 0x0000000000827805 */ /* 0x000fe2000001ff00 */
[----:B------:R-:W-:Y:S01]  /*3ca0*/  CS2R R128, SRZ ;  /* 0x0000000000807805 */ /* 0x000fe2000001ff00 */
[----:B------:R-:W-:Y:S01]  /*3cb0*/  IMAD R0, R0, c[0x0][0x1c0], RZ ;  /* 0x0000700000007a24 */ /* 0x000fe200078e02ff */
[----:B------:R-:W-:Y:S01]  /*3cc0*/  CS2R R122, SRZ ;  /* 0x00000000007a7805 */ /* 0x000fe2000001ff00 */
[----:B------:R-:W-:Y:S01]  /*3cd0*/  CS2R R120, SRZ ;  /* 0x0000000000787805 */ /* 0x000fe2000001ff00 */
[----:B------:R-:W-:Y:S01]  /*3ce0*/  CS2R R118, SRZ ;  /* 0x0000000000767805 */ /* 0x000fe2000001ff00 */
[C---:B------:R-:W-:Y:S01]  /*3cf0*/  IMAD.SHL.U32 R5, R0.reuse, 0x10, RZ ;  /* 0x0000001000057824 */ /* 0x040fe200078e00ff */
[----:B------:R-:W-:Y:S01]  /*3d00*/  SHF.L.U32 R241, R0, 0x3, RZ ;  /* 0x0000000300f17819 */ /* 0x000fe200000006ff */
[----:B------:R-:W-:Y:S01]  /*3d10*/  CS2R R116, SRZ ;  /* 0x0000000000747805 */ /* 0x000fe2000001ff00 */
[----:B------:R-:W-:Y:S01]  /*3d20*/  CS2R R110, SRZ ;  /* 0x00000000006e7805 */ /* 0x000fe2000001ff00 */
[----:B------:R-:W-:Y:S01]  /*3d30*/  CS2R R108, SRZ ;  /* 0x00000000006c7805 */ /* 0x000fe2000001ff00 */
[C---:B------:R-:W-:Y:S01]  /*3d40*/  IADD3 R4, R5.reuse, 0x20, RZ ;  /* 0x0000002005047810 */ /* 0x040fe20007ffe0ff */
[----:B------:R-:W-:Y:S01]  /*3d50*/  CS2R R114, SRZ ;  /* 0x0000000000727805 */ /* 0x000fe2000001ff00 */
[----:B------:R-:W-:Y:S01]  /*3d60*/  IADD3 R0, R5, 0x40, RZ ;  /* 0x0000004005007810 */ /* 0x000fe20007ffe0ff */
[----:B------:R-:W-:Y:S01]  /*3d70*/  CS2R R112, SRZ ;  /* 0x0000000000707805 */ /* 0x000fe2000001ff00 */
[----:B------:R-:W-:Y:S01]  /*3d80*/  CS2R R106, SRZ ;  /* 0x00000000006a7805 */ /* 0x000fe2000001ff00 */
[C---:B------:R-:W-:Y:S01]  /*3d90*/  IMAD.IADD R2, R241.reuse, 0x1, R4 ;  /* 0x00000001f1027824 */ /* 0x040fe200078e0204 */
[----:B------:R-:W-:Y:S01]  /*3da0*/  CS2R R104, SRZ ;  /* 0x0000000000687805 */ /* 0x000fe2000001ff00 */
[C---:B------:R-:W-:Y:S01]  /*3db0*/  IMAD.IADD R0, R241.reuse, 0x1, R0 ;  /* 0x00000001f1007824 */ /* 0x040fe200078e0200 */
[----:B------:R-:W-:Y:S01]  /*3dc0*/  CS2R R102, SRZ ;  /* 0x0000000000667805 */ /* 0x000fe2000001ff00 */
[C---:B------:R-:W-:Y:S01]  /*3dd0*/  IMAD.IADD R4, R241.reuse, 0x1, R2 ;  /* 0x00000001f1047824 */ /* 0x040fe200078e0202 */
[----:B------:R-:W-:Y:S01]  /*3de0*/  CS2R R100, SRZ ;  /* 0x0000000000647805 */ /* 0x000fe2000001ff00 */
[----:B------:R-:W-:Y:S01]  /*3df0*/  CS2R R94, SRZ ;  /* 0x00000000005e7805 */ /* 0x000fe2000001ff00 */
[C---:B------:R-:W-:Y:S01]  /*3e00*/  IADD3 R2, R241.reuse, R0, RZ ;  /* 0x00000000f1027210 */ /* 0x040fe20007ffe0ff */
        /* <DEDUP_REMOVED lines=36> */
[C---:B------:R-:W-:Y:S01]  /*4050*/  IMAD.IADD R247, R241.reuse, 0x1, R244 ;  /* 0x00000001f1f77824 */ /* 0x040fe200078e02f4 */
[----:B------:R-:W-:Y:S01]  /*4060*/  SHF.L.U32 R251, R248, 0x2, RZ ;  /* 0x00000002f8fb7819 */ /* 0x000fe200000006ff */
[----:B------:R-:W-:Y:S01]  /*4070*/  ULDC UR9, c[0x0][0x2e8] ;  /* 0x0000ba0000097ab9 */ /* 0x000fe20000000800 */
[----:B------:R-:W-:Y:S01]  /*4080*/  IADD3 R246, R241, R242, RZ ;  /* 0x000000f2f1f67210 */ /* 0x000fe20007ffe0ff */
[----:B------:R-:W-:-:S02]  /*4090*/  UIADD3 UR18, UR8, -UR9, URZ ;  /* 0x8000000908127290 */ /* 0x000fc4000fffe03f */
[----:B------:R-:W-:Y:S02]  /*40a0*/  ULDC UR12, c[0x0][0x2e4] ;  /* 0x0000b900000c7ab9 */ /* 0x000fe40000000800 */
.L_x_988:
[----:B------:R-:W0:Y:S01]  /*40b0*/  LDGDEPBAR ;  /* 0x00000000000079af */ /* 0x000e220000000000 */
[----:B------:R-:W-:Y:S01]  /*40c0*/  IADD3 R0, R180, R175, RZ ;  /* 0x000000afb4007210 */ /* 0x000fe20007ffe0ff */
[----:B------:R-:W-:Y:S01]  /*40d0*/  USHF.L.U32 UR8, UR7, 0x6, URZ ;  /* 0x0000000607087899 */ /* 0x000fe2000800063f */
[----:B------:R-:W-:Y:S01]  /*40e0*/  MOV R214, R199 ;  /* 0x000000c700d67202 */ /* 0x000fe20000000f00 */
[----:B------:R-:W-:Y:S01]  /*40f0*/  ULDC UR10, c[0x0][0x2e4] ;  /* 0x0000b900000a7ab9 */ /* 0x000fe20000000800 */
[----:B------:R-:W-:Y:S01]  /*4100*/  MOV R215, R198 ;  /* 0x000000c600d77202 */ /* 0x000fe20000000f00 */
[----:B------:R-:W-:Y:S01]  /*4110*/  UISETP.GE.AND UP0, UPT, UR8, UR18, UPT ;  /* 0x000000120800728c */ /* 0x000fe2000bf06270 */
        /* <DEDUP_REMOVED lines=30> */
[C---:B------:R-:W-:Y:S07]  /*4300*/  HMMA.16816.F32 R24, R144.reuse, R148, R24 ;  /* 0x000000949018723c */ /* 0x040fee0000001818 */
[----:B------:R-:W-:Y:S01]  /*4310*/  IADD3 R148, P0, R251, UR16, RZ ;  /* 0x00000010fb947c10 */ /* 0x000fe2000ff1e0ff */
[-C--:B------:R-:W-:Y:S01]  /*4320*/  HMMA.16816.F32 R28, R144, R150.reuse, R28 ;  /* 0x00000096901c723c */ /* 0x080fe2000000181c */
[----:B------:R-:W-:Y:S03]  /*4330*/  LDSM.16.M88.4 R144, [R173+0xb400] ;  /* 0x00b40000ad90783b */ /* 0x000fe60000000200 */
[----:B------:R-:W-:Y:S02]  /*4340*/  IADD3.X R149, R252, UR15, RZ, P0, !PT ;  /* 0x0000000ffc957c10 */ /* 0x000fe400087fe4ff */
[----:B------:R-:W-:Y:S02]  /*4350*/  PLOP3.LUT P0, PT, PT, PT, UP0, 0x80, 0x0 ;  /* 0x000000000000781c */ /* 0x000fe40003f0f008 */
[----:B------:R-:W-:Y:S01]  /*4360*/  HMMA.16816.F32 R32, R136, R150, R32 ;  /* 0x000000968820723c */ /* 0x000fe20000001820 */
[----:B------:R-:W2:Y:S07]  /*4370*/  LDSM.16.M88.4 R136, [R0+0x1800] ;  /* 0x001800000088783b */ /* 0x000eae0000000200 */
[-C--:B------:R-:W-:Y:S01]  /*4380*/  HMMA.16816.F32 R4, R152, R156.reuse, R4 ;  /* 0x0000009c9804723c */ /* 0x080fe20000001804 */
[----:B-----5:R4:W5:Y:S04]  /*4390*/  LDG.E R185, [R148.64] ;  /* 0x0000000494b97981 */ /* 0x020968000c1e1900 */
[----:B------:R4:W5:Y:S03]  /*43a0*/  LDG.E R186, [R148.64+0x20] ;  /* 0x0000200494ba7981 */ /* 0x000966000c1e1900 */
[C---:B---3--:R-:W-:Y:S01]  /*43b0*/  HMMA.16816.F32 R8, R132.reuse, R156, R8 ;  /* 0x0000009c8408723c */ /* 0x048fe20000001808 */
[----:B------:R4:W5:Y:S04]  /*43c0*/  LDG.E R184, [R148.64+0x80] ;  /* 0x0000800494b87981 */ /* 0x000968000c1e1900 */
[----:B------:R4:W5:Y:S03]  /*43d0*/  LDG.E R183, [R148.64+0xa0] ;  /* 0x0000a00494b77981 */ /* 0x000966000c1e1900 */
[-C--:B------:R-:W-:Y:S08]  /*43e0*/  HMMA.16816.F32 R12, R132, R158.reuse, R12 ;  /* 0x0000009e840c723c */ /* 0x080ff0000000180c */
[C---:B------:R-:W-:Y:S01]  /*43f0*/  HMMA.16816.F32 R16, R152.reuse, R158, R16 ;  /* 0x0000009e9810723c */ /* 0x040fe20000001810 */
[----:B------:R-:W-:Y:S07]  /*4400*/  LDSM.16.M88.4 R156, [R173+0xd000] ;  /* 0x00d00000ad9c783b */ /* 0x000fee0000000200 */
[-C--:B-1----:R-:W-:Y:S01]  /*4410*/  HMMA.16816.F32 R20, R152, R140.reuse, R20 ;  /* 0x0000008c9814723c */ /* 0x082fe20000001814 */
[----:B----4-:R-:W1:Y:S07]  /*4420*/  LDSM.16.M88.4 R148, [R175+0x2000] ;  /* 0x00200000af94783b */ /* 0x010e6e0000000200 */
[C---:B------:R-:W-:Y:S08]  /*4430*/  HMMA.16816.F32 R24, R132.reuse, R140, R24 ;  /* 0x0000008c8418723c */ /* 0x040ff00000001818 */
[-C--:B------:R-:W-:Y:S01]  /*4440*/  HMMA.16816.F32 R28, R132, R142.reuse, R28 ;  /* 0x0000008e841c723c */ /* 0x080fe2000000181c */
[----:B------:R-:W3:Y:S07]  /*4450*/  LDSM.16.M88.4 R132, [R175+0x2800] ;  /* 0x00280000af84783b */ /* 0x000eee0000000200 */
[----:B------:R-:W-:Y:S01]  /*4460*/  HMMA.16816.F32 R32, R152, R142, R32 ;  /* 0x0000008e9820723c */ /* 0x000fe20000001820 */
[----:B------:R-:W4:Y:S07]  /*4470*/  LDSM.16.M88.4 R140, [R174+0xd400] ;  /* 0x00d40000ae8c783b */ /* 0x000f2e0000000200 */
[-C--:B------:R-:W-:Y:S01]  /*4480*/  HMMA.16816.F32 R4, R160, R164.reuse, R4 ;  /* 0x000000a4a004723c */ /* 0x080fe20000001804 */
[----:B------:R-:W1:Y:S07]  /*4490*/  LDSM.16.M88.4 R152, [R0+0x2000] ;  /* 0x002000000098783b */ /* 0x000e6e0000000200 */
[C---:B--2---:R-:W-:Y:S08]  /*44a0*/  HMMA.16816.F32 R8, R136.reuse, R164, R8 ;  /* 0x000000a48808723c */ /* 0x044ff00000001808 */
[-C--:B------:R-:W-:Y:S08]  /*44b0*/  HMMA.16816.F32 R12, R136, R166.reuse, R12 ;  /* 0x000000a6880c723c */ /* 0x080ff0000000180c */
[C---:B------:R-:W-:Y:S08]  /*44c0*/  HMMA.16816.F32 R16, R160.reuse, R166, R16 ;  /* 0x000000a6a010723c */ /* 0x040ff00000001810 */
[-C--:B------:R-:W-:Y:S08]  /*44d0*/  HMMA.16816.F32 R20, R160, R144.reuse, R20 ;  /* 0x00000090a014723c */ /* 0x080ff00000001814 */
[C---:B------:R-:W-:Y:S08]  /*44e0*/  HMMA.16816.F32 R24, R136.reuse, R144, R24 ;  /* 0x000000908818723c */ /* 0x040ff00000001818 */
[-C--:B------:R-:W-:Y:S01]  /*44f0*/  HMMA.16816.F32 R28, R136, R146.reuse, R28 ;  /* 0x00000092881c723c */ /* 0x080fe2000000181c */
[----:B------:R-:W2:Y:S07]  /*4500*/  LDSM.16.M88.4 R136, [R0+0x2800] ;  /* 0x002800000088783b */ /* 0x000eae0000000200 */
[----:B------:R-:W-:Y:S08]  /*4510*/  HMMA.16816.F32 R32, R160, R146, R32 ;  /* 0x00000092a020723c */ /* 0x000ff00000001820 */
[-C--:B-1----:R-:W-:Y:S08]  /*4520*/  HMMA.16816.F32 R4, R148, R168.reuse, R4 ;  /* 0x000000a89404723c */ /* 0x082ff00000001804 */
[C---:B---3--:R-:W-:Y:S08]  /*4530*/  HMMA.16816.F32 R8, R132.reuse, R168, R8 ;  /* 0x000000a88408723c */ /* 0x048ff00000001808 */
[-C--:B------:R-:W-:Y:S08]  /*4540*/  HMMA.16816.F32 R12, R132, R170.reuse, R12 ;  /* 0x000000aa840c723c */ /* 0x080ff0000000180c */
[C---:B------:R-:W-:Y:S08]  /*4550*/  HMMA.16816.F32 R16, R148.reuse, R170, R16 ;  /* 0x000000aa9410723c */ /* 0x040ff00000001810 */
[-C--:B----4-:R-:W-:Y:S08]  /*4560*/  HMMA.16816.F32 R20, R148, R140.reuse, R20 ;  /* 0x0000008c9414723c */ /* 0x090ff00000001814 */
[C---:B------:R-:W-:Y:S08]  /*4570*/  HMMA.16816.F32 R24, R132.reuse, R140, R24 ;  /* 0x0000008c8418723c */ /* 0x040ff00000001818 */
[-C--:B------:R-:W-:Y:S08]  /*4580*/  HMMA.16816.F32 R28, R132, R142.reuse, R28 ;  /* 0x0000008e841c723c */ /* 0x080ff0000000181c */
[----:B------:R-:W-:Y:S08]  /*4590*/  HMMA.16816.F32 R32, R148, R142, R32 ;  /* 0x0000008e9420723c */ /* 0x000ff00000001820 */
[-C--:B------:R-:W-:Y:S08]  /*45a0*/  HMMA.16816.F32 R4, R152, R156.reuse, R4 ;  /* 0x0000009c9804723c */ /* 0x080ff00000001804 */
[C---:B--2---:R-:W-:Y:S08]  /*45b0*/  HMMA.16816.F32 R8, R136.reuse, R156, R8 ;  /* 0x0000009c8808723c */ /* 0x044ff00000001808 */
        /* <DEDUP_REMOVED lines=14> */
[----:B------:R-:W3:Y:S01]  /*46a0*/  MUFU.TANH R147, R6 ;  /* 0x0000000600937308 */ /* 0x000ee20000002400 */
[----:B------:R-:W-:Y:S02]  /*46b0*/  FMUL.FTZ R14, R14, c[0x0][0x2ec] ;  /* 0x0000bb000e0e7a20 */ /* 0x000fe40000410000 */
[----:B------:R-:W-:Y:S02]  /*46c0*/  FMUL.FTZ R15, R15, c[0x0][0x2ec] ;  /* 0x0000bb000f0f7a20 */ /* 0x000fe40000410000 */
[----:B------:R-:W-:Y:S02]  /*46d0*/  FMUL.FTZ R16, R16, c[0x0][0x2ec] ;  /* 0x0000bb0010107a20 */ /* 0x000fe40000410000 */
[----:B------:R-:W-:Y:S02]  /*46e0*/  FMUL.FTZ R17, R17, c[0x0][0x2ec] ;  /* 0x0000bb0011117a20 */ /* 0x000fe40000410000 */
[----:B------:R-:W-:Y:S01]  /*46f0*/  FMUL.FTZ R18, R18, c[0x0][0x2ec] ;  /* 0x0000bb0012127a20 */ /* 0x000fe20000410000 */
[----:B------:R4:W1:Y:S01]  /*4700*/  MUFU.TANH R146, R7 ;  /* 0x0000000700927308 */ /* 0x0008620000002400 */
[----:B------:R-:W-:Y:S09]  /*4710*/  FMUL.FTZ R19, R19, c[0x0][0x2ec] ;  /* 0x0000bb0013137a20 */ /* 0x000ff20000410000 */
[----:B------:R1:W1:Y:S10]  /*4720*/  MUFU.TANH R160, R8 ;  /* 0x0000000800a07308 */ /* 0x0002740000002400 */
[----:B------:R1:W1:Y:S01]  /*4730*/  MUFU.TANH R157, R9 ;  /* 0x00000009009d7308 */ /* 0x0002620000002400 */
[----:B----4-:R-:W4:Y:S09]  /*4740*/  LDSM.16.M88.4 R4, [R173+0xd400] ;  /* 0x00d40000ad04783b */ /* 0x010f320000000200 */
[----:B------:R1:W1:Y:S10]  /*4750*/  MUFU.TANH R156, R10 ;  /* 0x0000000a009c7308 */ /* 0x0002740000002400 */
[----:B------:R1:W1:Y:S10]  /*4760*/  MUFU.TANH R150, R11 ;  /* 0x0000000b00967308 */ /* 0x0002740000002400 */
[----:B------:R1:W1:Y:S10]  /*4770*/  MUFU.TANH R162, R12 ;  /* 0x0000000c00a27308 */ /* 0x0002740000002400 */
[----:B------:R1:W1:Y:S01]  /*4780*/  MUFU.TANH R161, R13 ;  /* 0x0000000d00a17308 */ /* 0x0002620000002400 */
[-C--:B----4-:R-:W-:Y:S09]  /*4790*/  HMMA.16816.F32 R20, R152, R4.reuse, R20 ;  /* 0x000000049814723c */ /* 0x090ff20000001814 */
[----:B------:R4:W1:Y:S01]  /*47a0*/  MUFU.TANH R159, R14 ;  /* 0x0000000e009f7308 */ /* 0x0008620000002400 */
[C---:B------:R-:W-:Y:S09]  /*47b0*/  HMMA.16816.F32 R24, R136.reuse, R4, R24 ;  /* 0x000000048818723c */ /* 0x040ff20000001818 */
[----:B------:R4:W1:Y:S01]  /*47c0*/  MUFU.TANH R158, R15 ;  /* 0x0000000f009e7308 */ /* 0x0008620000002400 */
[-C--:B------:R-:W-:Y:S04]  /*47d0*/  HMMA.16816.F32 R28, R136, R6.reuse, R28 ;  /* 0x00000006881c723c */ /* 0x080fe8000000181c */
[----:B------:R-:W-:Y:S04]  /*47e0*/  FMUL.FTZ R20, R20, c[0x0][0x2ec] ;  /* 0x0000bb0014147a20 */ /* 0x000fe80000410000 */
[----:B------:R-:W-:Y:S01]  /*47f0*/  HMMA.16816.F32 R32, R152, R6, R32 ;  /* 0x000000069820723c */ /* 0x000fe20000001820 */
[----:B------:R4:W1:Y:S03]  /*4800*/  MUFU.TANH R166, R16 ;  /* 0x0000001000a67308 */ /* 0x0008660000002400 */
[----:B------:R-:W-:Y:S02]  /*4810*/  FMUL.FTZ R21, R21, c[0x0][0x2ec] ;  /* 0x0000bb0015157a20 */ /* 0x000fe40000410000 */
[----:B------:R-:W-:Y:S02]  /*4820*/  FMUL.FTZ R22, R22, c[0x0][0x2ec] ;  /* 0x0000bb0016167a20 */ /* 0x000fe40000410000 */
[----:B------:R-:W-:Y:S03]  /*4830*/  FMUL.FTZ R23, R23, c[0x0][0x2ec] ;  /* 0x0000bb0017177a20 */ /* 0x000fe60000410000 */
        /* <DEDUP_REMOVED lines=14> */
[----:B------:R-:W-:Y:S07]  /*4920*/  FMUL.FTZ R35, R35, c[0x0][0x2ec] ;  /* 0x0000bb0023237a20 */ /* 0x000fee0000410000 */
        /* <DEDUP_REMOVED lines=17> */
[----:B-123--:R-:W-:Y:S01]  /*4a40*/  MOV R12, R155 ;  /* 0x0000009b000c7202 */ /* 0x00efe20000000f00 */
[----:B------:R-:W-:Y:S01]  /*4a50*/  USHF.L.U32 UR9, UR19, 0x7, URZ ;  /* 0x0000000713097899 */ /* 0x000fe2000800063f */
[----:B----4-:R-:W-:Y:S01]  /*4a60*/  MOV R19, R188 ;  /* 0x000000bc00137202 */ /* 0x010fe20000000f00 */
        /* <DEDUP_REMOVED lines=24> */
[----:B------:R-:W-:Y:S01]  /*4bf0*/  UIADD3 UR9, UR9, UR11, URZ ;  /* 0x0000000b09097290 */ /* 0x000fe2000fffe03f */
[----:B------:R-:W-:Y:S01]  /*4c00*/  MOV R21, R157 ;  /* 0x0000009d00157202 */ /* 0x000fe20000000f00 */
[----:B------:R-:W-:Y:S01]  /*4c10*/  IMAD.MOV.U32 R13, RZ, RZ, R156 ;  /* 0x000000ffff0d7224 */ /* 0x000fe200078e009c */
[----:B------:R-:W-:Y:S01]  /*4c20*/  MOV R20, R146 ;  /* 0x0000009200147202 */ /* 0x000fe20000000f00 */
[----:B------:R-:W-:Y:S01]  /*4c30*/  UIADD3 UR9, UR12, UR9, -UR6 ;  /* 0x000000090c097290 */ /* 0x000fe2000fffe806 */
[----:B------:R-:W-:Y:S01]  /*4c40*/  IMAD.U32 R0, RZ, RZ, UR10 ;  /* 0x0000000aff007e24 */ /* 0x000fe2000f8e00ff */
[----:B------:R-:W-:Y:S01]  /*4c50*/  UIADD3 UR10, UR8, 0x40, URZ ;  /* 0x00000040080a7890 */ /* 0x000fe2000fffe03f */
[----:B------:R-:W-:Y:S01]  /*4c60*/  MOV R29, R148 ;  /* 0x00000094001d7202 */ /* 0x000fe20000000f00 */
[----:B------:R-:W-:Y:S02]  /*4c70*/  IMAD.MOV.U32 R24, RZ, RZ, R160 ;  /* 0x000000ffff187224 */ /* 0x000fe400078e00a0 */
[----:B------:R-:W-:Y:S01]  /*4c80*/  UISETP.GE.AND UP0, UPT, UR10, UR9, UPT ;  /* 0x000000090a00728c */ /* 0x000fe2000bf06270 */
[----:B------:R-:W-:Y:S01]  /*4c90*/  ISETP.LT.AND P0, PT, R0, UR6, PT ;  /* 0x0000000600007c0c */ /* 0x000fe2000bf01270 */
[----:B------:R-:W-:Y:S01]  /*4ca0*/  IMAD.MOV.U32 R30, RZ, RZ, R147 ;  /* 0x000000ffff1e7224 */ /* 0x000fe200078e0093 */
[----:B------:R-:W-:Y:S01]  /*4cb0*/  UMOV UR10, UR12 ;  /* 0x0000000c000a7c82 */ /* 0x000fe20008000000 */
[----:B------:R-:W-:Y:S02]  /*4cc0*/  IMAD.MOV.U32 R33, RZ, RZ, R149 ;  /* 0x000000ffff217224 */ /* 0x000fe400078e0095 */
[----:B------:R-:W-:Y:S11]  /*4cd0*/  PLOP3.LUT P1, PT, PT, PT, UP0, 0x80, 0x0 ;  /* 0x000000000000781c */ /* 0x000ff60003f2f008 */
[----:B------:R-:W-:Y:S02]  /*4ce0*/  @!UPT UIADD3 URZ, URZ, URZ, URZ ;  /* 0x0000003f3f3ff290 */ /* 0x000fe4000fffe03f */
[----:B------:R-:W-:-:S05]  /*4cf0*/  @!P1 BRA P0, `(.L_x_985) ;  /* 0x0000082000009947 */ /* 0x000fca0000000000 */
.L_x_984:
[----:B-123--:R-:W-:Y:S01]  /*4d00*/  IADD3 R13, R248, UR8, RZ ;  /* 0x00000008f80d7c10 */ /* 0x00efe2000fffe0ff */
[----:B------:R-:W2:Y:S01]  /*4d10*/  LDL R4, [R1+0x4] ;  /* 0x0000040001047983 */ /* 0x000ea20000100800 */
[----:B------:R-:W-:Y:S01]  /*4d20*/  UIADD3 UR9, -UR10, UR6, -UR11 ;  /* 0x000000060a097290 */ /* 0x000fe2000fffe90b */
[----:B------:R-:W-:Y:S01]  /*4d30*/  IMAD.U32 R0, RZ, RZ, UR19 ;  /* 0x00000013ff007e24 */ /* 0x000fe2000f8e00ff */
[----:B------:R-:W-:Y:S04]  /*4d40*/  UIADD3 UR12, UR6, 0x1, -UR11 ;  /* 0x00000001060c7890 */ /* 0x000fe8000fffe80b */
[C---:B------:R-:W-:Y:S01]  /*4d50*/  IADD3 R2, R13.reuse, UR9, RZ ;  /* 0x000000090d027c10 */ /* 0x040fe2000fffe0ff */
[----:B------:R-:W-:Y:S03]  /*4d60*/  UIADD3 UR8, UR12, UR44, URZ ;  /* 0x0000002c0c087290 */ /* 0x000fe6000fffe03f */
[----:B------:R-:W-:Y:S01]  /*4d70*/  IMNMX R2, RZ, R2, !PT ;  /* 0x00000002ff027217 */ /* 0x000fe20007800200 */
[----:B------:R-:W-:Y:S02]  /*4d80*/  UMOV UR12, UR10 ;  /* 0x0000000a000c7c82 */ /* 0x000fe40008000000 */
[----:B------:R-:W-:Y:S04]  /*4d90*/  IADD3 R5, R13, UR8, RZ ;  /* 0x000000080d057c10 */ /* 0x000fe8000fffe0ff */
[----:B------:R-:W-:Y:S01]  /*4da0*/  IMNMX R5, R5, UR6, PT ;  /* 0x0000000605057c17 */ /* 0x000fe2000b800200 */
[----:B--2---:R-:W-:Y:S01]  /*4db0*/  IMAD R0, R0, 0x80, R4 ;  /* 0x0000008000007824 */ /* 0x004fe200078e0204 */
[----:B------:R-:W-:Y:S04]  /*4dc0*/  IADD3 R4, R13, 0x8, RZ ;  /* 0x000000080d047810 */ /* 0x000fe80007ffe0ff */
[C---:B------:R-:W-:Y:S02]  /*4dd0*/  IADD3 R12, R0.reuse, 0x1, RZ ;  /* 0x00000001000c7810 */ /* 0x040fe40007ffe0ff */
[CC--:B------:R-:W-:Y:S02]  /*4de0*/  ISETP.GE.AND P3, PT, R0.reuse, R2.reuse, PT ;  /* 0x000000020000720c */ /* 0x0c0fe40003f66270 */
[C---:B------:R-:W-:Y:S02]  /*4df0*/  IADD3 R11, R0.reuse, 0x8, RZ ;  /* 0x00000008000b7810 */ /* 0x040fe40007ffe0ff */
[C---:B------:R-:W-:Y:S02]  /*4e00*/  IADD3 R10, R0.reuse, 0x9, RZ ;  /* 0x00000009000a7810 */ /* 0x040fe40007ffe0ff */
[C---:B------:R-:W-:Y:S02]  /*4e10*/  IADD3 R9, R0.reuse, 0x10, RZ ;  /* 0x0000001000097810 */ /* 0x040fe40007ffe0ff */
[C---:B------:R-:W-:Y:S02]  /*4e20*/  IADD3 R8, R0.reuse, 0x11, RZ ;  /* 0x0000001100087810 */ /* 0x040fe40007ffe0ff */
[C---:B------:R-:W-:Y:S02]  /*4e30*/  IADD3 R7, R0.reuse, 0x18, RZ ;  /* 0x0000001800077810 */ /* 0x040fe40007ffe0ff */
[----:B------:R-:W-:Y:S02]  /*4e40*/  IADD3 R6, R0, 0x19, RZ ;  /* 0x0000001900067810 */ /* 0x000fe40007ffe0ff */
[----:B----4-:R-:W-:Y:S02]  /*4e50*/  IADD3 R14, R4, UR9, RZ ;  /* 0x00000009040e7c10 */ /* 0x010fe4000fffe0ff */
[-C--:B------:R-:W-:Y:S02]  /*4e60*/  ISETP.GE.AND P2, PT, R12, R2.reuse, PT ;  /* 0x000000020c00720c */ /* 0x080fe40003f46270 */
[-C--:B------:R-:W-:Y:S02]  /*4e70*/  ISETP.GE.OR P3, PT, R0, R5.reuse, !P3 ;  /* 0x000000050000720c */ /* 0x080fe40005f66670 */
        /* <DEDUP_REMOVED lines=12> */
[----:B------:R-:W-:Y:S02]  /*4f40*/  ISETP.GE.AND P2, PT, R0, R4, PT ;  /* 0x000000040000720c */ /* 0x000fe40003f46270 */
[-C--:B------:R-:W-:Y:S02]  /*4f50*/  ISETP.GE.OR P1, PT, R11, R5.reuse, !P1 ;  /* 0x000000050b00720c */ /* 0x080fe40004f26670 */
[-C--:B------:R-:W-:Y:S02]  /*4f60*/  ISETP.GE.OR P0, PT, R10, R5.reuse, !P0 ;  /* 0x000000050a00720c */ /* 0x080fe40004706670 */
[-C--:B------:R-:W-:Y:S02]  /*4f70*/  ISETP.GE.OR P6, PT, R9, R5.reuse, !P6 ;  /* 0x000000050900720c */ /* 0x080fe400077c6670 */
[-C--:B------:R-:W-:Y:S02]  /*4f80*/  ISETP.GE.OR P5, PT, R8, R5.reuse, !P5 ;  /* 0x000000050800720c */ /* 0x080fe40006fa6670 */
[-C--:B------:R-:W-:Y:S02]  /*4f90*/  ISETP.GE.OR P4, PT, R7, R5.reuse, !P4 ;  /* 0x000000050700720c */ /* 0x080fe40006786670 */
[----:B------:R-:W-:Y:S02]  /*4fa0*/  ISETP.GE.OR P3, PT, R6, R5, !P3 ;  /* 0x000000050600720c */ /* 0x000fe40005f66670 */
        /* <DEDUP_REMOVED lines=24> */
[----:B------:R-:W-:Y:S02]  /*5130*/  IADD3 R13, R13, 0x28, RZ ;  /* 0x000000280d0d7810 */ /* 0x000fe40007ffe0ff */
[----:B------:R-:W-:Y:S02]  /*5140*/  IADD3 R5, R4, UR8, RZ ;  /* 0x0000000804057c10 */ /* 0x000fe4000fffe0ff */
[----:B------:R-:W-:Y:S02]  /*5150*/  IMNMX R2, RZ, R2, !PT ;  /* 0x00000002ff027217 */ /* 0x000fe40007800200 */
[----:B------:R-:W-:Y:S02]  /*5160*/  IADD3 R4, R13, UR9, RZ ;  /* 0x000000090d047c10 */ /* 0x000fe4000fffe0ff */
[----:B------:R-:W-:Y:S02]  /*5170*/  IMNMX R5, R5, UR6, PT ;  /* 0x0000000605057c17 */ /* 0x000fe4000b800200 */
        /* <DEDUP_REMOVED lines=58> */
.L_x_985:
[C---:B------:R-:W-:Y:S01]  /*5520*/  FMUL.FTZ R5, R239.reuse, 1.4426950216293334961 ;  /* 0x3fb8aa3bef057820 */ /* 0x040fe20000410000 */
[----:B------:R-:W-:Y:S01]  /*5530*/  FSETP.NEU.FTZ.AND P0, PT, R239, -INF , PT ;  /* 0xff800000ef00780b */ /* 0x000fe20003f1d000 */
[C---:B------:R-:W-:Y:S01]  /*5540*/  FMUL.FTZ R4, R240.reuse, 1.4426950216293334961 ;  /* 0x3fb8aa3bf0047820 */ /* 0x040fe20000410000 */
[----:B------:R-:W-:Y:S01]  /*5550*/  UISETP.GT.AND UP3, UPT, UR7, UR17, UPT ;  /* 0x000000110700728c */ /* 0x000fe2000bf64270 */
[----:B------:R-:W-:Y:S01]  /*5560*/  FMUL.FTZ R2, R237, 1.4426950216293334961 ;  /* 0x3fb8aa3bed027820 */ /* 0x000fe20000410000 */
[----:B------:R-:W-:Y:S02]  /*5570*/  FSEL R5, R5, RZ, P0 ;  /* 0x000000ff05057208 */ /* 0x000fe40000000000 */
[----:B------:R-:W-:Y:S03]  /*5580*/  FSETP.NEU.FTZ.AND P0, PT, R240, -INF , PT ;  /* 0xff800000f000780b */ /* 0x000fe60003f1d000 */
[--C-:B------:R-:W-:Y:S01]  /*5590*/  FFMA.FTZ R0, R33, c[0x0][0x23c], -R5.reuse ;  /* 0x00008f0021007a23 */ /* 0x100fe20000010805 */
[----:B------:R-:W-:Y:S02]  /*55a0*/  FSEL R4, R4, RZ, P0 ;  /* 0x000000ff04047208 */ /* 0x000fe40000000000 */
[----:B------:R-:W-:Y:S01]  /*55b0*/  FSETP.NEU.FTZ.AND P0, PT, R237, -INF , PT ;  /* 0xff800000ed00780b */ /* 0x000fe20003f1d000 */
[----:B------:R1:W-:Y:S03]  /*55c0*/  MUFU.EX2 R154, R0 ;  /* 0x00000000009a7308 */ /* 0x0003e60000000800 */
[----:B------:R-:W-:Y:S02]  /*55d0*/  FSEL R2, R2, RZ, P0 ;  /* 0x000000ff02027208 */ /* 0x000fe40000000000 */
[----:B------:R-:W-:Y:S01]  /*55e0*/  FSETP.NEU.FTZ.AND P0, PT, R238, -INF , PT ;  /* 0xff800000ee00780b */ /* 0x000fe20003f1d000 */
[--C-:B-1----:R-:W-:Y:S04]  /*55f0*/  FFMA.FTZ R0, R29, c[0x0][0x23c], -R5.reuse ;  /* 0x00008f001d007a23 */ /* 0x102fe80000010805 */
[----:B------:R1:W-:Y:S02]  /*5600*/  MUFU.EX2 R145, R0 ;  /* 0x0000000000917308 */ /* 0x0003e40000000800 */
[--C-:B-1----:R-:W-:Y:S08]  /*5610*/  FFMA.FTZ R0, R30, c[0x0][0x23c], -R4.reuse ;  /* 0x00008f001e007a23 */ /* 0x102ff00000010804 */
[----:B------:R1:W-:Y:S02]  /*5620*/  MUFU.EX2 R144, R0 ;  /* 0x0000000000907308 */ /* 0x0003e40000000800 */
[--C-:B-1----:R-:W-:Y:S02]  /*5630*/  FFMA.FTZ R0, R20, c[0x0][0x23c], -R4.reuse ;  /* 0x00008f0014007a23 */ /* 0x102fe40000010804 */
[----:B------:R-:W-:Y:S06]  /*5640*/  FMUL.FTZ R20, R238, 1.4426950216293334961 ;  /* 0x3fb8aa3bee147820 */ /* 0x000fec0000410000 */
        /* <DEDUP_REMOVED lines=18> */
[----:B------:R-:W3:Y:S01]  /*5770*/  MUFU.EX2 R152, R13 ;  /* 0x0000000d00987308 */ /* 0x000ee20000000800 */
        /* <DEDUP_REMOVED lines=15> */
[----:B------:R1:W1:Y:S02]  /*5870*/  MUFU.EX2 R216, R6 ;  /* 0x0000000600d87308 */ /* 0x0002640000000800 */
[--C-:B-1----:R-:W-:Y:S02]  /*5880*/  FFMA.FTZ R6, R132, c[0x0][0x23c], -R5.reuse ;  /* 0x00008f0084067a23 */ /* 0x102fe40000010805 */
[----:B------:R-:W-:Y:S06]  /*5890*/  FFMA.FTZ R5, R133, c[0x0][0x23c], -R5 ;  /* 0x00008f0085057a23 */ /* 0x000fec0000010805 */
[----:B------:R1:W-:Y:S10]  /*58a0*/  MUFU.EX2 R236, R6 ;  /* 0x0000000600ec7308 */ /* 0x0003f40000000800 */
[----:B------:R2:W2:Y:S01]  /*58b0*/  MUFU.EX2 R235, R5 ;  /* 0x0000000500eb7308 */ /* 0x0004a20000000800 */
[----:B-1----:R-:W-:Y:S09]  /*58c0*/  FFMA.FTZ R6, R16, c[0x0][0x23c], -R2 ;  /* 0x00008f0010067a23 */ /* 0x002ff20000010802 */
[----:B------:R-:W-:Y:S01]  /*58d0*/  MUFU.EX2 R228, R6 ;  /* 0x0000000600e47308 */ /* 0x000fe20000000800 */
[--C-:B--2---:R-:W-:Y:S02]  /*58e0*/  FFMA.FTZ R5, R27, c[0x0][0x23c], -R4.reuse ;  /* 0x00008f001b057a23 */ /* 0x104fe40000010804 */
[----:B------:R-:W-:Y:S07]  /*58f0*/  FFMA.FTZ R4, R28, c[0x0][0x23c], -R4 ;  /* 0x00008f001c047a23 */ /* 0x000fee0000010804 */
[----:B------:R-:W-:Y:S10]  /*5900*/  MUFU.EX2 R234, R5 ;  /* 0x0000000500ea7308 */ /* 0x000ff40000000800 */
[----:B------:R1:W2:Y:S02]  /*5910*/  MUFU.EX2 R233, R4 ;  /* 0x0000000400e97308 */ /* 0x0002a40000000800 */
[----:B-1----:R-:W-:Y:S01]  /*5920*/  FFMA.FTZ R4, R17, c[0x0][0x23c], -R2 ;  /* 0x00008f0011047a23 */ /* 0x002fe20000010802 */
[----:B------:R-:W-:Y:S02]  /*5930*/  F2FP.PACK_AB R6, R153, R198 ;  /* 0x000000c69906723e */ /* 0x000fe400000000ff */
[----:B---3--:R-:W-:Y:S05]  /*5940*/  F2FP.PACK_AB R5, R151, R152 ;  /* 0x000000989705723e */ /* 0x008fea00000000ff */
[----:B------:R1:W3:Y:S02]  /*5950*/  MUFU.EX2 R227, R4 ;  /* 0x0000000400e37308 */ /* 0x0002e40000000800 */
        /* <DEDUP_REMOVED lines=8> */
[----:B-1----:R-:W-:Y:S05]  /*59e0*/  F2FP.PACK_AB R4, R145, R154 ;  /* 0x0000009a9104723e */ /* 0x002fea00000000ff */
[----:B------:R1:W-:Y:S01]  /*59f0*/  STS [R203+0x19000], R4 ;  /* 0x01900004cb007388 */ /* 0x0003e20000000800 */
[--C-:B--2---:R-:W-:Y:S02]  /*5a00*/  FFMA.FTZ R2, R11, c[0x0][0x23c], -R0.reuse ;  /* 0x00008f000b027a23 */ /* 0x104fe40000010800 */
[----:B------:R-:W-:Y:S02]  /*5a10*/  FFMA.FTZ R0, R12, c[0x0][0x23c], -R0 ;  /* 0x00008f000c007a23 */ /* 0x000fe40000010800 */
[----:B------:R2:W-:Y:S10]  /*5a20*/  MUFU.EX2 R230, R2 ;  /* 0x0000000200e67308 */ /* 0x0005f40000000800 */
[----:B------:R4:W3:Y:S01]  /*5a30*/  MUFU.EX2 R229, R0 ;  /* 0x0000000000e57308 */ /* 0x0008e20000000800 */
[----:B-1----:R-:W-:Y:S02]  /*5a40*/  F2FP.PACK_AB R4, R222, R223 ;  /* 0x000000dfde04723e */ /* 0x002fe400000000ff */
[----:B--2---:R-:W-:Y:S05]  /*5a50*/  F2FP.PACK_AB R2, R199, R144 ;  /* 0x00000090c702723e */ /* 0x004fea00000000ff */
[----:B------:R1:W-:Y:S04]  /*5a60*/  STS [R203+0x19400], R2 ;  /* 0x01940002cb007388 */ /* 0x0003e80000000800 */
[----:B------:R2:W-:Y:S01]  /*5a70*/  STS [R202+0x19000], R4 ;  /* 0x01900004ca007388 */ /* 0x0005e20000000800 */
[----:B----4-:R-:W-:Y:S02]  /*5a80*/  F2FP.PACK_AB R0, R212, R213 ;  /* 0x000000d5d400723e */ /* 0x010fe400000000ff */
        /* <DEDUP_REMOVED lines=13> */
[----:B------:R4:W-:Y:S04]  /*5b60*/  STS [R200+0x19000], R2 ;  /* 0x01900002c8007388 */ /* 0x0009e80000000800 */
[----:B------:R4:W-:Y:S01]  /*5b70*/  STS [R200+0x19400], R0 ;  /* 0x01940000c8007388 */ /* 0x0009e20000000800 */
[----:B-1----:R-:W-:Y:S02]  /*5b80*/  F2FP.PACK_AB R6, R227, R228 ;  /* 0x000000e4e306723e */ /* 0x002fe400000000ff */
[----:B--2---:R-:W-:Y:S03]  /*5b90*/  F2FP.PACK_AB R5, R224, R225 ;  /* 0x000000e1e005723e */ /* 0x004fe600000000ff */
[----:B------:R-:W-:Y:S01]  /*5ba0*/  STS [R201+0x1a000], R6 ;  /* 0x01a00006c9007388 */ /* 0x000fe20000000800 */
[----:B---3--:R-:W-:Y:S03]  /*5bb0*/  F2FP.PACK_AB R4, R231, R232 ;  /* 0x000000e8e704723e */ /* 0x008fe600000000ff */
[----:B------:R-:W-:Y:S01]  /*5bc0*/  STS [R201+0x1a400], R5 ;  /* 0x01a40005c9007388 */ /* 0x000fe20000000800 */
[----:B----4-:R-:W-:Y:S03]  /*5bd0*/  F2FP.PACK_AB R2, R229, R230 ;  /* 0x000000e6e502723e */ /* 0x010fe600000000ff */
[----:B------:R-:W-:Y:S01]  /*5be0*/  STS [R200+0x1a000], R4 ;  /* 0x01a00004c8007388 */ /* 0x000fe20000000800 */
[----:B------:R-:W-:Y:S03]  /*5bf0*/  SHF.L.U32 R0, R182, 0x1, RZ ;  /* 0x00000001b6007819 */ /* 0x000fe600000006ff */
[----:B------:R1:W-:Y:S04]  /*5c00*/  STS [R200+0x1a400], R2 ;  /* 0x01a40002c8007388 */ /* 0x0003e80000000800 */
[----:B------:R-:W-:Y:S08]  /*5c10*/  LDSM.16.M88.4 R32, [R0+0x6000] ;  /* 0x006000000020783b */ /* 0x000ff00000000200 */
[----:B------:R-:W2:Y:S08]  /*5c20*/  LDSM.16.M88.4 R16, [R174+0xf000] ;  /* 0x00f00000ae10783b */ /* 0x000eb00000000200 */
[----:B------:R-:W3:Y:S01]  /*5c30*/  LDSM.16.M88.4 R28, [R0+0x6800] ;  /* 0x00680000001c783b */ /* 0x000ee20000000200 */
[----:B-1----:R-:W-:Y:S07]  /*5c40*/  IADD3 R2, R0, R180, RZ ;  /* 0x000000b400027210 */ /* 0x002fee0007ffe0ff */
[----:B------:R-:W1:Y:S08]  /*5c50*/  LDSM.16.M88.4 R132, [R174+0xf400] ;  /* 0x00f40000ae84783b */ /* 0x000e700000000200 */
[----:B------:R-:W-:Y:S08]  /*5c60*/  LDSM.16.M88.4 R136, [R2+0x6000] ;  /* 0x006000000288783b */ /* 0x000ff00000000200 */
[----:B------:R-:W-:Y:S01]  /*5c70*/  LDSM.16.M88.4 R140, [R2+0x6800] ;  /* 0x00680000028c783b */ /* 0x000fe20000000200 */
[-C--:B--2---:R-:W-:Y:S08]  /*5c80*/  HMMA.16816.F32 R4, R32, R16.reuse, RZ ;  /* 0x000000102004723c */ /* 0x084ff000000018ff */
[C---:B---3--:R-:W-:Y:S08]  /*5c90*/  HMMA.16816.F32 R8, R28.reuse, R16, RZ ;  /* 0x000000101c08723c */ /* 0x048ff000000018ff */
[-C--:B------:R-:W-:Y:S08]  /*5ca0*/  HMMA.16816.F32 R12, R28, R18.reuse, RZ ;  /* 0x000000121c0c723c */ /* 0x080ff000000018ff */
[C---:B------:R-:W-:Y:S08]  /*5cb0*/  HMMA.16816.F32 R16, R32.reuse, R18, RZ ;  /* 0x000000122010723c */ /* 0x040ff000000018ff */
[-C--:B-1----:R-:W-:Y:S08]  /*5cc0*/  HMMA.16816.F32 R20, R32, R132.reuse, RZ ;  /* 0x000000842014723c */ /* 0x082ff000000018ff */
        /* <DEDUP_REMOVED lines=52> */
[----:B--2---:R-:W-:Y:S04]  /*6010*/  FFMA.FTZ R2, -R147, R147, 1 ;  /* 0x3f80000093027423 */ /* 0x004fe80000010193 */
[----:B------:R-:W-:Y:S01]  /*6020*/  FMUL.FTZ R2, R2, c[0x0][0x2ec] ;  /* 0x0000bb0002027a20 */ /* 0x000fe20000410000 */
[-C--:B-1----:R-:W-:Y:S08]  /*6030*/  HMMA.16816.F32 R4, R140, R132.reuse, R4 ;  /* 0x000000848c04723c */ /* 0x082ff00000001804 */
[C---:B---3--:R-:W-:Y:S08]  /*6040*/  HMMA.16816.F32 R8, R136.reuse, R132, R8 ;  /* 0x000000848808723c */ /* 0x048ff00000001808 */
[-C--:B------:R-:W-:Y:S08]  /*6050*/  HMMA.16816.F32 R12, R136, R134.reuse, R12 ;  /* 0x00000086880c723c */ /* 0x080ff0000000180c */
[C---:B-----5:R-:W-:Y:S01]  /*6060*/  FADD.FTZ R4, -R185.reuse, R4 ;  /* 0x00000004b9047221 */ /* 0x060fe20000010100 */
[C---:B------:R-:W-:Y:S04]  /*6070*/  HMMA.16816.F32 R16, R140.reuse, R134, R16 ;  /* 0x000000868c10723c */ /* 0x040fe80000001810 */
[----:B------:R-:W-:Y:S02]  /*6080*/  FADD.FTZ R5, -R185, R5 ;  /* 0x00000005b9057221 */ /* 0x000fe40000010100 */
[----:B------:R-:W-:Y:S02]  /*6090*/  FADD.FTZ R6, -R186, R6 ;  /* 0x00000006ba067221 */ /* 0x000fe40000010100 */
[----:B------:R-:W-:Y:S04]  /*60a0*/  FMUL.FTZ R154, R154, R4 ;  /* 0x000000049a9a7220 */ /* 0x000fe80000410000 */
[----:B------:R-:W-:Y:S02]  /*60b0*/  FADD.FTZ R0, -R186, R7 ;  /* 0x00000007ba007221 */ /* 0x000fe40000010100 */
[----:B------:R-:W-:Y:S02]  /*60c0*/  FMUL.FTZ R145, R145, R5 ;  /* 0x0000000591917220 */ /* 0x000fe40000410000 */
[----:B------:R-:W-:Y:S02]  /*60d0*/  FMUL.FTZ R144, R144, R6 ;  /* 0x0000000690907220 */ /* 0x000fe40000410000 */
[----:B------:R-:W-:Y:S01]  /*60e0*/  FMUL.FTZ R133, R199, R0 ;  /* 0x00000000c7857220 */ /* 0x000fe20000410000 */
[----:B------:R-:W1:Y:S01]  /*60f0*/  LDSM.16.M88.4 R4, [R173+0x13400] ;  /* 0x01340000ad04783b */ /* 0x000e620000000200 */
[----:B------:R-:W-:Y:S02]  /*6100*/  FADD.FTZ R9, -R184, R9 ;  /* 0x00000009b8097221 */ /* 0x000fe40000010100 */
[----:B------:R-:W-:Y:S02]  /*6110*/  FFMA.FTZ R0, -R146, R146, 1 ;  /* 0x3f80000092007423 */ /* 0x000fe40000010192 */
[----:B------:R-:W-:Y:S02]  /*6120*/  FADD.FTZ R11, -R183, R11 ;  /* 0x0000000bb70b7221 */ /* 0x000fe40000010100 */
[----:B------:R-:W-:Y:S02]  /*6130*/  FMUL.FTZ R134, R153, R9 ;  /* 0x0000000999867220 */ /* 0x000fe40000410000 */
[----:B------:R-:W-:Y:S02]  /*6140*/  FFMA.FTZ R9, -R149, R149, 1 ;  /* 0x3f80000095097423 */ /* 0x000fe40000010195 */
[----:B------:R-:W-:Y:S02]  /*6150*/  FMUL.FTZ R0, R0, c[0x0][0x2ec] ;  /* 0x0000bb0000007a20 */ /* 0x000fe40000410000 */
[----:B------:R-:W-:Y:S02]  /*6160*/  FADD.FTZ R10, -R183, R10 ;  /* 0x0000000ab70a7221 */ /* 0x000fe40000010100 */
[----:B------:R-:W-:Y:S02]  /*6170*/  FMUL.FTZ R11, R151, R11 ;  /* 0x0000000b970b7220 */ /* 0x000fe40000410000 */
[----:B------:R-:W-:Y:S02]  /*6180*/  FMUL.FTZ R9, R9, c[0x0][0x2ec] ;  /* 0x0000bb0009097a20 */ /* 0x000fe40000410000 */
[----:B------:R-:W-:Y:S02]  /*6190*/  FMUL.FTZ R151, R133, R0 ;  /* 0x0000000085977220 */ /* 0x000fe40000410000 */
[----:B------:R-:W-:Y:S02]  /*61a0*/  FFMA.FTZ R0, -R160, R160, 1 ;  /* 0x3f800000a0007423 */ /* 0x000fe400000101a0 */
[----:B------:R-:W-:Y:S02]  /*61b0*/  FMUL.FTZ R10, R152, R10 ;  /* 0x0000000a980a7220 */ /* 0x000fe40000410000 */
[----:B------:R-:W-:Y:S02]  /*61c0*/  FMUL.FTZ R154, R154, R9 ;  /* 0x000000099a9a7220 */ /* 0x000fe40000410000 */
[----:B------:R-:W-:Y:S02]  /*61d0*/  FMUL.FTZ R152, R144, R2 ;  /* 0x0000000290987220 */ /* 0x000fe40000410000 */
[----:B------:R-:W-:Y:S02]  /*61e0*/  FMUL.FTZ R9, R0, c[0x0][0x2ec] ;  /* 0x0000bb0000097a20 */ /* 0x000fe40000410000 */
[----:B------:R-:W-:Y:S02]  /*61f0*/  FFMA.FTZ R2, -R156, R156, 1 ;  /* 0x3f8000009c027423 */ /* 0x000fe4000001019c */
[----:B------:R-:W-:Y:S02]  /*6200*/  FFMA.FTZ R0, -R150, R150, 1 ;  /* 0x3f80000096007423 */ /* 0x000fe40000010196 */
[----:B------:R-:W-:Y:S02]  /*6210*/  FADD.FTZ R8, -R184, R8 ;  /* 0x00000008b8087221 */ /* 0x000fe40000010100 */
[----:B------:R-:W-:Y:S02]  /*6220*/  FMUL.FTZ R2, R2, c[0x0][0x2ec] ;  /* 0x0000bb0002027a20 */ /* 0x000fe40000410000 */
[----:B------:R-:W-:Y:S01]  /*6230*/  FMUL.FTZ R0, R0, c[0x0][0x2ec] ;  /* 0x0000bb0000007a20 */ /* 0x000fe20000410000 */
[-C--:B-1----:R-:W-:Y:S03]  /*6240*/  HMMA.16816.F32 R20, R140, R4.reuse, R20 ;  /* 0x000000048c14723c */ /* 0x082fe60000001814 */
[----:B------:R-:W-:Y:S02]  /*6250*/  FMUL.FTZ R132, R198, R8 ;  /* 0x00000008c6847220 */ /* 0x000fe40000410000 */
[----:B------:R-:W-:Y:S02]  /*6260*/  FFMA.FTZ R8, -R148, R148, 1 ;  /* 0x3f80000094087423 */ /* 0x000fe40000010194 */
[C---:B------:R-:W-:Y:S01]  /*6270*/  FADD.FTZ R12, -R184.reuse, R12 ;  /* 0x0000000cb80c7221 */ /* 0x040fe20000010100 */
[C---:B------:R-:W-:Y:S04]  /*6280*/  HMMA.16816.F32 R24, R136.reuse, R4, R24 ;  /* 0x000000048818723c */ /* 0x040fe80000001818 */
[----:B------:R-:W-:Y:S02]  /*6290*/  FADD.FTZ R13, -R184, R13 ;  /* 0x0000000db80d7221 */ /* 0x000fe40000010100 */
[C---:B------:R-:W-:Y:S02]  /*62a0*/  FADD.FTZ R14, -R183.reuse, R14 ;  /* 0x0000000eb70e7221 */ /* 0x040fe40000010100 */
[----:B------:R-:W-:Y:S01]  /*62b0*/  FADD.FTZ R15, -R183, R15 ;  /* 0x0000000fb70f7221 */ /* 0x000fe20000010100 */
[-C--:B------:R-:W-:Y:S03]  /*62c0*/  HMMA.16816.F32 R28, R136, R6.reuse, R28 ;  /* 0x00000006881c723c */ /* 0x080fe6000000181c */
[----:B------:R-:W-:Y:S02]  /*62d0*/  FMUL.FTZ R149, R10, R2 ;  /* 0x000000020a957220 */ /* 0x000fe40000410000 */
[----:B------:R-:W-:Y:S02]  /*62e0*/  FMUL.FTZ R148, R11, R0 ;  /* 0x000000000b947220 */ /* 0x000fe40000410000 */
[----:B------:R-:W-:Y:S01]  /*62f0*/  FFMA.FTZ R5, -R162, R162, 1 ;  /* 0x3f800000a2057423 */ /* 0x000fe200000101a2 */
[----:B------:R-:W-:Y:S04]  /*6300*/  HMMA.16816.F32 R32, R140, R6, R32 ;  /* 0x000000068c20723c */ /* 0x000fe80000001820 */
[----:B------:R-:W-:Y:S02]  /*6310*/  FFMA.FTZ R4, -R161, R161, 1 ;  /* 0x3f800000a1047423 */ /* 0x000fe400000101a1 */
[----:B------:R-:W-:Y:S02]  /*6320*/  FFMA.FTZ R2, -R159, R159, 1 ;  /* 0x3f8000009f027423 */ /* 0x000fe4000001019f */
[----:B------:R-:W-:Y:S04]  /*6330*/  FFMA.FTZ R0, -R158, R158, 1 ;  /* 0x3f8000009e007423 */ /* 0x000fe8000001019e */
        /* <DEDUP_REMOVED lines=18> */
[----:B------:R-:W-:Y:S02]  /*6460*/  FFMA.FTZ R5, -R166, R166, 1 ;  /* 0x3f800000a6057423 */ /* 0x000fe400000101a6 */
[----:B------:R-:W-:Y:S01]  /*6470*/  FFMA.FTZ R4, -R165, R165, 1 ;  /* 0x3f800000a5047423 */ /* 0x000fe200000101a5 */
[----:B------:R-:W-:Y:S01]  /*6480*/  IADD3 R165, R204, 0x20, RZ ;  /* 0x00000020cca57810 */ /* 0x000fe20007ffe0ff */
[----:B------:R-:W-:Y:S01]  /*6490*/  FFMA.FTZ R2, -R164, R164, 1 ;  /* 0x3f800000a4027423 */ /* 0x000fe200000101a4 */
[----:B------:R-:W-:Y:S01]  /*64a0*/  IADD3 R164, R204, 0x40, RZ ;  /* 0x00000040cca47810 */ /* 0x000fe20007ffe0ff */
[----:B------:R-:W-:Y:S02]  /*64b0*/  FFMA.FTZ R0, -R163, R163, 1 ;  /* 0x3f800000a3007423 */ /* 0x000fe400000101a3 */
[----:B------:R-:W-:Y:S02]  /*64c0*/  FMUL.FTZ R150, R132, R9 ;  /* 0x0000000984967220 */ /* 0x000fe40000410000 */
        /* <DEDUP_REMOVED lines=8> */
[----:B------:R-:W-:Y:S02]  /*6550*/  FFMA.FTZ R8, -R157, R157, 1 ;  /* 0x3f8000009d087423 */ /* 0x000fe4000001019d */
        /* <DEDUP_REMOVED lines=95> */
[C---:B------:R-:W-:Y:S02]  /*6b50*/  LEA R208, P4, R0.reuse, R208, 0x1 ;  /* 0x000000d000d07211 */ /* 0x040fe400078808ff */
[----:B------:R-:W-:Y:S02]  /*6b60*/  SHF.R.S32.HI R2, RZ, 0x1f, R0 ;  /* 0x0000001fff027819 */ /* 0x000fe40000011400 */
[----:B------:R-:W-:Y:S01]  /*6b70*/  IADD3 R187, R187, UR8, RZ ;  /* 0x00000008bbbb7c10 */ /* 0x000fe2000fffe0ff */
[----:B------:R-:W-:Y:S01]  /*6b80*/  @!P3 IMAD.MOV.U32 R4, RZ, RZ, R208 ;  /* 0x000000ffff04b224 */ /* 0x000fe200078e00d0 */
[----:B------:R-:W-:Y:S02]  /*6b90*/  LEA.HI.X R206, R0, R206, R2, 0x1, P4 ;  /* 0x000000ce00ce7211 */ /* 0x000fe400020f0c02 */
        /* <DEDUP_REMOVED lines=35> */
.L_x_986:
[----:B------:R-:W-:Y:S01]  /*6dd0*/  F2FP.PACK_AB R15, R153, R154 ;  /* 0x0000009a990f723e */ /* 0x000fe200000000ff */
[----:B------:R-:W2:Y:S01]  /*6de0*/  LDL R140, [R1] ;  /* 0x00000000018c7983 */ /* 0x000ea20000100800 */
        /* <DEDUP_REMOVED lines=136> */
.L_x_987:
[----:B------:R-:W-:Y:S01]  /*7670*/  LDSM.16.M88.4 R24, [R176] ;  /* 0x00000000b018783b */ /* 0x000fe20000000200 */
[C---:B------:R-:W-:Y:S01]  /*7680*/  IADD3 R163, R248.reuse, -0x40, RZ ;  /* 0xffffffc0f8a37810 */ /* 0x040fe20007ffe0ff */
[----:B------:R-:W-:Y:S01]  /*7690*/  IMAD.MOV.U32 R166, RZ, RZ, c[0x0][0x22c] ;  /* 0x00008b00ffa67624 */ /* 0x000fe200078e00ff */
[C---:B------:R-:W-:Y:S01]  /*76a0*/  IADD3 R161, R248.reuse, -0x40, RZ ;  /* 0xffffffc0f8a17810 */ /* 0x040fe20007ffe0ff */
[----:B------:R-:W-:Y:S01]  /*76b0*/  IMAD.MOV.U32 R2, RZ, RZ, c[0x0][0x22c] ;  /* 0x00008b00ff027624 */ /* 0x000fe200078e00ff */
[----:B-1----:R-:W1:Y:S01]  /*76c0*/  LDSM.16.MT88.4 R8, [R0+0x9000] ;  /* 0x009000000008783b */ /* 0x002e620000004200 */
[----:B------:R-:W-:Y:S01]  /*76d0*/  IMAD.SHL.U32 R163, R163, 0x4, RZ ;  /* 0x00000004a3a37824 */ /* 0x000fe200078e00ff */
[----:B------:R-:W-:Y:S01]  /*76e0*/  IADD3 R162, R248, -0x40, RZ ;  /* 0xffffffc0f8a27810 */ /* 0x000fe20007ffe0ff */
[----:B------:R-:W-:Y:S01]  /*76f0*/  IMAD R166, R166, c[0x0][0x1c0], RZ ;  /* 0x00007000a6a67a24 */ /* 0x000fe200078e02ff */
[----:B------:R-:W-:Y:S01]  /*7700*/  ULOP3.LUT UR8, UR7, 0x1, URZ, 0xc0, !UPT ;  /* 0x0000000107087892 */ /* 0x000fe2000f8ec03f */
[----:B------:R-:W2:Y:S01]  /*7710*/  LDSM.16.MT88.4 R16, [R0+0xb000] ;  /* 0x00b000000010783b */ /* 0x000ea20000004200 */
[----:B------:R-:W-:Y:S01]  /*7720*/  SHF.R.S32.HI R162, RZ, 0x1f, R162 ;  /* 0x0000001fffa27819 */ /* 0x000fe200000114a2 */
[----:B------:R-:W-:Y:S01]  /*7730*/  IMAD.SHL.U32 R166, R166, 0x20, RZ ;  /* 0x00000020a6a67824 */ /* 0x000fe200078e00ff */
[----:B------:R-:W-:Y:S01]  /*7740*/  UISETP.NE.U32.AND UP0, UPT, UR8, 0x1, UPT ;  /* 0x000000010800788c */ /* 0x000fe2000bf05070 */
[----:B------:R-:W-:Y:S01]  /*7750*/  IMAD R2, R2, c[0x0][0x1c0], RZ ;  /* 0x0000700002027a24 */ /* 0x000fe200078e02ff */
[----:B------:R-:W3:Y:S01]  /*7760*/  LDSM.16.MT88.4 R28, [R0+0xd000] ;  /* 0x00d00000001c783b */ /* 0x000ee20000004200 */
[----:B------:R-:W-:Y:S01]  /*7770*/  SHF.L.U64.HI R161, R161, 0x2, R162 ;  /* 0x00000002a1a17819 */ /* 0x000fe200000102a2 */
[----:B------:R-:W-:Y:S01]  /*7780*/  IMAD.MOV.U32 R162, RZ, RZ, c[0x0][0x22c] ;  /* 0x00008b00ffa27624 */ /* 0x000fe200078e00ff */
[----:B------:R-:W-:Y:S01]  /*7790*/  UISETP.GT.AND UP2, UPT, UR7, UR17, UPT ;  /* 0x000000110700728c */ /* 0x000fe2000bf44270 */
[----:B------:R-:W-:Y:S01]  /*77a0*/  IMAD.U32 R2, R2, -0x40, RZ ;  /* 0xffffffc002027824 */ /* 0x000fe200078e00ff */
[----:B------:R-:W-:Y:S01]  /*77b0*/  LDSM.16.M88.4 R32, [R177] ;  /* 0x00000000b120783b */ /* 0x000fe20000000200 */
[----:B------:R-:W-:Y:S01]  /*77c0*/  IMAD R162, R162, c[0x0][0x1c0], RZ ;  /* 0x00007000a2a27a24 */ /* 0x000fe200078e02ff */
[----:B------:R-:W-:Y:S02]  /*77d0*/  UIADD3 UR7, UR7, -0x1, URZ ;  /* 0xffffffff07077890 */ /* 0x000fe4000fffe03f */
[----:B------:R-:W-:Y:S01]  /*77e0*/  LEA R199, P1, R2, R214, 0x2 ;  /* 0x000000d602c77211 */ /* 0x000fe200078210ff */
[----:B------:R-:W4:Y:S01]  /*77f0*/  LDSM.16.MT88.4 R132, [R0+0x9400] ;  /* 0x009400000084783b */ /* 0x000f220000004200 */
[----:B------:R-:W-:Y:S02]  /*7800*/  IMAD R162, R162, 0x38, RZ ;  /* 0x00000038a2a27824 */ /* 0x000fe400078e02ff */
[----:B------:R-:W-:Y:S01]  /*7810*/  LEA.HI.X.SX32 R198, R2, R215, 0x2, P1 ;  /* 0x000000d702c67211 */ /* 0x000fe200008f16ff */
[----:B------:R-:W-:Y:S01]  /*7820*/  IMAD.MOV.U32 R2, RZ, RZ, c[0x0][0x22c] ;  /* 0x00008b00ff027624 */ /* 0x000fe200078e00ff */
[----:B------:R-:W3:Y:S03]  /*7830*/  LDSM.16.MT88.4 R136, [R0+0xb400] ;  /* 0x00b400000088783b */ /* 0x000ee60000004200 */
[----:B------:R-:W-:Y:S02]  /*7840*/  IMAD R2, R2, c[0x0][0x1c0], RZ ;  /* 0x0000700002027a24 */ /* 0x000fe400078e02ff */
[----:B------:R-:W3:Y:S02]  /*7850*/  LDSM.16.MT88.4 R140, [R0+0xd400] ;  /* 0x00d40000008c783b */ /* 0x000ee40000004200 */
[----:B------:R-:W-:Y:S03]  /*7860*/  IMAD.SHL.U32 R2, R2, 0x10, RZ ;  /* 0x0000001002027824 */ /* 0x000fe600078e00ff */
[----:B------:R-:W-:Y:S01]  /*7870*/  LDSM.16.M88.4 R144, [R179] ;  /* 0x00000000b390783b */ /* 0x000fe20000000200 */
[C---:B-1----:R-:W-:Y:S04]  /*7880*/  HMMA.16816.F32 R4, R24.reuse, R8, RZ ;  /* 0x000000081804723c */ /* 0x042fe800000018ff */
[----:B------:R-:W1:Y:S05]  /*7890*/  LDSM.16.MT88.4 R148, [R0+0x9800] ;  /* 0x009800000094783b */ /* 0x000e6a0000004200 */
[----:B------:R-:W1:Y:S01]  /*78a0*/  LDSM.16.MT88.4 R152, [R0+0xb800] ;  /* 0x00b800000098783b */ /* 0x000e620000004200 */
[C---:B------:R-:W-:Y:S04]  /*78b0*/  HMMA.16816.F32 R8, R24.reuse, R10, RZ ;  /* 0x0000000a1808723c */ /* 0x040fe800000018ff */
[----:B------:R-:W-:Y:S04]  /*78c0*/  LDSM.16.MT88.4 R156, [R0+0xbc00] ;  /* 0x00bc0000009c783b */ /* 0x000fe80000004200 */
[C---:B--2---:R-:W-:Y:S08]  /*78d0*/  HMMA.16816.F32 R12, R24.reuse, R16, RZ ;  /* 0x00000010180c723c */ /* 0x044ff000000018ff */
[C---:B------:R-:W-:Y:S08]  /*78e0*/  HMMA.16816.F32 R16, R24.reuse, R18, RZ ;  /* 0x000000121810723c */ /* 0x040ff000000018ff */
[C---:B---3--:R-:W-:Y:S08]  /*78f0*/  HMMA.16816.F32 R20, R24.reuse, R28, RZ ;  /* 0x0000001c1814723c */ /* 0x048ff000000018ff */
[----:B------:R-:W-:Y:S01]  /*7900*/  HMMA.16816.F32 R24, R24, R30, RZ ;  /* 0x0000001e1818723c */ /* 0x000fe200000018ff */
[----:B------:R-:W2:Y:S07]  /*7910*/  LDSM.16.MT88.4 R28, [R0+0xd800] ;  /* 0x00d80000001c783b */ /* 0x000eae0000004200 */
[C---:B----4-:R-:W-:Y:S08]  /*7920*/  HMMA.16816.F32 R4, R32.reuse, R132, R4 ;  /* 0x000000842004723c */ /* 0x050ff00000001804 */
[C---:B------:R-:W-:Y:S01]  /*7930*/  HMMA.16816.F32 R8, R32.reuse, R134, R8 ;  /* 0x000000862008723c */ /* 0x040fe20000001808 */
[----:B------:R-:W-:Y:S07]  /*7940*/  LDSM.16.M88.4 R132, [R178] ;  /* 0x00000000b284783b */ /* 0x000fee0000000200 */
[C---:B------:R-:W-:Y:S08]  /*7950*/  HMMA.16816.F32 R12, R32.reuse, R136, R12 ;  /* 0x00000088200c723c */ /* 0x040ff0000000180c */
[C---:B------:R-:W-:Y:S01]  /*7960*/  HMMA.16816.F32 R16, R32.reuse, R138, R16 ;  /* 0x0000008a2010723c */ /* 0x040fe20000001810 */
[----:B------:R-:W3:Y:S07]  /*7970*/  LDSM.16.MT88.4 R136, [R0+0x9c00] ;  /* 0x009c00000088783b */ /* 0x000eee0000004200 */
[C---:B------:R-:W-:Y:S08]  /*7980*/  HMMA.16816.F32 R20, R32.reuse, R140, R20 ;  /* 0x0000008c2014723c */ /* 0x040ff00000001814 */
[----:B------:R-:W-:Y:S01]  /*7990*/  HMMA.16816.F32 R24, R32, R142, R24 ;  /* 0x0000008e2018723c */ /* 0x000fe20000001818 */
[----:B------:R-:W4:Y:S05]  /*79a0*/  LDSM.16.MT88.4 R32, [R0+0xdc00] ;  /* 0x00dc00000020783b */ /* 0x000f2a0000004200 */
[----:B------:R-:W-:Y:S02]  /*79b0*/  LDSM.16.M88.4 R140, [R176+0x2000] ;  /* 0x00200000b08c783b */ /* 0x000fe40000000200 */
        /* <DEDUP_REMOVED lines=8> */
[----:B------:R-:W2:Y:S05]  /*7a40*/  LDSM.16.MT88.4 R28, [R0+0xe000] ;  /* 0x00e00000001c783b */ /* 0x000eaa0000004200 */
[----:B------:R-:W-:Y:S02]  /*7a50*/  LDSM.16.MT88.4 R144, [R0+0xa400] ;  /* 0x00a400000090783b */ /* 0x000fe40000004200 */
[C---:B---3--:R-:W-:Y:S08]  /*7a60*/  HMMA.16816.F32 R4, R132.reuse, R136, R4 ;  /* 0x000000888404723c */ /* 0x048ff00000001804 */
[C---:B------:R-:W-:Y:S01]  /*7a70*/  HMMA.16816.F32 R8, R132.reuse, R138, R8 ;  /* 0x0000008a8408723c */ /* 0x040fe20000001808 */
[----:B------:R-:W3:Y:S07]  /*7a80*/  LDSM.16.M88.4 R136, [R177+0x2000] ;  /* 0x00200000b188783b */ /* 0x000eee0000000200 */
[C---:B------:R-:W-:Y:S08]  /*7a90*/  HMMA.16816.F32 R12, R132.reuse, R156, R12 ;  /* 0x0000009c840c723c */ /* 0x040ff0000000180c */
[C---:B------:R-:W-:Y:S01]  /*7aa0*/  HMMA.16816.F32 R16, R132.reuse, R158, R16 ;  /* 0x0000009e8410723c */ /* 0x040fe20000001810 */
[----:B------:R-:W2:Y:S07]  /*7ab0*/  LDSM.16.MT88.4 R156, [R0+0xc400] ;  /* 0x00c40000009c783b */ /* 0x000eae0000004200 */
[C---:B----4-:R-:W-:Y:S08]  /*7ac0*/  HMMA.16816.F32 R20, R132.reuse, R32, R20 ;  /* 0x000000208414723c */ /* 0x050ff00000001814 */
        /* <DEDUP_REMOVED lines=12> */
[----:B------:R-:W-:Y:S02]  /*7b90*/  LDSM.16.M88.4 R140, [R178+0x2000] ;  /* 0x00200000b28c783b */ /* 0x000fe40000000200 */
[C---:B---3--:R-:W-:Y:S08]  /*7ba0*/  HMMA.16816.F32 R4, R136.reuse, R144, R4 ;  /* 0x000000908804723c */ /* 0x048ff00000001804 */
[C---:B------:R-:W-:Y:S01]  /*7bb0*/  HMMA.16816.F32 R8, R136.reuse, R146, R8 ;  /* 0x000000928808723c */ /* 0x040fe20000001808 */
[----:B------:R-:W3:Y:S07]  /*7bc0*/  LDSM.16.MT88.4 R144, [R0+0xac00] ;  /* 0x00ac00000090783b */ /* 0x000eee0000004200 */
[C---:B------:R-:W-:Y:S08]  /*7bd0*/  HMMA.16816.F32 R12, R136.reuse, R156, R12 ;  /* 0x0000009c880c723c */ /* 0x040ff0000000180c */
[C---:B------:R-:W-:Y:S01]  /*7be0*/  HMMA.16816.F32 R16, R136.reuse, R158, R16 ;  /* 0x0000009e8810723c */ /* 0x040fe20000001810 */
[----:B------:R-:W2:Y:S07]  /*7bf0*/  LDSM.16.MT88.4 R156, [R0+0xcc00] ;  /* 0x00cc0000009c783b */ /* 0x000eae0000004200 */
[C---:B----4-:R-:W-:Y:S08]  /*7c00*/  HMMA.16816.F32 R20, R136.reuse, R32, R20 ;  /* 0x000000208814723c */ /* 0x050ff00000001814 */
[----:B------:R-:W-:Y:S01]  /*7c10*/  HMMA.16816.F32 R24, R136, R34, R24 ;  /* 0x000000228818723c */ /* 0x000fe20000001818 */
[----:B------:R-:W4:Y:S07]  /*7c20*/  LDSM.16.MT88.4 R32, [R0+0xec00] ;  /* 0x00ec00000020783b */ /* 0x000f2e0000004200 */
        /* <DEDUP_REMOVED lines=8> */
[----:B------:R-:W-:Y:S01]  /*7cb0*/  @P0 IADD3 R30, P2, R163, UR14, RZ ;  /* 0x0000000ea31e0c10 */ /* 0x000fe2000ff5e0ff */
        /* <DEDUP_REMOVED lines=10> */
[----:B------:R-:W-:Y:S01]  /*7d60*/  IMAD R161, R161, c[0x0][0x1c0], RZ ;  /* 0x00007000a1a17a24 */ /* 0x000fe200078e02ff */
[----:B------:R1:W5:Y:S01]  /*7d70*/  @P0 LDG.E R240, [R30.64+0x20] ;  /* 0x000020041ef00981 */ /* 0x000362000c1e1900 */
[C---:B------:R-:W-:Y:S04]  /*7d80*/  HMMA.16816.F32 R12, R140.reuse, R156, R12 ;  /* 0x0000009c8c0c723c */ /* 0x040fe8000000180c */
[----:B------:R1:W5:Y:S01]  /*7d90*/  @P0 LDG.E R237, [R30.64+0x80] ;  /* 0x000080041eed0981 */ /* 0x000362000c1e1900 */
[----:B------:R-:W-:Y:S03]  /*7da0*/  IMAD R161, R161, 0x18, RZ ;  /* 0x00000018a1a17824 */ /* 0x000fe600078e02ff */
[C---:B------:R-:W-:Y:S01]  /*7db0*/  HMMA.16816.F32 R16, R140.reuse, R158, R16 ;  /* 0x0000009e8c10723c */ /* 0x040fe20000001810 */
[----:B------:R1:W5:Y:S03]  /*7dc0*/  @P0 LDG.E R238, [R30.64+0xa0] ;  /* 0x0000a0041eee0981 */ /* 0x000366000c1e1900 */
[CC--:B------:R-:W-:Y:S02]  /*7dd0*/  LEA R134, P0, R2.reuse, R28.reuse, 0x2 ;  /* 0x0000001c02867211 */ /* 0x0c0fe400078010ff */
[----:B------:R2:W-:Y:S02]  /*7de0*/  RED.E.ADD.F32.FTZ.RN.STRONG.GPU [R28.64], R4 ;  /* 0x000000041c00798e */ /* 0x0005e4000c10e784 */
[C---:B----4-:R-:W-:Y:S04]  /*7df0*/  HMMA.16816.F32 R20, R140.reuse, R32, R20 ;  /* 0x000000208c14723c */ /* 0x050fe80000001814 */
[-C--:B------:R-:W-:Y:S03]  /*7e00*/  LEA.HI.X.SX32 R135, R2, R29.reuse, 0x2, P0 ;  /* 0x0000001d02877211 */ /* 0x080fe600000f16ff */
        /* <DEDUP_REMOVED lines=10> */
[-C--:B------:R-:W-:Y:S02]  /*7eb0*/  LEA.HI.X.SX32 R35, R166, R29.reuse, 0x2, P0 ;  /* 0x0000001da6237211 */ /* 0x080fe400000f16ff */
[----:B------:R-:W-:Y:S01]  /*7ec0*/  IMAD R161, R161, c[0x0][0x1c0], RZ ;  /* 0x00007000a1a17a24 */ /* 0x000fe200078e02ff */
[-C--:B-1----:R-:W-:Y:S01]  /*7ed0*/  LEA R30, P2, R163, R28.reuse, 0x2 ;  /* 0x0000001ca31e7211 */ /* 0x082fe200078410ff */
[----:B------:R1:W-:Y:S02]  /*7ee0*/  RED.E.ADD.F32.FTZ.RN.STRONG.GPU [R132.64], R7 ;  /* 0x000000078400798e */ /* 0x0003e4000c10e784 */
[----:B------:R-:W-:Y:S01]  /*7ef0*/  IMAD R161, R161, 0x30, RZ ;  /* 0x00000030a1a17824 */ /* 0x000fe200078e02ff */
[-C--:B------:R-:W-:Y:S02]  /*7f00*/  LEA.HI.X.SX32 R31, R163, R29.reuse, 0x2, P2 ;  /* 0x0000001da31f7211 */ /* 0x080fe400010f16ff */
[----:B------:R1:W-:Y:S02]  /*7f10*/  RED.E.ADD.F32.FTZ.RN.STRONG.GPU [R34.64], R8 ;  /* 0x000000082200798e */ /* 0x0003e4000c10e784 */
[CC--:B--2---:R-:W-:Y:S03]  /*7f20*/  LEA R4, P1, R161.reuse, R28.reuse, 0x2 ;  /* 0x0000001ca1047211 */ /* 0x0c4fe600078210ff */
[----:B------:R2:W-:Y:S01]  /*7f30*/  RED.E.ADD.F32.FTZ.RN.STRONG.GPU [R30.64], R9 ;  /* 0x000000091e00798e */ /* 0x0005e2000c10e784 */
[-C--:B---3--:R-:W-:Y:S01]  /*7f40*/  LEA.HI.X.SX32 R5, R161, R29.reuse, 0x2, P1 ;  /* 0x0000001da1057211 */ /* 0x088fe200008f16ff */
[----:B------:R-:W-:Y:S04]  /*7f50*/  IMAD.MOV.U32 R161, RZ, RZ, c[0x0][0x22c] ;  /* 0x00008b00ffa17624 */ /* 0x000fe800078e00ff */
[----:B------:R3:W-:Y:S01]  /*7f60*/  RED.E.ADD.F32.FTZ.RN.STRONG.GPU [R4.64], R10 ;  /* 0x0000000a0400798e */ /* 0x0007e2000c10e784 */
[CC--:B----4-:R-:W-:Y:S01]  /*7f70*/  LEA R6, P0, R162.reuse, R28.reuse, 0x2 ;  /* 0x0000001ca2067211 */ /* 0x0d0fe200078010ff */
[----:B------:R-:W-:Y:S03]  /*7f80*/  IMAD R161, R161, c[0x0][0x1c0], RZ ;  /* 0x00007000a1a17a24 */ /* 0x000fe600078e02ff */
[-C--:B-1----:R-:W-:Y:S01]  /*7f90*/  LEA.HI.X.SX32 R7, R162, R29.reuse, 0x2, P0 ;  /* 0x0000001da2077211 */ /* 0x082fe200000f16ff */
[----:B------:R-:W-:Y:S01]  /*7fa0*/  IMAD.SHL.U32 R161, R161, 0x10, RZ ;  /* 0x00000010a1a17824 */ /* 0x000fe200078e00ff */
[----:B------:R-:W-:Y:S03]  /*7fb0*/  IADD3 R132, R2, 0x40, RZ ;  /* 0x0000004002847810 */ /* 0x000fe60007ffe0ff */
[----:B------:R1:W-:Y:S01]  /*7fc0*/  RED.E.ADD.F32.FTZ.RN.STRONG.GPU [R6.64], R11 ;  /* 0x0000000b0600798e */ /* 0x0003e2000c10e784 */
[C---:B------:R-:W-:Y:S02]  /*7fd0*/  IADD3 R137, R161.reuse, 0x20, RZ ;  /* 0x00000020a1897810 */ /* 0x040fe40007ffe0ff */
[C---:B------:R-:W-:Y:S02]  /*7fe0*/  IADD3 R136, R161.reuse, 0x20, RZ ;  /* 0x00000020a1887810 */ /* 0x040fe40007ffe0ff */
[----:B------:R4:W-:Y:S01]  /*7ff0*/  RED.E.ADD.F32.FTZ.RN.STRONG.GPU [R28.64+0x80], R12 ;  /* 0x0000800c1c00798e */ /* 0x0009e2000c10e784 */
[----:B------:R-:W-:Y:S02]  /*8000*/  IADD3 R0, R161, 0x20, RZ ;  /* 0x00000020a1007810 */ /* 0x000fe40007ffe0ff */
[----:B------:R-:W-:Y:S01]  /*8010*/  IMAD.IADD R136, R241, 0x1, R136 ;  /* 0x00000001f1887824 */ /* 0x000fe200078e0288 */
[-C--:B------:R-:W-:Y:S01]  /*8020*/  LEA R8, P2, R245, R28.reuse, 0x2 ;  /* 0x0000001cf5087211 */ /* 0x080fe200078410ff */
[----:B------:R4:W-:Y:S01]  /*8030*/  RED.E.ADD.F32.FTZ.RN.STRONG.GPU [R32.64+0x80], R13 ;  /* 0x0000800d2000798e */ /* 0x0009e2000c10e784 */
[C---:B------:R-:W-:Y:S02]  /*8040*/  IMAD.IADD R0, R241.reuse, 0x1, R0 ;  /* 0x00000001f1007824 */ /* 0x040fe400078e0200 */
[CC--:B--2---:R-:W-:Y:S02]  /*8050*/  LEA R30, P1, R136.reuse, R28.reuse, 0x2 ;  /* 0x0000001c881e7211 */ /* 0x0c4fe400078210ff */
[----:B------:R-:W-:Y:S01]  /*8060*/  IMAD.IADD R0, R241, 0x1, R0 ;  /* 0x00000001f1007824 */ /* 0x000fe200078e0200 */
[-C--:B------:R-:W-:Y:S02]  /*8070*/  LEA.HI.X.SX32 R9, R245, R29.reuse, 0x2, P2 ;  /* 0x0000001df5097211 */ /* 0x080fe400010f16ff */
[CC--:B---3--:R-:W-:Y:S02]  /*8080*/  LEA R4, P0, R137.reuse, R28.reuse, 0x2 ;  /* 0x0000001c89047211 */ /* 0x0c8fe400078010ff */
[-C--:B------:R-:W-:Y:S02]  /*8090*/  LEA.HI.X.SX32 R31, R136, R29.reuse, 0x2, P1 ;  /* 0x0000001d881f7211 */ /* 0x080fe400008f16ff */
[-C--:B------:R-:W-:Y:S02]  /*80a0*/  LEA.HI.X.SX32 R5, R137, R29.reuse, 0x2, P0 ;  /* 0x0000001d89057211 */ /* 0x080fe400000f16ff */
[-C--:B------:R-:W-:Y:S01]  /*80b0*/  LEA R10, P0, R0, R28.reuse, 0x2 ;  /* 0x0000001c000a7211 */ /* 0x080fe200078010ff */
[----:B------:R-:W-:Y:S01]  /*80c0*/  LDSM.16.MT88.4 R136, [R3+0x18800] ;  /* 0x018800000388783b */ /* 0x000fe20000004200 */
[-C--:B-1----:R-:W-:Y:S02]  /*80d0*/  LEA R6, P1, R244, R28.reuse, 0x2 ;  /* 0x0000001cf4067211 */ /* 0x082fe400078210ff */
[-C--:B------:R-:W-:Y:S02]  /*80e0*/  LEA.HI.X.SX32 R11, R0, R29.reuse, 0x2, P0 ;  /* 0x0000001d000b7211 */ /* 0x080fe400000f16ff */
[----:B------:R1:W-:Y:S01]  /*80f0*/  RED.E.ADD.F32.FTZ.RN.STRONG.GPU [R4.64], R14 ;  /* 0x0000000e0400798e */ /* 0x0003e2000c10e784 */
[-C--:B------:R-:W-:Y:S02]  /*8100*/  LEA.HI.X.SX32 R7, R244, R29.reuse, 0x2, P1 ;  /* 0x0000001df4077211 */ /* 0x080fe400008f16ff */
[C---:B------:R-:W-:Y:S02]  /*8110*/  IADD3 R0, R2.reuse, 0x40, RZ ;  /* 0x0000004002007810 */ /* 0x040fe40007ffe0ff */
[----:B------:R2:W-:Y:S01]  /*8120*/  RED.E.ADD.F32.FTZ.RN.STRONG.GPU [R30.64], R15 ;  /* 0x0000000f1e00798e */ /* 0x0005e2000c10e784 */
[----:B------:R-:W-:Y:S02]  /*8130*/  IADD3 R2, R2, 0x40, RZ ;  /* 0x0000004002027810 */ /* 0x000fe40007ffe0ff */
[C---:B------:R-:W-:Y:S02]  /*8140*/  IMAD.IADD R0, R241.reuse, 0x1, R0 ;  /* 0x00000001f1007824 */ /* 0x040fe400078e0200 */
[----:B------:R3:W-:Y:S01]  /*8150*/  RED.E.ADD.F32.FTZ.RN.STRONG.GPU [R10.64], R16 ;  /* 0x000000100a00798e */ /* 0x0007e2000c10e784 */
[C---:B------:R-:W-:Y:S02]  /*8160*/  IMAD.IADD R2, R241.reuse, 0x1, R2 ;  /* 0x00000001f1027824 */ /* 0x040fe400078e0202 */
[----:B------:R-:W-:Y:S02]  /*8170*/  IMAD.IADD R0, R241, 0x1, R0 ;  /* 0x00000001f1007824 */ /* 0x000fe400078e0200 */
[----:B------:R3:W-:Y:S01]  /*8180*/  RED.E.ADD.F32.FTZ.RN.STRONG.GPU [R8.64], R17 ;  /* 0x000000110800798e */ /* 0x0007e2000c10e784 */
[CC--:B----4-:R-:W-:Y:S04]  /*8190*/  LEA R12, P4, R2.reuse, R28.reuse, 0x2 ;  /* 0x0000001c020c7211 */ /* 0x0d0fe800078810ff */
[----:B------:R4:W-:Y:S01]  /*81a0*/  RED.E.ADD.F32.FTZ.RN.STRONG.GPU [R6.64], R18 ;  /* 0x000000120600798e */ /* 0x0009e2000c10e784 */
[-C--:B------:R-:W-:Y:S02]  /*81b0*/  LEA.HI.X.SX32 R13, R2, R29.reuse, 0x2, P4 ;  /* 0x0000001d020d7211 */ /* 0x080fe400020f16ff */
[CC--:B-1----:R-:W-:Y:S02]  /*81c0*/  LEA R4, P0, R247.reuse, R28.reuse, 0x2 ;  /* 0x0000001cf7047211 */ /* 0x0c2fe400078010ff */
[CC--:B------:R-:W-:Y:S02]  /*81d0*/  LEA R14, P5, R132.reuse, R28.reuse, 0x2 ;  /* 0x0000001c840e7211 */ /* 0x0c0fe400078a10ff */
[-C--:B------:R-:W-:Y:S02]  /*81e0*/  LEA.HI.X.SX32 R5, R247, R29.reuse, 0x2, P0 ;  /* 0x0000001df7057211 */ /* 0x080fe400000f16ff */
[-C--:B--2---:R-:W-:Y:S02]  /*81f0*/  LEA.HI.X.SX32 R15, R132, R29.reuse, 0x2, P5 ;  /* 0x0000001d840f7211 */ /* 0x084fe400028f16ff */
[----:B------:R-:W-:Y:S01]  /*8200*/  LDSM.16.MT88.4 R132, [R3+0x17800] ;  /* 0x017800000384783b */ /* 0x000fe20000004200 */
[CC--:B---3--:R-:W-:Y:S04]  /*8210*/  LEA R10, P3, R0.reuse, R28.reuse, 0x2 ;  /* 0x0000001c000a7211 */ /* 0x0c8fe800078610ff */
[----:B------:R1:W-:Y:S01]  /*8220*/  RED.E.ADD.F32.FTZ.RN.STRONG.GPU [R4.64], R19 ;  /* 0x000000130400798e */ /* 0x0003e2000c10e784 */
[-C--:B------:R-:W-:Y:S02]  /*8230*/  LEA.HI.X.SX32 R11, R0, R29.reuse, 0x2, P3 ;  /* 0x0000001d000b7211 */ /* 0x080fe400018f16ff */
[CC--:B------:R-:W-:Y:S02]  /*8240*/  LEA R8, P2, R243.reuse, R28.reuse, 0x2 ;  /* 0x0000001cf3087211 */ /* 0x0c0fe400078410ff */
[----:B------:R-:W-:Y:S01]  /*8250*/  RED.E.ADD.F32.FTZ.RN.STRONG.GPU [R28.64+0x100], R20 ;  /* 0x000100141c00798e */ /* 0x000fe2000c10e784 */
[----:B------:R-:W-:Y:S02]  /*8260*/  IADD3 R0, R172, -0x3000, RZ ;  /* 0xffffd000ac007810 */ /* 0x000fe40007ffe0ff */
[-C--:B------:R-:W-:Y:S02]  /*8270*/  LEA.HI.X.SX32 R9, R243, R29.reuse, 0x2, P2 ;  /* 0x0000001df3097211 */ /* 0x080fe400010f16ff */
[----:B------:R-:W-:Y:S01]  /*8280*/  RED.E.ADD.F32.FTZ.RN.STRONG.GPU [R32.64+0x100], R21 ;  /* 0x000100152000798e */ /* 0x000fe2000c10e784 */
[CC--:B----4-:R-:W-:Y:S04]  /*8290*/  LEA R6, P1, R242.reuse, R28.reuse, 0x2 ;  /* 0x0000001cf2067211 */ /* 0x0d0fe800078210ff */
[----:B------:R-:W-:Y:S01]  /*82a0*/  RED.E.ADD.F32.FTZ.RN.STRONG.GPU [R14.64], R22 ;  /* 0x000000160e00798e */ /* 0x000fe2000c10e784 */
[-C--:B------:R-:W-:Y:S02]  /*82b0*/  LEA.HI.X.SX32 R7, R242, R29.reuse, 0x2, P1 ;  /* 0x0000001df2077211 */ /* 0x080fe400008f16ff */
[----:B------:R-:W-:Y:S01]  /*82c0*/  PLOP3.LUT P1, PT, PT, PT, UP0, 0x80, 0x0 ;  /* 0x000000000000781c */ /* 0x000fe20003f2f008 */
[----:B------:R-:W-:Y:S01]  /*82d0*/  @UP3 UIADD3 UR16, UP0, UR16, -0x100, URZ ;  /* 0xffffff0010103890 */ /* 0x000fe2000ff1e03f */
[----:B------:R-:W-:Y:S03]  /*82e0*/  RED.E.ADD.F32.FTZ.RN.STRONG.GPU [R12.64], R23 ;  /* 0x000000170c00798e */ /* 0x000fe6000c10e784 */
[----:B------:R-:W-:Y:S02]  /*82f0*/  @UP3 UIADD3.X UR15, UR15, -0x1, URZ, UP0, !UPT ;  /* 0xffffffff0f0f3890 */ /* 0x000fe400087fe43f */
[----:B------:R-:W-:Y:S01]  /*8300*/  RED.E.ADD.F32.FTZ.RN.STRONG.GPU [R10.64], R24 ;  /* 0x000000180a00798e */ /* 0x000fe2000c10e784 */
[C---:B-1----:R-:W-:Y:S04]  /*8310*/  LEA R4, P0, R246.reuse, R28, 0x2 ;  /* 0x0000001cf6047211 */ /* 0x042fe800078010ff */
[----:B------:R-:W-:Y:S01]  /*8320*/  RED.E.ADD.F32.FTZ.RN.STRONG.GPU [R8.64], R25 ;  /* 0x000000190800798e */ /* 0x000fe2000c10e784 */
[----:B------:R-:W-:Y:S02]  /*8330*/  LEA.HI.X.SX32 R5, R246, R29, 0x2, P0 ;  /* 0x0000001df6057211 */ /* 0x000fe400000f16ff */
[----:B------:R-:W-:Y:S02]  /*8340*/  PLOP3.LUT P0, PT, PT, PT, UP2, 0x80, 0x0 ;  /* 0x000000000000781c */ /* 0x000fe40003f0f028 */
[----:B------:R-:W-:Y:S01]  /*8350*/  RED.E.ADD.F32.FTZ.RN.STRONG.GPU [R6.64], R26 ;  /* 0x0000001a0600798e */ /* 0x000fe2000c10e784 */
[----:B------:R-:W-:Y:S04]  /*8360*/  @P1 IADD3 R0, R172, 0x3000, RZ ;  /* 0x00003000ac001810 */ /* 0x000fe80007ffe0ff */
[----:B------:R-:W-:Y:S05]  /*8370*/  LDSM.16.MT88.4 R8, [R172] ;  /* 0x00000000ac08783b */ /* 0x000fea0000004200 */
[----:B------:R-:W-:Y:S05]  /*8380*/  RED.E.ADD.F32.FTZ.RN.STRONG.GPU [R4.64], R27 ;  /* 0x0000001b0400798e */ /* 0x000fea000c10e784 */
[----:B------:R-:W1:Y:S05]  /*8390*/  LDSM.16.MT88.4 R4, [R3+0x15000] ;  /* 0x015000000304783b */ /* 0x000e6a0000004200 */
[----:B------:R-:W2:Y:S05]  /*83a0*/  LDSM.16.MT88.4 R12, [R3+0x17000] ;  /* 0x01700000030c783b */ /* 0x000eaa0000004200 */
[----:B------:R-:W3:Y:S05]  /*83b0*/  LDSM.16.MT88.4 R16, [R172+0x1000] ;  /* 0x00100000ac10783b */ /* 0x000eea0000004200 */
[----:B------:R-:W4:Y:S05]  /*83c0*/  LDSM.16.MT88.4 R28, [R172+0x2000] ;  /* 0x00200000ac1c783b */ /* 0x000f2a0000004200 */
[----:B------:R-:W-:Y:S05]  /*83d0*/  LDSM.16.MT88.4 R32, [R3+0x15800] ;  /* 0x015800000320783b */ /* 0x000fea0000004200 */
        /* <DEDUP_REMOVED lines=227> */
.L_x_989:
        /* <DEDUP_REMOVED lines=19> */
.L_x_990:
        /* <DEDUP_REMOVED lines=11> */
[----:B------:R-:W-:Y:S01]  /*93f0*/  IMAD.WIDE.U32 R4, R21, c[0x0][0x3a0], R6 ;  /* 0x0000e80015047a25 */ /* 0x000fe200078e0006 */
[----:B------:R-:W-:-:S02]  /*9400*/  USHF.R.S32.HI UR13, URZ, 0x1f, UR40 ;  /* 0x0000001f3f0d7899 */ /* 0x000fc40008011428 */
        /* <DEDUP_REMOVED lines=42> */
.L_x_992:
[----:B------:R-:W-:Y:S05]  /*96b0*/  BSYNC B0 ;  /* 0x0000000000007941 */ /* 0x000fea0003800000 */
.L_x_991:
        /* <DEDUP_REMOVED lines=20> */
.L_x_994:
[----:B------:R-:W-:Y:S05]  /*9800*/  BSYNC B0 ;  /* 0x0000000000007941 */ /* 0x000fea0003800000 */
.L_x_993:
        /* <DEDUP_REMOVED lines=30> */
.L_x_996:
[----:B------:R-:W-:Y:S05]  /*99f0*/  BSYNC B0 ;  /* 0x0000000000007941 */ /* 0x000fea0003800000 */
.L_x_995:
        /* <DEDUP_REMOVED lines=16> */
.L_x_970:
[----:B------:R-:W-:Y:S05]  /*9b00*/  BSYNC B1 ;  /* 0x0000000000017941 */ /* 0x000fea0003800000 */
.L_x_956:
        /* <DEDUP_REMOVED lines=11> */
.L_x_997:
[----:B------:R-:W-:Y:S05]  /*9bc0*/  EXIT ;  /* 0x000000000000794d */ /* 0x000fea0003800000 */
.L_x_999:
        /* <DEDUP_REMOVED lines=11> */
.L_x_1304:


//--------------------- .text._ZN5flash44flash_bwd_dq_dk_dv_loop_seqk_parallel_kernelI23Flash_bwd_kernel_traitsILi96ELi64ELi128ELi8ELi2ELi4ELi4ELb0ELb0EN7cutlass6half_tE19Flash_kernel_traitsILi96ELi64ELi128ELi8ES3_EELb1ELb0ELb0ELb0ELb1ELb1ELb0EEEvNS_16Flash_bwd_paramsE --------------------------
	.section	.text._ZN5flash44flash_bwd_dq_dk_dv_loop_seqk_parallel_kernelI23Flash_bwd_kernel_traitsILi96ELi64ELi128ELi8ELi2ELi4ELi4ELb0ELb0EN7cutlass6half_tE19Flash_kernel_traitsILi96ELi64ELi128ELi8ES3_EELb1ELb0ELb0ELb0ELb1ELb1ELb0EEEvNS_16Flash_bwd_paramsE,"ax",@progbits
	.sectioninfo	@"SHI_REGISTERS=255"
	.align	128
        .global         _ZN5flash44flash_bwd_dq_dk_dv_loop_seqk_parallel_kernelI23Flash_bwd_kernel_traitsILi96ELi64ELi128ELi8ELi2ELi4ELi4ELb0ELb0EN7cutlass6half_tE19Flash_kernel_traitsILi96ELi64ELi128ELi8ES3_EELb1ELb0ELb0ELb0ELb1ELb1ELb0EEEvNS_16Flash_bwd_paramsE
        .type           _ZN5flash44flash_bwd_dq_dk_dv_loop_seqk_parallel_kernelI23Flash_bwd_kernel_traitsILi96ELi64ELi128ELi8ELi2ELi4ELi4ELb0ELb0EN7cutlass6half_tE19Flash_kernel_traitsILi96ELi64ELi128ELi8ES3_EELb1ELb0ELb0ELb0ELb1ELb1ELb0EEEvNS_16Flash_bwd_paramsE,@function
        .size           _ZN5flash44flash_bwd_dq_dk_dv_loop_seqk_parallel_kernelI23Flash_bwd_kernel_traitsILi96ELi64ELi128ELi8ELi2ELi4ELi4ELb0ELb0EN7cutlass6half_tE19Flash_kernel_traitsILi96ELi64ELi128ELi8ES3_EELb1ELb0ELb0ELb0ELb1ELb1ELb0EEEvNS_16Flash_bwd_paramsE,(.L_x_1305 - _ZN5flash44flash_bwd_dq_dk_dv_loop_seqk_parallel_kernelI23Flash_bwd_kernel_traitsILi96ELi64ELi128ELi8ELi2ELi4ELi4ELb0ELb0EN7cutlass6half_tE19Flash_kernel_traitsILi96ELi64ELi128ELi8ES3_EELb1ELb0ELb0ELb0ELb1ELb1ELb0EEEvNS_16Flash_bwd_paramsE)
        .other          _ZN5flash44flash_bwd_dq_dk_dv_loop_seqk_parallel_kernelI23Flash_bwd_kernel_traitsILi96ELi64ELi128ELi8ELi2ELi4ELi4ELb0ELb0EN7cutlass6half_tE19Flash_kernel_traitsILi96ELi64ELi128ELi8ES3_EELb1ELb0ELb0ELb0ELb1ELb1ELb0EEEvNS_16Flash_bwd_paramsE,@"STO_CUDA_ENTRY STV_DEFAULT"
_ZN5flash44flash_bwd_dq_dk_dv_loop_seqk_parallel_kernelI23Flash_bwd_kernel_traitsILi96ELi64ELi128ELi8ELi2ELi4ELi4ELb0ELb0EN7cutlass6half_tE19Flash_kernel_traitsILi96ELi64ELi128ELi8ES3_EELb1ELb0ELb0ELb0ELb1ELb1ELb0EEEvNS_16Flash_bwd_paramsE:
.text._ZN5flash44flash_bwd_dq_dk_dv_loop_seqk_parallel_kernelI23Flash_bwd_kernel_traitsILi96ELi64ELi128ELi8ELi2ELi4ELi4ELb0ELb0EN7cutlass6half_tE19Flash_kernel_traitsILi96ELi64ELi128ELi8ES3_EELb1ELb0ELb0ELb0ELb1ELb1ELb0EEEvNS_16Flash_bwd_paramsE:
        /* <DEDUP_REMOVED lines=12> */
[----:B------:R-:W-:Y:S01]  /*00c0*/  UMOV UR7, 0x80 ;  /* 0x0000008000077882 */ /* 0x000fe20000000000 */
[----:B------:R-:W-:Y:S01]  /*00d0*/  IMAD.MOV.U32 R194, RZ, RZ, -0x10 ;  /* 0xfffffff0ffc27424 */ /* 0x000fe200078e00ff */
[----:B------:R-:W-:Y:S01]  /*00e0*/  ULDC UR8, c[0x0][0x210] ;  /* 0x0000840000087ab9 */ /* 0x000fe20000000800 */
[----:B------:R-:W-:Y:S01]  /*00f0*/  IMAD.MOV.U32 R183, RZ, RZ, 0x40 ;  /* 0x00000040ffb77424 */ /* 0x000fe200078e00ff */
[----:B------:R-:W-:Y:S02]  /*0100*/  ULDC UR12, c[0x0][0x234] ;  /* 0x00008d00000c7ab9 */ /* 0x000fe40000000800 */
[----:B------:R-:W-:Y:S02]  /*0110*/  ULDC UR11, c[0x0][0x224] ;  /* 0x00008900000b7ab9 */ /* 0x000fe40000000800 */
[----:B------:R-:W-:-:S02]  /*0120*/  ULDC UR4, c[0x0][0x22c] ;  /* 0x00008b0000047ab9 */ /* 0x000fc40000000800 */
[----:B------:R-:W-:Y:S02]  /*0130*/  UIMAD UR12, UR7, UR8, UR12 ;  /* 0x00000008070c72a4 */ /* 0x000fe4000f8e020c */
[----:B------:R-:W-:Y:S02]  /*0140*/  UIADD3 UR11, UR7, UR11, URZ ;  /* 0x0000000b070b7290 */ /* 0x000fe4000fffe03f */
[----:B------:R-:W-:Y:S02]  /*0150*/  USHF.R.S32.HI UR7, URZ, 0x1f, UR4 ;  /* 0x0000001f3f077899 */ /* 0x000fe40008011404 */
[----:B------:R-:W-:Y:S02]  /*0160*/  ULDC UR5, c[0x0][0x1c0] ;  /* 0x0000700000057ab9 */ /* 0x000fe40000000800 */
[----:B------:R-:W-:Y:S02]  /*0170*/  ULDC UR6, c[0x0][0x1c0] ;  /* 0x0000700000067ab9 */ /* 0x000fe40000000800 */
[----:B------:R-:W-:Y:S01]  /*0180*/  UIMAD UR10, UR4, UR5, URZ ;  /* 0x00000005040a72a4 */ /* 0x000fe2000f8e023f */
[----:B-1----:R-:W-:Y:S01]  /*0190*/  SHF.R.S32.HI R4, RZ, 0x1f, R10 ;  /* 0x0000001fff047819 */ /* 0x002fe2000001140a */
[----:B------:R-:W-:-:S02]  /*01a0*/  UIMAD.WIDE.U32 UR14, UR4, UR5, URZ ;  /* 0x00000005040e72a5 */ /* 0x000fc4000f8e003f */
[----:B------:R-:W-:Y:S01]  /*01b0*/  USHF.R.S32.HI UR6, URZ, 0x1f, UR6 ;  /* 0x0000001f3f067899 */ /* 0x000fe20008011406 */
[CC--:B------:R-:W-:Y:S01]  /*01c0*/  LEA.HI R2, R4.reuse, R10.reuse, RZ, 0x4 ;  /* 0x0000000a04027211 */ /* 0x0c0fe200078f20ff */
[----:B------:R-:W-:Y:S01]  /*01d0*/  UIMAD UR5, UR7, UR5, URZ ;  /* 0x00000005070572a4 */ /* 0x000fe2000f8e023f */
[CC--:B------:R-:W-:Y:S01]  /*01e0*/  LEA.HI R11, R4.reuse, R10.reuse, RZ, 0x3 ;  /* 0x0000000a040b7211 */ /* 0x0c0fe200078f18ff */
[----:B------:R-:W-:Y:S01]  /*01f0*/  USHF.L.U32 UR9, UR10, 0x6, URZ ;  /* 0x000000060a097899 */ /* 0x000fe2000800063f */
[----:B------:R-:W-:Y:S01]  /*0200*/  SHF.R.S32.HI R3, RZ, 0x4, R2 ;  /* 0x00000004ff037819 */ /* 0x000fe20000011402 */
[----:B------:R-:W-:Y:S01]  /*0210*/  UIMAD UR5, UR6, UR4, UR5 ;  /* 0x00000004060572a4 */ /* 0x000fe2000f8e0205 */
[-C--:B------:R-:W-:Y:S01]  /*0220*/  LEA.HI R13, R4, R10.reuse, RZ, 0x5 ;  /* 0x0000000a040d7211 */ /* 0x080fe200078f28ff */
[----:B------:R-:W-:Y:S01]  /*0230*/  ULDC.64 UR16, c[0x0][0x118] ;  /* 0x0000460000107ab9 */ /* 0x000fe20000000a00 */
[----:B------:R-:W-:Y:S01]  /*0240*/  LEA.HI R0, R2, R3, RZ, 0x1 ;  /* 0x0000000302007211 */ /* 0x000fe200078f08ff */
[----:B------:R-:W-:Y:S01]  /*0250*/  USHF.R.S32.HI UR8, URZ, 0x1f, UR9 ;  /* 0x0000001f3f087899 */ /* 0x000fe20008011409 */
[-C--:B------:R-:W-:Y:S01]  /*0260*/  LEA.HI R5, R4, R10.reuse, RZ, 0x2 ;  /* 0x0000000a04057211 */ /* 0x080fe200078f10ff */
[----:B------:R-:W-:Y:S01]  /*0270*/  UIADD3 UR7, UR15, UR5, URZ ;  /* 0x000000050f077290 */ /* 0x000fe2000fffe03f */
[----:B------:R-:W-:Y:S01]  /*0280*/  LOP3.LUT R0, R0, 0xfffffffe, RZ, 0xc0, !PT ;  /* 0xfffffffe00007812 */ /* 0x000fe200078ec0ff */
[----:B------:R-:W-:Y:S01]  /*0290*/  ULDC.U8 UR6, c[0x0][0x3d0] ;  /* 0x0000f40000067ab9 */ /* 0x000fe20000000000 */
[----:B------:R-:W-:-:S02]  /*02a0*/  LEA.HI R20, R4, R10, RZ, 0x7 ;  /* 0x0000000a04147211 */ /* 0x000fc400078f38ff */
[----:B------:R-:W-:Y:S01]  /*02b0*/  LOP3.LUT R8, R2, 0xfffffff0, RZ, 0xc0, !PT ;  /* 0xfffffff002087812 */ /* 0x000fe200078ec0ff */
[----:B------:R-:W-:Y:S01]  /*02c0*/  IMAD.IADD R14, R3, 0x1, -R0 ;  /* 0x00000001030e7824 */ /* 0x000fe200078e0a00 */
[----:B------:R-:W-:Y:S02]  /*02d0*/  LEA.HI R3, R4, R10, RZ, 0x6 ;  /* 0x0000000a04037211 */ /* 0x000fe400078f30ff */
[----:B------:R-:W-:Y:S02]  /*02e0*/  LOP3.LUT R4, R11, 0xfffffff8, RZ, 0xc0, !PT ;  /* 0xfffffff80b047812 */ /* 0x000fe400078ec0ff */
[----:B------:R-:W-:Y:S02]  /*02f0*/  SHF.R.S32.HI R0, RZ, 0x3, R11 ;  /* 0x00000003ff007819 */ /* 0x000fe4000001140b */
[----:B------:R-:W-:Y:S01]  /*0300*/  LOP3.LUT R2, R5, 0xfffffffc, RZ, 0xc0, !PT ;  /* 0xfffffffc05027812 */ /* 0x000fe200078ec0ff */
[----:B------:R-:W-:Y:S01]  /*0310*/  IMAD.IADD R7, R10, 0x1, -R4 ;  /* 0x000000010a077824 */ /* 0x000fe200078e0a04 */
[----:B------:R-:W-:Y:S01]  /*0320*/  SHF.R.S32.HI R23, RZ, 0x6, R3 ;  /* 0x00000006ff177819 */ /* 0x000fe20000011403 */
[----:B------:R-:W-:Y:S01]  /*0330*/  IMAD.SHL.U32 R0, R0, 0x40, RZ ;  /* 0x0000004000007824 */ /* 0x000fe200078e00ff */
[----:B------:R-:W-:Y:S01]  /*0340*/  SHF.R.S32.HI R244, RZ, 0x2, R5 ;  /* 0x00000002fff47819 */ /* 0x000fe20000011405 */
[----:B------:R-:W-:Y:S01]  /*0350*/  IMAD.IADD R15, R10, 0x1, -R2 ;  /* 0x000000010a0f7824 */ /* 0x000fe200078e0a02 */
[----:B------:R-:W-:-:S02]  /*0360*/  LEA.HI R9, R7, R7, RZ, 0x1 ;  /* 0x0000000707097211 */ /* 0x000fc400078f08ff */
[----:B------:R-:W-:Y:S01]  /*0370*/  LOP3.LUT R0, R0, 0xc0, RZ, 0xc0, !PT ;  /* 0x000000c000007812 */ /* 0x000fe200078ec0ff */
[----:B------:R-:W-:Y:S01]  /*0380*/  IMAD.SHL.U32 R246, R15, 0x8, RZ ;  /* 0x000000080ff67824 */ /* 0x000fe200078e00ff */
[----:B------:R-:W-:Y:S02]  /*0390*/  LOP3.LUT R2, R9, 0x7fffffe, RZ, 0xc0, !PT ;  /* 0x07fffffe09027812 */ /* 0x000fe400078ec0ff */
[----:B------:R-:W-:Y:S02]  /*03a0*/  SHF.R.U32.HI R6, RZ, 0x3, R0 ;  /* 0x00000003ff067819 */ /* 0x000fe40000011600 */
[----:B------:R-:W-:Y:S01]  /*03b0*/  LOP3.LUT R4, R0, 0x18, R246, 0xf8, !PT ;  /* 0x0000001800047812 */ /* 0x000fe200078ef8f6 */
[----:B------:R-:W-:Y:S01]  /*03c0*/  IMAD.IADD R3, R7, 0x1, -R2 ;  /* 0x0000000107037824 */ /* 0x000fe200078e0a02 */
[----:B------:R-:W-:Y:S01]  /*03d0*/  LOP3.LUT R12, R13, 0xffffffe0, RZ, 0xc0, !PT ;  /* 0xffffffe00d0c7812 */ /* 0x000fe200078ec0ff */
[----:B------:R-:W-:Y:S01]  /*03e0*/  IMAD R2, R23, 0x4, R14 ;  /* 0x0000000417027824 */ /* 0x000fe200078e020e */
[----:B------:R-:W-:Y:S01]  /*03f0*/  SHF.R.S32.HI R22, RZ, 0x5, R13 ;  /* 0x00000005ff167819 */ /* 0x000fe2000001140d */
[----:B------:R-:W-:Y:S01]  /*0400*/  IMAD.IADD R0, R10, 0x1, -R8 ;  /* 0x000000010a007824 */ /* 0x000fe200078e0a08 */
[----:B------:R-:W-:Y:S01]  /*0410*/  LOP3.LUT R8, R4, R6, RZ, 0x3c, !PT ;  /* 0x0000000604087212 */ /* 0x000fe200078e3cff */
[----:B------:R-:W-:Y:S01]  /*0420*/  IMAD R19, R2, 0x8, R3 ;  /* 0x0000000802137824 */ /* 0x000fe200078e0203 */
[----:B------:R-:W-:Y:S01]  /*0430*/  LEA.HI R2, R5, R244, RZ, 0x1 ;  /* 0x000000f405027211 */ /* 0x000fe200078f08ff */
[----:B------:R-:W-:Y:S01]  /*0440*/  IMAD.IADD R21, R10, 0x1, -R12 ;  /* 0x000000010a157824 */ /* 0x000fe200078e0a0c */
[----:B------:R-:W-:-:S02]  /*0450*/  SHF.R.S32.HI R3, RZ, 0x1f, R0 ;  /* 0x0000001fff037819 */ /* 0x000fc40000011400 */
[----:B------:R-:W-:Y:S02]  /*0460*/  LOP3.LUT R2, R2, 0x7fffffe, RZ, 0xc0, !PT ;  /* 0x07fffffe02027812 */ /* 0x000fe400078ec0ff */
[----:B------:R-:W-:Y:S01]  /*0470*/  SHF.R.S32.HI R6, RZ, 0x1f, R5 ;  /* 0x0000001fff067819 */ /* 0x000fe20000011405 */
[----:B------:R-:W-:Y:S01]  /*0480*/  STL [R1], R21 ;  /* 0x0000001501007387 */ /* 0x000fe20000100800 */
[-C--:B------:R-:W-:Y:S02]  /*0490*/  LEA.HI R5, R0, R0.reuse, RZ, 0x1 ;  /* 0x0000000000057211 */ /* 0x080fe400078f08ff */
[----:B------:R-:W-:Y:S01]  /*04a0*/  LEA.HI R12, R3, R0, RZ, 0x3 ;  /* 0x00000000030c7211 */ /* 0x000fe200078f18ff */
[----:B------:R-:W-:Y:S01]  /*04b0*/  IMAD.IADD R3, R244, 0x1, -R2 ;  /* 0x00000001f4037824 */ /* 0x000fe200078e0a02 */
[----:B------:R-:W-:Y:S02]  /*04c0*/  LOP3.LUT R4, R5, 0x7fffffe, RZ, 0xc0, !PT ;  /* 0x07fffffe05047812 */ /* 0x000fe400078ec0ff */
[----:B------:R-:W-:Y:S01]  /*04d0*/  LOP3.LUT R2, R12, 0xfffffff8, RZ, 0xc0, !PT ;  /* 0xfffffff80c027812 */ /* 0x000fe200078ec0ff */
[----:B------:R-:W-:Y:S01]  /*04e0*/  IMAD R3, R22, 0x8, R3 ;  /* 0x0000000816037824 */ /* 0x000fe200078e0203 */
[----:B------:R-:W-:Y:S01]  /*04f0*/  SHF.R.S32.HI R10, RZ, 0x1f, R13 ;  /* 0x0000001fff0a7819 */ /* 0x000fe2000001140d */
[C---:B------:R-:W-:Y:S01]  /*0500*/  IMAD.IADD R18, R0.reuse, 0x1, -R4 ;  /* 0x0000000100127824 */ /* 0x040fe200078e0a04 */
[----:B------:R-:W-:Y:S01]  /*0510*/  SHF.R.S32.HI R214, RZ, 0x1f, R21 ;  /* 0x0000001fffd67819 */ /* 0x000fe20000011415 */
[----:B------:R-:W-:Y:S01]  /*0520*/  IMAD.IADD R17, R0, 0x1, -R2 ;  /* 0x0000000100117824 */ /* 0x000fe200078e0a02 */
[----:B------:R-:W-:Y:S01]  /*0530*/  LEA.HI R0, R10, R22, RZ, 0x2 ;  /* 0x000000160a007211 */ /* 0x000fe200078f10ff */
[----:B------:R-:W-:Y:S01]  /*0540*/  IMAD.SHL.U32 R4, R7, 0x40, RZ ;  /* 0x0000004007047824 */ /* 0x000fe200078e00ff */
[----:B------:R-:W-:Y:S01]  /*0550*/  LEA.HI R2, R6, R244, RZ, 0x3 ;  /* 0x000000f406027211 */ /* 0x000fe200078f18ff */
[----:B------:R-:W-:Y:S01]  /*0560*/  IMAD.U32 R6, R3, 0x20, R8 ;  /* 0x0000002003067824 */ /* 0x000fe200078e0008 */
[----:B------:R-:W-:-:S02]  /*0570*/  LOP3.LUT R3, R0, 0xfffffffc, RZ, 0xc0, !PT ;  /* 0xfffffffc00037812 */ /* 0x000fc400078ec0ff */
[----:B------:R-:W-:Y:S02]  /*0580*/  LOP3.LUT R0, R2, 0xfffffff8, RZ, 0xc0, !PT ;  /* 0xfffffff802007812 */ /* 0x000fe400078ec0ff */
[----:B------:R-:W-:Y:S01]  /*0590*/  SHF.R.S32.HI R2, RZ, 0x1, R9 ;  /* 0x00000001ff027819 */ /* 0x000fe20000011409 */
[----:B------:R-:W-:Y:S01]  /*05a0*/  IMAD.IADD R9, R22, 0x1, -R3 ;  /* 0x0000000116097824 */ /* 0x000fe200078e0a03 */
[----:B------:R-:W-:Y:S01]  /*05b0*/  LOP3.LUT R7, R4, 0x1c0, RZ, 0xc0, !PT ;  /* 0x000001c004077812 */ /* 0x000fe200078ec0ff */
[----:B------:R-:W-:Y:S01]  /*05c0*/  IMAD.IADD R0, R244, 0x1, -R0 ;  /* 0x00000001f4007824 */ /* 0x000fe200078e0a00 */
[C---:B------:R-:W-:Y:S01]  /*05d0*/  LOP3.LUT P6, RZ, R2.reuse, 0x2, RZ, 0xc0, !PT ;  /* 0x0000000202ff7812 */ /* 0x040fe200078cc0ff */
[----:B------:R-:W-:Y:S01]  /*05e0*/  IMAD.SHL.U32 R2, R2, 0x40, RZ ;  /* 0x0000004002027824 */ /* 0x000fe200078e00ff */
[--C-:B------:R-:W-:Y:S01]  /*05f0*/  SHF.R.S32.HI R8, RZ, 0x1, R5.reuse ;  /* 0x00000001ff087819 */ /* 0x100fe20000011405 */
[----:B------:R1:W-:Y:S01]  /*0600*/  STL [R1+0x4], R6 ;  /* 0x0000040601007387 */ /* 0x0003e20000100800 */
[----:B------:R-:W-:Y:S01]  /*0610*/  SHF.R.S32.HI R4, RZ, 0x1f, R5 ;  /* 0x0000001fff047819 */ /* 0x000fe20000011405 */
[----:B------:R-:W-:Y:S01]  /*0620*/  IMAD.SHL.U32 R3, R9, 0x10, RZ ;  /* 0x0000001009037824 */ /* 0x000fe200078e00ff */
[----:B------:R-:W-:-:S02]  /*0630*/  LOP3.LUT R2, R2, 0xc0, RZ, 0xc0, !PT ;  /* 0x000000c002027812 */ /* 0x000fc400078ec0ff */
[----:B------:R-:W-:Y:S02]  /*0640*/  LEA.HI R4, R4, R8, RZ, 0x2 ;  /* 0x0000000804047211 */ /* 0x000fe400078f10ff */
[C---:B------:R-:W-:Y:S02]  /*0650*/  LEA.HI R10, R0.reuse, R0, RZ, 0x1 ;  /* 0x00000000000a7211 */ /* 0x040fe400078f08ff */
[----:B------:R-:W-:Y:S02]  /*0660*/  LOP3.LUT R5, R0, 0x1, RZ, 0xc0, !PT ;  /* 0x0000000100057812 */ /* 0x000fe400078ec0ff */
[----:B------:R-:W-:Y:S02]  /*0670*/  LOP3.LUT R3, R7, 0x30, R3, 0xf8, !PT ;  /* 0x0000003007037812 */ /* 0x000fe400078ef803 */
[----:B------:R-:W-:Y:S02]  /*0680*/  ISETP.NE.U32.AND P5, PT, R5, 0x1, PT ;  /* 0x000000010500780c */ /* 0x000fe40003fa5070 */
[----:B------:R-:W-:-:S02]  /*0690*/  LOP3.LUT R5, R3, 0x8, R11, 0xf8, !PT ;  /* 0x0000000803057812 */ /* 0x000fc400078ef80b */
[----:B------:R-:W-:Y:S02]  /*06a0*/  SHF.R.U32.HI R3, RZ, 0x3, R7 ;  /* 0x00000003ff037819 */ /* 0x000fe40000011607 */
[----:B------:R-:W-:Y:S02]  /*06b0*/  LOP3.LUT P4, RZ, R0, 0x2, RZ, 0xc0, !PT ;  /* 0x0000000200ff7812 */ /* 0x000fe4000788c0ff */
[----:B------:R-:W-:Y:S02]  /*06c0*/  LOP3.LUT R16, R5, R3, RZ, 0x3c, !PT ;  /* 0x0000000305107212 */ /* 0x000fe400078e3cff */
[----:B------:R-:W-:Y:S02]  /*06d0*/  SHF.R.S32.HI R3, RZ, 0x3, R12 ;  /* 0x00000003ff037819 */ /* 0x000fe4000001140c */
[----:B-1----:R-:W-:Y:S02]  /*06e0*/  LOP3.LUT R6, R4, 0xfffffffc, RZ, 0xc0, !PT ;  /* 0xfffffffc04067812 */ /* 0x002fe400078ec0ff */
[----:B------:R-:W-:Y:S01]  /*06f0*/  LOP3.LUT R4, R2, 0x8, R11, 0xf8, !PT ;  /* 0x0000000802047812 */ /* 0x000fe200078ef80b */
[----:B------:R-:W-:Y:S01]  /*0700*/  IMAD R18, R3, 0x8, R18 ;  /* 0x0000000803127824 */ /* 0x000fe200078e0212 */
[----:B------:R-:W-:Y:S01]  /*0710*/  SHF.R.U32.HI R2, RZ, 0x3, R2 ;  /* 0x00000003ff027819 */ /* 0x000fe20000011602 */
[----:B------:R-:W-:Y:S01]  /*0720*/  IMAD.IADD R11, R8, 0x1, -R6 ;  /* 0x00000001080b7824 */ /* 0x000fe200078e0a06 */
[----:B------:R-:W-:Y:S01]  /*0730*/  LEA.HI R214, R214, R21, RZ, 0x2 ;  /* 0x00000015d6d67211 */ /* 0x000fe200078f10ff */
[----:B------:R-:W-:Y:S01]  /*0740*/  IMAD.SHL.U32 R6, R15, 0x2, RZ ;  /* 0x000000020f067824 */ /* 0x000fe200078e00ff */
[----:B------:R-:W-:Y:S01]  /*0750*/  LOP3.LUT R176, R4, R2, RZ, 0x3c, !PT ;  /* 0x0000000204b07212 */ /* 0x000fe200078e3cff */
[----:B------:R-:W-:Y:S01]  /*0760*/  IMAD.SHL.U32 R4, R23, 0x20, RZ ;  /* 0x0000002017047824 */ /* 0x000fe200078e00ff */
[----:B------:R-:W-:Y:S01]  /*0770*/  LOP3.LUT R2, R10, 0x3fffffe, RZ, 0xc0, !PT ;  /* 0x03fffffe0a027812 */ /* 0x000fe200078ec0ff */
[----:B------:R-:W-:Y:S01]  /*0780*/  IMAD R181, R9, 0x2, R3 ;  /* 0x0000000209b57824 */ /* 0x000fe200078e0203 */
[----:B------:R-:W-:Y:S01]  /*0790*/  LEA.HI R3, R13, R22, RZ, 0x1 ;  /* 0x000000160d037211 */ /* 0x000fe200078f08ff */
[----:B------:R-:W-:Y:S01]  /*07a0*/  IMAD.U32 R176, R19, 0x20, R176 ;  /* 0x0000002013b07824 */ /* 0x000fe200078e00b0 */
[----:B------:R-:W-:Y:S01]  /*07b0*/  SEL R177, R186, 0xffffffe0, !P6 ;  /* 0xffffffe0bab17807 */ /* 0x000fe20007000000 */
[C---:B------:R-:W-:Y:S01]  /*07c0*/  IMAD.IADD R7, R0.reuse, 0x1, -R2 ;  /* 0x0000000100077824 */ /* 0x040fe200078e0a02 */
[----:B------:R-:W-:Y:S01]  /*07d0*/  LOP3.LUT R3, R3, 0xfffffffe, RZ, 0xc0, !PT ;  /* 0xfffffffe03037812 */ /* 0x000fe200078ec0ff */
[----:B------:R-:W-:Y:S01]  /*07e0*/  IMAD.SHL.U32 R0, R0, 0x40, RZ ;  /* 0x0000004000007824 */ /* 0x000fe200078e00ff */
[----:B------:R-:W-:Y:S01]  /*07f0*/  SEL R194, R194, 0x10, !P5 ;  /* 0x00000010c2c27807 */ /* 0x000fe20006800000 */
[----:B------:R-:W-:Y:S01]  /*0800*/  IMAD R2, R9, 0x200, R6 ;  /* 0x0000020009027824 */ /* 0x000fe200078e0206 */
[----:B------:R-:W-:Y:S01]  /*0810*/  SHF.R.S32.HI R214, RZ, 0x2, R214 ;  /* 0x00000002ffd67819 */ /* 0x000fe200000114d6 */
[----:B------:R-:W-:Y:S01]  /*0820*/  IMAD.IADD R240, R22, 0x1, -R3 ;  /* 0x0000000116f07824 */ /* 0x000fe200078e0a03 */
[----:B------:R-:W-:Y:S01]  /*0830*/  LOP3.LUT R0, R0, 0x1c0, RZ, 0xc0, !PT ;  /* 0x000001c000007812 */ /* 0x000fe200078ec0ff */
[----:B------:R-:W-:Y:S01]  /*0840*/  IMAD R9, R7, 0x20, R2 ;  /* 0x0000002007097824 */ /* 0x000fe200078e0202 */
[----:B------:R-:W-:Y:S01]  /*0850*/  SHF.R.S32.HI R2, RZ, 0x7, R20 ;  /* 0x00000007ff027819 */ /* 0x000fe20000011414 */
[----:B------:R-:W-:Y:S01]  /*0860*/  IMAD.SHL.U32 R176, R176, 0x2, RZ ;  /* 0x00000002b0b07824 */ /* 0x000fe200078e00ff */
[----:B------:R-:W-:Y:S01]  /*0870*/  LOP3.LUT R5, R0, 0x20, R4, 0xf8, !PT ;  /* 0x0000002000057812 */ /* 0x000fe200078ef804 */
[----:B------:R-:W-:Y:S01]  /*0880*/  IMAD R214, R240, 0x10, R214 ;  /* 0x00000010f0d67824 */ /* 0x000fe200078e02d6 */
[----:B------:R-:W-:Y:S01]  /*0890*/  SHF.R.U32.HI R4, RZ, 0x3, R0 ;  /* 0x00000003ff047819 */ /* 0x000fe20000011600 */
[C---:B------:R-:W-:Y:S01]  /*08a0*/  IMAD R3, R2.reuse, 0x1000, R6 ;  /* 0x0000100002037824 */ /* 0x040fe200078e0206 */
[----:B------:R-:W-:Y:S01]  /*08b0*/  SHF.R.S32.HI R0, RZ, 0x1, R10 ;  /* 0x00000001ff007819 */ /* 0x000fe2000001140a */
[----:B------:R-:W-:Y:S01]  /*08c0*/  IMAD.SHL.U32 R2, R2, 0x8, RZ ;  /* 0x0000000802027824 */ /* 0x000fe200078e00ff */
[----:B------:R-:W-:Y:S01]  /*08d0*/  LOP3.LUT R7, R5, R4, RZ, 0x3c, !PT ;  /* 0x0000000405077212 */ /* 0x000fe200078e3cff */
[----:B------:R-:W-:Y:S01]  /*08e0*/  IMAD R5, R240, 0x400, R3 ;  /* 0x00000400f0057824 */ /* 0x000fe200078e0203 */
[C---:B------:R-:W-:Y:S01]  /*08f0*/  LOP3.LUT P3, RZ, R0.reuse, 0x2, RZ, 0xc0, !PT ;  /* 0x0000000200ff7812 */ /* 0x040fe2000786c0ff */
[----:B------:R-:W-:Y:S01]  /*0900*/  IMAD.SHL.U32 R0, R0, 0x40, RZ ;  /* 0x0000004000007824 */ /* 0x000fe200078e00ff */
[----:B------:R-:W-:Y:S01]  /*0910*/  LOP3.LUT R2, R2, 0x8, RZ, 0xc0, !PT ;  /* 0x0000000802027812 */ /* 0x000fe200078ec0ff */
[----:B------:R-:W-:Y:S01]  /*0920*/  IMAD.SHL.U32 R4, R14, 0x10, RZ ;  /* 0x000000100e047824 */ /* 0x000fe200078e00ff */
[----:B------:R-:W-:Y:S01]  /*0930*/  R2P PR, R17, 0x6 ;  /* 0x0000000611007804 */ /* 0x000fe20000000000 */
[----:B------:R-:W-:Y:S01]  /*0940*/  IMAD.IADD R197, R7, 0x1, R5 ;  /* 0x0000000107c57824 */ /* 0x000fe200078e0205 */
[----:B------:R-:W-:Y:S01]  /*0950*/  LOP3.LUT R0, R0, 0xc0, RZ, 0xc0, !PT ;  /* 0x000000c000007812 */ /* 0x000fe200078ec0ff */
[----:B------:R-:W-:Y:S01]  /*0960*/  IMAD.SHL.U32 R5, R14, 0x8, RZ ;  /* 0x000000080e057824 */ /* 0x000fe200078e00ff */
[----:B------:R-:W-:Y:S01]  /*0970*/  LOP3.LUT R7, R2, 0x10, R4, 0xf8, !PT ;  /* 0x0000001002077812 */ /* 0x000fe200078ef804 */
[----:B------:R-:W-:Y:S01]  /*0980*/  IMAD.SHL.U32 R197, R197, 0x2, RZ ;  /* 0x00000002c5c57824 */ /* 0x000fe200078e00ff */
[----:B------:R-:W-:Y:S01]  /*0990*/  SHF.R.U32.HI R3, RZ, 0x3, R0 ;  /* 0x00000003ff037819 */ /* 0x000fe20000011600 */
[----:B------:R-:W-:Y:S01]  /*09a0*/  IMAD.IADD R177, R176, 0x1, R177 ;  /* 0x00000001b0b17824 */ /* 0x000fe200078e02b1 */
[----:B------:R-:W-:Y:S01]  /*09b0*/  LOP3.LUT R5, R5, 0x8, RZ, 0xc0, !PT ;  /* 0x0000000805057812 */ /* 0x000fe200078ec0ff */
[----:B------:R-:W-:Y:S01]  /*09c0*/  IMAD.IADD R195, R197, 0x1, R194 ;  /* 0x00000001c5c37824 */ /* 0x000fe200078e02c2 */
[----:B------:R-:W-:Y:S01]  /*09d0*/  LOP3.LUT R8, R3, R0, R2, 0x1e, !PT ;  /* 0x0000000003087212 */ /* 0x000fe200078e1e02 */
[----:B------:R-:W-:Y:S01]  /*09e0*/  IMAD.SHL.U32 R0, R17, 0x40, RZ ;  /* 0x0000004011007824 */ /* 0x000fe200078e00ff */
[C---:B------:R-:W-:Y:S01]  /*09f0*/  LOP3.LUT P0, RZ, R11.reuse, 0x2, RZ, 0xc0, !PT ;  /* 0x000000020bff7812 */ /* 0x040fe2000780c0ff */
[----:B------:R-:W-:Y:S01]  /*0a00*/  IMAD.SHL.U32 R2, R11, 0x40, RZ ;  /* 0x000000400b027824 */ /* 0x000fe200078e00ff */
[----:B------:R-:W-:Y:S01]  /*0a10*/  SEL R182, R186, 0xffffffe0, !P1 ;  /* 0xffffffe0bab67807 */ /* 0x000fe20004800000 */
[----:B------:R-:W-:Y:S01]  /*0a20*/  IMAD.IADD R8, R8, 0x1, R9 ;  /* 0x0000000108087824 */ /* 0x000fe200078e0209 */
[----:B------:R-:W-:Y:S01]  /*0a30*/  LOP3.LUT R0, R0, 0x1c0, RZ, 0xc0, !PT ;  /* 0x000001c000007812 */ /* 0x000fe200078ec0ff */
[----:B------:R-:W-:Y:S01]  /*0a40*/  IMAD R3, R14, 0x200, R16 ;  /* 0x000002000e037824 */ /* 0x000fe200078e0210 */
[----:B------:R-:W-:-:S02]  /*0a50*/  LOP3.LUT R2, R2, 0xc0, RZ, 0xc0, !PT ;  /* 0x000000c002027812 */ /* 0x000fc400078ec0ff */
[----:B------:R-:W-:Y:S02]  /*0a60*/  SHF.R.U32.HI R6, RZ, 0x3, R0 ;  /* 0x00000003ff067819 */ /* 0x000fe40000011600 */
[--C-:B------:R-:W-:Y:S02]  /*0a70*/  SHF.R.U32.HI R4, RZ, 0x3, R2.reuse ;  /* 0x00000003ff047819 */ /* 0x100fe40000011602 */
[--C-:B------:R-:W-:Y:S01]  /*0a80*/  LOP3.LUT R6, R6, R0, R5.reuse, 0x1e, !PT ;  /* 0x0000000006067212 */ /* 0x100fe200078e1e05 */
[----:B------:R-:W-:Y:S01]  /*0a90*/  IMAD.SHL.U32 R0, R18, 0x20, RZ ;  /* 0x0000002012007824 */ /* 0x000fe200078e00ff */
[C---:B------:R-:W-:Y:S02]  /*0aa0*/  LOP3.LUT R5, R4.reuse, R2, R5, 0x1e, !PT ;  /* 0x0000000204057212 */ /* 0x040fe400078e1e05 */
[----:B------:R-:W-:Y:S01]  /*0ab0*/  LOP3.LUT R2, R4, R7, R2, 0x1e, !PT ;  /* 0x0000000704027212 */ /* 0x000fe200078e1e02 */
[----:B------:R-:W-:Y:S01]  /*0ac0*/  IMAD.U32 R181, R181, 0x200, R6 ;  /* 0x00000200b5b57824 */ /* 0x000fe200078e0006 */
[----:B------:R-:W-:Y:S01]  /*0ad0*/  SEL R183, R183, 0xffffffc0, !P2 ;  /* 0xffffffc0b7b77807 */ /* 0x000fe20005000000 */
[----:B------:R-:W-:Y:S01]  /*0ae0*/  IMAD R187, R240, 0x200, R0 ;  /* 0x00000200f0bb7824 */ /* 0x000fe200078e0200 */
[----:B------:R-:W-:Y:S01]  /*0af0*/  IADD3 R196, R197, 0x20, RZ ;  /* 0x00000020c5c47810 */ /* 0x000fe20007ffe0ff */
[----:B------:R-:W-:Y:S01]  /*0b00*/  IMAD.IADD R185, R0, 0x1, R2 ;  /* 0x0000000100b97824 */ /* 0x000fe200078e0202 */
[----:B------:R-:W-:Y:S01]  /*0b10*/  LEA R181, R181, 0x15000, 0x1 ;  /* 0x00015000b5b57811 */ /* 0x000fe200078e08ff */
[----:B------:R-:W-:Y:S01]  /*0b20*/  IMAD.IADD R187, R187, 0x1, R5 ;  /* 0x00000001bbbb7824 */ /* 0x000fe200078e0205 */
[----:B------:R-:W-:Y:S01]  /*0b30*/  SEL R186, R186, 0xffffffe0, !P0 ;  /* 0xffffffe0baba7807 */ /* 0x000fe20004000000 */
[----:B------:R-:W-:Y:S01]  /*0b40*/  IMAD.SHL.U32 R2, R3, 0x2, RZ ;  /* 0x0000000203027824 */ /* 0x000fe200078e00ff */
[----:B------:R-:W-:Y:S01]  /*0b50*/  @P4 IADD3 R196, R197, -0x20, RZ ;  /* 0xffffffe0c5c44810 */ /* 0x000fe20007ffe0ff */
[----:B------:R-:W-:Y:S01]  /*0b60*/  IMAD.IADD R182, R181, 0x1, R182 ;  /* 0x00000001b5b67824 */ /* 0x000fe200078e02b6 */
[----:B------:R-:W-:Y:S01]  /*0b70*/  LEA R236, R8, 0x9000, 0x1 ;  /* 0x0000900008ec7811 */ /* 0x000fe200078e08ff */
[----:B------:R-:W-:Y:S01]  /*0b80*/  IMAD.SHL.U32 R179, R187, 0x2, RZ ;  /* 0x00000002bbb37824 */ /* 0x000fe200078e00ff */
[----:B------:R-:W-:Y:S01]  /*0b90*/  SHF.R.S32.HI R0, RZ, 0x1f, R244 ;  /* 0x0000001fff007819 */ /* 0x000fe200000114f4 */
[--C-:B------:R-:W-:Y:S01]  /*0ba0*/  IMAD.IADD R184, R181, 0x1, R183.reuse ;  /* 0x00000001b5b87824 */ /* 0x100fe200078e02b7 */
[----:B------:R-:W-:Y:S01]  /*0bb0*/  IADD3 R237, R236, 0x20, RZ ;  /* 0x00000020eced7810 */ /* 0x000fe20007ffe0ff */
[----:B------:R-:W-:Y:S01]  /*0bc0*/  IMAD.IADD R194, R194, 0x1, R196 ;  /* 0x00000001c2c27824 */ /* 0x000fe200078e02c4 */
[----:B------:R-:W-:Y:S01]  /*0bd0*/  @P3 IADD3 R237, R236, -0x20, RZ ;  /* 0xffffffe0eced3810 */ /* 0x000fe20007ffe0ff */
[----:B------:R-:W-:-:S02]  /*0be0*/  IMAD.IADD R183, R182, 0x1, R183 ;  /* 0x00000001b6b77824 */ /* 0x000fc400078e02b7 */
[----:B------:R-:W-:Y:S02]  /*0bf0*/  IMAD.IADD R180, R179, 0x1, R186 ;  /* 0x00000001b3b47824 */ /* 0x000fe400078e02ba */
.L_x_1008:
[----:B------:R-:W-:Y:S01]  /*0c00*/  ISETP.NE.U32.AND P0, PT, RZ, c[0x0][0x250], PT ;  /* 0x00009400ff007a0c */ /* 0x000fe20003f05070 */
[----:B-1----:R-:W-:Y:S01]  /*0c10*/  IMAD.MOV.U32 R6, RZ, RZ, RZ ;  /* 0x000000ffff067224 */ /* 0x002fe200078e00ff */
[----:B------:R-:W-:Y:S02]  /*0c20*/  ISETP.NE.U32.AND P1, PT, RZ, c[0x0][0x258], PT ;  /* 0x00009600ff007a0c */ /* 0x000fe40003f25070 */
[----:B------:R-:W-:Y:S02]  /*0c30*/  ISETP.NE.AND.EX P0, PT, RZ, c[0x0][0x254], PT, P0 ;  /* 0x00009500ff007a0c */ /* 0x000fe40003f05300 */
[----:B------:R-:W-:-:S11]  /*0c40*/  ISETP.NE.AND.EX P1, PT, RZ, c[0x0][0x25c], PT, P1 ;  /* 0x00009700ff007a0c */ /* 0x000fd60003f25310 */
[----:B------:R-:W1:Y:S01]  /*0c50*/  @P0 S2R R9, SR_CTAID.Y ;  /* 0x0000000000090919 */ /* 0x000e620000002600 */
[----:B------:R-:W-:Y:S02]  /*0c60*/  @P0 IMAD.MOV.U32 R8, RZ, RZ, 0x4 ;  /* 0x00000004ff080424 */ /* 0x000fe400078e00ff */
[----:B------:R-:W-:Y:S01]  /*0c70*/  @P1 IMAD.MOV.U32 R4, RZ, RZ, 0x4 ;  /* 0x00000004ff041424 */ /* 0x000fe200078e00ff */
[----:B------:R-:W2:Y:S01]  /*0c80*/  @P1 S2R R5, SR_CTAID.Y ;  /* 0x0000000000051919 */ /* 0x000ea20000002600 */
[----:B-1----:R-:W-:-:S04]  /*0c90*/  @P0 IMAD.WIDE R8, R9, R8, c[0x0][0x250] ;  /* 0x0000940009080625 */ /* 0x002fc800078e0208 */
[----:B--2---:R-:W-:Y:S01]  /*0ca0*/  @P1 IMAD.WIDE R4, R5, R4, c[0x0][0x258] ;  /* 0x0000960005041625 */ /* 0x004fe200078e0204 */
[----:B------:R-:W2:Y:S04]  /*0cb0*/  @P0 LDG.E R6, [R8.64] ;  /* 0x0000001008060981 */ /* 0x000ea8000c1e1900 */
[----:B------:R-:W2:Y:S01]  /*0cc0*/  @P1 LDG.E R0, [R4.64] ;  /* 0x0000001004001981 */ /* 0x000ea2000c1e1900 */
[----:B------:R-:W-:Y:S01]  /*0cd0*/  @!P1 ISETP.NE.U32.AND P0, PT, RZ, c[0x0][0x268], PT ;  /* 0x00009a00ff009a0c */ /* 0x000fe20003f05070 */
[----:B------:R-:W-:-:S03]  /*0ce0*/  IMAD.SHL.U32 R7, R249, 0x80, RZ ;  /* 0x00000080f9077824 */ /* 0x000fc600078e00ff */
[----:B------:R-:W-:-:S04]  /*0cf0*/  @!P1 ISETP.NE.AND.EX P0, PT, RZ, c[0x0][0x26c], PT, P0 ;  /* 0x00009b00ff009a0c */ /* 0x000fc80003f05300 */
[----:B------:R-:W-:Y:S01]  /*0d00*/  @!P1 SEL R3, RZ, c[0x0][0x21c], !P0 ;  /* 0x00008700ff039a07 */ /* 0x000fe20004000000 */
[----:B--2---:R-:W-:-:S03]  /*0d10*/  @P1 IMAD.IADD R0, R0, 0x1, -R6 ;  /* 0x0000000100001824 */ /* 0x004fc600078e0a06 */
[----:B------:R-:W-:-:S04]  /*0d20*/  @!P1 IADD3 R0, R3, c[0x0][0x218], -R6 ;  /* 0x0000860003009a10 */ /* 0x000fc80007ffe806 */
[----:B------:R-:W-:-:S13]  /*0d30*/  ISETP.GE.AND P0, PT, R7, R0, PT ;  /* 0x000000000700720c */ /* 0x000fda0003f06270 */
[----:B-----5:R-:W-:Y:S05]  /*0d40*/  @P0 BRA `(.L_x_1000) ;  /* 0x0000600000000947 */ /* 0x020fea0003800000 */
[----:B------:R-:W-:Y:S01]  /*0d50*/  IABS R8, c[0x0][0x1c8] ;  /* 0x0000720000087a13 */ /* 0x000fe20000000000 */
[----:B------:R-:W1:Y:S01]  /*0d60*/  S2R R23, SR_CTAID.Z ;  /* 0x0000000000177919 */ /* 0x000e620000002700 */
[----:B------:R-:W-:Y:S01]  /*0d70*/  ISETP.NE.U32.AND P1, PT, RZ, c[0x0][0x240], PT ;  /* 0x00009000ff007a0c */ /* 0x000fe20003f25070 */
[----:B------:R-:W-:Y:S01]  /*0d80*/  IMAD.MOV.U32 R18, RZ, RZ, c[0x0][0x214] ;  /* 0x00008500ff127624 */ /* 0x000fe200078e00ff */
[----:B------:R-:W2:Y:S01]  /*0d90*/  I2F.RP R4, R8 ;  /* 0x0000000800047306 */ /* 0x000ea20000209400 */
[----:B------:R-:W3:Y:S01]  /*0da0*/  S2R R22, SR_CTAID.Y ;  /* 0x0000000000167919 */ /* 0x000ee20000002600 */
[----:B------:R-:W-:Y:S02]  /*0db0*/  ISETP.NE.AND.EX P1, PT, RZ, c[0x0][0x244], PT, P1 ;  /* 0x00009100ff007a0c */ /* 0x000fe40003f25310 */
[----:B------:R-:W-:Y:S02]  /*0dc0*/  IADD3 R11, R18, 0x3f, RZ ;  /* 0x0000003f120b7810 */ /* 0x000fe40007ffe0ff */
[----:B------:R-:W-:-:S02]  /*0dd0*/  ISETP.NE.AND P5, PT, RZ, UR6, PT ;  /* 0x00000006ff007c0c */ /* 0x000fc4000bfa5270 */
[----:B------:R-:W-:Y:S01]  /*0de0*/  SHF.R.S32.HI R9, RZ, 0x1f, R6 ;  /* 0x0000001fff097819 */ /* 0x000fe20000011406 */
[----:B--2---:R-:W2:Y:S01]  /*0df0*/  MUFU.RCP R4, R4 ;  /* 0x0000000400047308 */ /* 0x004ea20000001000 */
[----:B-1----:R-:W-:Y:S02]  /*0e00*/  IABS R3, R23 ;  /* 0x0000001700037213 */ /* 0x002fe40000000000 */
[----:B------:R-:W-:Y:S01]  /*0e10*/  SHF.R.S32.HI R26, RZ, 0x1f, R23 ;  /* 0x0000001fff1a7819 */ /* 0x000fe20000011417 */
[----:B---3--:R-:W-:Y:S01]  /*0e20*/  IMAD.WIDE R14, R22, 0x80, RZ ;  /* 0x00000080160e7825 */ /* 0x008fe200078e02ff */
[----:B------:R-:W-:-:S04]  /*0e30*/  SHF.R.S32.HI R24, RZ, 0x1f, R22 ;  /* 0x0000001fff187819 */ /* 0x000fc80000011416 */
[----:B------:R-:W-:Y:S02]  /*0e40*/  SEL R13, R14, RZ, P1 ;  /* 0x000000ff0e0d7207 */ /* 0x000fe40000800000 */
[----:B--2---:R-:W-:Y:S02]  /*0e50*/  IADD3 R4, R4, 0xffffffe, RZ ;  /* 0x0ffffffe04047810 */ /* 0x004fe40007ffe0ff */
[----:B------:R-:W-:Y:S02]  /*0e60*/  SEL R14, R15, RZ, P1 ;  /* 0x000000ff0f0e7207 */ /* 0x000fe40000800000 */
[----:B------:R-:W1:Y:S02]  /*0e70*/  F2I.FTZ.U32.TRUNC.NTZ R5, R4 ;  /* 0x0000000400057305 */ /* 0x000e64000021f000 */
[----:B-1----:R-:W-:Y:S02]  /*0e80*/  IMAD.MOV R0, RZ, RZ, -R5 ;  /* 0x000000ffff007224 */ /* 0x002fe400078e0a05 */
[----:B------:R-:W-:-:S02]  /*0e90*/  IMAD.MOV.U32 R4, RZ, RZ, RZ ;  /* 0x000000ffff047224 */ /* 0x000fc400078e00ff */
[----:B------:R-:W-:-:S04]  /*0ea0*/  IMAD R0, R0, R8, RZ ;  /* 0x0000000800007224 */ /* 0x000fc800078e02ff */
[----:B------:R-:W-:Y:S02]  /*0eb0*/  IMAD.HI.U32 R0, R5, R0, R4 ;  /* 0x0000000005007227 */ /* 0x000fe400078e0004 */
[----:B------:R-:W1:Y:S02]  /*0ec0*/  LDC.U8 R5, c[0x0][0x328] ;  /* 0x0000ca00ff057b82 */ /* 0x000e640000000000 */
[----:B------:R-:W-:-:S04]  /*0ed0*/  IMAD.MOV.U32 R4, RZ, RZ, R3 ;  /* 0x000000ffff047224 */ /* 0x000fc800078e0003 */
[----:B------:R-:W-:-:S04]  /*0ee0*/  IMAD.HI.U32 R0, R0, R4, RZ ;  /* 0x0000000400007227 */ /* 0x000fc800078e00ff */
[----:B------:R-:W-:-:S04]  /*0ef0*/  IMAD.MOV R3, RZ, RZ, -R0 ;  /* 0x000000ffff037224 */ /* 0x000fc800078e0a00 */
[C---:B------:R-:W-:Y:S02]  /*0f00*/  IMAD R3, R8.reuse, R3, R4 ;  /* 0x0000000308037224 */ /* 0x040fe400078e0204 */
[----:B------:R-:W2:Y:S03]  /*0f10*/  S2R R4, SR_CTAID.X ;  /* 0x0000000000047919 */ /* 0x000ea60000002500 */
[----:B------:R-:W-:Y:S02]  /*0f20*/  ISETP.GT.U32.AND P2, PT, R8, R3, PT ;  /* 0x000000030800720c */ /* 0x000fe40003f44070 */
[----:B-1----:R-:W-:Y:S02]  /*0f30*/  ISETP.NE.AND P0, PT, R5, RZ, PT ;  /* 0x000000ff0500720c */ /* 0x002fe40003f05270 */
[----:B------:R-:W-:-:S04]  /*0f40*/  SHF.R.S32.HI R5, RZ, 0x1f, R11 ;  /* 0x0000001fff057819 */ /* 0x000fc8000001140b */
[----:B------:R-:W-:-:S05]  /*0f50*/  LEA.HI R11, R5, R11, RZ, 0x6 ;  /* 0x0000000b050b7211 */ /* 0x000fca00078f30ff */
[----:B------:R-:W-:Y:S01]  /*0f60*/  @!P2 IMAD.IADD R3, R3, 0x1, -R8 ;  /* 0x000000010303a824 */ /* 0x000fe200078e0a08 */
[----:B------:R-:W-:Y:S02]  /*0f70*/  @!P2 IADD3 R0, R0, 0x1, RZ ;  /* 0x000000010000a810 */ /* 0x000fe40007ffe0ff */
[----:B------:R-:W-:Y:S02]  /*0f80*/  ISETP.NE.AND P2, PT, RZ, c[0x0][0x1c8], PT ;  /* 0x00007200ff007a0c */ /* 0x000fe40003f45270 */
[----:B------:R-:W-:Y:S01]  /*0f90*/  ISETP.GE.U32.AND P3, PT, R3, R8, PT ;  /* 0x000000080300720c */ /* 0x000fe20003f66070 */
[----:B------:R-:W-:Y:S01]  /*0fa0*/  @P0 IMAD R12, R22, c[0x0][0x214], RZ ;  /* 0x00008500160c0a24 */ /* 0x000fe200078e02ff */
[----:B------:R-:W-:Y:S01]  /*0fb0*/  LOP3.LUT R3, R23, c[0x0][0x1c8], RZ, 0x3c, !PT ;  /* 0x0000720017037a12 */ /* 0x000fe200078e3cff */
[C---:B--2---:R-:W-:Y:S01]  /*0fc0*/  IMAD.WIDE.U32 R16, R4.reuse, c[0x0][0x3d8], RZ ;  /* 0x0000f60004107a25 */ /* 0x044fe200078e00ff */
[----:B------:R-:W-:Y:S02]  /*0fd0*/  SHF.R.S32.HI R8, RZ, 0x1f, R7 ;  /* 0x0000001fff087819 */ /* 0x000fe40000011407 */
[----:B------:R-:W-:Y:S01]  /*0fe0*/  ISETP.GE.AND P1, PT, R3, RZ, PT ;  /* 0x000000ff0300720c */ /* 0x000fe20003f26270 */
[----:B------:R-:W-:Y:S01]  /*0ff0*/  IMAD R3, R4, c[0x0][0x3dc], R17 ;  /* 0x0000f70004037a24 */ /* 0x000fe200078e0211 */
[----:B------:R-:W-:Y:S01]  /*1000*/  SEL R16, R16, RZ, P5 ;  /* 0x000000ff10107207 */ /* 0x000fe20002800000 */
[----:B------:R-:W-:-:S02]  /*1010*/  @!P0 IMAD R4, R22, c[0x0][0x1c0], R23 ;  /* 0x0000700016048a24 */ /* 0x000fc400078e0217 */
[----:B------:R-:W-:Y:S01]  /*1020*/  @P0 IMAD R12, R23, c[0x0][0x234], R12 ;  /* 0x00008d00170c0a24 */ /* 0x000fe200078e020c */
[----:B------:R-:W-:Y:S01]  /*1030*/  SEL R15, R3, RZ, P5 ;  /* 0x000000ff030f7207 */ /* 0x000fe20002800000 */
[----:B------:R-:W-:Y:S01]  /*1040*/  @!P0 IMAD R12, R4, c[0x0][0x214], RZ ;  /* 0x00008500040c8a24 */ /* 0x000fe200078e02ff */
[----:B------:R-:W-:Y:S01]  /*1050*/  @P3 IADD3 R0, R0, 0x1, RZ ;  /* 0x0000000100003810 */ /* 0x000fe20007ffe0ff */
[----:B------:R-:W-:Y:S01]  /*1060*/  IMAD R17, R23, c[0x0][0x22c], RZ ;  /* 0x00008b0017117a24 */ /* 0x000fe200078e02ff */
[----:B------:R-:W-:-:S03]  /*1070*/  LOP3.LUT R4, R11, 0xffffffc0, RZ, 0xc0, !PT ;  /* 0xffffffc00b047812 */ /* 0x000fc600078ec0ff */
[----:B------:R-:W-:Y:S01]  /*1080*/  @!P1 IMAD.MOV R0, RZ, RZ, -R0 ;  /* 0x000000ffff009224 */ /* 0x000fe200078e0a00 */
[----:B------:R-:W-:Y:S02]  /*1090*/  IADD3 R4, R4, -0x40, RZ ;  /* 0xffffffc004047810 */ /* 0x000fe40007ffe0ff */
[----:B------:R-:W-:Y:S02]  /*10a0*/  @!P2 LOP3.LUT R0, RZ, c[0x0][0x1c8], RZ, 0x33, !PT ;  /* 0x00007200ff00aa12 */ /* 0x000fe400078e33ff */
[----:B------:R-:W-:Y:S02]  /*10b0*/  SHF.R.S32.HI R5, RZ, 0x1f, R4 ;  /* 0x0000001fff057819 */ /* 0x000fe40000011404 */
[----:B------:R-:W-:Y:S02]  /*10c0*/  SHF.R.S32.HI R20, RZ, 0x1f, R17 ;  /* 0x0000001fff147819 */ /* 0x000fe40000011411 */
[----:B------:R-:W-:Y:S01]  /*10d0*/  SHF.R.S32.HI R19, RZ, 0x1f, R0 ;  /* 0x0000001fff137819 */ /* 0x000fe20000011400 */
[----:B------:R-:W-:Y:S05]  /*10e0*/  @!P0 BRA `(.L_x_1001) ;  /* 0x0000003000008947 */ /* 0x000fea0003800000 */
[----:B------:R-:W-:-:S04]  /*10f0*/  IMAD R10, R22, UR11, RZ ;  /* 0x0000000b160a7c24 */ /* 0x000fc8000f8e02ff */
[----:B------:R-:W-:Y:S01]  /*1100*/  IMAD R10, R23, UR12, R10 ;  /* 0x0000000c170a7c24 */ /* 0x000fe2000f8e020a */
[----:B------:R-:W-:Y:S05]  /*1110*/  BRA `(.L_x_1002) ;  /* 0x0000002000007947 */ /* 0x000fea0003800000 */
.L_x_1001:
[----:B------:R-:W-:-:S04]  /*1120*/  IMAD R10, R22, c[0x0][0x1c0], R23 ;  /* 0x00007000160a7a24 */ /* 0x000fc800078e0217 */
[----:B------:R-:W-:Y:S02]  /*1130*/  IMAD R10, R10, c[0x0][0x224], RZ ;  /* 0x000089000a0a7a24 */ /* 0x000fe400078e02ff */
.L_x_1002:
[----:B------:R-:W2:Y:S04]  /*1140*/  LDL R27, [R1] ;  /* 0x00000000011b7983 */ /* 0x000ea80000100800 */
[----:B------:R-:W3:Y:S04]  /*1150*/  LDL R28, [R1+0x4] ;  /* 0x00000400011c7983 */ /* 0x000ee80000100800 */
[----:B------:R-:W1:Y:S04]  /*1160*/  S2R R3, SR_TID.X ;  /* 0x0000000000037919 */ /* 0x000e680000002100 */
[----:B------:R-:W4:Y:S01]  /*1170*/  S2R R21, SR_TID.X ;  /* 0x0000000000157919 */ /* 0x000f220000002100 */
[----:B------:R-:W-:Y:S01]  /*1180*/  IADD3 R245, P0, R7, R6, RZ ;  /* 0x0000000607f57210 */ /* 0x000fe20007f1e0ff */
[----:B------:R-:W-:Y:S01]  /*1190*/  IMAD.WIDE R6, R22, c[0x0][0x224], R4 ;  /* 0x0000890016067a25 */ /* 0x000fe200078e0204 */
[----:B-1----:R-:W-:-:S04]  /*11a0*/  SHF.R.S32.HI R3, RZ, 0x1f, R3 ;  /* 0x0000001fff037819 */ /* 0x002fc80000011403 */
[----:B----4-:R-:W-:-:S04]  /*11b0*/  LEA.HI R3, R3, R21, RZ, 0x5 ;  /* 0x0000001503037211 */ /* 0x010fc800078f28ff */
[----:B------:R-:W-:Y:S02]  /*11c0*/  SHF.R.S32.HI R3, RZ, 0x5, R3 ;  /* 0x00000005ff037819 */ /* 0x000fe40000011403 */
[----:B------:R-:W-:Y:S02]  /*11d0*/  IADD3.X R248, R9, R8, RZ, P0, !PT ;  /* 0x0000000809f87210 */ /* 0x000fe400007fe4ff */
[----:B------:R-:W-:Y:S01]  /*11e0*/  ISETP.GE.AND P4, PT, R18, 0x1, PT ;  /* 0x000000011200780c */ /* 0x000fe20003f86270 */
[----:B------:R-:W-:Y:S01]  /*11f0*/  IMAD R9, R24, c[0x0][0x368], RZ ;  /* 0x0000da0018097a24 */ /* 0x000fe200078e02ff */
[----:B------:R-:W-:Y:S02]  /*1200*/  IADD3 R18, P2, R6, R13, RZ ;  /* 0x0000000d06127210 */ /* 0x000fe40007f5e0ff */
[----:B------:R-:W-:Y:S02]  /*1210*/  SHF.R.S32.HI R247, RZ, 0x1f, R246 ;  /* 0x0000001ffff77819 */ /* 0x000fe400000114f6 */
[----:B------:R-:W-:-:S02]  /*1220*/  IADD3.X R7, R7, R14, RZ, P2, !PT ;  /* 0x0000000e07077210 */ /* 0x000fc400017fe4ff */
[----:B------:R-:W-:Y:S01]  /*1230*/  LEA.HI.SX32 R198, R11, 0xffffffff, 0x1a ;  /* 0xffffffff0bc67811 */ /* 0x000fe200078fd2ff */
[C---:B------:R-:W-:Y:S01]  /*1240*/  IMAD.IADD R21, R4.reuse, 0x1, R10 ;  /* 0x0000000104157824 */ /* 0x040fe200078e020a */
[----:B------:R-:W-:Y:S02]  /*1250*/  IADD3 R206, R4, R12, RZ ;  /* 0x0000000c04ce7210 */ /* 0x000fe40007ffe0ff */
[----:B------:R-:W-:Y:S01]  /*1260*/  SHF.R.S32.HI R29, RZ, 0x1f, R244 ;  /* 0x0000001fff1d7819 */ /* 0x000fe200000114f4 */
[----:B------:R-:W-:-:S04]  /*1270*/  IMAD R12, R248, c[0x0][0x1a0], RZ ;  /* 0x00006800f80c7a24 */ /* 0x000fc800078e02ff */
[----:B------:R-:W-:Y:S02]  /*1280*/  IMAD R12, R245, c[0x0][0x1a4], R12 ;  /* 0x00006900f50c7a24 */ /* 0x000fe400078e020c */
[----:B------:R-:W-:Y:S01]  /*1290*/  IMAD R25, R24, c[0x0][0x180], RZ ;  /* 0x0000600018197a24 */ /* 0x000fe200078e02ff */
        /* <DEDUP_REMOVED lines=48> */
[----:B--2---:R-:W-:Y:S01]  /*15a0*/  IMAD R3, R3, UR10, R27 ;  /* 0x0000000a03037c24 */ /* 0x004fe2000f8e021b */
[----:B------:R-:W-:Y:S04]  /*15b0*/  @P5 BAR.SYNC.DEFER_BLOCKING 0x0 ;  /* 0x0000000000005b1d */ /* 0x000fe80000010000 */
[----:B------:R-:W-:-:S02]  /*15c0*/  IADD3 R8, P1, P0, R3, UR9, R17 ;  /* 0x0000000903087c10 */ /* 0x000fc4000f83e011 */
[----:B------:R-:W-:-:S04]  /*15d0*/  SHF.R.S32.HI R3, RZ, 0x1f, R3 ;  /* 0x0000001fff037819 */ /* 0x000fc80000011403 */
[----:B------:R-:W-:Y:S01]  /*15e0*/  IADD3.X R6, R3, UR8, R20, P1, P0 ;  /* 0x0000000803067c10 */ /* 0x000fe20008fe0414 */
[----:B------:R-:W-:Y:S01]  /*15f0*/  IMAD R3, R22, c[0x0][0x36c], R9 ;  /* 0x0000db0016037a24 */ /* 0x000fe200078e0209 */
[----:B------:R-:W-:Y:S01]  /*1600*/  IADD3 R14, P0, R8, R16, RZ ;  /* 0x00000010080e7210 */ /* 0x000fe20007f1e0ff */
[----:B------:R-:W-:-:S03]  /*1610*/  IMAD.WIDE.U32 R8, R22, c[0x0][0x368], R246 ;  /* 0x0000da0016087a25 */ /* 0x000fc600078e00f6 */
[----:B------:R-:W-:Y:S02]  /*1620*/  IADD3.X R15, R6, R15, RZ, P0, !PT ;  /* 0x0000000f060f7210 */ /* 0x000fe400007fe4ff */
[----:B------:R-:W-:Y:S02]  /*1630*/  IADD3 R9, R9, R3, RZ ;  /* 0x0000000309097210 */ /* 0x000fe40007ffe0ff */
[----:B------:R-:W-:Y:S02]  /*1640*/  IADD3 R3, P0, R244, R4, RZ ;  /* 0x00000004f4037210 */ /* 0x000fe40007f1e0ff */
[----:B------:R-:W-:Y:S02]  /*1650*/  LEA.HI R4, R198, R198, RZ, 0x1 ;  /* 0x000000c6c6047211 */ /* 0x000fe400078f08ff */
[----:B------:R-:W-:Y:S01]  /*1660*/  IADD3.X R10, R29, R5, RZ, P0, !PT ;  /* 0x000000051d0a7210 */ /* 0x000fe200007fe4ff */
[----:B------:R-:W-:Y:S01]  /*1670*/  IMAD R6, R18, UR7, RZ ;  /* 0x0000000712067c24 */ /* 0x000fe2000f8e02ff */
[----:B------:R-:W-:Y:S01]  /*1680*/  LOP3.LUT R5, R4, 0xfffffffe, RZ, 0xc0, !PT ;  /* 0xfffffffe04057812 */ /* 0x000fe200078ec0ff */
[----:B------:R-:W-:-:S02]  /*1690*/  IMAD R4, R248, c[0x0][0x198], RZ ;  /* 0x00006600f8047a24 */ /* 0x000fc400078e02ff */
[----:B------:R-:W-:Y:S02]  /*16a0*/  IMAD R20, R7, UR14, R6 ;  /* 0x0000000e07147c24 */ /* 0x000fe4000f8e0206 */
[----:B------:R-:W-:Y:S02]  /*16b0*/  IMAD.IADD R13, R198, 0x1, -R5 ;  /* 0x00000001c60d7824 */ /* 0x000fe400078e0a05 */
[C---:B------:R-:W-:Y:S02]  /*16c0*/  IMAD R11, R245.reuse, c[0x0][0x19c], R4 ;  /* 0x00006700f50b7a24 */ /* 0x040fe400078e0204 */
[----:B------:R-:W-:-:S04]  /*16d0*/  IMAD.WIDE.U32 R6, R245, c[0x0][0x198], R246 ;  /* 0x00006600f5067a25 */ /* 0x000fc800078e00f6 */
[----:B------:R-:W-:Y:S01]  /*16e0*/  IMAD.WIDE.U32 R4, R245, c[0x0][0x1a0], R246 ;  /* 0x00006800f5047a25 */ /* 0x000fe200078e00f6 */
[----:B------:R-:W-:-:S03]  /*16f0*/  ISETP.NE.AND P0, PT, R13, 0x1, PT ;  /* 0x000000010d00780c */ /* 0x000fc60003f05270 */
[----:B------:R-:W-:Y:S01]  /*1700*/  IMAD R16, R10, c[0x0][0x190], RZ ;  /* 0x000064000a107a24 */ /* 0x000fe200078e02ff */
[----:B------:R-:W-:Y:S02]  /*1710*/  IADD3 R7, R7, R11, RZ ;  /* 0x0000000b07077210 */ /* 0x000fe40007ffe0ff */
[----:B------:R-:W-:Y:S01]  /*1720*/  IADD3 R5, R5, R12, RZ ;  /* 0x0000000c05057210 */ /* 0x000fe20007ffe0ff */
[----:B------:R-:W-:-:S04]  /*1730*/  IMAD.WIDE.U32 R12, R3, c[0x0][0x190], R246 ;  /* 0x00006400030c7a25 */ /* 0x000fc800078e00f6 */
[----:B------:R-:W-:Y:S02]  /*1740*/  IMAD R11, R3, c[0x0][0x194], R16 ;  /* 0x00006500030b7a24 */ /* 0x000fe400078e0210 */
[----:B------:R-:W-:Y:S02]  /*1750*/  IMAD R17, R24, c[0x0][0x188], RZ ;  /* 0x0000620018117a24 */ /* 0x000fe400078e02ff */
[----:B------:R-:W-:Y:S01]  /*1760*/  IMAD R10, R10, c[0x0][0x370], RZ ;  /* 0x0000dc000a0a7a24 */ /* 0x000fe200078e02ff */
[----:B------:R-:W-:Y:S01]  /*1770*/  IADD3 R13, R13, R11, RZ ;  /* 0x0000000b0d0d7210 */ /* 0x000fe20007ffe0ff */
[C---:B------:R-:W-:Y:S02]  /*1780*/  IMAD R11, R22.reuse, c[0x0][0x18c], R17 ;  /* 0x00006300160b7a24 */ /* 0x040fe400078e0211 */
[----:B------:R-:W-:-:S04]  /*1790*/  IMAD.WIDE.U32 R4, R22, c[0x0][0x188], R4 ;  /* 0x0000620016047a25 */ /* 0x000fc800078e0004 */
[C---:B------:R-:W-:Y:S02]  /*17a0*/  IMAD R17, R3.reuse, c[0x0][0x374], R10 ;  /* 0x0000dd0003117a24 */ /* 0x040fe400078e020a */
[----:B------:R-:W-:Y:S01]  /*17b0*/  IMAD.WIDE.U32 R8, R3, c[0x0][0x370], R8 ;  /* 0x0000dc0003087a25 */ /* 0x000fe200078e0008 */
[----:B------:R-:W-:-:S03]  /*17c0*/  IADD3 R5, R5, R11, RZ ;  /* 0x0000000b05057210 */ /* 0x000fc60007ffe0ff */
[----:B------:R-:W-:Y:S02]  /*17d0*/  IMAD R3, R19, c[0x0][0x1b0], RZ ;  /* 0x00006c0013037a24 */ /* 0x000fe400078e02ff */
[----:B------:R-:W-:-:S04]  /*17e0*/  IMAD.WIDE.U32 R10, R18, UR14, R14 ;  /* 0x0000000e120a7c25 */ /* 0x000fc8000f8e000e */
[----:B------:R-:W-:Y:S02]  /*17f0*/  IMAD R14, R0, c[0x0][0x1b4], R3 ;  /* 0x00006d00000e7a24 */ /* 0x000fe400078e0203 */
[C---:B------:R-:W-:Y:S02]  /*1800*/  IMAD R16, R22.reuse, c[0x0][0x184], R25 ;  /* 0x0000610016107a24 */ /* 0x040fe400078e0219 */
[----:B------:R-:W-:-:S04]  /*1810*/  IMAD.WIDE.U32 R6, R22, c[0x0][0x180], R6 ;  /* 0x0000600016067a25 */ /* 0x000fc800078e0006 */
[----:B------:R-:W-:Y:S02]  /*1820*/  IMAD R3, R19, c[0x0][0x1b8], RZ ;  /* 0x00006e0013037a24 */ /* 0x000fe400078e02ff */
[----:B------:R-:W-:Y:S02]  /*1830*/  IMAD.IADD R7, R7, 0x1, R16 ;  /* 0x0000000107077824 */ /* 0x000fe400078e0210 */
[C---:B------:R-:W-:Y:S02]  /*1840*/  IMAD R3, R0.reuse, c[0x0][0x1bc], R3 ;  /* 0x00006f0000037a24 */ /* 0x040fe400078e0203 */
[----:B------:R-:W-:Y:S01]  /*1850*/  IMAD.WIDE.U32 R4, R0, c[0x0][0x1b8], R4 ;  /* 0x00006e0000047a25 */ /* 0x000fe200078e0004 */
[----:B------:R-:W-:-:S03]  /*1860*/  IADD3 R9, R9, R17, RZ ;  /* 0x0000001109097210 */ /* 0x000fc60007ffe0ff */
[----:B------:R-:W-:Y:S01]  /*1870*/  IMAD.WIDE.U32 R6, R0, c[0x0][0x1b0], R6 ;  /* 0x00006c0000067a25 */ /* 0x000fe200078e0006 */
[----:B------:R-:W-:-:S03]  /*1880*/  IADD3 R5, R5, R3, RZ ;  /* 0x0000000305057210 */ /* 0x000fc60007ffe0ff */
[----:B------:R-:W-:Y:S02]  /*1890*/  IMAD R0, R24, c[0x0][0x178], RZ ;  /* 0x00005e0018007a24 */ /* 0x000fe400078e02ff */
[----:B------:R-:W-:Y:S02]  /*18a0*/  IMAD R3, R26, c[0x0][0x378], RZ ;  /* 0x0000de001a037a24 */ /* 0x000fe400078e02ff */
[----:B------:R-:W-:Y:S02]  /*18b0*/  IMAD R16, R29, c[0x0][0x1a0], RZ ;  /* 0x000068001d107a24 */ /* 0x000fe400078e02ff */
[----:B------:R-:W-:Y:S02]  /*18c0*/  IMAD.IADD R7, R7, 0x1, R14 ;  /* 0x0000000107077824 */ /* 0x000fe400078e020e */
[C---:B------:R-:W-:Y:S02]  /*18d0*/  IMAD R0, R22.reuse, c[0x0][0x17c], R0 ;  /* 0x00005f0016007a24 */ /* 0x040fe400078e0200 */
[----:B------:R-:W-:Y:S01]  /*18e0*/  IMAD.WIDE.U32 R12, R22, c[0x0][0x178], R12 ;  /* 0x00005e00160c7a25 */ /* 0x000fe200078e000c */
[----:B------:R-:W-:-:S03]  /*18f0*/  IADD3 R11, R11, R20, RZ ;  /* 0x000000140b0b7210 */ /* 0x000fc60007ffe0ff */
[----:B------:R-:W-:Y:S01]  /*1900*/  IMAD.WIDE.U32 R14, R23, c[0x0][0x378], R8 ;  /* 0x0000de00170e7a25 */ /* 0x000fe200078e0008 */
[----:B------:R-:W-:-:S03]  /*1910*/  LEA R188, P1, R10, c[0x0][0x350], 0x2 ;  /* 0x0000d4000abc7a11 */ /* 0x000fc600078210ff */
[----:B------:R-:W-:Y:S02]  /*1920*/  IMAD R3, R23, c[0x0][0x37c], R3 ;  /* 0x0000df0017037a24 */ /* 0x000fe400078e0203 */
[C---:B------:R-:W-:Y:S02]  /*1930*/  IMAD R16, R244.reuse, c[0x0][0x1a4], R16 ;  /* 0x00006900f4107a24 */ /* 0x040fe400078e0210 */
[----:B------:R-:W-:Y:S01]  /*1940*/  IMAD.WIDE.U32 R8, R244, c[0x0][0x1a0], R4 ;  /* 0x00006800f4087a25 */ /* 0x000fe200078e0004 */
[----:B------:R-:W-:-:S03]  /*1950*/  IADD3 R13, R13, R0, RZ ;  /* 0x000000000d0d7210 */ /* 0x000fc60007ffe0ff */
[----:B------:R-:W-:Y:S01]  /*1960*/  IMAD R17, R29, c[0x0][0x198], RZ ;  /* 0x000066001d117a24 */ /* 0x000fe200078e02ff */
[----:B------:R-:W-:Y:S01]  /*1970*/  LEA.HI.X R189, R10, c[0x0][0x354], R11, 0x2, P1 ;  /* 0x0000d5000abd7a11 */ /* 0x000fe200008f140b */
[----:B------:R-:W-:Y:S01]  /*1980*/  IMAD.WIDE.U32 R10, R244, c[0x0][0x198], R6 ;  /* 0x00006600f40a7a25 */ /* 0x000fe200078e0006 */
[----:B------:R-:W-:Y:S02]  /*1990*/  IADD3 R0, R15, R3, RZ ;  /* 0x000000030f007210 */ /* 0x000fe40007ffe0ff */
[----:B------:R-:W-:Y:S01]  /*19a0*/  LEA R202, P3, R14, c[0x0][0x330], 0x1 ;  /* 0x0000cc000eca7a11 */ /* 0x000fe200078608ff */
[----:B------:R-:W-:Y:S01]  /*19b0*/  IMAD R17, R244, c[0x0][0x19c], R17 ;  /* 0x00006700f4117a24 */ /* 0x000fe200078e0211 */
[----:B------:R-:W-:Y:S01]  /*19c0*/  IADD3 R5, R9, R16, RZ ;  /* 0x0000001009057210 */ /* 0x000fe20007ffe0ff */
[----:B------:R-:W-:Y:S01]  /*19d0*/  IMAD R9, R26, c[0x0][0x1a8], RZ ;  /* 0x00006a001a097a24 */ /* 0x000fe200078e02ff */
[----:B------:R-:W-:Y:S01]  /*19e0*/  LEA.HI.X R203, R14, c[0x0][0x334], R0, 0x1, P3 ;  /* 0x0000cd000ecb7a11 */ /* 0x000fe200018f0c00 */
[----:B------:R-:W-:Y:S01]  /*19f0*/  IMAD.IADD R3, R11, 0x1, R17 ;  /* 0x000000010b037824 */ /* 0x000fe200078e0211 */
[----:B------:R-:W-:Y:S01]  /*1a00*/  LEA R6, P2, R10, c[0x0][0x168], 0x1 ;  /* 0x00005a000a067a11 */ /* 0x000fe200078408ff */
[----:B------:R-:W-:-:S02]  /*1a10*/  IMAD R0, R23, c[0x0][0x1ac], R9 ;  /* 0x00006b0017007a24 */ /* 0x000fc400078e0209 */
[----:B------:R-:W-:Y:S01]  /*1a20*/  IMAD.WIDE.U32 R12, R23, c[0x0][0x1a8], R12 ;  /* 0x00006a00170c7a25 */ /* 0x000fe200078e000c */
[----:B------:R-:W-:-:S03]  /*1a30*/  LEA.HI.X R7, R10, c[0x0][0x16c], R3, 0x1, P2 ;  /* 0x00005b000a077a11 */ /* 0x000fc600010f0c03 */
[----:B------:R-:W-:Y:S01]  /*1a40*/  IMAD.IADD R0, R13, 0x1, R0 ;  /* 0x000000010d007824 */ /* 0x000fe200078e0200 */
[----:B------:R-:W-:Y:S02]  /*1a50*/  LEA R200, P3, R12, c[0x0][0x160], 0x1 ;  /* 0x000058000cc87a11 */ /* 0x000fe400078608ff */
[----:B---3--:R-:W-:Y:S02]  /*1a60*/  IADD3 R3, R28, 0x1800, RZ ;  /* 0x000018001c037810 */ /* 0x008fe40007ffe0ff */
[----:B------:R-:W-:Y:S02]  /*1a70*/  LEA.HI.X R201, R12, c[0x0][0x164], R0, 0x1, P3 ;  /* 0x000059000cc97a11 */ /* 0x000fe400018f0c00 */
[----:B------:R-:W-:Y:S02]  /*1a80*/  SEL R0, R3, R28, !P0 ;  /* 0x0000001c03007207 */ /* 0x000fe40004000000 */
[----:B------:R-:W-:Y:S02]  /*1a90*/  SHF.L.U32 R204, R28, 0x1, RZ ;  /* 0x000000011ccc7819 */ /* 0x000fe400000006ff */
[----:B------:R-:W-:-:S02]  /*1aa0*/  MOV R9, c[0x0][0x198] ;  /* 0x0000660000097a02 */ /* 0x000fc40000000f00 */
[----:B------:R-:W-:Y:S01]  /*1ab0*/  SHF.L.U32 R0, R0, 0x1, RZ ;  /* 0x0000000100007819 */ /* 0x000fe200000006ff */
[----:B------:R-:W-:Y:S01]  /*1ac0*/  @!PT LDS RZ, [RZ] ;  /* 0x00000000fffff984 */ /* 0x000fe20000000800 */
[----:B------:R-:W-:Y:S01]  /*1ad0*/  @!PT LDS RZ, [RZ] ;  /* 0x00000000fffff984 */ /* 0x000fe20000000800 */
[----:B------:R-:W-:Y:S01]  /*1ae0*/  @!PT LDS RZ, [RZ] ;  /* 0x00000000fffff984 */ /* 0x000fe20000000800 */
[----:B------:R1:W-:Y:S01]  /*1af0*/  LDGSTS.E.BYPASS.LTC128B.128 [R204+0x6000], [R202.64] ;  /* 0x06000000cacc7fae */ /* 0x0003e2000b901d50 */
[----:B------:R-:W-:Y:S02]  /*1b00*/  MOV R11, c[0x0][0x19c] ;  /* 0x00006700000b7a02 */ /* 0x000fe40000000f00 */
[C---:B------:R-:W-:Y:S01]  /*1b10*/  LEA R10, P2, R9.reuse, R6, 0x7 ;  /* 0x00000006090a7211 */ /* 0x040fe200078438ff */
[----:B------:R1:W-:Y:S01]  /*1b20*/  LDGSTS.E.BYPASS.LTC128B.128 [R204+0x7000], [R202.64+0x40] ;  /* 0x07000040cacc7fae */ /* 0x0003e2000b901d50 */
[----:B------:R-:W-:Y:S02]  /*1b30*/  LEA R4, P1, R8, c[0x0][0x170], 0x1 ;  /* 0x00005c0008047a11 */ /* 0x000fe400078208ff */
[----:B------:R-:W-:Y:S01]  /*1b40*/  MOV R14, c[0x0][0x1a0] ;  /* 0x00006800000e7a02 */ /* 0x000fe20000000f00 */
[----:B------:R1:W-:Y:S01]  /*1b50*/  LDGSTS.E.BYPASS.LTC128B.128 [R204+0x8000], [R202.64+0x80] ;  /* 0x08000080cacc7fae */ /* 0x0003e2000b901d50 */
[----:B------:R-:W-:-:S03]  /*1b60*/  LEA.HI.X R11, R9, R7, R11, 0x7, P2 ;  /* 0x00000007090b7211 */ /* 0x000fc600010f3c0b */
[----:B------:R1:W-:Y:S01]  /*1b70*/  LDGSTS.E.BYPASS.LTC128B.128 [R0], [R200.64] ;  /* 0x00000000c8007fae */ /* 0x0003e2000b901d50 */
[----:B------:R-:W-:-:S03]  /*1b80*/  LEA.HI.X R5, R8, c[0x0][0x174], R5, 0x1, P1 ;  /* 0x00005d0008057a11 */ /* 0x000fc600008f0c05 */
[----:B------:R1:W-:Y:S01]  /*1b90*/  LDGSTS.E.BYPASS.LTC128B.128 [R0+0x1000], [R200.64+0x40] ;  /* 0x01000040c8007fae */ /* 0x0003e2000b901d50 */
[----:B------:R-:W-:Y:S02]  /*1ba0*/  MOV R13, c[0x0][0x1a4] ;  /* 0x00006900000d7a02 */ /* 0x000fe40000000f00 */
[C---:B------:R-:W-:Y:S01]  /*1bb0*/  LEA R8, P1, R14.reuse, R4, 0x7 ;  /* 0x000000040e087211 */ /* 0x040fe200078238ff */
[----:B------:R1:W-:Y:S04]  /*1bc0*/  LDGSTS.E.BYPASS.LTC128B.128 [R0+0x2000], [R200.64+0x80] ;  /* 0x02000080c8007fae */ /* 0x0003e8000b901d50 */
[----:B------:R1:W-:Y:S01]  /*1bd0*/  LDGSTS.E.BYPASS.LTC128B.128 [R204+0x9000], [R6.64] ;  /* 0x0900000006cc7fae */ /* 0x0003e2000b901d50 */
[----:B------:R-:W-:-:S03]  /*1be0*/  LEA.HI.X R9, R14, R5, R13, 0x7, P1 ;  /* 0x000000050e097211 */ /* 0x000fc600008f3c0d */
        /* <DEDUP_REMOVED lines=8> */
[----:B------:R1:W-:Y:S04]  /*1c70*/  LDGSTS.E.BYPASS.LTC128B.128 [R204+0x10000], [R8.64] ;  /* 0x1000000008cc7fae */ /* 0x0003e8000b901d50 */
[----:B------:R1:W-:Y:S04]  /*1c80*/  LDGSTS.E.BYPASS.LTC128B.128 [R204+0x12000], [R8.64+0x40] ;  /* 0x1200004008cc7fae */ /* 0x0003e8000b901d50 */
[----:B------:R1:W-:Y:S01]  /*1c90*/  LDGSTS.E.BYPASS.LTC128B.128 [R204+0x14000], [R8.64+0x80] ;  /* 0x1400008008cc7fae */ /* 0x0003e2000b901d50 */
[----:B--2---:R-:W-:-:S03]  /*1ca0*/  MOV R10, 0x4 ;  /* 0x00000004000a7802 */ /* 0x004fc60000000f00 */
[----:B------:R-:W0:Y:S02]  /*1cb0*/  LDGDEPBAR ;  /* 0x00000000000079af */ /* 0x000e240000000000 */
[----:B------:R-:W-:-:S04]  /*1cc0*/  IMAD.WIDE R206, R206, R10, c[0x0][0x200] ;  /* 0x00008000cece7625 */ /* 0x000fc800078e020a */
[----:B------:R-:W-:Y:S01]  /*1cd0*/  IMAD.WIDE R10, R21, R10, c[0x0][0x3c8] ;  /* 0x0000f200150a7625 */ /* 0x000fe200078e020a */
[----:B------:R-:W-:Y:S05]  /*1ce0*/  @!P4 BRA `(.L_x_1003) ;  /* 0x00003f900000c947 */ /* 0x000fea0003800000 */
[----:B-1----:R-:W-:Y:S02]  /*1cf0*/  IMAD.MOV.U32 R4, RZ, RZ, c[0x0][0x308] ;  /* 0x0000c200ff047624 */ /* 0x002fe400078e00ff */
[----:B------:R-:W-:-:S05]  /*1d00*/  IMAD.MOV.U32 R5, RZ, RZ, c[0x0][0x30c] ;  /* 0x0000c300ff057624 */ /* 0x000fca00078e00ff */
[----:B------:R1:W2:Y:S01]  /*1d10*/  LDG.E.64 R8, [R4.64+0x8] ;  /* 0x0000081004087981 */ /* 0x0002a2000c1e1b00 */
[----:B------:R-:W-:-:S03]  /*1d20*/  IMAD.WIDE R6, R214, 0x4, R206 ;  /* 0x00000004d6067825 */ /* 0x000fc600078e02ce */
[----:B------:R-:W3:Y:S04]  /*1d30*/  S2R R13, SR_TID.X ;  /* 0x00000000000d7919 */ /* 0x000ee80000002100 */
[----:B------:R-:W4:Y:S01]  /*1d40*/  S2R R14, SR_TID.X ;  /* 0x00000000000e7919 */ /* 0x000f220000002100 */
[----:B------:R-:W-:Y:S01]  /*1d50*/  IMAD R3, R22, c[0x0][0x1c0], R23 ;  /* 0x0000700016037a24 */ /* 0x000fe200078e0217 */
[----:B------:R-:W-:Y:S02]  /*1d60*/  IADD3 R178, R187, 0x1800, RZ ;  /* 0x00001800bbb27810 */ /* 0x000fe40007ffe0ff */
[----:B------:R4:W5:Y:S04]  /*1d70*/  LDG.E R210, [R6.64] ;  /* 0x0000001006d27981 */ /* 0x000968000c1e1900 */
[----:B-1----:R-:W2:Y:S01]  /*1d80*/  LDG.E.64 R4, [R4.64] ;  /* 0x0000001004047981 */ /* 0x002ea2000c1e1b00 */
[----:B---3--:R-:W-:Y:S01]  /*1d90*/  SHF.R.S32.HI R13, RZ, 0x1f, R13 ;  /* 0x0000001fff0d7819 */ /* 0x008fe2000001140d */
[----:B------:R-:W-:-:S02]  /*1da0*/  IMAD.SHL.U32 R3, R3, 0x20, RZ ;  /* 0x0000002003037824 */ /* 0x000fc400078e00ff */
[----:B------:R1:W5:Y:S01]  /*1db0*/  LDG.E R209, [R6.64+0x20] ;  /* 0x0000201006d17981 */ /* 0x000362000c1e1900 */
[----:B----4-:R-:W-:-:S03]  /*1dc0*/  LEA.HI R13, R13, R14, RZ, 0x6 ;  /* 0x0000000e0d0d7211 */ /* 0x010fc600078f30ff */
[----:B------:R1:W5:Y:S01]  /*1dd0*/  LDG.E R208, [R6.64+0x80] ;  /* 0x0000801006d07981 */ /* 0x000362000c1e1900 */
[----:B------:R-:W-:-:S03]  /*1de0*/  SHF.R.S32.HI R13, RZ, 0x6, R13 ;  /* 0x00000006ff0d7819 */ /* 0x000fc6000001140d */
[----:B------:R1:W5:Y:S01]  /*1df0*/  LDG.E R205, [R6.64+0xa0] ;  /* 0x0000a01006cd7981 */ /* 0x000362000c1e1900 */
[----:B------:R-:W-:Y:S01]  /*1e00*/  SHF.R.S32.HI R12, RZ, 0x1f, R27 ;  /* 0x0000001fff0c7819 */ /* 0x000fe2000001141b */
[----:B------:R-:W-:Y:S01]  /*1e10*/  IMAD.MOV.U32 R199, RZ, RZ, R0 ;  /* 0x000000ffffc77224 */ /* 0x000fe200078e0000 */
[----:B------:R-:W-:Y:S01]  /*1e20*/  SEL R178, R178, R187, !P0 ;  /* 0x000000bbb2b27207 */ /* 0x000fe20004000000 */
[----:B------:R-:W-:Y:S02]  /*1e30*/  IMAD R0, R249, 0x4, R13 ;  /* 0x00000004f9007824 */ /* 0x000fe400078e020d */
[----:B------:R-:W-:Y:S02]  /*1e40*/  IMAD.MOV.U32 R212, RZ, RZ, R10 ;  /* 0x000000ffffd47224 */ /* 0x000fe400078e000a */
[----:B------:R-:W-:Y:S02]  /*1e50*/  IMAD.MOV.U32 R211, RZ, RZ, R11 ;  /* 0x000000ffffd37224 */ /* 0x000fe400078e000b */
[----:B------:R-:W-:-:S02]  /*1e60*/  IMAD.MOV.U32 R127, RZ, RZ, RZ ;  /* 0x000000ffff7f7224 */ /* 0x000fc400078e00ff */
[----:B------:R-:W-:Y:S01]  /*1e70*/  IMAD.SHL.U32 R178, R178, 0x2, RZ ;  /* 0x00000002b2b27824 */ /* 0x000fe200078e00ff */
[----:B-1----:R-:W-:Y:S02]  /*1e80*/  SHF.R.S32.HI R6, RZ, 0x1f, R3 ;  /* 0x0000001fff067819 */ /* 0x002fe40000011403 */
[----:B--2---:R-:W-:Y:S02]  /*1e90*/  IADD3 R7, P2, P1, R3, R8, R27 ;  /* 0x0000000803077210 */ /* 0x004fe4000795e01b */
[----:B------:R-:W-:Y:S02]  /*1ea0*/  IADD3 R3, R185, 0x1800, RZ ;  /* 0x00001800b9037810 */ /* 0x000fe40007ffe0ff */
[----:B------:R-:W-:Y:S02]  /*1eb0*/  IADD3.X R6, R6, R9, R12, P2, P1 ;  /* 0x0000000906067210 */ /* 0x000fe400017e240c */
[----:B------:R-:W-:-:S05]  /*1ec0*/  SEL R3, R3, R185, !P0 ;  /* 0x000000b903037207 */ /* 0x000fca0004000000 */
[----:B------:R-:W-:Y:S01]  /*1ed0*/  IMAD.SHL.U32 R3, R3, 0x2, RZ ;  /* 0x0000000203037824 */ /* 0x000fe200078e00ff */
[----:B------:R-:W-:Y:S02]  /*1ee0*/  LOP3.LUT R0, R5, R0, RZ, 0x3c, !PT ;  /* 0x0000000005007212 */ /* 0x000fe400078e3cff */
[----:B------:R-:W-:Y:S02]  /*1ef0*/  LOP3.LUT R235, R6, R4, RZ, 0x3c, !PT ;  /* 0x0000000406eb7212 */ /* 0x000fe400078e3cff */
[----:B------:R-:W-:Y:S01]  /*1f00*/  IMAD.WIDE.U32 R230, R7, -0x2daee0ad, RZ ;  /* 0xd2511f5307e67825 */ /* 0x000fe200078e00ff */
[----:B------:R-:W-:Y:S02]  /*1f10*/  IADD3 R6, R5, -0x4498517b, RZ ;  /* 0xbb67ae8505067810 */ /* 0x000fe40007ffe0ff */
[----:B------:R-:W-:Y:S01]  /*1f20*/  IADD3 R229, R4, -0x4ab325aa, RZ ;  /* 0xb54cda5604e57810 */ /* 0x000fe20007ffe0ff */
[----:B------:R-:W-:Y:S01]  /*1f30*/  IMAD.MOV.U32 R7, RZ, RZ, c[0x0][0x1c0] ;  /* 0x00007000ff077624 */ /* 0x000fe200078e00ff */
[----:B------:R-:W-:Y:S02]  /*1f40*/  LOP3.LUT R230, R230, R6, RZ, 0x3c, !PT ;  /* 0x00000006e6e67212 */ /* 0x000fe400078e3cff */
[C---:B------:R-:W-:Y:S01]  /*1f50*/  IADD3 R228, R4.reuse, 0x1715609d, RZ ;  /* 0x1715609d04e47810 */ /* 0x040fe20007ffe0ff */
[----:B------:R-:W-:Y:S01]  /*1f60*/  IMAD R6, R7, c[0x0][0x22c], RZ ;  /* 0x00008b0007067a24 */ /* 0x000fe200078e02ff */
[----:B------:R-:W-:-:S02]  /*1f70*/  IADD3 R227, R4, 0x78dde6e4, RZ ;  /* 0x78dde6e404e37810 */ /* 0x000fc40007ffe0ff */
[----:B------:R-:W-:Y:S01]  /*1f80*/  IADD3 R226, R4, -0x255992d5, RZ ;  /* 0xdaa66d2b04e27810 */ /* 0x000fe20007ffe0ff */
[----:B------:R-:W-:Y:S01]  /*1f90*/  IMAD.SHL.U32 R241, R6, 0x10, RZ ;  /* 0x0000001006f17824 */ /* 0x000fe200078e00ff */
[----:B------:R-:W-:Y:S01]  /*1fa0*/  IADD3 R223, R4, 0x3c6ef372, RZ ;  /* 0x3c6ef37204df7810 */ /* 0x000fe20007ffe0ff */
[----:B------:R-:W-:Y:S01]  /*1fb0*/  IMAD.SHL.U32 R213, R6, 0x8, RZ ;  /* 0x0000000806d57824 */ /* 0x000fe200078e00ff */
[----:B------:R-:W-:Y:S01]  /*1fc0*/  IADD3 R224, R4, -0x61c88647, RZ ;  /* 0x9e3779b904e07810 */ /* 0x000fe20007ffe0ff */
[C---:B------:R-:W-:Y:S01]  /*1fd0*/  IMAD.U32 R252, R6.reuse, -0x40, RZ ;  /* 0xffffffc006fc7824 */ /* 0x040fe200078e00ff */
[C---:B------:R-:W-:Y:S01]  /*1fe0*/  IADD3 R242, R241.reuse, 0x40, RZ ;  /* 0x00000040f1f27810 */ /* 0x040fe20007ffe0ff */
[C---:B------:R-:W-:Y:S01]  /*1ff0*/  IMAD R251, R6.reuse, 0x30, RZ ;  /* 0x0000003006fb7824 */ /* 0x040fe200078e02ff */
[----:B------:R-:W-:Y:S01]  /*2000*/  IADD3 R243, R241, 0x20, RZ ;  /* 0x00000020f1f37810 */ /* 0x000fe20007ffe0ff */
[----:B------:R-:W-:Y:S01]  /*2010*/  IMAD R250, R6, 0x38, RZ ;  /* 0x0000003806fa7824 */ /* 0x000fe200078e02ff */
[----:B------:R-:W-:Y:S01]  /*2020*/  LOP3.LUT R0, R231, R0, RZ, 0x3c, !PT ;  /* 0x00000000e7007212 */ /* 0x000fe200078e3cff */
[----:B------:R-:W-:Y:S01]  /*2030*/  IMAD.IADD R238, R213, 0x1, R242 ;  /* 0x00000001d5ee7824 */ /* 0x000fe200078e02f2 */
[----:B------:R-:W-:Y:S01]  /*2040*/  IADD3 R234, R5, 0x646e171e, RZ ;  /* 0x646e171e05ea7810 */ /* 0x000fe20007ffe0ff */
[----:B------:R-:W-:Y:S01]  /*2050*/  IMAD.IADD R239, R213, 0x1, R243 ;  /* 0x00000001d5ef7824 */ /* 0x000fe200078e02f3 */
[----:B------:R-:W-:Y:S01]  /*2060*/  IADD3 R233, R5, -0x56f99767, RZ ;  /* 0xa906689905e97810 */ /* 0x000fe20007ffe0ff */
[----:B------:R-:W-:Y:S01]  /*2070*/  IMAD.WIDE.U32 R216, R0, -0x326172a9, RZ ;  /* 0xcd9e8d5700d87825 */ /* 0x000fe200078e00ff */
[----:B------:R-:W-:-:S02]  /*2080*/  IADD3 R4, R213, R238, RZ ;  /* 0x000000eed5047210 */ /* 0x000fc40007ffe0ff */
[C---:B------:R-:W-:Y:S02]  /*2090*/  IADD3 R232, R5.reuse, -0x126145ec, RZ ;  /* 0xed9eba1405e87810 */ /* 0x040fe40007ffe0ff */
[----:B------:R-:W-:Y:S01]  /*20a0*/  IADD3 R231, R5, 0x32370b8f, RZ ;  /* 0x32370b8f05e77810 */ /* 0x000fe20007ffe0ff */
[----:B------:R-:W-:Y:S01]  /*20b0*/  IMAD.IADD R218, R213, 0x1, R4 ;  /* 0x00000001d5da7824 */ /* 0x000fe200078e0204 */
[----:B------:R-:W-:Y:S01]  /*20c0*/  IADD3 R225, R5, 0x76cf5d0a, RZ ;  /* 0x76cf5d0a05e17810 */ /* 0x000fe20007ffe0ff */
[C---:B------:R-:W-:Y:S01]  /*20d0*/  IMAD.IADD R5, R213.reuse, 0x1, R239 ;  /* 0x00000001d5057824 */ /* 0x040fe200078e02ef */
[----:B------:R-:W-:Y:S02]  /*20e0*/  LOP3.LUT R223, R216, R223, RZ, 0x3c, !PT ;  /* 0x000000dfd8df7212 */ /* 0x000fe400078e3cff */
[C---:B------:R-:W-:Y:S01]  /*20f0*/  IADD3 R215, R213.reuse, R218, RZ ;  /* 0x000000dad5d77210 */ /* 0x040fe20007ffe0ff */
[----:B------:R-:W-:-:S04]  /*2100*/  IMAD.IADD R220, R213, 0x1, R5 ;  /* 0x00000001d5dc7824 */ /* 0x000fc800078e0205 */
[C---:B------:R-:W-:Y:S02]  /*2110*/  IMAD.IADD R219, R213.reuse, 0x1, R220 ;  /* 0x00000001d5db7824 */ /* 0x040fe400078e02dc */
[C---:B------:R-:W-:Y:S02]  /*2120*/  IMAD.IADD R221, R213.reuse, 0x1, R215 ;  /* 0x00000001d5dd7824 */ /* 0x040fe400078e02d7 */
[----:B------:R-:W-:Y:S02]  /*2130*/  IMAD.IADD R222, R213, 0x1, R219 ;  /* 0x00000001d5de7824 */ /* 0x000fe400078e02db */
.L_x_1006:
[----:B------:R-:W0:Y:S01]  /*2140*/  LDGDEPBAR ;  /* 0x00000000000079af */ /* 0x000e220000000000 */
[----:B------:R-:W-:Y:S01]  /*2150*/  IMAD.IADD R0, R186, 0x1, R178 ;  /* 0x00000001ba007824 */ /* 0x000fe200078e02b2 */
[----:B-----5:R-:W-:Y:S01]  /*2160*/  FSETP.NEU.FTZ.AND P0, PT, R210, -INF , PT ;  /* 0xff800000d200780b */ /* 0x020fe20003f1d000 */
[----:B------:R-:W-:Y:S01]  /*2170*/  ULDC.U8 UR4, c[0x0][0x2d8] ;  /* 0x0000b60000047ab9 */ /* 0x000fe20000000000 */
        /* <DEDUP_REMOVED lines=24> */
[-C--:B----4-:R-:W-:Y:S07]  /*2300*/  HMMA.16816.F32 R4, R136, R140.reuse, R4 ;  /* 0x0000008c8804723c */ /* 0x090fee0000001804 */
[----:B------:R-:W4:Y:S01]  /*2310*/  LDSM.16.M88.4 R172, [R0+0x1800] ;  /* 0x0018000000ac783b */ /* 0x000f220000000200 */
        /* <DEDUP_REMOVED lines=20> */
[----:B------:R-:W2:Y:S07]  /*2460*/  LDSM.16.M88.4 R132, [R178+0x2000] ;  /* 0x00200000b284783b */ /* 0x000eae0000000200 */
[-C--:B------:R-:W-:Y:S01]  /*2470*/  HMMA.16816.F32 R4, R164, R168.reuse, R4 ;  /* 0x000000a8a404723c */ /* 0x080fe20000001804 */
[----:B------:R-:W3:Y:S07]  /*2480*/  LDSM.16.M88.4 R152, [R0+0x2000] ;  /* 0x002000000098783b */ /* 0x000eee0000000200 */
[C---:B----4-:R-:W-:Y:S08]  /*2490*/  HMMA.16816.F32 R8, R172.reuse, R168, R8 ;  /* 0x000000a8ac08723c */ /* 0x050ff00000001808 */
[-C--:B------:R-:W-:Y:S08]  /*24a0*/  HMMA.16816.F32 R12, R172, R170.reuse, R12 ;  /* 0x000000aaac0c723c */ /* 0x080ff0000000180c */
[C---:B------:R-:W-:Y:S08]  /*24b0*/  HMMA.16816.F32 R16, R164.reuse, R170, R16 ;  /* 0x000000aaa410723c */ /* 0x040ff00000001810 */
[-C--:B-1----:R-:W-:Y:S08]  /*24c0*/  HMMA.16816.F32 R20, R164, R136.reuse, R20 ;  /* 0x00000088a414723c */ /* 0x082ff00000001814 */
[C---:B------:R-:W-:Y:S07]  /*24d0*/  HMMA.16816.F32 R24, R172.reuse, R136, R24 ;  /* 0x00000088ac18723c */ /* 0x040fee0000001818 */
[C---:B------:R-:W-:Y:S01]  /*24e0*/  FMUL.FTZ R137, R209.reuse, 1.4426950216293334961 ;  /* 0x3fb8aa3bd1897820 */ /* 0x040fe20000410000 */
[-C--:B------:R-:W-:Y:S04]  /*24f0*/  HMMA.16816.F32 R28, R172, R138.reuse, R28 ;  /* 0x0000008aac1c723c */ /* 0x080fe8000000181c */
[----:B------:R-:W-:Y:S04]  /*2500*/  FMUL.FTZ R136, R208, 1.4426950216293334961 ;  /* 0x3fb8aa3bd0887820 */ /* 0x000fe80000410000 */
[----:B------:R-:W-:Y:S07]  /*2510*/  HMMA.16816.F32 R32, R164, R138, R32 ;  /* 0x0000008aa420723c */ /* 0x000fee0000001820 */
[----:B------:R-:W-:Y:S01]  /*2520*/  FMUL.FTZ R138, R210, 1.4426950216293334961 ;  /* 0x3fb8aa3bd28a7820 */ /* 0x000fe20000410000 */
[-C--:B--2---:R-:W-:Y:S05]  /*2530*/  HMMA.16816.F32 R4, R132, R140.reuse, R4 ;  /* 0x0000008c8404723c */ /* 0x084fea0000001804 */
[----:B------:R-:W-:Y:S02]  /*2540*/  FSEL R138, R138, RZ, P0 ;  /* 0x000000ff8a8a7208 */ /* 0x000fe40000000000 */
[----:B------:R-:W-:Y:S01]  /*2550*/  FSETP.NEU.FTZ.AND P0, PT, R209, -INF , PT ;  /* 0xff800000d100780b */ /* 0x000fe20003f1d000 */
[C---:B------:R-:W-:Y:S04]  /*2560*/  HMMA.16816.F32 R8, R144.reuse, R140, R8 ;  /* 0x0000008c9008723c */ /* 0x040fe80000001808 */
[----:B------:R-:W-:Y:S02]  /*2570*/  FSEL R137, R137, RZ, P0 ;  /* 0x000000ff89897208 */ /* 0x000fe40000000000 */
[----:B------:R-:W-:Y:S02]  /*2580*/  FSETP.NEU.FTZ.AND P0, PT, R208, -INF , PT ;  /* 0xff800000d000780b */ /* 0x000fe40003f1d000 */
[-C--:B------:R-:W-:Y:S04]  /*2590*/  HMMA.16816.F32 R12, R144, R142.reuse, R12 ;  /* 0x0000008e900c723c */ /* 0x080fe8000000180c */
[----:B------:R-:W-:Y:S02]  /*25a0*/  FSEL R136, R136, RZ, P0 ;  /* 0x000000ff88887208 */ /* 0x000fe40000000000 */
[C---:B------:R-:W-:Y:S02]  /*25b0*/  FSETP.NEU.FTZ.AND P0, PT, R205.reuse, -INF , PT ;  /* 0xff800000cd00780b */ /* 0x040fe40003f1d000 */
[C---:B------:R-:W-:Y:S08]  /*25c0*/  HMMA.16816.F32 R16, R132.reuse, R142, R16 ;  /* 0x0000008e8410723c */ /* 0x040ff00000001810 */
[-C--:B------:R-:W-:Y:S08]  /*25d0*/  HMMA.16816.F32 R20, R132, R148.reuse, R20 ;  /* 0x000000948414723c */ /* 0x080ff00000001814 */
[C---:B------:R-:W-:Y:S08]  /*25e0*/  HMMA.16816.F32 R24, R144.reuse, R148, R24 ;  /* 0x000000949018723c */ /* 0x040ff00000001818 */
[-C--:B------:R-:W-:Y:S08]  /*25f0*/  HMMA.16816.F32 R28, R144, R150.reuse, R28 ;  /* 0x00000096901c723c */ /* 0x080ff0000000181c */
[----:B------:R-:W-:Y:S01]  /*2600*/  HMMA.16816.F32 R32, R132, R150, R32 ;  /* 0x000000968420723c */ /* 0x000fe20000001820 */
[----:B------:R1:W2:Y:S07]  /*2610*/  LDSM.16.M88.4 R132, [R0+0x2800] ;  /* 0x002800000084783b */ /* 0x0002ae0000000200 */
[-C--:B---3--:R-:W-:Y:S05]  /*2620*/  HMMA.16816.F32 R4, R152, R156.reuse, R4 ;  /* 0x0000009c9804723c */ /* 0x088fea0000001804 */
[----:B-1----:R-:W-:Y:S07]  /*2630*/  FMUL.FTZ R0, R205, 1.4426950216293334961 ;  /* 0x3fb8aa3bcd007820 */ /* 0x002fee0000410000 */
[----:B------:R-:W-:Y:S11]  /*2640*/  FSEL R0, R0, RZ, P0 ;  /* 0x000000ff00007208 */ /* 0x000ff60000000000 */
[----:B------:R-:W-:Y:S01]  /*2650*/  @!UPT UIADD3 URZ, URZ, URZ, URZ ;  /* 0x0000003f3f3ff290 */ /* 0x000fe2000fffe03f */
[--C-:B------:R-:W-:Y:S02]  /*2660*/  FFMA.FTZ R5, R5, c[0x0][0x23c], -R138.reuse ;  /* 0x00008f0005057a23 */ /* 0x100fe4000001088a */
[--C-:B------:R-:W-:Y:S02]  /*2670*/  FFMA.FTZ R6, R6, c[0x0][0x23c], -R137.reuse ;  /* 0x00008f0006067a23 */ /* 0x100fe40000010889 */
[--C-:B------:R-:W-:Y:S01]  /*2680*/  FFMA.FTZ R7, R7, c[0x0][0x23c], -R137.reuse ;  /* 0x00008f0007077a23 */ /* 0x100fe20000010889 */
[----:B------:R-:W-:Y:S01]  /*2690*/  MUFU.EX2 R169, R5 ;  /* 0x0000000500a97308 */ /* 0x000fe20000000800 */
[----:B------:R-:W-:Y:S01]  /*26a0*/  FFMA.FTZ R4, R4, c[0x0][0x23c], -R138 ;  /* 0x00008f0004047a23 */ /* 0x000fe2000001088a */
[C---:B--2---:R-:W-:Y:S08]  /*26b0*/  HMMA.16816.F32 R8, R132.reuse, R156, R8 ;  /* 0x0000009c8408723c */ /* 0x044ff00000001808 */
[----:B------:R-:W-:Y:S01]  /*26c0*/  MUFU.EX2 R168, R6 ;  /* 0x0000000600a87308 */ /* 0x000fe20000000800 */
[-C--:B------:R-:W-:Y:S08]  /*26d0*/  HMMA.16816.F32 R12, R132, R158.reuse, R12 ;  /* 0x0000009e840c723c */ /* 0x080ff0000000180c */
[C---:B------:R-:W-:Y:S01]  /*26e0*/  HMMA.16816.F32 R16, R152.reuse, R158, R16 ;  /* 0x0000009e9810723c */ /* 0x040fe20000001810 */
[----:B------:R1:W-:Y:S06]  /*26f0*/  MUFU.EX2 R170, R4 ;  /* 0x0000000400aa7308 */ /* 0x0003ec0000000800 */
[--C-:B------:R-:W-:Y:S04]  /*2700*/  FFMA.FTZ R8, R8, c[0x0][0x23c], -R136.reuse ;  /* 0x00008f0008087a23 */ /* 0x100fe80000010888 */
[----:B------:R-:W-:Y:S01]  /*2710*/  MUFU.EX2 R171, R7 ;  /* 0x0000000700ab7308 */ /* 0x000fe20000000800 */
[----:B------:R-:W-:Y:S02]  /*2720*/  FFMA.FTZ R9, R9, c[0x0][0x23c], -R136 ;  /* 0x00008f0009097a23 */ /* 0x000fe40000010888 */
[--C-:B------:R-:W-:Y:S02]  /*2730*/  FFMA.FTZ R10, R10, c[0x0][0x23c], -R0.reuse ;  /* 0x00008f000a0a7a23 */ /* 0x100fe40000010800 */
[----:B------:R-:W-:Y:S02]  /*2740*/  FFMA.FTZ R11, R11, c[0x0][0x23c], -R0 ;  /* 0x00008f000b0b7a23 */ /* 0x000fe40000010800 */
[----:B------:R-:W-:Y:S02]  /*2750*/  FFMA.FTZ R12, R12, c[0x0][0x23c], -R136 ;  /* 0x00008f000c0c7a23 */ /* 0x000fe40000010888 */
[----:B------:R-:W-:Y:S01]  /*2760*/  FFMA.FTZ R14, R14, c[0x0][0x23c], -R0 ;  /* 0x00008f000e0e7a23 */ /* 0x000fe20000010800 */
[----:B------:R-:W-:Y:S01]  /*2770*/  MUFU.EX2 R191, R8 ;  /* 0x0000000800bf7308 */ /* 0x000fe20000000800 */
[----:B------:R-:W-:Y:S02]  /*2780*/  FFMA.FTZ R13, R13, c[0x0][0x23c], -R136 ;  /* 0x00008f000d0d7a23 */ /* 0x000fe40000010888 */
[----:B------:R-:W-:Y:S02]  /*2790*/  FFMA.FTZ R15, R15, c[0x0][0x23c], -R0 ;  /* 0x00008f000f0f7a23 */ /* 0x000fe40000010800 */
[----:B-1----:R-:W-:Y:S02]  /*27a0*/  IMAD R4, R198, 0x4, R240 ;  /* 0x00000004c6047824 */ /* 0x002fe400078e02f0 */
[----:B------:R-:W-:Y:S02]  /*27b0*/  FFMA.FTZ R16, R16, c[0x0][0x23c], -R138 ;  /* 0x00008f0010107a23 */ /* 0x000fe4000001088a */
[--C-:B------:R-:W-:Y:S01]  /*27c0*/  FFMA.FTZ R18, R18, c[0x0][0x23c], -R137.reuse ;  /* 0x00008f0012127a23 */ /* 0x100fe20000010889 */
[----:B------:R1:W-:Y:S01]  /*27d0*/  MUFU.EX2 R174, R9 ;  /* 0x0000000900ae7308 */ /* 0x0003e20000000800 */
[----:B------:R-:W-:Y:S09]  /*27e0*/  FFMA.FTZ R19, R19, c[0x0][0x23c], -R137 ;  /* 0x00008f0013137a23 */ /* 0x000ff20000010889 */
[----:B------:R2:W-:Y:S10]  /*27f0*/  MUFU.EX2 R193, R10 ;  /* 0x0000000a00c17308 */ /* 0x0005f40000000800 */
[----:B------:R3:W-:Y:S01]  /*2800*/  MUFU.EX2 R192, R11 ;  /* 0x0000000b00c07308 */ /* 0x0007e20000000800 */
[C---:B-1----:R-:W-:Y:S09]  /*2810*/  IMAD.WIDE.U32 R8, R4.reuse, -0x326172a9, RZ ;  /* 0xcd9e8d5704087825 */ /* 0x042ff200078e00ff */
[----:B------:R1:W-:Y:S01]  /*2820*/  MUFU.EX2 R173, R12 ;  /* 0x0000000c00ad7308 */ /* 0x0003e20000000800 */
[----:B--2---:R-:W-:Y:S02]  /*2830*/  IADD3 R10, R4, 0x2, RZ ;  /* 0x00000002040a7810 */ /* 0x004fe40007ffe0ff */
[----:B------:R-:W2:Y:S07]  /*2840*/  LDSM.16.M88.4 R4, [R177+0xd400] ;  /* 0x00d40000b104783b */ /* 0x000eae0000000200 */
[----:B------:R4:W-:Y:S01]  /*2850*/  MUFU.EX2 R175, R14 ;  /* 0x0000000e00af7308 */ /* 0x0009e20000000800 */
[-C--:B---3--:R-:W-:Y:S09]  /*2860*/  LOP3.LUT R11, R9, R235.reuse, RZ, 0x3c, !PT ;  /* 0x000000eb090b7212 */ /* 0x088ff200078e3cff */
[----:B------:R-:W-:Y:S01]  /*2870*/  MUFU.EX2 R190, R13 ;  /* 0x0000000d00be7308 */ /* 0x000fe20000000800 */
[--C-:B-1----:R-:W-:Y:S01]  /*2880*/  LOP3.LUT R12, R217, R8, R224.reuse, 0x96, !PT ;  /* 0x00000008d90c7212 */ /* 0x102fe200078e96e0 */
[----:B------:R-:W-:Y:S04]  /*2890*/  IMAD.WIDE.U32 R8, R10, -0x326172a9, RZ ;  /* 0xcd9e8d570a087825 */ /* 0x000fe800078e00ff */
[----:B------:R-:W-:Y:S04]  /*28a0*/  IMAD.WIDE.U32 R142, R12, -0x2daee0ad, RZ ;  /* 0xd2511f530c8e7825 */ /* 0x000fe800078e00ff */
[----:B------:R1:W-:Y:S01]  /*28b0*/  MUFU.EX2 R172, R15 ;  /* 0x0000000f00ac7308 */ /* 0x0003e20000000800 */
[----:B------:R-:W-:Y:S01]  /*28c0*/  LOP3.LUT R12, R9, R235, RZ, 0x3c, !PT ;  /* 0x000000eb090c7212 */ /* 0x000fe200078e3cff */
[----:B------:R-:W-:Y:S01]  /*28d0*/  IMAD.WIDE.U32 R10, R11, -0x2daee0ad, RZ ;  /* 0xd2511f530b0a7825 */ /* 0x000fe200078e00ff */
[----:B------:R-:W-:Y:S04]  /*28e0*/  LOP3.LUT R9, R217, R8, R224, 0x96, !PT ;  /* 0x00000008d9097212 */ /* 0x000fe800078e96e0 */
[--C-:B------:R-:W-:Y:S01]  /*28f0*/  LOP3.LUT R140, R143, R10, R225.reuse, 0x96, !PT ;  /* 0x0000000a8f8c7212 */ /* 0x100fe200078e96e1 */
[----:B------:R-:W-:Y:S02]  /*2900*/  IMAD.WIDE.U32 R144, R9, -0x2daee0ad, RZ ;  /* 0xd2511f5309907825 */ /* 0x000fe400078e00ff */
[----:B------:R3:W-:Y:S01]  /*2910*/  MUFU.EX2 R167, R16 ;  /* 0x0000001000a77308 */ /* 0x0007e20000000800 */
[----:B------:R-:W-:Y:S01]  /*2920*/  LOP3.LUT R8, R230, R11, RZ, 0x3c, !PT ;  /* 0x0000000be6087212 */ /* 0x000fe200078e3cff */
[----:B------:R-:W-:Y:S01]  /*2930*/  IMAD.WIDE.U32 R140, R140, -0x326172a9, RZ ;  /* 0xcd9e8d578c8c7825 */ /* 0x000fe200078e00ff */
[-C--:B--2---:R-:W-:Y:S03]  /*2940*/  HMMA.16816.F32 R20, R152, R4.reuse, R20 ;  /* 0x000000049814723c */ /* 0x084fe60000001814 */
[----:B------:R-:W-:Y:S04]  /*2950*/  IMAD.WIDE.U32 R10, R12, -0x2daee0ad, RZ ;  /* 0xd2511f530c0a7825 */ /* 0x000fe800078e00ff */
[----:B------:R-:W-:Y:S01]  /*2960*/  MUFU.EX2 R165, R18 ;  /* 0x0000001200a57308 */ /* 0x000fe20000000800 */
[----:B------:R-:W-:Y:S01]  /*2970*/  IMAD.WIDE.U32 R8, R8, -0x326172a9, RZ ;  /* 0xcd9e8d5708087825 */ /* 0x000fe200078e00ff */
[C---:B------:R-:W-:Y:S04]  /*2980*/  HMMA.16816.F32 R24, R132.reuse, R4, R24 ;  /* 0x000000048418723c */ /* 0x040fe80000001818 */
[--C-:B------:R-:W-:Y:S02]  /*2990*/  LOP3.LUT R12, R141, R8, R226.reuse, 0x96, !PT ;  /* 0x000000088d0c7212 */ /* 0x100fe400078e96e2 */
[----:B----4-:R-:W-:Y:S02]  /*29a0*/  LOP3.LUT R14, R145, R10, R225, 0x96, !PT ;  /* 0x0000000a910e7212 */ /* 0x010fe400078e96e1 */
[----:B------:R-:W-:Y:S01]  /*29b0*/  MUFU.EX2 R164, R19 ;  /* 0x0000001300a47308 */ /* 0x000fe20000000800 */
[-C--:B------:R-:W-:Y:S03]  /*29c0*/  HMMA.16816.F32 R28, R132, R6.reuse, R28 ;  /* 0x00000006841c723c */ /* 0x080fe6000000181c */
[----:B------:R-:W-:Y:S01]  /*29d0*/  LOP3.LUT R11, R230, R11, RZ, 0x3c, !PT ;  /* 0x0000000be60b7212 */ /* 0x000fe200078e3cff */
[----:B-1----:R-:W-:Y:S01]  /*29e0*/  IMAD.WIDE.U32 R14, R14, -0x326172a9, RZ ;  /* 0xcd9e8d570e0e7825 */ /* 0x002fe200078e00ff */
[----:B------:R-:W-:Y:S03]  /*29f0*/  LOP3.LUT R10, R223, R9, RZ, 0x3c, !PT ;  /* 0x00000009df0a7212 */ /* 0x000fe600078e3cff */
[----:B------:R-:W-:Y:S04]  /*2a00*/  HMMA.16816.F32 R32, R152, R6, R32 ;  /* 0x000000069820723c */ /* 0x000fe80000001820 */
[----:B------:R-:W-:Y:S04]  /*2a10*/  IMAD.WIDE.U32 R12, R12, -0x2daee0ad, RZ ;  /* 0xd2511f530c0c7825 */ /* 0x000fe800078e00ff */
[----:B------:R-:W-:Y:S04]  /*2a20*/  IMAD.WIDE.U32 R8, R11, -0x326172a9, RZ ;  /* 0xcd9e8d570b087825 */ /* 0x000fe800078e00ff */
[----:B------:R-:W-:Y:S01]  /*2a30*/  IMAD.WIDE.U32 R10, R10, -0x2daee0ad, RZ ;  /* 0xd2511f530a0a7825 */ /* 0x000fe200078e00ff */
[----:B---3--:R-:W-:Y:S02]  /*2a40*/  LOP3.LUT R16, R15, R8, R226, 0x96, !PT ;  /* 0x000000080f107212 */ /* 0x008fe400078e96e2 */
[----:B------:R-:W-:Y:S01]  /*2a50*/  LOP3.LUT R9, R223, R9, RZ, 0x3c, !PT ;  /* 0x00000009df097212 */ /* 0x000fe200078e3cff */
[--C-:B------:R-:W-:Y:S01]  /*2a60*/  FFMA.FTZ R20, R20, c[0x0][0x23c], -R138.reuse ;  /* 0x00008f0014147a23 */ /* 0x100fe2000001088a */
[--C-:B------:R-:W-:Y:S01]  /*2a70*/  LOP3.LUT R8, R11, R142, R231.reuse, 0x96, !PT ;  /* 0x0000008e0b087212 */ /* 0x100fe200078e96e7 */
[----:B------:R-:W-:Y:S01]  /*2a80*/  FFMA.FTZ R21, R21, c[0x0][0x23c], -R138 ;  /* 0x00008f0015157a23 */ /* 0x000fe2000001088a */
[----:B------:R-:W-:Y:S01]  /*2a90*/  LOP3.LUT R142, R13, R10, R232, 0x96, !PT ;  /* 0x0000000a0d8e7212 */ /* 0x000fe200078e96e8 */
[----:B------:R-:W-:Y:S01]  /*2aa0*/  FFMA.FTZ R10, R17, c[0x0][0x23c], -R138 ;  /* 0x00008f00110a7a23 */ /* 0x000fe2000001088a */
[----:B------:R-:W-:Y:S01]  /*2ab0*/  MUFU.EX2 R163, R20 ;  /* 0x0000001400a37308 */ /* 0x000fe20000000800 */
[----:B------:R-:W-:Y:S04]  /*2ac0*/  IMAD.WIDE.U32 R146, R9, -0x2daee0ad, RZ ;  /* 0xd2511f5309927825 */ /* 0x000fe800078e00ff */
[----:B------:R-:W-:Y:S01]  /*2ad0*/  IMAD.WIDE.U32 R16, R16, -0x2daee0ad, RZ ;  /* 0xd2511f5310107825 */ /* 0x000fe200078e00ff */
[----:B------:R-:W-:Y:S03]  /*2ae0*/  LOP3.LUT R144, R147, R144, R231, 0x96, !PT ;  /* 0x0000009093907212 */ /* 0x000fe600078e96e7 */
[----:B------:R-:W-:Y:S01]  /*2af0*/  IMAD.WIDE.U32 R8, R8, -0x326172a9, RZ ;  /* 0xcd9e8d5708087825 */ /* 0x000fe200078e00ff */
[----:B------:R1:W-:Y:S01]  /*2b00*/  MUFU.EX2 R166, R10 ;  /* 0x0000000a00a67308 */ /* 0x0003e20000000800 */
[----:B------:R-:W-:Y:S02]  /*2b10*/  LOP3.LUT R141, R17, R146, R232, 0x96, !PT ;  /* 0x00000092118d7212 */ /* 0x000fe400078e96e8 */
[----:B------:R-:W-:Y:S01]  /*2b20*/  IMAD.WIDE.U32 R142, R142, -0x326172a9, RZ ;  /* 0xcd9e8d578e8e7825 */ /* 0x000fe200078e00ff */
[--C-:B------:R-:W-:Y:S03]  /*2b30*/  LOP3.LUT R9, R9, R140, R227.reuse, 0x96, !PT ;  /* 0x0000008c09097212 */ /* 0x100fe600078e96e3 */
[----:B------:R-:W-:Y:S03]  /*2b40*/  IMAD.WIDE.U32 R144, R144, -0x326172a9, RZ ;  /* 0xcd9e8d5790907825 */ /* 0x000fe600078e00ff */
[----:B------:R-:W-:Y:S01]  /*2b50*/  MUFU.EX2 R156, R21 ;  /* 0x00000015009c7308 */ /* 0x000fe20000000800 */
[----:B------:R-:W-:Y:S01]  /*2b60*/  IMAD.WIDE.U32 R140, R141, -0x326172a9, RZ ;  /* 0xcd9e8d578d8c7825 */ /* 0x000fe200078e00ff */
[----:B------:R-:W-:Y:S03]  /*2b70*/  LOP3.LUT R14, R145, R14, R227, 0x96, !PT ;  /* 0x0000000e910e7212 */ /* 0x000fe600078e96e3 */
[----:B------:R-:W-:Y:S01]  /*2b80*/  FFMA.FTZ R22, R22, c[0x0][0x23c], -R137 ;  /* 0x00008f0016167a23 */ /* 0x000fe20000010889 */
[----:B------:R-:W-:Y:S01]  /*2b90*/  LOP3.LUT R144, R141, R144, R228, 0x96, !PT ;  /* 0x000000908d907212 */ /* 0x000fe200078e96e4 */
[----:B------:R-:W-:Y:S03]  /*2ba0*/  IMAD.WIDE.U32 R14, R14, -0x2daee0ad, RZ ;  /* 0xd2511f530e0e7825 */ /* 0x000fe600078e00ff */
[----:B------:R-:W-:Y:S01]  /*2bb0*/  MUFU.EX2 R160, R22 ;  /* 0x0000001600a07308 */ /* 0x000fe20000000800 */
[----:B------:R-:W-:Y:S01]  /*2bc0*/  FFMA.FTZ R24, R24, c[0x0][0x23c], -R136 ;  /* 0x00008f0018187a23 */ /* 0x000fe20000010888 */
[--C-:B------:R-:W-:Y:S01]  /*2bd0*/  LOP3.LUT R16, R15, R16, R233.reuse, 0x96, !PT ;  /* 0x000000100f107212 */ /* 0x100fe200078e96e9 */
[----:B------:R-:W-:Y:S01]  /*2be0*/  FFMA.FTZ R32, R32, c[0x0][0x23c], -R138 ;  /* 0x00008f0020207a23 */ /* 0x000fe2000001088a */
[----:B-1----:R-:W-:Y:S01]  /*2bf0*/  LOP3.LUT R10, R143, R8, R228, 0x96, !PT ;  /* 0x000000088f0a7212 */ /* 0x002fe200078e96e4 */
[----:B------:R-:W-:Y:S04]  /*2c00*/  IMAD.WIDE.U32 R8, R9, -0x2daee0ad, RZ ;  /* 0xd2511f5309087825 */ /* 0x000fe800078e00ff */
[----:B------:R-:W-:Y:S01]  /*2c10*/  IMAD.WIDE.U32 R10, R10, -0x2daee0ad, RZ ;  /* 0xd2511f530a0a7825 */ /* 0x000fe200078e00ff */
[----:B------:R-:W-:Y:S01]  /*2c20*/  LOP3.LUT R139, R9, R12, R233, 0x96, !PT ;  /* 0x0000000c098b7212 */ /* 0x000fe200078e96e9 */
[----:B------:R-:W-:Y:S02]  /*2c30*/  MUFU.EX2 R161, R24 ;  /* 0x0000001800a17308 */ /* 0x000fe40000000800 */
[----:B------:R-:W-:Y:S01]  /*2c40*/  IMAD.WIDE.U32 R4, R16, -0x326172a9, RZ ;  /* 0xcd9e8d5710047825 */ /* 0x000fe200078e00ff */
[C---:B------:R-:W-:Y:S02]  /*2c50*/  LOP3.LUT R145, R10.reuse, 0xffff, RZ, 0xc0, !PT ;  /* 0x0000ffff0a917812 */ /* 0x040fe400078ec0ff */
[----:B------:R-:W-:Y:S01]  /*2c60*/  LOP3.LUT R17, R10, 0xff, RZ, 0xc0, !PT ;  /* 0x000000ff0a117812 */ /* 0x000fe200078ec0ff */
[----:B------:R-:W-:Y:S01]  /*2c70*/  FFMA.FTZ R138, R33, c[0x0][0x23c], -R138 ;  /* 0x00008f00218a7a23 */ /* 0x000fe2000001088a */
[----:B------:R-:W-:Y:S01]  /*2c80*/  SHF.R.U32.HI R146, RZ, 0x10, R10 ;  /* 0x00000010ff927819 */ /* 0x000fe2000001160a */
[----:B------:R-:W-:Y:S01]  /*2c90*/  FFMA.FTZ R30, R30, c[0x0][0x23c], -R0 ;  /* 0x00008f001e1e7a23 */ /* 0x000fe20000010800 */
[----:B------:R-:W-:Y:S01]  /*2ca0*/  SHF.R.U32.HI R18, RZ, 0x18, R10 ;  /* 0x00000018ff127819 */ /* 0x000fe2000001160a */
[----:B------:R-:W-:Y:S01]  /*2cb0*/  MUFU.EX2 R149, R138 ;  /* 0x0000008a00957308 */ /* 0x000fe20000000800 */
[--C-:B------:R-:W-:Y:S01]  /*2cc0*/  LOP3.LUT R13, R11, R8, R234.reuse, 0x96, !PT ;  /* 0x000000080b0d7212 */ /* 0x100fe200078e96ea */
[----:B------:R-:W-:Y:S01]  /*2cd0*/  IMAD.WIDE.U32 R8, R144, -0x2daee0ad, RZ ;  /* 0xd2511f5390087825 */ /* 0x000fe200078e00ff */
[----:B------:R-:W-:Y:S02]  /*2ce0*/  ISETP.LE.U32.AND P1, PT, R17, UR4, PT ;  /* 0x0000000411007c0c */ /* 0x000fe4000bf23070 */
[----:B------:R-:W-:Y:S01]  /*2cf0*/  ISETP.LE.U32.AND P5, PT, R18, UR4, PT ;  /* 0x0000000412007c0c */ /* 0x000fe2000bfa3070 */
[----:B------:R-:W-:Y:S01]  /*2d00*/  IMAD.WIDE.U32 R10, R139, -0x326172a9, RZ ;  /* 0xcd9e8d578b0a7825 */ /* 0x000fe200078e00ff */
[----:B------:R-:W-:Y:S02]  /*2d10*/  LOP3.LUT R141, R8, 0xffff, RZ, 0xc0, !PT ;  /* 0x0000ffff088d7812 */ /* 0x000fe400078ec0ff */
[----:B------:R-:W-:Y:S01]  /*2d20*/  LOP3.LUT R12, R9, R14, R234, 0x96, !PT ;  /* 0x0000000e090c7212 */ /* 0x000fe200078e96ea */
[----:B------:R-:W1:Y:S01]  /*2d30*/  MUFU.EX2 R151, R32 ;  /* 0x0000002000977308 */ /* 0x000e620000000800 */
[----:B------:R-:W-:Y:S01]  /*2d40*/  LOP3.LUT R9, R11, R142, R229, 0x96, !PT ;  /* 0x0000008e0b097212 */ /* 0x000fe200078e96e5 */
[----:B------:R-:W-:Y:S01]  /*2d50*/  FFMA.FTZ R26, R26, c[0x0][0x23c], -R0 ;  /* 0x00008f001a1a7a23 */ /* 0x000fe20000010800 */
[----:B------:R-:W-:Y:S01]  /*2d60*/  SHF.R.U32.HI R144, RZ, 0x10, R8 ;  /* 0x00000010ff907819 */ /* 0x000fe20000011608 */
[--C-:B------:R-:W-:Y:S01]  /*2d70*/  FFMA.FTZ R27, R27, c[0x0][0x23c], -R0.reuse ;  /* 0x00008f001b1b7a23 */ /* 0x100fe20000010800 */
[----:B------:R-:W-:Y:S01]  /*2d80*/  LOP3.LUT R139, R8, 0xff, RZ, 0xc0, !PT ;  /* 0x000000ff088b7812 */ /* 0x000fe200078ec0ff */
[----:B------:R-:W-:Y:S01]  /*2d90*/  FFMA.FTZ R0, R31, c[0x0][0x23c], -R0 ;  /* 0x00008f001f007a23 */ /* 0x000fe20000010800 */
[----:B------:R-:W-:Y:S01]  /*2da0*/  SHF.R.U32.HI R143, RZ, 0x18, R8 ;  /* 0x00000018ff8f7819 */ /* 0x000fe20000011608 */
[--C-:B------:R-:W-:Y:S01]  /*2db0*/  FFMA.FTZ R23, R23, c[0x0][0x23c], -R137.reuse ;  /* 0x00008f0017177a23 */ /* 0x100fe20000010889 */
[----:B------:R-:W-:Y:S01]  /*2dc0*/  LOP3.LUT R17, R10, 0xffff, RZ, 0xc0, !PT ;  /* 0x0000ffff0a117812 */ /* 0x000fe200078ec0ff */
[----:B------:R-:W-:Y:S01]  /*2dd0*/  MUFU.EX2 R152, R0 ;  /* 0x0000000000987308 */ /* 0x000fe20000000800 */
[----:B------:R-:W-:Y:S01]  /*2de0*/  LOP3.LUT R8, R13, 0xff, RZ, 0xc0, !PT ;  /* 0x000000ff0d087812 */ /* 0x000fe200078ec0ff */
[----:B------:R-:W-:Y:S01]  /*2df0*/  FFMA.FTZ R25, R25, c[0x0][0x23c], -R136 ;  /* 0x00008f0019197a23 */ /* 0x000fe20000010888 */
[----:B------:R-:W-:Y:S01]  /*2e00*/  LOP3.LUT R11, R9, 0xffff, RZ, 0xc0, !PT ;  /* 0x0000ffff090b7812 */ /* 0x000fe200078ec0ff */
[--C-:B------:R-:W-:Y:S01]  /*2e10*/  FFMA.FTZ R34, R34, c[0x0][0x23c], -R137.reuse ;  /* 0x00008f0022227a23 */ /* 0x100fe20000010889 */
[----:B------:R-:W-:Y:S01]  /*2e20*/  LOP3.LUT R19, R10, 0xff, RZ, 0xc0, !PT ;  /* 0x000000ff0a137812 */ /* 0x000fe200078ec0ff */
[----:B------:R-:W-:Y:S01]  /*2e30*/  FFMA.FTZ R137, R35, c[0x0][0x23c], -R137 ;  /* 0x00008f0023897a23 */ /* 0x000fe20000010889 */
[----:B------:R-:W-:Y:S01]  /*2e40*/  SHF.R.U32.HI R18, RZ, 0x10, R10 ;  /* 0x00000010ff127819 */ /* 0x000fe2000001160a */
[----:B------:R-:W-:Y:S01]  /*2e50*/  FFMA.FTZ R28, R28, c[0x0][0x23c], -R136 ;  /* 0x00008f001c1c7a23 */ /* 0x000fe20000010888 */
[----:B------:R-:W-:Y:S01]  /*2e60*/  SHF.R.U32.HI R20, RZ, 0x18, R10 ;  /* 0x00000018ff147819 */ /* 0x000fe2000001160a */
[----:B------:R-:W-:Y:S01]  /*2e70*/  MUFU.EX2 R159, R23 ;  /* 0x00000017009f7308 */ /* 0x000fe20000000800 */
[----:B------:R-:W-:Y:S01]  /*2e80*/  LOP3.LUT R10, R9, 0xff, RZ, 0xc0, !PT ;  /* 0x000000ff090a7812 */ /* 0x000fe200078ec0ff */
[----:B------:R-:W-:Y:S01]  /*2e90*/  FFMA.FTZ R136, R29, c[0x0][0x23c], -R136 ;  /* 0x00008f001d887a23 */ /* 0x000fe20000010888 */
[----:B------:R-:W-:Y:S01]  /*2ea0*/  ISETP.LE.U32.AND P4, PT, R8, UR4, PT ;  /* 0x0000000408007c0c */ /* 0x000fe2000bf83070 */
[----:B-1----:R-:W-:Y:S01]  /*2eb0*/  @!P1 FADD.FTZ R151, -R151, -RZ ;  /* 0x800000ff97979221 */ /* 0x002fe20000010100 */
[----:B------:R-:W-:Y:S02]  /*2ec0*/  LOP3.LUT R8, R5, R140, R229, 0x96, !PT ;  /* 0x0000008c05087212 */ /* 0x000fe400078e96e5 */
[----:B------:R-:W-:Y:S02]  /*2ed0*/  LOP3.LUT R14, R4, 0xffff, RZ, 0xc0, !PT ;  /* 0x0000ffff040e7812 */ /* 0x000fe400078ec0ff */
[----:B------:R-:W-:Y:S01]  /*2ee0*/  SHF.R.U32.HI R5, RZ, 0x8, R11 ;  /* 0x00000008ff057819 */ /* 0x000fe2000001160b */
[----:B------:R-:W-:Y:S01]  /*2ef0*/  MUFU.EX2 R162, R26 ;  /* 0x0000001a00a27308 */ /* 0x000fe20000000800 */
[----:B------:R-:W-:Y:S02]  /*2f00*/  ISETP.LE.U32.AND P2, PT, R10, UR4, PT ;  /* 0x000000040a007c0c */ /* 0x000fe4000bf43070 */
[--C-:B------:R-:W-:Y:S02]  /*2f10*/  SHF.R.U32.HI R10, RZ, 0x10, R9.reuse ;  /* 0x00000010ff0a7819 */ /* 0x100fe40000011609 */
[----:B------:R-:W-:Y:S01]  /*2f20*/  LOP3.LUT R5, R5, 0xffff, RZ, 0xc0, !PT ;  /* 0x0000ffff05057812 */ /* 0x000fe200078ec0ff */
[----:B------:R-:W-:Y:S01]  /*2f30*/  @!P4 FADD.FTZ R163, -R163, -RZ ;  /* 0x800000ffa3a3c221 */ /* 0x000fe20000010100 */
[----:B------:R-:W-:Y:S02]  /*2f40*/  LOP3.LUT R10, R10, 0xff, RZ, 0xc0, !PT ;  /* 0x000000ff0a0a7812 */ /* 0x000fe400078ec0ff */
[--C-:B------:R-:W-:Y:S01]  /*2f50*/  SHF.R.U32.HI R16, RZ, 0x18, R4.reuse ;  /* 0x00000018ff107819 */ /* 0x100fe20000011604 */
[----:B------:R-:W-:Y:S01]  /*2f60*/  MUFU.EX2 R157, R25 ;  /* 0x00000019009d7308 */ /* 0x000fe20000000800 */
[----:B------:R-:W-:Y:S02]  /*2f70*/  LOP3.LUT R15, R4, 0xff, RZ, 0xc0, !PT ;  /* 0x000000ff040f7812 */ /* 0x000fe400078ec0ff */
[----:B------:R-:W-:Y:S01]  /*2f80*/  SHF.R.U32.HI R11, RZ, 0x10, R4 ;  /* 0x00000010ff0b7819 */ /* 0x000fe20000011604 */
[----:B------:R-:W-:Y:S01]  /*2f90*/  @!P2 FADD.FTZ R170, -R170, -RZ ;  /* 0x800000ffaaaaa221 */ /* 0x000fe20000010100 */
[----:B------:R-:W-:Y:S02]  /*2fa0*/  LOP3.LUT R4, R8, 0xffff, RZ, 0xc0, !PT ;  /* 0x0000ffff08047812 */ /* 0x000fe400078ec0ff */
[----:B------:R-:W-:Y:S02]  /*2fb0*/  ISETP.LE.U32.AND P0, PT, R5, UR4, PT ;  /* 0x0000000405007c0c */ /* 0x000fe4000bf03070 */
[----:B------:R-:W-:Y:S01]  /*2fc0*/  ISETP.LE.U32.AND P6, PT, R10, UR4, PT ;  /* 0x000000040a007c0c */ /* 0x000fe2000bfc3070 */
[----:B------:R-:W-:Y:S01]  /*2fd0*/  MUFU.EX2 R150, R34 ;  /* 0x0000002200967308 */ /* 0x000fe20000000800 */
[----:B------:R-:W-:Y:S02]  /*2fe0*/  LOP3.LUT R5, R8, 0xff, RZ, 0xc0, !PT ;  /* 0x000000ff08057812 */ /* 0x000fe400078ec0ff */
[----:B------:R-:W-:Y:S02]  /*2ff0*/  SHF.R.U32.HI R4, RZ, 0x8, R4 ;  /* 0x00000008ff047819 */ /* 0x000fe40000011604 */
[----:B------:R-:W-:Y:S02]  /*3000*/  ISETP.LE.U32.AND P2, PT, R5, UR4, PT ;  /* 0x0000000405007c0c */ /* 0x000fe4000bf43070 */
[----:B------:R-:W-:Y:S02]  /*3010*/  LOP3.LUT R5, R4, 0xffff, RZ, 0xc0, !PT ;  /* 0x0000ffff04057812 */ /* 0x000fe400078ec0ff */
[----:B------:R-:W-:Y:S01]  /*3020*/  SHF.R.U32.HI R4, RZ, 0x10, R8 ;  /* 0x00000010ff047819 */ /* 0x000fe20000011608 */
[----:B------:R-:W-:Y:S01]  /*3030*/  @!P0 FADD.FTZ R169, -R169, -RZ ;  /* 0x800000ffa9a98221 */ /* 0x000fe20000010100 */
[----:B------:R-:W-:Y:S01]  /*3040*/  ISETP.LE.U32.AND P0, PT, R5, UR4, PT ;  /* 0x0000000405007c0c */ /* 0x000fe2000bf03070 */
[----:B------:R-:W-:Y:S01]  /*3050*/  @!P6 FADD.FTZ R168, -R168, -RZ ;  /* 0x800000ffa8a8e221 */ /* 0x000fe20000010100 */
[----:B------:R-:W-:Y:S01]  /*3060*/  LOP3.LUT R4, R4, 0xff, RZ, 0xc0, !PT ;  /* 0x000000ff04047812 */ /* 0x000fe200078ec0ff */
[----:B------:R-:W1:Y:S01]  /*3070*/  MUFU.EX2 R148, R137 ;  /* 0x0000008900947308 */ /* 0x000e620000000800 */
[----:B------:R-:W-:Y:S02]  /*3080*/  SHF.R.U32.HI R9, RZ, 0x18, R9 ;  /* 0x00000018ff097819 */ /* 0x000fe40000011609 */
[----:B------:R-:W-:Y:S01]  /*3090*/  ISETP.LE.U32.AND P6, PT, R4, UR4, PT ;  /* 0x0000000404007c0c */ /* 0x000fe2000bfc3070 */
[----:B------:R-:W-:Y:S01]  /*30a0*/  @!P2 FADD.FTZ R191, -R191, -RZ ;  /* 0x800000ffbfbfa221 */ /* 0x000fe20000010100 */
[----:B------:R-:W-:Y:S02]  /*30b0*/  ISETP.LE.U32.AND P3, PT, R9, UR4, PT ;  /* 0x0000000409007c0c */ /* 0x000fe4000bf63070 */
        /* <DEDUP_REMOVED lines=8> */
[----:B------:R-:W-:Y:S01]  /*3140*/  ISETP.LE.U32.AND P6, PT, R4, UR4, PT ;  /* 0x0000000404007c0c */ /* 0x000fe2000bfc3070 */
[----:B------:R-:W-:Y:S01]  /*3150*/  @!P3 FADD.FTZ R171, -R171, -RZ ;  /* 0x800000ffababb221 */ /* 0x000fe20000010100 */
[----:B------:R-:W-:Y:S02]  /*3160*/  SHF.R.U32.HI R8, RZ, 0x18, R8 ;  /* 0x00000018ff087819 */ /* 0x000fe40000011608 */
[----:B------:R-:W-:Y:S01]  /*3170*/  SHF.R.U32.HI R4, RZ, 0x8, R17 ;  /* 0x00000008ff047819 */ /* 0x000fe20000011611 */
[----:B------:R-:W-:Y:S01]  /*3180*/  @!P2 FADD.FTZ R173, -R173, -RZ ;  /* 0x800000ffadada221 */ /* 0x000fe20000010100 */
[----:B------:R-:W-:Y:S01]  /*3190*/  ISETP.LE.U32.AND P3, PT, R8, UR4, PT ;  /* 0x0000000408007c0c */ /* 0x000fe2000bf63070 */
[----:B------:R-:W-:Y:S01]  /*31a0*/  MUFU.EX2 R155, R28 ;  /* 0x0000001c009b7308 */ /* 0x000fe20000000800 */
[----:B------:R-:W-:Y:S01]  /*31b0*/  ISETP.LE.U32.AND P2, PT, R19, UR4, PT ;  /* 0x0000000413007c0c */ /* 0x000fe2000bf43070 */
[----:B-1----:R-:W-:Y:S01]  /*31c0*/  @!P5 FADD.FTZ R148, -R148, -RZ ;  /* 0x800000ff9494d221 */ /* 0x002fe20000010100 */
[----:B------:R-:W-:Y:S01]  /*31d0*/  LOP3.LUT R5, R18, 0xff, RZ, 0xc0, !PT ;  /* 0x000000ff12057812 */ /* 0x000fe200078ec0ff */
[----:B------:R-:W-:Y:S01]  /*31e0*/  @!P0 FADD.FTZ R190, -R190, -RZ ;  /* 0x800000ffbebe8221 */ /* 0x000fe20000010100 */
[----:B------:R-:W-:Y:S01]  /*31f0*/  LOP3.LUT R4, R4, 0xffff, RZ, 0xc0, !PT ;  /* 0x0000ffff04047812 */ /* 0x000fe200078ec0ff */
[----:B------:R-:W-:Y:S01]  /*3200*/  @!P6 FADD.FTZ R175, -R175, -RZ ;  /* 0x800000ffafafe221 */ /* 0x000fe20000010100 */
[----:B------:R-:W-:Y:S02]  /*3210*/  ISETP.LE.U32.AND P0, PT, R5, UR4, PT ;  /* 0x0000000405007c0c */ /* 0x000fe4000bf03070 */
[----:B------:R-:W-:Y:S01]  /*3220*/  ISETP.LE.U32.AND P6, PT, R4, UR4, PT ;  /* 0x0000000404007c0c */ /* 0x000fe2000bfc3070 */
[----:B------:R-:W-:Y:S01]  /*3230*/  MUFU.EX2 R154, R136 ;  /* 0x00000088009a7308 */ /* 0x000fe20000000800 */
[----:B------:R-:W-:Y:S01]  /*3240*/  LOP3.LUT R4, R13, 0xffff, RZ, 0xc0, !PT ;  /* 0x0000ffff0d047812 */ /* 0x000fe200078ec0ff */
[----:B------:R-:W-:Y:S01]  /*3250*/  @!P3 FADD.FTZ R192, -R192, -RZ ;  /* 0x800000ffc0c0b221 */ /* 0x000fe20000010100 */
[----:B------:R-:W-:Y:S01]  /*3260*/  ISETP.LE.U32.AND P3, PT, R16, UR4, PT ;  /* 0x0000000410007c0c */ /* 0x000fe2000bf63070 */
[----:B------:R-:W-:Y:S01]  /*3270*/  @!P2 FADD.FTZ R167, -R167, -RZ ;  /* 0x800000ffa7a7a221 */ /* 0x000fe20000010100 */
[----:B------:R-:W-:Y:S02]  /*3280*/  SHF.R.U32.HI R4, RZ, 0x8, R4 ;  /* 0x00000008ff047819 */ /* 0x000fe40000011604 */
[----:B------:R-:W-:Y:S02]  /*3290*/  ISETP.LE.U32.AND P2, PT, R20, UR4, PT ;  /* 0x0000000414007c0c */ /* 0x000fe4000bf43070 */
[--C-:B------:R-:W-:Y:S01]  /*32a0*/  SHF.R.U32.HI R5, RZ, 0x18, R13.reuse ;  /* 0x00000018ff057819 */ /* 0x100fe2000001160d */
[----:B------:R-:W-:Y:S01]  /*32b0*/  @!P0 FADD.FTZ R165, -R165, -RZ ;  /* 0x800000ffa5a58221 */ /* 0x000fe20000010100 */
[----:B------:R-:W-:Y:S01]  /*32c0*/  SHF.R.U32.HI R13, RZ, 0x10, R13 ;  /* 0x00000010ff0d7819 */ /* 0x000fe2000001160d */
[----:B------:R-:W-:Y:S01]  /*32d0*/  @!P6 FADD.FTZ R166, -R166, -RZ ;  /* 0x800000ffa6a6e221 */ /* 0x000fe20000010100 */
[----:B------:R-:W-:Y:S01]  /*32e0*/  LOP3.LUT R4, R4, 0xffff, RZ, 0xc0, !PT ;  /* 0x0000ffff04047812 */ /* 0x000fe200078ec0ff */
[----:B------:R-:W1:Y:S01]  /*32f0*/  MUFU.EX2 R153, R30 ;  /* 0x0000001e00997308 */ /* 0x000e620000000800 */
[----:B------:R-:W-:Y:S01]  /*3300*/  LOP3.LUT R13, R13, 0xff, RZ, 0xc0, !PT ;  /* 0x000000ff0d0d7812 */ /* 0x000fe200078ec0ff */
[----:B------:R-:W-:Y:S01]  /*3310*/  @!P3 FADD.FTZ R172, -R172, -RZ ;  /* 0x800000ffacacb221 */ /* 0x000fe20000010100 */
[----:B------:R-:W-:Y:S02]  /*3320*/  ISETP.LE.U32.AND P0, PT, R4, UR4, PT ;  /* 0x0000000404007c0c */ /* 0x000fe4000bf03070 */
[----:B------:R-:W-:Y:S01]  /*3330*/  LOP3.LUT R4, R12, 0xffff, RZ, 0xc0, !PT ;  /* 0x0000ffff0c047812 */ /* 0x000fe200078ec0ff */
[----:B------:R-:W-:Y:S01]  /*3340*/  @!P2 FADD.FTZ R164, -R164, -RZ ;  /* 0x800000ffa4a4a221 */ /* 0x000fe20000010100 */
[----:B------:R-:W-:Y:S02]  /*3350*/  LOP3.LUT R6, R12, 0xff, RZ, 0xc0, !PT ;  /* 0x000000ff0c067812 */ /* 0x000fe400078ec0ff */
[----:B------:R-:W-:Y:S02]  /*3360*/  ISETP.LE.U32.AND P6, PT, R13, UR4, PT ;  /* 0x000000040d007c0c */ /* 0x000fe4000bfc3070 */
[----:B------:R-:W-:Y:S02]  /*3370*/  ISETP.LE.U32.AND P3, PT, R5, UR4, PT ;  /* 0x0000000405007c0c */ /* 0x000fe4000bf63070 */
[----:B------:R-:W-:Y:S02]  /*3380*/  SHF.R.U32.HI R5, RZ, 0x10, R12 ;  /* 0x00000010ff057819 */ /* 0x000fe4000001160c */
[----:B------:R-:W-:Y:S01]  /*3390*/  SHF.R.U32.HI R4, RZ, 0x8, R4 ;  /* 0x00000008ff047819 */ /* 0x000fe20000011604 */
[----:B------:R-:W-:Y:S01]  /*33a0*/  @!P0 FADD.FTZ R156, -R156, -RZ ;  /* 0x800000ff9c9c8221 */ /* 0x000fe20000010100 */
[----:B------:R-:W-:Y:S02]  /*33b0*/  ISETP.LE.U32.AND P2, PT, R6, UR4, PT ;  /* 0x0000000406007c0c */ /* 0x000fe4000bf43070 */
[----:B------:R-:W-:Y:S02]  /*33c0*/  LOP3.LUT R5, R5, 0xff, RZ, 0xc0, !PT ;  /* 0x000000ff05057812 */ /* 0x000fe400078ec0ff */
[----:B------:R-:W-:Y:S01]  /*33d0*/  LOP3.LUT R4, R4, 0xffff, RZ, 0xc0, !PT ;  /* 0x0000ffff04047812 */ /* 0x000fe200078ec0ff */
[----:B------:R-:W-:Y:S01]  /*33e0*/  @!P6 FADD.FTZ R160, -R160, -RZ ;  /* 0x800000ffa0a0e221 */ /* 0x000fe20000010100 */
[----:B------:R-:W-:Y:S01]  /*33f0*/  ISETP.LE.U32.AND P4, PT, R5, UR4, PT ;  /* 0x0000000405007c0c */ /* 0x000fe2000bf83070 */
[----:B------:R-:W-:Y:S01]  /*3400*/  @!P3 FADD.FTZ R159, -R159, -RZ ;  /* 0x800000ff9f9fb221 */ /* 0x000fe20000010100 */
[----:B------:R-:W-:Y:S02]  /*3410*/  SHF.R.U32.HI R5, RZ, 0x8, R145 ;  /* 0x00000008ff057819 */ /* 0x000fe40000011691 */
[----:B------:R-:W-:Y:S02]  /*3420*/  ISETP.LE.U32.AND P0, PT, R4, UR4, PT ;  /* 0x0000000404007c0c */ /* 0x000fe4000bf03070 */
[----:B------:R-:W-:Y:S01]  /*3430*/  LOP3.LUT R4, R146, 0xff, RZ, 0xc0, !PT ;  /* 0x000000ff92047812 */ /* 0x000fe200078ec0ff */
[----:B------:R-:W-:Y:S01]  /*3440*/  @!P2 FADD.FTZ R161, -R161, -RZ ;  /* 0x800000ffa1a1a221 */ /* 0x000fe20000010100 */
[----:B------:R-:W-:Y:S02]  /*3450*/  F2FP.RELU.PACK_AB R7, R171, R168 ;  /* 0x000000a8ab07723e */ /* 0x000fe400000008ff */
[----:B------:R-:W-:Y:S02]  /*3460*/  ISETP.LE.U32.AND P6, PT, R4, UR4, PT ;  /* 0x0000000404007c0c */ /* 0x000fe4000bfc3070 */
[----:B------:R-:W-:Y:S01]  /*3470*/  LOP3.LUT R4, R5, 0xffff, RZ, 0xc0, !PT ;  /* 0x0000ffff05047812 */ /* 0x000fe200078ec0ff */
[----:B------:R2:W-:Y:S01]  /*3480*/  STS [R197+0x19400], R7 ;  /* 0x01940007c5007388 */ /* 0x0005e20000000800 */
[----:B------:R-:W-:Y:S01]  /*3490*/  SHF.R.U32.HI R5, RZ, 0x8, R141 ;  /* 0x00000008ff057819 */ /* 0x000fe2000001168d */
[----:B------:R-:W-:Y:S01]  /*34a0*/  @!P4 FADD.FTZ R162, -R162, -RZ ;  /* 0x800000ffa2a2c221 */ /* 0x000fe20000010100 */
[----:B------:R-:W-:Y:S01]  /*34b0*/  ISETP.LE.U32.AND P2, PT, R4, UR4, PT ;  /* 0x0000000404007c0c */ /* 0x000fe2000bf43070 */
[----:B------:R-:W-:Y:S01]  /*34c0*/  @!P0 FADD.FTZ R157, -R157, -RZ ;  /* 0x800000ff9d9d8221 */ /* 0x000fe20000010100 */
[----:B------:R-:W-:Y:S02]  /*34d0*/  F2FP.RELU.PACK_AB R4, R169, R170 ;  /* 0x000000aaa904723e */ /* 0x000fe400000008ff */
[----:B------:R-:W-:Y:S02]  /*34e0*/  LOP3.LUT R5, R5, 0xffff, RZ, 0xc0, !PT ;  /* 0x0000ffff05057812 */ /* 0x000fe400078ec0ff */
[----:B------:R-:W-:Y:S01]  /*34f0*/  LOP3.LUT R6, R144, 0xff, RZ, 0xc0, !PT ;  /* 0x000000ff90067812 */ /* 0x000fe200078ec0ff */
[----:B------:R3:W-:Y:S01]  /*3500*/  STS [R197+0x19000], R4 ;  /* 0x01900004c5007388 */ /* 0x0007e20000000800 */
[----:B------:R-:W-:Y:S01]  /*3510*/  F2FP.RELU.PACK_AB R0, R192, R193 ;  /* 0x000000c1c000723e */ /* 0x000fe200000008ff */
[----:B------:R-:W-:Y:S01]  /*3520*/  @!P6 FADD.FTZ R150, -R150, -RZ ;  /* 0x800000ff9696e221 */ /* 0x000fe20000010100 */
        /* <DEDUP_REMOVED lines=8> */
[----:B--2---:R-:W-:Y:S01]  /*35b0*/  F2FP.RELU.PACK_AB R7, R190, R173 ;  /* 0x000000adbe07723e */ /* 0x004fe200000008ff */
[----:B-1----:R-:W-:Y:S01]  /*35c0*/  @!P1 FADD.FTZ R153, -R153, -RZ ;  /* 0x800000ff99999221 */ /* 0x002fe20000010100 */
[----:B------:R-:W-:Y:S02]  /*35d0*/  ISETP.LE.U32.AND P4, PT, R12, UR4, PT ;  /* 0x000000040c007c0c */ /* 0x000fe4000bf83070 */
[----:B------:R-:W-:Y:S01]  /*35e0*/  ISETP.LE.U32.AND P0, PT, R143, UR4, PT ;  /* 0x000000048f007c0c */ /* 0x000fe2000bf03070 */
[----:B------:R-:W-:Y:S01]  /*35f0*/  @!P2 FADD.FTZ R154, -R154, -RZ ;  /* 0x800000ff9a9aa221 */ /* 0x000fe20000010100 */
[----:B------:R-:W-:Y:S02]  /*3600*/  FSETP.GE.FTZ.AND P1, PT, R169, RZ, PT ;  /* 0x000000ffa900720b */ /* 0x000fe40003f36000 */
[----:B------:R-:W-:Y:S02]  /*3610*/  FSETP.GE.FTZ.AND P2, PT, R170, RZ, PT ;  /* 0x000000ffaa00720b */ /* 0x000fe40003f56000 */
[----:B---3--:R-:W-:Y:S01]  /*3620*/  F2FP.RELU.PACK_AB R4, R164, R165 ;  /* 0x000000a5a404723e */ /* 0x008fe200000008ff */
[----:B------:R-:W-:Y:S01]  /*3630*/  @!P3 FADD.FTZ R155, -R155, -RZ ;  /* 0x800000ff9b9bb221 */ /* 0x000fe20000010100 */
[----:B------:R-:W-:Y:S02]  /*3640*/  FSETP.GE.FTZ.AND P5, PT, R167, RZ, PT ;  /* 0x000000ffa700720b */ /* 0x000fe40003fb6000 */
[----:B------:R-:W-:Y:S01]  /*3650*/  FSETP.GE.FTZ.AND P3, PT, R163, RZ, PT ;  /* 0x000000ffa300720b */ /* 0x000fe20003f76000 */
[----:B------:R1:W-:Y:S01]  /*3660*/  STS [R195+0x19400], R4 ;  /* 0x01940004c3007388 */ /* 0x0003e20000000800 */
[----:B------:R-:W-:Y:S01]  /*3670*/  @!P4 FADD.FTZ R158, -R158, -RZ ;  /* 0x800000ff9e9ec221 */ /* 0x000fe20000010100 */
[----:B------:R-:W-:Y:S01]  /*3680*/  FSETP.GE.FTZ.AND P4, PT, R166, RZ, PT ;  /* 0x000000ffa600720b */ /* 0x000fe20003f96000 */
[----:B------:R-:W-:Y:S01]  /*3690*/  @!P0 FADD.FTZ R152, -R152, -RZ ;  /* 0x800000ff98988221 */ /* 0x000fe20000010100 */
[----:B------:R2:W-:Y:S04]  /*36a0*/  STS [R197+0x1a000], R6 ;  /* 0x01a00006c5007388 */ /* 0x0005e80000000800 */
[----:B------:R3:W-:Y:S01]  /*36b0*/  STS [R197+0x1a400], R0 ;  /* 0x01a40000c5007388 */ /* 0x0007e20000000800 */
[----:B----4-:R-:W-:Y:S03]  /*36c0*/  F2FP.RELU.PACK_AB R5, R156, R163 ;  /* 0x000000a39c05723e */ /* 0x010fe600000008ff */
        /* <DEDUP_REMOVED lines=133> */
[----:B------:R-:W-:Y:S02]  /*3f20*/  FMUL.FTZ R156, R156, R6 ;  /* 0x000000069c9c7220 */ /* 0x000fe40000410000 */
        /* <DEDUP_REMOVED lines=43> */
[C---:B---3--:R-:W-:Y:S01]  /*41e0*/  FADD.FTZ R5, -R0.reuse, R14 ;  /* 0x0000000e00057221 */ /* 0x048fe20000010100 */
[----:B------:R-:W-:Y:S01]  /*41f0*/  FSETP.GE.FTZ.AND P2, PT, R161, RZ, PT ;  /* 0x000000ffa100720b */ /* 0x000fe20003f56000 */
[C---:B------:R-:W-:Y:S01]  /*4200*/  FADD.FTZ R7, -R0.reuse, R15 ;  /* 0x0000000f00077221 */ /* 0x040fe20000010100 */
        /* <DEDUP_REMOVED lines=18> */
[----:B------:R-:W-:Y:S01]  /*4330*/  ISETP.GE.AND P4, PT, R198, 0x1, PT ;  /* 0x00000001c600780c */ /* 0x000fe20003f86270 */
[----:B------:R-:W-:Y:S01]  /*4340*/  FADD.FTZ R5, -R0, R27 ;  /* 0x0000001b00057221 */ /* 0x000fe20000010100 */
[----:B------:R-:W-:Y:S01]  /*4350*/  FSETP.GE.FTZ.AND P2, PT, R193, RZ, PT ;  /* 0x000000ffc100720b */ /* 0x000fe20003f56000 */
[----:B------:R-:W-:Y:S01]  /*4360*/  FMUL.FTZ R144, R148, R144 ;  /* 0x0000009094907220 */ /* 0x000fe20000410000 */
[----:B------:R-:W-:Y:S01]  /*4370*/  FSETP.GE.FTZ.AND P1, PT, R192, RZ, PT ;  /* 0x000000ffc000720b */ /* 0x000fe20003f36000 */
[----:B------:R-:W-:Y:S01]  /*4380*/  FMUL.FTZ R22, R173, R12 ;  /* 0x0000000cad167220 */ /* 0x000fe20000410000 */
[-C--:B------:R-:W-:Y:S01]  /*4390*/  FSEL R10, R10, R0.reuse, P2 ;  /* 0x000000000a0a7208 */ /* 0x080fe20001000000 */
        /* <DEDUP_REMOVED lines=9> */
[-C--:B------:R-:W-:Y:S01]  /*4430*/  FSEL R6, R6, R0.reuse, P3 ;  /* 0x0000000006067208 */ /* 0x080fe20001800000 */
        /* <DEDUP_REMOVED lines=29> */
.L_x_1004:
        /* <DEDUP_REMOVED lines=117> */
.L_x_1005:
        /* <DEDUP_REMOVED lines=10> */
[----:B------:R-:W-:Y:S03]  /*4e00*/  IMAD.MOV.U32 R156, RZ, RZ, c[0x0][0x1c0] ;  /* 0x00007000ff9c7624 */ /* 0x000fe600078e00ff */
[----:B------:R-:W-:Y:S01]  /*4e10*/  LDSM.16.M88.4 R32, [R182] ;  /* 0x00000000b620783b */ /* 0x000fe20000000200 */
[----:B------:R-:W-:Y:S03]  /*4e20*/  IMAD R156, R156, c[0x0][0x22c], RZ ;  /* 0x00008b009c9c7a24 */ /* 0x000fe600078e02ff */
[----:B------:R-:W1:Y:S01]  /*4e30*/  LDSM.16.MT88.4 R132, [R0+0x9400] ;  /* 0x009400000084783b */ /* 0x000e620000004200 */
[----:B------:R-:W-:Y:S03]  /*4e40*/  IMAD R156, R156, 0x28, RZ ;  /* 0x000000289c9c7824 */ /* 0x000fe600078e02ff */
[----:B------:R-:W1:Y:S04]  /*4e50*/  LDSM.16.MT88.4 R136, [R0+0xb400] ;  /* 0x00b400000088783b */ /* 0x000e680000004200 */
[----:B------:R-:W1:Y:S04]  /*4e60*/  LDSM.16.MT88.4 R140, [R0+0xd400] ;  /* 0x00d40000008c783b */ /* 0x000e680000004200 */
[----:B------:R-:W-:Y:S04]  /*4e70*/  LDSM.16.M88.4 R144, [R184] ;  /* 0x00000000b890783b */ /* 0x000fe80000000200 */
[----:B------:R-:W1:Y:S04]  /*4e80*/  LDSM.16.MT88.4 R148, [R0+0x9800] ;  /* 0x009800000094783b */ /* 0x000e680000004200 */
[----:B------:R-:W-:Y:S01]  /*4e90*/  LDSM.16.MT88.4 R152, [R0+0x9c00] ;  /* 0x009c00000098783b */ /* 0x000fe20000004200 */
[C---:B--2---:R-:W-:Y:S08]  /*4ea0*/  HMMA.16816.F32 R4, R24.reuse, R8, RZ ;  /* 0x000000081804723c */ /* 0x044ff000000018ff */
        /* <DEDUP_REMOVED lines=8> */
[----:B------:R-:W1:Y:S07]  /*4f30*/  LDSM.16.MT88.4 R132, [R0+0xd800] ;  /* 0x00d800000084783b */ /* 0x000e6e0000004200 */
[C---:B------:R-:W-:Y:S08]  /*4f40*/  HMMA.16816.F32 R12, R32.reuse, R136, R12 ;  /* 0x00000088200c723c */ /* 0x040ff0000000180c */
[C---:B------:R-:W-:Y:S01]  /*4f50*/  HMMA.16816.F32 R16, R32.reuse, R138, R16 ;  /* 0x0000008a2010723c */ /* 0x040fe20000001810 */
[----:B------:R-:W3:Y:S07]  /*4f60*/  LDSM.16.M88.4 R136, [R183] ;  /* 0x00000000b788783b */ /* 0x000eee0000000200 */
[C---:B------:R-:W-:Y:S08]  /*4f70*/  HMMA.16816.F32 R20, R32.reuse, R140, R20 ;  /* 0x0000008c2014723c */ /* 0x040ff00000001814 */
[----:B------:R-:W-:Y:S01]  /*4f80*/  HMMA.16816.F32 R24, R32, R142, R24 ;  /* 0x0000008e2018723c */ /* 0x000fe20000001818 */
[----:B------:R-:W4:Y:S04]  /*4f90*/  LDSM.16.MT88.4 R32, [R0+0xbc00] ;  /* 0x00bc00000020783b */ /* 0x000f280000004200 */
[----:B------:R-:W3:Y:S03]  /*4fa0*/  LDSM.16.MT88.4 R140, [R0+0xdc00] ;  /* 0x00dc0000008c783b */ /* 0x000ee60000004200 */
[C---:B------:R-:W-:Y:S08]  /*4fb0*/  HMMA.16816.F32 R4, R144.reuse, R148, R4 ;  /* 0x000000949004723c */ /* 0x040ff00000001804 */
[C---:B------:R-:W-:Y:S01]  /*4fc0*/  HMMA.16816.F32 R8, R144.reuse, R150, R8 ;  /* 0x000000969008723c */ /* 0x040fe20000001808 */
[----:B------:R-:W-:Y:S07]  /*4fd0*/  LDSM.16.MT88.4 R148, [R0+0xa000] ;  /* 0x00a000000094783b */ /* 0x000fee0000004200 */
[C---:B--2---:R-:W-:Y:S08]  /*4fe0*/  HMMA.16816.F32 R12, R144.reuse, R28, R12 ;  /* 0x0000001c900c723c */ /* 0x044ff0000000180c */
[C---:B------:R-:W-:Y:S01]  /*4ff0*/  HMMA.16816.F32 R16, R144.reuse, R30, R16 ;  /* 0x0000001e9010723c */ /* 0x040fe20000001810 */
[----:B------:R-:W2:Y:S07]  /*5000*/  LDSM.16.M88.4 R28, [R181+0x2000] ;  /* 0x00200000b51c783b */ /* 0x000eae0000000200 */
[C---:B-1----:R-:W-:Y:S08]  /*5010*/  HMMA.16816.F32 R20, R144.reuse, R132, R20 ;  /* 0x000000849014723c */ /* 0x042ff00000001814 */
[----:B------:R-:W-:Y:S01]  /*5020*/  HMMA.16816.F32 R24, R144, R134, R24 ;  /* 0x000000869018723c */ /* 0x000fe20000001818 */
[----:B------:R-:W1:Y:S04]  /*5030*/  LDSM.16.MT88.4 R132, [R0+0xc000] ;  /* 0x00c000000084783b */ /* 0x000e680000004200 */
[----:B------:R-:W1:Y:S03]  /*5040*/  LDSM.16.MT88.4 R144, [R0+0xe000] ;  /* 0x00e000000090783b */ /* 0x000e660000004200 */
[C---:B---3--:R-:W-:Y:S08]  /*5050*/  HMMA.16816.F32 R4, R136.reuse, R152, R4 ;  /* 0x000000988804723c */ /* 0x048ff00000001804 */
[C---:B------:R-:W-:Y:S01]  /*5060*/  HMMA.16816.F32 R8, R136.reuse, R154, R8 ;  /* 0x0000009a8808723c */ /* 0x040fe20000001808 */
[----:B------:R-:W-:Y:S07]  /*5070*/  LDSM.16.MT88.4 R152, [R0+0xa800] ;  /* 0x00a800000098783b */ /* 0x000fee0000004200 */
[C---:B----4-:R-:W-:Y:S08]  /*5080*/  HMMA.16816.F32 R12, R136.reuse, R32, R12 ;  /* 0x00000020880c723c */ /* 0x050ff0000000180c */
[C---:B------:R-:W-:Y:S01]  /*5090*/  HMMA.16816.F32 R16, R136.reuse, R34, R16 ;  /* 0x000000228810723c */ /* 0x040fe20000001810 */
[----:B------:R-:W-:Y:S07]  /*50a0*/  LDSM.16.M88.4 R32, [R182+0x2000] ;  /* 0x00200000b620783b */ /* 0x000fee0000000200 */
[C---:B------:R-:W-:Y:S08]  /*50b0*/  HMMA.16816.F32 R20, R136.reuse, R140, R20 ;  /* 0x0000008c8814723c */ /* 0x040ff00000001814 */
[----:B------:R-:W-:Y:S01]  /*50c0*/  HMMA.16816.F32 R24, R136, R142, R24 ;  /* 0x0000008e8818723c */ /* 0x000fe20000001818 */
[----:B------:R-:W3:Y:S04]  /*50d0*/  LDSM.16.MT88.4 R136, [R0+0xa400] ;  /* 0x00a400000088783b */ /* 0x000ee80000004200 */
[----:B------:R-:W4:Y:S03]  /*50e0*/  LDSM.16.MT88.4 R140, [R0+0xc400] ;  /* 0x00c40000008c783b */ /* 0x000f260000004200 */
[C---:B--2---:R-:W-:Y:S08]  /*50f0*/  HMMA.16816.F32 R4, R28.reuse, R148, R4 ;  /* 0x000000941c04723c */ /* 0x044ff00000001804 */
[C---:B------:R-:W-:Y:S01]  /*5100*/  HMMA.16816.F32 R8, R28.reuse, R150, R8 ;  /* 0x000000961c08723c */ /* 0x040fe20000001808 */
[----:B------:R-:W2:Y:S07]  /*5110*/  LDSM.16.MT88.4 R148, [R0+0xe400] ;  /* 0x00e400000094783b */ /* 0x000eae0000004200 */
[C---:B-1----:R-:W-:Y:S08]  /*5120*/  HMMA.16816.F32 R12, R28.reuse, R132, R12 ;  /* 0x000000841c0c723c */ /* 0x042ff0000000180c */
[C---:B------:R-:W-:Y:S01]  /*5130*/  HMMA.16816.F32 R16, R28.reuse, R134, R16 ;  /* 0x000000861c10723c */ /* 0x040fe20000001810 */
[----:B------:R-:W1:Y:S07]  /*5140*/  LDSM.16.M88.4 R132, [R184+0x2000] ;  /* 0x00200000b884783b */ /* 0x000e6e0000000200 */
[C---:B------:R-:W-:Y:S08]  /*5150*/  HMMA.16816.F32 R20, R28.reuse, R144, R20 ;  /* 0x000000901c14723c */ /* 0x040ff00000001814 */
[----:B------:R-:W-:Y:S01]  /*5160*/  HMMA.16816.F32 R24, R28, R146, R24 ;  /* 0x000000921c18723c */ /* 0x000fe20000001818 */
[----:B------:R-:W1:Y:S04]  /*5170*/  LDSM.16.MT88.4 R28, [R0+0xc800] ;  /* 0x00c80000001c783b */ /* 0x000e680000004200 */
[----:B------:R-:W-:Y:S03]  /*5180*/  LDSM.16.MT88.4 R144, [R0+0xcc00] ;  /* 0x00cc00000090783b */ /* 0x000fe60000004200 */
[C---:B---3--:R-:W-:Y:S08]  /*5190*/  HMMA.16816.F32 R4, R32.reuse, R136, R4 ;  /* 0x000000882004723c */ /* 0x048ff00000001804 */
[C---:B------:R-:W-:Y:S01]  /*51a0*/  HMMA.16816.F32 R8, R32.reuse, R138, R8 ;  /* 0x0000008a2008723c */ /* 0x040fe20000001808 */
[----:B------:R-:W3:Y:S07]  /*51b0*/  LDSM.16.MT88.4 R136, [R0+0xe800] ;  /* 0x00e800000088783b */ /* 0x000eee0000004200 */
[C---:B----4-:R-:W-:Y:S08]  /*51c0*/  HMMA.16816.F32 R12, R32.reuse, R140, R12 ;  /* 0x0000008c200c723c */ /* 0x050ff0000000180c */
[C---:B------:R-:W-:Y:S01]  /*51d0*/  HMMA.16816.F32 R16, R32.reuse, R142, R16 ;  /* 0x0000008e2010723c */ /* 0x040fe20000001810 */
[----:B------:R-:W-:Y:S07]  /*51e0*/  LDSM.16.MT88.4 R140, [R0+0xac00] ;  /* 0x00ac0000008c783b */ /* 0x000fee0000004200 */
[C---:B--2---:R-:W-:Y:S08]  /*51f0*/  HMMA.16816.F32 R20, R32.reuse, R148, R20 ;  /* 0x000000942014723c */ /* 0x044ff00000001814 */
[----:B------:R-:W-:Y:S01]  /*5200*/  HMMA.16816.F32 R24, R32, R150, R24 ;  /* 0x000000962018723c */ /* 0x000fe20000001818 */
[----:B------:R-:W2:Y:S04]  /*5210*/  LDSM.16.M88.4 R32, [R183+0x2000] ;  /* 0x00200000b720783b */ /* 0x000ea80000000200 */
[----:B------:R4:W2:Y:S03]  /*5220*/  LDSM.16.MT88.4 R148, [R0+0xec00] ;  /* 0x00ec00000094783b */ /* 0x0008a60000004200 */
[C---:B-1----:R-:W-:Y:S08]  /*5230*/  HMMA.16816.F32 R4, R132.reuse, R152, R4 ;  /* 0x000000988404723c */ /* 0x042ff00000001804 */
[C---:B------:R-:W-:Y:S08]  /*5240*/  HMMA.16816.F32 R8, R132.reuse, R154, R8 ;  /* 0x0000009a8408723c */ /* 0x040ff00000001808 */
[C---:B------:R-:W-:Y:S04]  /*5250*/  HMMA.16816.F32 R12, R132.reuse, R28, R12 ;  /* 0x0000001c840c723c */ /* 0x040fe8000000180c */
[C---:B----4-:R-:W-:Y:S03]  /*5260*/  IMAD.IADD R0, R213.reuse, 0x1, R238 ;  /* 0x00000001d5007824 */ /* 0x050fe600078e02ee */
[CC--:B------:R-:W-:Y:S01]  /*5270*/  LEA R28, P1, R213.reuse, R188.reuse, 0x2 ;  /* 0x000000bcd51c7211 */ /* 0x0c0fe200078210ff */
[C---:B------:R-:W-:Y:S04]  /*5280*/  HMMA.16816.F32 R16, R132.reuse, R30, R16 ;  /* 0x0000001e8410723c */ /* 0x040fe80000001810 */
[-C--:B------:R-:W-:Y:S03]  /*5290*/  LEA.HI.X.SX32 R29, R213, R189.reuse, 0x2, P1 ;  /* 0x000000bdd51d7211 */ /* 0x080fe600008f16ff */
[----:B------:R-:W-:Y:S01]  /*52a0*/  @P4 IADD3 R30, R214, -0x40, RZ ;  /* 0xffffffc0d61e4810 */ /* 0x000fe20007ffe0ff */
[C---:B---3--:R-:W-:Y:S04]  /*52b0*/  HMMA.16816.F32 R20, R132.reuse, R136, R20 ;  /* 0x000000888414723c */ /* 0x048fe80000001814 */
[----:B------:R-:W-:Y:S04]  /*52c0*/  @P4 IMAD.WIDE R30, R30, 0x4, R206 ;  /* 0x000000041e1e4825 */ /* 0x000fe800078e02ce */
[----:B------:R-:W-:Y:S01]  /*52d0*/  HMMA.16816.F32 R24, R132, R138, R24 ;  /* 0x0000008a8418723c */ /* 0x000fe20000001818 */
[----:B------:R-:W-:Y:S04]  /*52e0*/  LDSM.16.MT88.4 R136, [R2+0x18800] ;  /* 0x018800000288783b */ /* 0x000fe80000004200 */
[----:B------:R1:W5:Y:S02]  /*52f0*/  @P4 LDG.E R210, [R30.64] ;  /* 0x000000101ed24981 */ /* 0x000364000c1e1900 */
[CC--:B------:R-:W-:Y:S01]  /*5300*/  LEA R132, P0, R241.reuse, R188.reuse, 0x2 ;  /* 0x000000bcf1847211 */ /* 0x0c0fe200078010ff */
[C---:B--2---:R-:W-:Y:S01]  /*5310*/  HMMA.16816.F32 R4, R32.reuse, R140, R4 ;  /* 0x0000008c2004723c */ /* 0x044fe20000001804 */
[----:B------:R1:W5:Y:S04]  /*5320*/  @P4 LDG.E R209, [R30.64+0x20] ;  /* 0x000020101ed14981 */ /* 0x000368000c1e1900 */
[----:B------:R1:W5:Y:S01]  /*5330*/  @P4 LDG.E R208, [R30.64+0x80] ;  /* 0x000080101ed04981 */ /* 0x000362000c1e1900 */
[-C--:B------:R-:W-:Y:S02]  /*5340*/  LEA.HI.X.SX32 R133, R241, R189.reuse, 0x2, P0 ;  /* 0x000000bdf1857211 */ /* 0x080fe400000f16ff */
[C---:B------:R-:W-:Y:S01]  /*5350*/  HMMA.16816.F32 R8, R32.reuse, R142, R8 ;  /* 0x0000008e2008723c */ /* 0x040fe20000001808 */
[----:B------:R1:W5:Y:S04]  /*5360*/  @P4 LDG.E R205, [R30.64+0xa0] ;  /* 0x0000a0101ecd4981 */ /* 0x000368000c1e1900 */
[----:B------:R-:W-:Y:S03]  /*5370*/  LDSM.16.MT88.4 R140, [R3+0x1c00] ;  /* 0x001c0000038c783b */ /* 0x000fe60000004200 */
[C---:B------:R-:W-:Y:S07]  /*5380*/  HMMA.16816.F32 R12, R32.reuse, R144, R12 ;  /* 0x00000090200c723c */ /* 0x040fee000000180c */
[----:B------:R2:W-:Y:S01]  /*5390*/  RED.E.ADD.F32.FTZ.RN.STRONG.GPU [R188.64], R4 ;  /* 0x00000004bc00798e */ /* 0x0005e2000c10e790 */
[C---:B------:R-:W-:Y:S03]  /*53a0*/  HMMA.16816.F32 R16, R32.reuse, R146, R16 ;  /* 0x000000922010723c */ /* 0x040fe60000001810 */
[----:B------:R3:W-:Y:S04]  /*53b0*/  RED.E.ADD.F32.FTZ.RN.STRONG.GPU [R28.64], R5 ;  /* 0x000000051c00798e */ /* 0x0007e8000c10e790 */
[----:B------:R4:W-:Y:S01]  /*53c0*/  RED.E.ADD.F32.FTZ.RN.STRONG.GPU [R132.64], R6 ;  /* 0x000000068400798e */ /* 0x0009e2000c10e790 */
[C---:B------:R-:W-:Y:S03]  /*53d0*/  HMMA.16816.F32 R20, R32.reuse, R148, R20 ;  /* 0x000000942014723c */ /* 0x040fe60000001814 */
[----:B------:R-:W-:Y:S01]  /*53e0*/  LDSM.16.MT88.4 R132, [R3+0x1400] ;  /* 0x001400000384783b */ /* 0x000fe20000004200 */
[CC--:B-1----:R-:W-:Y:S04]  /*53f0*/  LEA R30, P2, R156.reuse, R188.reuse, 0x2 ;  /* 0x000000bc9c1e7211 */ /* 0x0c2fe800078410ff */
[----:B------:R-:W-:Y:S04]  /*5400*/  HMMA.16816.F32 R24, R32, R150, R24 ;  /* 0x000000962018723c */ /* 0x000fe80000001818 */
[-C--:B------:R-:W-:Y:S01]  /*5410*/  LEA.HI.X.SX32 R31, R156, R189.reuse, 0x2, P2 ;  /* 0x000000bd9c1f7211 */ /* 0x080fe200010f16ff */
[----:B------:R-:W-:Y:S02]  /*5420*/  IMAD.IADD R156, R213, 0x1, R239 ;  /* 0x00000001d59c7824 */ /* 0x000fe400078e02ef */
[CC--:B------:R-:W-:Y:S02]  /*5430*/  LEA R32, P0, R157.reuse, R188.reuse, 0x2 ;  /* 0x000000bc9d207211 */ /* 0x0c0fe400078010ff */
[CC--:B--2---:R-:W-:Y:S03]  /*5440*/  LEA R4, P1, R158.reuse, R188.reuse, 0x2 ;  /* 0x000000bc9e047211 */ /* 0x0c4fe600078210ff */
[-C--:B------:R-:W-:Y:S02]  /*5450*/  LEA.HI.X.SX32 R33, R157, R189.reuse, 0x2, P0 ;  /* 0x000000bd9d217211 */ /* 0x080fe400000f16ff */
[-C--:B---3--:R-:W-:Y:S02]  /*5460*/  LEA.HI.X.SX32 R5, R158, R189.reuse, 0x2, P1 ;  /* 0x000000bd9e057211 */ /* 0x088fe400008f16ff */
[CC--:B----4-:R-:W-:Y:S03]  /*5470*/  LEA R6, P1, R251.reuse, R188.reuse, 0x2 ;  /* 0x000000bcfb067211 */ /* 0x0d0fe600078210ff */
[----:B------:R1:W-:Y:S04]  /*5480*/  RED.E.ADD.F32.FTZ.RN.STRONG.GPU [R4.64], R7 ;  /* 0x000000070400798e */ /* 0x0003e8000c10e790 */
[----:B------:R2:W-:Y:S04]  /*5490*/  RED.E.ADD.F32.FTZ.RN.STRONG.GPU [R32.64], R8 ;  /* 0x000000082000798e */ /* 0x0005e8000c10e790 */
[----:B------:R3:W-:Y:S04]  /*54a0*/  RED.E.ADD.F32.FTZ.RN.STRONG.GPU [R30.64], R9 ;  /* 0x000000091e00798e */ /* 0x0007e8000c10e790 */
[----:B------:R-:W-:Y:S01]  /*54b0*/  LDSM.16.MT88.4 R32, [R2+0x17800] ;  /* 0x017800000220783b */ /* 0x000fe20000004200 */
[-C--:B-1----:R-:W-:Y:S02]  /*54c0*/  LEA.HI.X.SX32 R7, R251, R189.reuse, 0x2, P1 ;  /* 0x000000bdfb077211 */ /* 0x082fe400008f16ff */
[CC--:B------:R-:W-:Y:S03]  /*54d0*/  LEA R4, P0, R250.reuse, R188.reuse, 0x2 ;  /* 0x000000bcfa047211 */ /* 0x0c0fe600078010ff */
[----:B------:R1:W-:Y:S01]  /*54e0*/  RED.E.ADD.F32.FTZ.RN.STRONG.GPU [R6.64], R10 ;  /* 0x0000000a0600798e */ /* 0x0003e2000c10e790 */
[-C--:B------:R-:W-:Y:S02]  /*54f0*/  LEA.HI.X.SX32 R5, R250, R189.reuse, 0x2, P0 ;  /* 0x000000bdfa057211 */ /* 0x080fe400000f16ff */
[CC--:B--2---:R-:W-:Y:S03]  /*5500*/  LEA R8, P0, R243.reuse, R188.reuse, 0x2 ;  /* 0x000000bcf3087211 */ /* 0x0c4fe600078010ff */
[----:B------:R2:W-:Y:S01]  /*5510*/  RED.E.ADD.F32.FTZ.RN.STRONG.GPU [R4.64], R11 ;  /* 0x0000000b0400798e */ /* 0x0005e2000c10e790 */
[-C--:B---3--:R-:W-:Y:S03]  /*5520*/  LEA.HI.X.SX32 R9, R243, R189.reuse, 0x2, P0 ;  /* 0x000000bdf3097211 */ /* 0x088fe600000f16ff */
[----:B------:R-:W-:Y:S04]  /*5530*/  RED.E.ADD.F32.FTZ.RN.STRONG.GPU [R188.64+0x80], R12 ;  /* 0x0000800cbc00798e */ /* 0x000fe8000c10e790 */
[----:B------:R-:W-:Y:S04]  /*5540*/  RED.E.ADD.F32.FTZ.RN.STRONG.GPU [R28.64+0x80], R13 ;  /* 0x0000800d1c00798e */ /* 0x000fe8000c10e790 */
[----:B------:R3:W-:Y:S01]  /*5550*/  RED.E.ADD.F32.FTZ.RN.STRONG.GPU [R8.64], R14 ;  /* 0x0000000e0800798e */ /* 0x0007e2000c10e790 */
[CC--:B-1----:R-:W-:Y:S02]  /*5560*/  LEA R6, P1, R239.reuse, R188.reuse, 0x2 ;  /* 0x000000bcef067211 */ /* 0x0c2fe400078210ff */
[-C--:B------:R-:W-:Y:S02]  /*5570*/  LEA R10, P2, R220, R188.reuse, 0x2 ;  /* 0x000000bcdc0a7211 */ /* 0x080fe400078410ff */
[-C--:B------:R-:W-:Y:S02]  /*5580*/  LEA.HI.X.SX32 R7, R239, R189.reuse, 0x2, P1 ;  /* 0x000000bdef077211 */ /* 0x080fe400008f16ff */
[-C--:B--2---:R-:W-:Y:S02]  /*5590*/  LEA R4, P0, R156, R188.reuse, 0x2 ;  /* 0x000000bc9c047211 */ /* 0x084fe400078010ff */
[-C--:B------:R-:W-:Y:S01]  /*55a0*/  LEA.HI.X.SX32 R11, R220, R189.reuse, 0x2, P2 ;  /* 0x000000bddc0b7211 */ /* 0x080fe200010f16ff */
[----:B------:R1:W-:Y:S01]  /*55b0*/  RED.E.ADD.F32.FTZ.RN.STRONG.GPU [R6.64], R15 ;  /* 0x0000000f0600798e */ /* 0x0003e2000c10e790 */
[-C--:B------:R-:W-:Y:S05]  /*55c0*/  LEA.HI.X.SX32 R5, R156, R189.reuse, 0x2, P0 ;  /* 0x000000bd9c057211 */ /* 0x080fea00000f16ff */
[----:B------:R2:W-:Y:S01]  /*55d0*/  RED.E.ADD.F32.FTZ.RN.STRONG.GPU [R4.64], R16 ;  /* 0x000000100400798e */ /* 0x0005e2000c10e790 */
[CC--:B---3--:R-:W-:Y:S03]  /*55e0*/  LEA R8, P1, R219.reuse, R188.reuse, 0x2 ;  /* 0x000000bcdb087211 */ /* 0x0c8fe600078210ff */
[----:B------:R3:W-:Y:S01]  /*55f0*/  RED.E.ADD.F32.FTZ.RN.STRONG.GPU [R10.64], R17 ;  /* 0x000000110a00798e */ /* 0x0007e2000c10e790 */
[-C--:B------:R-:W-:Y:S05]  /*5600*/  LEA.HI.X.SX32 R9, R219, R189.reuse, 0x2, P1 ;  /* 0x000000bddb097211 */ /* 0x080fea00008f16ff */
[----:B------:R4:W-:Y:S01]  /*5610*/  RED.E.ADD.F32.FTZ.RN.STRONG.GPU [R8.64], R18 ;  /* 0x000000120800798e */ /* 0x0009e2000c10e790 */
[CC--:B-1----:R-:W-:Y:S04]  /*5620*/  LEA R6, P0, R222.reuse, R188.reuse, 0x2 ;  /* 0x000000bcde067211 */ /* 0x0c2fe800078010ff */
[-C--:B------:R-:W-:Y:S02]  /*5630*/  LEA.HI.X.SX32 R7, R222, R189.reuse, 0x2, P0 ;  /* 0x000000bdde077211 */ /* 0x080fe400000f16ff */
[-C--:B--2---:R-:W-:Y:S02]  /*5640*/  LEA R4, P1, R242, R188.reuse, 0x2 ;  /* 0x000000bcf2047211 */ /* 0x084fe400078210ff */
[-C--:B------:R-:W-:Y:S01]  /*5650*/  LEA R12, P0, R238, R188.reuse, 0x2 ;  /* 0x000000bcee0c7211 */ /* 0x080fe200078010ff */
[----:B------:R1:W-:Y:S01]  /*5660*/  RED.E.ADD.F32.FTZ.RN.STRONG.GPU [R6.64], R19 ;  /* 0x000000130600798e */ /* 0x0003e2000c10e790 */
[-C--:B------:R-:W-:Y:S02]  /*5670*/  LEA.HI.X.SX32 R5, R242, R189.reuse, 0x2, P1 ;  /* 0x000000bdf2057211 */ /* 0x080fe400008f16ff */
[-C--:B---3--:R-:W-:Y:S01]  /*5680*/  LEA R10, P3, R0, R188.reuse, 0x2 ;  /* 0x000000bc000a7211 */ /* 0x088fe200078610ff */
[----:B------:R-:W-:Y:S01]  /*5690*/  RED.E.ADD.F32.FTZ.RN.STRONG.GPU [R188.64+0x100], R20 ;  /* 0x00010014bc00798e */ /* 0x000fe2000c10e790 */
[-C--:B------:R-:W-:Y:S02]  /*56a0*/  LEA.HI.X.SX32 R13, R238, R189.reuse, 0x2, P0 ;  /* 0x000000bdee0d7211 */ /* 0x080fe400000f16ff */
[-C--:B------:R-:W-:Y:S01]  /*56b0*/  LEA.HI.X.SX32 R11, R0, R189.reuse, 0x2, P3 ;  /* 0x000000bd000b7211 */ /* 0x080fe200018f16ff */
[----:B------:R-:W-:Y:S01]  /*56c0*/  RED.E.ADD.F32.FTZ.RN.STRONG.GPU [R28.64+0x100], R21 ;  /* 0x000100151c00798e */ /* 0x000fe2000c10e790 */
[-C--:B----4-:R-:W-:Y:S02]  /*56d0*/  LEA R8, P2, R218, R188.reuse, 0x2 ;  /* 0x000000bcda087211 */ /* 0x090fe400078410ff */
[----:B------:R-:W-:Y:S01]  /*56e0*/  LOP3.LUT R0, R198, 0x1, RZ, 0xc0, !PT ;  /* 0x00000001c6007812 */ /* 0x000fe200078ec0ff */
[----:B------:R2:W-:Y:S01]  /*56f0*/  RED.E.ADD.F32.FTZ.RN.STRONG.GPU [R4.64], R22 ;  /* 0x000000160400798e */ /* 0x0005e2000c10e790 */
[-C--:B------:R-:W-:Y:S02]  /*5700*/  LEA.HI.X.SX32 R9, R218, R189.reuse, 0x2, P2 ;  /* 0x000000bdda097211 */ /* 0x080fe400010f16ff */
[----:B------:R-:W-:Y:S01]  /*5710*/  ISETP.GT.AND P3, PT, R198, RZ, PT ;  /* 0x000000ffc600720c */ /* 0x000fe20003f64270 */
[----:B------:R-:W-:Y:S04]  /*5720*/  RED.E.ADD.F32.FTZ.RN.STRONG.GPU [R12.64], R23 ;  /* 0x000000170c00798e */ /* 0x000fe8000c10e790 */
[----:B------:R-:W-:Y:S04]  /*5730*/  RED.E.ADD.F32.FTZ.RN.STRONG.GPU [R10.64], R24 ;  /* 0x000000180a00798e */ /* 0x000fe8000c10e790 */
[----:B------:R-:W-:Y:S01]  /*5740*/  RED.E.ADD.F32.FTZ.RN.STRONG.GPU [R8.64], R25 ;  /* 0x000000190800798e */ /* 0x000fe2000c10e790 */
[CC--:B-1----:R-:W-:Y:S03]  /*5750*/  LEA R6, P1, R215.reuse, R188.reuse, 0x2 ;  /* 0x000000bcd7067211 */ /* 0x0c2fe600078210ff */
[----:B------:R-:W-:Y:S01]  /*5760*/  LDSM.16.MT88.4 R8, [R3] ;  /* 0x000000000308783b */ /* 0x000fe20000004200 */
[-C--:B------:R-:W-:Y:S03]  /*5770*/  LEA.HI.X.SX32 R7, R215, R189.reuse, 0x2, P1 ;  /* 0x000000bdd7077211 */ /* 0x080fe600008f16ff */
[----:B------:R-:W-:Y:S01]  /*5780*/  LDSM.16.MT88.4 R12, [R2+0x17000] ;  /* 0x01700000020c783b */ /* 0x000fe20000004200 */
[----:B------:R-:W-:Y:S03]  /*5790*/  @P4 IADD3 R212, P1, R212, -0x100, RZ ;  /* 0xffffff00d4d44810 */ /* 0x000fe60007f3e0ff */
[----:B------:R-:W-:Y:S01]  /*57a0*/  RED.E.ADD.F32.FTZ.RN.STRONG.GPU [R6.64], R26 ;  /* 0x0000001a0600798e */ /* 0x000fe2000c10e790 */
[----:B------:R-:W-:Y:S02]  /*57b0*/  @P4 IADD3.X R211, R211, -0x1, RZ, P1, !PT ;  /* 0xffffffffd3d34810 */ /* 0x000fe40000ffe4ff */
[C---:B--2---:R-:W-:Y:S01]  /*57c0*/  LEA R4, P0, R221.reuse, R188, 0x2 ;  /* 0x000000bcdd047211 */ /* 0x044fe200078010ff */
[----:B------:R-:W-:Y:S03]  /*57d0*/  LDSM.16.MT88.4 R16, [R3+0x1000] ;  /* 0x001000000310783b */ /* 0x000fe60000004200 */
[----:B------:R-:W-:Y:S01]  /*57e0*/  LEA.HI.X.SX32 R5, R221, R189, 0x2, P0 ;  /* 0x000000bddd057211 */ /* 0x000fe200000f16ff */
[----:B------:R-:W-:Y:S01]  /*57f0*/  LDSM.16.MT88.4 R20, [R3+0x2000] ;  /* 0x002000000314783b */ /* 0x000fe20000004200 */
[----:B------:R-:W-:Y:S02]  /*5800*/  ISETP.NE.U32.AND P0, PT, R0, 0x1, PT ;  /* 0x000000010000780c */ /* 0x000fe40003f05070 */
[C---:B------:R-:W-:Y:S01]  /*5810*/  IADD3 R0, R3.reuse, -0x3000, RZ ;  /* 0xffffd00003007810 */ /* 0x040fe20007ffe0ff */
[----:B------:R-:W-:Y:S04]  /*5820*/  RED.E.ADD.F32.FTZ.RN.STRONG.GPU [R4.64], R27 ;  /* 0x0000001b0400798e */ /* 0x000fe8000c10e790 */
[----:B------:R-:W1:Y:S04]  /*5830*/  LDSM.16.MT88.4 R4, [R2+0x15000] ;  /* 0x015000000204783b */ /* 0x000e680000004200 */
[----:B------:R-:W-:Y:S02]  /*5840*/  LDSM.16.MT88.4 R28, [R2+0x15800] ;  /* 0x01580000021c783b */ /* 0x000fe40000004200 */
        /* <DEDUP_REMOVED lines=67> */
.L_x_1003:
[----:B------:R-:W-:Y:S01]  /*5c80*/  BAR.SYNC.DEFER_BLOCKING 0x0 ;  /* 0x0000000000007b1d */ /* 0x000fe20000010000 */
[----:B------:R-:W-:Y:S01]  /*5c90*/  FMUL.FTZ R84, R84, c[0x0][0x2e0] ;  /* 0x0000b80054547a20 */ /* 0x000fe20000410000 */
[----:B------:R-:W-:Y:S01]  /*5ca0*/  SHF.R.S32.HI R132, RZ, 0x1f, R244 ;  /* 0x0000001fff847819 */ /* 0x000fe200000114f4 */
[----:B-1----:R-:W-:-:S02]  /*5cb0*/  FMUL.FTZ R0, R85, c[0x0][0x2e0] ;  /* 0x0000b80055007a20 */ /* 0x002fc40000410000 */
[----:B------:R-:W-:Y:S02]  /*5cc0*/  FMUL.FTZ R86, R86, c[0x0][0x2e0] ;  /* 0x0000b80056567a20 */ /* 0x000fe40000410000 */
        /* <DEDUP_REMOVED lines=13> */
[----:B------:R1:W-:Y:S01]  /*5da0*/  STS [R236], R0 ;  /* 0x00000000ec007388 */ /* 0x0003e20000000800 */
[----:B------:R-:W-:Y:S01]  /*5db0*/  FMUL.FTZ R12, R91, c[0x0][0x2e0] ;  /* 0x0000b8005b0c7a20 */ /* 0x000fe20000410000 */
[----:B------:R-:W-:Y:S01]  /*5dc0*/  F2FP.PACK_AB R13, R13, R88 ;  /* 0x000000580d0d723e */ /* 0x000fe200000000ff */
[----:B------:R-:W-:Y:S01]  /*5dd0*/  FMUL.FTZ R36, R39, c[0x0][0x2dc] ;  /* 0x0000b70027247a20 */ /* 0x000fe20000410000 */
[----:B------:R-:W-:Y:S01]  /*5de0*/  STS [R236+0x200], R9 ;  /* 0x00020009ec007388 */ /* 0x000fe20000000800 */
[----:B------:R-:W-:Y:S01]  /*5df0*/  FMUL.FTZ R5, R40, c[0x0][0x2dc] ;  /* 0x0000b70028057a20 */ /* 0x000fe20000410000 */
[----:B------:R-:W-:Y:S01]  /*5e00*/  F2FP.PACK_AB R12, R12, R90 ;  /* 0x0000005a0c0c723e */ /* 0x000fe200000000ff */
[----:B------:R-:W-:Y:S01]  /*5e10*/  FMUL.FTZ R92, R92, c[0x0][0x2e0] ;  /* 0x0000b8005c5c7a20 */ /* 0x000fe20000410000 */
[----:B------:R2:W-:Y:S01]  /*5e20*/  STS [R237], R8 ;  /* 0x00000008ed007388 */ /* 0x0005e20000000800 */
[----:B------:R-:W-:-:S02]  /*5e30*/  FMUL.FTZ R11, R93, c[0x0][0x2e0] ;  /* 0x0000b8005d0b7a20 */ /* 0x000fc40000410000 */
[----:B------:R-:W-:Y:S01]  /*5e40*/  FMUL.FTZ R94, R94, c[0x0][0x2e0] ;  /* 0x0000b8005e5e7a20 */ /* 0x000fe20000410000 */
[----:B------:R3:W-:Y:S01]  /*5e50*/  STS [R237+0x200], R3 ;  /* 0x00020003ed007388 */ /* 0x0007e20000000800 */
        /* <DEDUP_REMOVED lines=47> */
[----:B------:R-:W1:Y:S01]  /*6150*/  S2R R44, SR_CTAID.Y ;  /* 0x00000000002c7919 */ /* 0x000e620000002600 */
        /* <DEDUP_REMOVED lines=61> */
[----:B------:R-:W1:Y:S01]  /*6530*/  S2R R43, SR_CTAID.Z ;  /* 0x00000000002b7919 */ /* 0x000e620000002700 */
        /* <DEDUP_REMOVED lines=27> */
[----:B------:R-:W-:Y:S01]  /*66f0*/  SHF.R.S32.HI R5, RZ, 0x1f, R246 ;  /* 0x0000001fff057819 */ /* 0x000fe200000114f6 */
        /* <DEDUP_REMOVED lines=10> */
[----:B------:R-:W-:Y:S01]  /*67a0*/  IMAD R4, R248, c[0x0][0x3a8], RZ ;  /* 0x0000ea00f8047a24 */ /* 0x000fe200078e02ff */
[----:B------:R-:W-:Y:S01]  /*67b0*/  STS [R236+0x9000], R27 ;  /* 0x0090001bec007388 */ /* 0x000fe20000000800 */
[----:B------:R-:W-:Y:S01]  /*67c0*/  FMUL.FTZ R76, R76, c[0x0][0x2dc] ;  /* 0x0000b7004c4c7a20 */ /* 0x000fe20000410000 */
[----:B------:R-:W-:Y:S01]  /*67d0*/  F2FP.PACK_AB R18, R18, R74 ;  /* 0x0000004a1212723e */ /* 0x000fe200000000ff */
[----:B------:R-:W-:Y:S01]  /*67e0*/  FMUL.FTZ R15, R77, c[0x0][0x2dc] ;  /* 0x0000b7004d0f7a20 */ /* 0x000fe20000410000 */
[----:B------:R-:W-:Y:S01]  /*67f0*/  STS [R236+0x9200], R26 ;  /* 0x0092001aec007388 */ /* 0x000fe20000000800 */
[----:B------:R-:W-:-:S02]  /*6800*/  FMUL.FTZ R78, R78, c[0x0][0x2dc] ;  /* 0x0000b7004e4e7a20 */ /* 0x000fc40000410000 */
[----:B------:R-:W-:Y:S01]  /*6810*/  FMUL.FTZ R14, R79, c[0x0][0x2dc] ;  /* 0x0000b7004f0e7a20 */ /* 0x000fe20000410000 */
[----:B------:R-:W-:Y:S01]  /*6820*/  F2FP.PACK_AB R15, R15, R76 ;  /* 0x0000004c0f0f723e */ /* 0x000fe200000000ff */
[C---:B------:R-:W-:Y:S01]  /*6830*/  IMAD R41, R245.reuse, c[0x0][0x3ac], R4 ;  /* 0x0000eb00f5297a24 */ /* 0x040fe200078e0204 */
[----:B------:R-:W-:Y:S01]  /*6840*/  MOV R4, R246 ;  /* 0x000000f600047202 */ /* 0x000fe20000000f00 */
[----:B------:R-:W-:Y:S01]  /*6850*/  IMAD R6, R248, c[0x0][0x3a0], RZ ;  /* 0x0000e800f8067a24 */ /* 0x000fe200078e02ff */
[----:B------:R-:W-:Y:S01]  /*6860*/  F2FP.PACK_AB R14, R14, R78 ;  /* 0x0000004e0e0e723e */ /* 0x000fe200000000ff */
[----:B------:R-:W-:Y:S02]  /*6870*/  STS [R237+0x9000], R23 ;  /* 0x00900017ed007388 */ /* 0x000fe40000000800 */
[C---:B-1----:R-:W-:Y:S02]  /*6880*/  IMAD R0, R245.reuse, c[0x0][0x3a4], R6 ;  /* 0x0000e900f5007a24 */ /* 0x042fe400078e0206 */
[----:B------:R-:W-:Y:S01]  /*6890*/  STS [R237+0x9200], R22 ;  /* 0x00920016ed007388 */ /* 0x000fe20000000800 */
[----:B------:R-:W-:-:S03]  /*68a0*/  IMAD.WIDE.U32 R6, R245, c[0x0][0x3a0], R4 ;  /* 0x0000e800f5067a25 */ /* 0x000fc600078e0004 */
[----:B------:R-:W-:Y:S01]  /*68b0*/  STS [R236+0xa000], R21 ;  /* 0x00a00015ec007388 */ /* 0x000fe20000000800 */
[----:B------:R-:W-:Y:S01]  /*68c0*/  IMAD.WIDE.U32 R4, R245, c[0x0][0x3a8], R4 ;  /* 0x0000ea00f5047a25 */ /* 0x000fe200078e0004 */
[----:B------:R-:W-:Y:S02]  /*68d0*/  IADD3 R7, R7, R0, RZ ;  /* 0x0000000007077210 */ /* 0x000fe40007ffe0ff */
[----:B------:R-:W-:Y:S01]  /*68e0*/  STS [R236+0xa200], R20 ;  /* 0x00a20014ec007388 */ /* 0x000fe20000000800 */
[----:B------:R-:W-:Y:S02]  /*68f0*/  SHF.R.S32.HI R0, RZ, 0x1f, R44 ;  /* 0x0000001fff007819 */ /* 0x000fe4000001142c */
[----:B------:R-:W-:Y:S01]  /*6900*/  IADD3 R5, R5, R41, RZ ;  /* 0x0000002905057210 */ /* 0x000fe20007ffe0ff */
[----:B------:R-:W-:Y:S01]  /*6910*/  STS [R237+0xa000], R17 ;  /* 0x00a00011ed007388 */ /* 0x000fe20000000800 */
[----:B------:R-:W-:-:S03]  /*6920*/  IMAD.WIDE.U32 R6, R44, c[0x0][0x388], R6 ;  /* 0x0000e2002c067a25 */ /* 0x000fc600078e0006 */
[----:B------:R-:W-:Y:S01]  /*6930*/  STS [R237+0xa200], R16 ;  /* 0x00a20010ed007388 */ /* 0x000fe20000000800 */
[C---:B--2---:R-:W-:Y:S02]  /*6940*/  IMAD R8, R0.reuse, c[0x0][0x388], RZ ;  /* 0x0000e20000087a24 */ /* 0x044fe400078e02ff */
[----:B---3--:R-:W-:Y:S01]  /*6950*/  IMAD R3, R0, c[0x0][0x390], RZ ;  /* 0x0000e40000037a24 */ /* 0x008fe200078e02ff */
[----:B------:R-:W-:Y:S01]  /*6960*/  STS [R236+0xb000], R19 ;  /* 0x00b00013ec007388 */ /* 0x000fe20000000800 */
[C---:B------:R-:W-:Y:S01]  /*6970*/  IMAD R0, R44.reuse, c[0x0][0x38c], R8 ;  /* 0x0000e3002c007a24 */ /* 0x040fe200078e0208 */
[----:B------:R-:W-:Y:S01]  /*6980*/  SHF.R.S32.HI R8, RZ, 0x1f, R43 ;  /* 0x0000001fff087819 */ /* 0x000fe2000001142b */
[C---:B------:R-:W-:Y:S01]  /*6990*/  IMAD R3, R44.reuse, c[0x0][0x394], R3 ;  /* 0x0000e5002c037a24 */ /* 0x040fe200078e0203 */
[----:B------:R-:W-:Y:S01]  /*69a0*/  STS [R236+0xb200], R18 ;  /* 0x00b20012ec007388 */ /* 0x000fe20000000800 */
[----:B------:R-:W-:Y:S01]  /*69b0*/  IMAD.WIDE.U32 R4, R44, c[0x0][0x390], R4 ;  /* 0x0000e4002c047a25 */ /* 0x000fe200078e0004 */
[----:B------:R-:W-:-:S02]  /*69c0*/  IADD3 R7, R7, R0, RZ ;  /* 0x0000000007077210 */ /* 0x000fc40007ffe0ff */
[----:B------:R-:W-:Y:S01]  /*69d0*/  STS [R237+0xb000], R15 ;  /* 0x00b0000fed007388 */ /* 0x000fe20000000800 */
[C---:B------:R-:W-:Y:S01]  /*69e0*/  IMAD R0, R8.reuse, c[0x0][0x3b8], RZ ;  /* 0x0000ee0008007a24 */ /* 0x040fe200078e02ff */
[----:B------:R-:W-:Y:S01]  /*69f0*/  IADD3 R5, R5, R3, RZ ;  /* 0x0000000305057210 */ /* 0x000fe20007ffe0ff */
[----:B------:R-:W-:Y:S01]  /*6a00*/  IMAD R3, R8, c[0x0][0x3c0], RZ ;  /* 0x0000f00008037a24 */ /* 0x000fe200078e02ff */
[----:B------:R-:W-:Y:S01]  /*6a10*/  STS [R237+0xb200], R14 ;  /* 0x00b2000eed007388 */ /* 0x000fe20000000800 */
[C---:B------:R-:W-:Y:S02]  /*6a20*/  IMAD R0, R43.reuse, c[0x0][0x3bc], R0 ;  /* 0x0000ef002b007a24 */ /* 0x040fe400078e0200 */
[C---:B------:R-:W-:Y:S01]  /*6a30*/  IMAD R3, R43.reuse, c[0x0][0x3c4], R3 ;  /* 0x0000f1002b037a24 */ /* 0x040fe200078e0203 */
[----:B------:R-:W-:Y:S01]  /*6a40*/  BAR.SYNC.DEFER_BLOCKING 0x0 ;  /* 0x0000000000007b1d */ /* 0x000fe20000010000 */
[----:B------:R-:W-:-:S04]  /*6a50*/  IMAD.WIDE.U32 R6, R43, c[0x0][0x3b8], R6 ;  /* 0x0000ee002b067a25 */ /* 0x000fc800078e0006 */
[----:B------:R-:W-:Y:S01]  /*6a60*/  IMAD.WIDE.U32 R4, R43, c[0x0][0x3c0], R4 ;  /* 0x0000f0002b047a25 */ /* 0x000fe200078e0004 */
[----:B------:R-:W-:-:S03]  /*6a70*/  IADD3 R7, R7, R0, RZ ;  /* 0x0000000007077210 */ /* 0x000fc60007ffe0ff */
[C---:B------:R-:W-:Y:S01]  /*6a80*/  IMAD R0, R132.reuse, c[0x0][0x3a8], RZ ;  /* 0x0000ea0084007a24 */ /* 0x040fe200078e02ff */
[----:B------:R-:W-:Y:S01]  /*6a90*/  IADD3 R5, R5, R3, RZ ;  /* 0x0000000305057210 */ /* 0x000fe20007ffe0ff */
[----:B------:R-:W-:Y:S02]  /*6aa0*/  IMAD R3, R132, c[0x0][0x3a0], RZ ;  /* 0x0000e80084037a24 */ /* 0x000fe400078e02ff */
[----:B----4-:R-:W-:-:S04]  /*6ab0*/  IMAD.WIDE.U32 R10, R244, c[0x0][0x3a0], R6 ;  /* 0x0000e800f40a7a25 */ /* 0x010fc800078e0006 */
[----:B------:R-:W-:Y:S01]  /*6ac0*/  IMAD R3, R244, c[0x0][0x3a4], R3 ;  /* 0x0000e900f4037a24 */ /* 0x000fe200078e0203 */
[----:B------:R-:W-:Y:S01]  /*6ad0*/  LEA R6, P1, R10, c[0x0][0x340], 0x1 ;  /* 0x0000d0000a067a11 */ /* 0x000fe200078208ff */
[C---:B------:R-:W-:Y:S02]  /*6ae0*/  IMAD R0, R244.reuse, c[0x0][0x3ac], R0 ;  /* 0x0000eb00f4007a24 */ /* 0x040fe400078e0200 */
[----:B------:R-:W-:Y:S01]  /*6af0*/  IMAD.WIDE.U32 R8, R244, c[0x0][0x3a8], R4 ;  /* 0x0000ea00f4087a25 */ /* 0x000fe200078e0004 */
[----:B------:R-:W-:Y:S01]  /*6b00*/  IADD3 R3, R11, R3, RZ ;  /* 0x000000030b037210 */ /* 0x000fe20007ffe0ff */
[----:B------:R-:W1:Y:S01]  /*6b10*/  LDS.128 R56, [R204+0x9000] ;  /* 0x00900000cc387984 */ /* 0x000e620000000c00 */
[----:B------:R-:W-:Y:S02]  /*6b20*/  MOV R11, c[0x0][0x3a4] ;  /* 0x0000e900000b7a02 */ /* 0x000fe40000000f00 */
[----:B------:R-:W-:Y:S01]  /*6b30*/  IADD3 R0, R9, R0, RZ ;  /* 0x0000000009007210 */ /* 0x000fe20007ffe0ff */
[----:B------:R-:W2:Y:S01]  /*6b40*/  LDS.128 R48, [R204+0xb000] ;  /* 0x00b00000cc307984 */ /* 0x000ea20000000c00 */
[----:B------:R-:W-:-:S02]  /*6b50*/  LEA R4, P0, R8, c[0x0][0x348], 0x1 ;  /* 0x0000d20008047a11 */ /* 0x000fc400078008ff */
[----:B------:R-:W-:Y:S01]  /*6b60*/  LEA.HI.X R7, R10, c[0x0][0x344], R3, 0x1, P1 ;  /* 0x0000d1000a077a11 */ /* 0x000fe200008f0c03 */
[----:B------:R-:W3:Y:S01]  /*6b70*/  LDS.128 R40, [R204+0xd000] ;  /* 0x00d00000cc287984 */ /* 0x000ee20000000c00 */
[----:B------:R-:W-:Y:S02]  /*6b80*/  MOV R3, c[0x0][0x3a0] ;  /* 0x0000e80000037a02 */ /* 0x000fe40000000f00 */
[----:B------:R-:W-:Y:S01]  /*6b90*/  LEA.HI.X R5, R8, c[0x0][0x34c], R0, 0x1, P0 ;  /* 0x0000d30008057a11 */ /* 0x000fe200000f0c00 */
[----:B------:R-:W4:Y:S01]  /*6ba0*/  LDS.128 R52, [R204+0xa000] ;  /* 0x00a00000cc347984 */ /* 0x000f220000000c00 */
[----:B------:R-:W-:Y:S02]  /*6bb0*/  MOV R0, c[0x0][0x3a8] ;  /* 0x0000ea0000007a02 */ /* 0x000fe40000000f00 */
[----:B------:R-:W-:Y:S01]  /*6bc0*/  LEA R10, P1, R3, R6, 0x7 ;  /* 0x00000006030a7211 */ /* 0x000fe200078238ff */
[----:B------:R-:W3:Y:S01]  /*6bd0*/  LDS.128 R44, [R204+0xc000] ;  /* 0x00c00000cc2c7984 */ /* 0x000ee20000000c00 */
[----:B------:R-:W-:-:S02]  /*6be0*/  MOV R9, c[0x0][0x3ac] ;  /* 0x0000eb0000097a02 */ /* 0x000fc40000000f00 */
[C---:B------:R-:W-:Y:S01]  /*6bf0*/  LEA R8, P0, R0.reuse, R4, 0x7 ;  /* 0x0000000400087211 */ /* 0x040fe200078038ff */
[----:B------:R-:W4:Y:S01]  /*6c00*/  LDS.128 R36, [R204+0xe000] ;  /* 0x00e00000cc247984 */ /* 0x000f220000000c00 */
[----:B------:R-:W-:Y:S02]  /*6c10*/  LEA.HI.X R11, R3, R7, R11, 0x7, P1 ;  /* 0x00000007030b7211 */ /* 0x000fe400008f3c0b */
[----:B------:R-:W-:Y:S01]  /*6c20*/  LEA.HI.X R9, R0, R5, R9, 0x7, P0 ;  /* 0x0000000500097211 */ /* 0x000fe200000f3c09 */
[----:B------:R-:W4:Y:S04]  /*6c30*/  LDS.128 R32, [R204+0xf000] ;  /* 0x00f00000cc207984 */ /* 0x000f280000000c00 */
[----:B------:R-:W4:Y:S04]  /*6c40*/  LDS.128 R24, [R204+0x11000] ;  /* 0x01100000cc187984 */ /* 0x000f280000000c00 */
[----:B------:R-:W4:Y:S04]  /*6c50*/  LDS.128 R16, [R204+0x13000] ;  /* 0x01300000cc107984 */ /* 0x000f280000000c00 */
[----:B------:R-:W4:Y:S04]  /*6c60*/  LDS.128 R28, [R204+0x10000] ;  /* 0x01000000cc1c7984 */ /* 0x000f280000000c00 */
[----:B------:R-:W4:Y:S04]  /*6c70*/  LDS.128 R20, [R204+0x12000] ;  /* 0x01200000cc147984 */ /* 0x000f280000000c00 */
[----:B------:R-:W4:Y:S04]  /*6c80*/  LDS.128 R12, [R204+0x14000] ;  /* 0x01400000cc0c7984 */ /* 0x000f280000000c00 */
        /* <DEDUP_REMOVED lines=12> */
.L_x_1000:
        /* <DEDUP_REMOVED lines=9> */
.L_x_1007:
[----:B------:R-:W-:Y:S05]  /*6de0*/  EXIT ;  /* 0x000000000000794d */ /* 0x000fea0003800000 */
.L_x_1009:
        /* <DEDUP_REMOVED lines=9> */
.L_x_1305:


//--------------------- .text._ZN5flash44flash_bwd_dq_dk_dv_loop_seqk_parallel_kernelI23Flash_bwd_kernel_traitsILi96ELi64ELi128ELi8ELi2ELi4ELi4ELb0ELb0EN7cutlass6half_tE19Flash_kernel_traitsILi96ELi64ELi128ELi8ES3_EELb0ELb0ELb0ELb0ELb1ELb1ELb1EEEvNS_16Flash_bwd_paramsE --------------------------
	.section	.text._ZN5flash44flash_bwd_dq_dk_dv_loop_seqk_parallel_kernelI23Flash_bwd_kernel_traitsILi96ELi64ELi128ELi8ELi2ELi4ELi4ELb0ELb0EN7cutlass6half_tE19Flash_kernel_traitsILi96ELi64ELi128ELi8ES3_EELb0ELb0ELb0ELb0ELb1ELb1ELb1EEEvNS_16Flash_bwd_paramsE,"ax",@progbits
	.sectioninfo	@"SHI_REGISTERS=255"
	.align	128
        .global         _ZN5flash44flash_bwd_dq_dk_dv_loop_seqk_parallel_kernelI23Flash_bwd_kernel_traitsILi96ELi64ELi128ELi8ELi2ELi4ELi4ELb0ELb0EN7cutlass6half_tE19Flash_kernel_traitsILi96ELi64ELi128ELi8ES3_EELb0ELb0ELb0ELb0ELb1ELb1ELb1EEEvNS_16Flash_bwd_paramsE
        .type           _ZN5flash44flash_bwd_dq_dk_dv_loop_seqk_parallel_kernelI23Flash_bwd_kernel_traitsILi96ELi64ELi128ELi8ELi2ELi4ELi4ELb0ELb0EN7cutlass6half_tE19Flash_kernel_traitsILi96ELi64ELi128ELi8ES3_EELb0ELb0ELb0ELb0ELb1ELb1ELb1EEEvNS_16Flash_bwd_paramsE,@function
        .size           _ZN5flash44flash_bwd_dq_dk_dv_loop_seqk_parallel_kernelI23Flash_bwd_kernel_traitsILi96ELi64ELi128ELi8ELi2ELi4ELi4ELb0ELb0EN7cutlass6half_tE19Flash_kernel_traitsILi96ELi64ELi128ELi8ES3_EELb0ELb0ELb0ELb0ELb1ELb1ELb1EEEvNS_16Flash_bwd_paramsE,(.L_x_1306 - _ZN5flash44flash_bwd_dq_dk_dv_loop_seqk_parallel_kernelI23Flash_bwd_kernel_traitsILi96ELi64ELi128ELi8ELi2ELi4ELi4ELb0ELb0EN7cutlass6half_tE19Flash_kernel_traitsILi96ELi64ELi128ELi8ES3_EELb0ELb0ELb0ELb0ELb1ELb1ELb1EEEvNS_16Flash_bwd_paramsE)
        .other          _ZN5flash44flash_bwd_dq_dk_dv_loop_seqk_parallel_kernelI23Flash_bwd_kernel_traitsILi96ELi64ELi128ELi8ELi2ELi4ELi4ELb0ELb0EN7cutlass6half_tE19Flash_kernel_traitsILi96ELi64ELi128ELi8ES3_EELb0ELb0ELb0ELb0ELb1ELb1ELb1EEEvNS_16Flash_bwd_paramsE,@"STO_CUDA_ENTRY STV_DEFAULT"
_ZN5flash44flash_bwd_dq_dk_dv_loop_seqk_parallel_kernelI23Flash_bwd_kernel_traitsILi96ELi64ELi128ELi8ELi2ELi4ELi4ELb0ELb0EN7cutlass6half_tE19Flash_kernel_traitsILi96ELi64ELi128ELi8ES3_EELb0ELb0ELb0ELb0ELb1ELb1ELb1EEEvNS_16Flash_bwd_paramsE:
.text._ZN5flash44flash_bwd_dq_dk_dv_loop_seqk_parallel_kernelI23Flash_bwd_kernel_traitsILi96ELi64ELi128ELi8ELi2ELi4ELi4ELb0ELb0EN7cutlass6half_tE19Flash_kernel_traitsILi96ELi64ELi128ELi8ES3_EELb0ELb0ELb0ELb0ELb1ELb1ELb1EEEvNS_16Flash_bwd_paramsE:
        /* <DEDUP_REMOVED lines=37> */
[CC--:B------:R-:W-:Y:S01]  /*0250*/  LEA.HI R3, R0.reuse, R10.reuse, RZ, 0x5 ;  /* 0x0000000a00037211 */ /* 0x0c0fe200078f28ff */
[----:B------:R-:W-:Y:S01]  /*0260*/  ULDC UR9, c[0x0][0x224] ;  /* 0x0000890000097ab9 */ /* 0x000fe20000000800 */
[----:B------:R-:W-:Y:S01]  /*0270*/  LEA.HI R20, R0, R10, RZ, 0x7 ;  /* 0x0000000a00147211 */ /* 0x000fe200078f38ff */
[----:B------:R-:W-:Y:S01]  /*0280*/  ULDC UR8, c[0x0][0x22c] ;  /* 0x00008b0000087ab9 */ /* 0x000fe20000000800 */
[----:B------:R-:W-:Y:S01]  /*0290*/  SHF.R.S32.HI R0, RZ, 0x4, R4 ;  /* 0x00000004ff007819 */ /* 0x000fe20000011404 */
[----:B------:R-:W-:Y:S01]  /*02a0*/  ULDC.64 UR28, c[0x0][0x118] ;  /* 0x00004600001c7ab9 */ /* 0x000fe20000000a00 */
[C---:B------:R-:W-:Y:S01]  /*02b0*/  LOP3.LUT R5, R4.reuse, 0xfffffff0, RZ, 0xc0, !PT ;  /* 0xfffffff004057812 */ /* 0x040fe200078ec0ff */
[----:B------:R-:W-:Y:S01]  /*02c0*/  UMOV UR13, 0xffffd000 ;  /* 0xffffd000000d7882 */ /* 0x000fe20000000000 */
[----:B------:R-:W-:Y:S01]  /*02d0*/  LEA.HI R4, R4, R0, RZ, 0x1 ;  /* 0x0000000004047211 */ /* 0x000fe200078f08ff */
[----:B------:R-:W-:Y:S01]  /*02e0*/  UIMAD UR14, UR4, UR14, URZ ;  /* 0x0000000e040e72a4 */ /* 0x000fe2000f8e023f */
[----:B------:R-:W-:Y:S01]  /*02f0*/  SHF.R.S32.HI R2, RZ, 0x2, R9 ;  /* 0x00000002ff027819 */ /* 0x000fe20000011409 */
[----:B------:R-:W-:Y:S01]  /*0300*/  IMAD.IADD R8, R10, 0x1, -R5 ;  /* 0x000000010a087824 */ /* 0x000fe200078e0a05 */
[----:B------:R-:W-:Y:S01]  /*0310*/  SHF.R.S32.HI R6, RZ, 0x1f, R9 ;  /* 0x0000001fff067819 */ /* 0x000fe20000011409 */
[----:B------:R-:W-:Y:S01]  /*0320*/  USHF.R.S32.HI UR15, URZ, 0x1f, UR16 ;  /* 0x0000001f3f0f7899 */ /* 0x000fe20008011410 */
[----:B------:R-:W-:Y:S01]  /*0330*/  LOP3.LUT R7, R9, 0xfffffffc, RZ, 0xc0, !PT ;  /* 0xfffffffc09077812 */ /* 0x000fe200078ec0ff */
[----:B------:R-:W-:Y:S01]  /*0340*/  ULDC.64 UR26, c[0x0][0x118] ;  /* 0x00004600001a7ab9 */ /* 0x000fe20000000a00 */
        /* <DEDUP_REMOVED lines=11> */
[----:B------:R-:W-:Y:S01]  /*0400*/  IMAD.IADD R7, R10, 0x1, -R12 ;  /* 0x000000010a077824 */ /* 0x000fe200078e0a0c */
[--C-:B------:R-:W-:Y:S01]  /*0410*/  SHF.R.S32.HI R0, RZ, 0x5, R3.reuse ;  /* 0x00000005ff007819 */ /* 0x100fe20000011403 */
[C---:B------:R-:W-:Y:S01]  /*0420*/  IMAD.IADD R6, R2.reuse, 0x1, -R6 ;  /* 0x0000000102067824 */ /* 0x040fe200078e0a06 */
[----:B------:R-:W-:Y:S01]  /*0430*/  SHF.R.S32.HI R5, RZ, 0x1f, R3 ;  /* 0x0000001fff057819 */ /* 0x000fe20000011403 */
[----:B------:R-:W-:Y:S01]  /*0440*/  IMAD.IADD R9, R2, 0x1, -R4 ;  /* 0x0000000102097824 */ /* 0x000fe200078e0a04 */
[-C--:B------:R-:W-:Y:S01]  /*0450*/  LEA.HI R3, R3, R0.reuse, RZ, 0x1 ;  /* 0x0000000003037211 */ /* 0x080fe200078f08ff */
[----:B------:R-:W-:Y:S01]  /*0460*/  IMAD R249, R0, 0x8, R6 ;  /* 0x0000000800f97824 */ /* 0x000fe200078e0206 */
[----:B------:R-:W-:Y:S01]  /*0470*/  LEA.HI R2, R5, R0, RZ, 0x2 ;  /* 0x0000000005027211 */ /* 0x000fe200078f10ff */
[----:B------:R1:W-:Y:S01]  /*0480*/  STL [R1+0x8], R16 ;  /* 0x0000081001007387 */ /* 0x0003e20000100800 */
[----:B------:R-:W-:-:S02]  /*0490*/  SHF.R.S32.HI R10, RZ, 0x3, R13 ;  /* 0x00000003ff0a7819 */ /* 0x000fc4000001140d */
[----:B------:R-:W-:Y:S02]  /*04a0*/  LOP3.LUT R4, R3, 0xfffffffe, RZ, 0xc0, !PT ;  /* 0xfffffffe03047812 */ /* 0x000fe400078ec0ff */
[----:B------:R-:W-:Y:S01]  /*04b0*/  LOP3.LUT R2, R2, 0xfffffffc, RZ, 0xc0, !PT ;  /* 0xfffffffc02027812 */ /* 0x000fe200078ec0ff */
[----:B------:R-:W-:Y:S01]  /*04c0*/  IMAD.SHL.U32 R3, R10, 0x40, RZ ;  /* 0x000000400a037824 */ /* 0x000fe200078e00ff */
[----:B------:R-:W-:Y:S01]  /*04d0*/  LEA.HI R6, R11, R11, RZ, 0x1 ;  /* 0x0000000b0b067211 */ /* 0x000fe200078f08ff */
[C---:B------:R-:W-:Y:S01]  /*04e0*/  IMAD.IADD R183, R0.reuse, 0x1, -R4 ;  /* 0x0000000100b77824 */ /* 0x040fe200078e0a04 */
[----:B------:R-:W-:Y:S01]  /*04f0*/  SHF.R.S32.HI R5, RZ, 0x1f, R7 ;  /* 0x0000001fff057819 */ /* 0x000fe20000011407 */
[----:B------:R-:W-:Y:S01]  /*0500*/  IMAD.IADD R10, R0, 0x1, -R2 ;  /* 0x00000001000a7824 */ /* 0x000fe200078e0a02 */
[----:B------:R-:W-:Y:S02]  /*0510*/  SHF.R.S32.HI R14, RZ, 0x6, R14 ;  /* 0x00000006ff0e7819 */ /* 0x000fe4000001140e */
[----:B------:R-:W-:-:S02]  /*0520*/  LOP3.LUT R0, R3, 0xc0, RZ, 0xc0, !PT ;  /* 0x000000c003007812 */ /* 0x000fc400078ec0ff */
[----:B------:R-:W-:Y:S02]  /*0530*/  LOP3.LUT R2, R6, 0x3fffffe, RZ, 0xc0, !PT ;  /* 0x03fffffe06027812 */ /* 0x000fe400078ec0ff */
[----:B------:R-:W-:Y:S02]  /*0540*/  SHF.R.S32.HI R12, RZ, 0x1f, R8 ;  /* 0x0000001fff0c7819 */ /* 0x000fe40000011408 */
[----:B------:R-:W-:Y:S01]  /*0550*/  LEA.HI R21, R5, R7, RZ, 0x2 ;  /* 0x0000000705157211 */ /* 0x000fe200078f10ff */
[----:B------:R-:W-:Y:S01]  /*0560*/  IMAD.IADD R2, R11, 0x1, -R2 ;  /* 0x000000010b027824 */ /* 0x000fe200078e0a02 */
[----:B------:R-:W-:Y:S02]  /*0570*/  SHF.R.U32.HI R5, RZ, 0x3, R0 ;  /* 0x00000003ff057819 */ /* 0x000fe40000011600 */
[----:B------:R-:W-:Y:S01]  /*0580*/  LOP3.LUT R3, R0, 0x18, R16, 0xf8, !PT ;  /* 0x0000001800037812 */ /* 0x000fe200078ef810 */
[----:B------:R-:W-:Y:S01]  /*0590*/  IMAD R0, R14, 0x4, R15 ;  /* 0x000000040e007824 */ /* 0x000fe200078e020f */
[----:B------:R-:W-:-:S02]  /*05a0*/  LEA.HI R12, R12, R8, RZ, 0x3 ;  /* 0x000000080c0c7211 */ /* 0x000fc400078f18ff */
[----:B------:R-:W-:Y:S01]  /*05b0*/  LEA.HI R4, R8, R8, RZ, 0x1 ;  /* 0x0000000808047211 */ /* 0x000fe200078f08ff */
[----:B------:R-:W-:Y:S01]  /*05c0*/  IMAD R19, R0, 0x8, R2 ;  /* 0x0000000800137824 */ /* 0x000fe200078e0202 */
[----:B------:R-:W-:Y:S02]  /*05d0*/  LOP3.LUT R0, R12, 0xfffffff8, RZ, 0xc0, !PT ;  /* 0xfffffff80c007812 */ /* 0x000fe400078ec0ff */
[----:B------:R-:W-:Y:S02]  /*05e0*/  LOP3.LUT R2, R9, 0x1, RZ, 0xc0, !PT ;  /* 0x0000000109027812 */ /* 0x000fe400078ec0ff */
[----:B------:R-:W-:Y:S01]  /*05f0*/  LOP3.LUT R5, R3, R5, RZ, 0x3c, !PT ;  /* 0x0000000503057212 */ /* 0x000fe200078e3cff */
[----:B-1----:R-:W-:Y:S01]  /*0600*/  IMAD.IADD R16, R8, 0x1, -R0 ;  /* 0x0000000108107824 */ /* 0x002fe200078e0a00 */
[----:B------:R-:W-:Y:S02]  /*0610*/  LOP3.LUT R3, R4, 0x7fffffe, RZ, 0xc0, !PT ;  /* 0x07fffffe04037812 */ /* 0x000fe400078ec0ff */
[----:B------:R-:W-:Y:S01]  /*0620*/  SHF.R.S32.HI R0, RZ, 0x1, R6 ;  /* 0x00000001ff007819 */ /* 0x000fe20000011406 */
[----:B------:R-:W-:Y:S01]  /*0630*/  IMAD.U32 R249, R249, 0x20, R5 ;  /* 0x00000020f9f97824 */ /* 0x000fe200078e0005 */
[----:B------:R-:W-:Y:S01]  /*0640*/  ISETP.NE.U32.AND P5, PT, R2, 0x1, PT ;  /* 0x000000010200780c */ /* 0x000fe20003fa5070 */
[----:B------:R-:W-:Y:S01]  /*0650*/  IMAD.SHL.U32 R2, R11, 0x40, RZ ;  /* 0x000000400b027824 */ /* 0x000fe200078e00ff */
[--C-:B------:R-:W-:Y:S01]  /*0660*/  SHF.R.S32.HI R7, RZ, 0x1, R4.reuse ;  /* 0x00000001ff077819 */ /* 0x100fe20000011404 */
[----:B------:R-:W-:Y:S01]  /*0670*/  IMAD.IADD R17, R8, 0x1, -R3 ;  /* 0x0000000108117824 */ /* 0x000fe200078e0a03 */
[C---:B------:R-:W-:Y:S01]  /*0680*/  LOP3.LUT P6, RZ, R0.reuse, 0x2, RZ, 0xc0, !PT ;  /* 0x0000000200ff7812 */ /* 0x040fe200078cc0ff */
[----:B------:R-:W-:Y:S01]  /*0690*/  IMAD.SHL.U32 R3, R0, 0x40, RZ ;  /* 0x0000004000037824 */ /* 0x000fe200078e00ff */
[----:B------:R-:W-:Y:S01]  /*06a0*/  SHF.R.S32.HI R4, RZ, 0x1f, R4 ;  /* 0x0000001fff047819 */ /* 0x000fe20000011404 */
[----:B------:R-:W-:Y:S01]  /*06b0*/  IMAD.SHL.U32 R0, R10, 0x10, RZ ;  /* 0x000000100a007824 */ /* 0x000fe200078e00ff */
[----:B------:R-:W-:-:S02]  /*06c0*/  LOP3.LUT R5, R2, 0x1c0, RZ, 0xc0, !PT ;  /* 0x000001c002057812 */ /* 0x000fc400078ec0ff */
[----:B------:R-:W-:Y:S02]  /*06d0*/  LEA.HI R4, R4, R7, RZ, 0x2 ;  /* 0x0000000704047211 */ /* 0x000fe400078f10ff */
[----:B------:R-:W-:Y:S02]  /*06e0*/  LOP3.LUT R2, R3, 0xc0, RZ, 0xc0, !PT ;  /* 0x000000c003027812 */ /* 0x000fe400078ec0ff */
[----:B------:R-:W-:Y:S02]  /*06f0*/  LOP3.LUT R0, R5, 0x30, R0, 0xf8, !PT ;  /* 0x0000003005007812 */ /* 0x000fe400078ef800 */
[----:B------:R-:W-:Y:S02]  /*0700*/  LEA.HI R8, R9, R9, RZ, 0x1 ;  /* 0x0000000909087211 */ /* 0x000fe400078f08ff */
[----:B------:R-:W-:Y:S02]  /*0710*/  LOP3.LUT R3, R4, 0xfffffffc, RZ, 0xc0, !PT ;  /* 0xfffffffc04037812 */ /* 0x000fe400078ec0ff */
[----:B------:R-:W-:-:S02]  /*0720*/  LOP3.LUT R6, R2, 0x8, R13, 0xf8, !PT ;  /* 0x0000000802067812 */ /* 0x000fc400078ef80d */
[----:B------:R-:W-:Y:S01]  /*0730*/  LOP3.LUT R4, R0, 0x8, R13, 0xf8, !PT ;  /* 0x0000000800047812 */ /* 0x000fe200078ef80d */
[----:B------:R-:W-:Y:S01]  /*0740*/  IMAD.IADD R11, R7, 0x1, -R3 ;  /* 0x00000001070b7824 */ /* 0x000fe200078e0a03 */
[----:B------:R-:W-:Y:S01]  /*0750*/  SHF.R.U32.HI R2, RZ, 0x3, R2 ;  /* 0x00000003ff027819 */ /* 0x000fe20000011602 */
[----:B------:R-:W-:Y:S01]  /*0760*/  IMAD.SHL.U32 R3, R14, 0x20, RZ ;  /* 0x000000200e037824 */ /* 0x000fe200078e00ff */
[----:B------:R-:W-:Y:S02]  /*0770*/  LOP3.LUT R0, R8, 0x3fffffe, RZ, 0xc0, !PT ;  /* 0x03fffffe08007812 */ /* 0x000fe400078ec0ff */
[----:B------:R-:W-:Y:S02]  /*0780*/  LOP3.LUT R173, R6, R2, RZ, 0x3c, !PT ;  /* 0x0000000206ad7212 */ /* 0x000fe400078e3cff */
[----:B------:R-:W-:Y:S01]  /*0790*/  SHF.R.U32.HI R2, RZ, 0x3, R5 ;  /* 0x00000003ff027819 */ /* 0x000fe20000011605 */
[C---:B------:R-:W-:Y:S01]  /*07a0*/  IMAD.IADD R6, R9.reuse, 0x1, -R0 ;  /* 0x0000000109067824 */ /* 0x040fe200078e0a00 */
[C---:B------:R-:W-:Y:S01]  /*07b0*/  LOP3.LUT P4, RZ, R9.reuse, 0x2, RZ, 0xc0, !PT ;  /* 0x0000000209ff7812 */ /* 0x040fe2000788c0ff */
[----:B------:R-:W-:Y:S01]  /*07c0*/  IMAD.SHL.U32 R0, R9, 0x40, RZ ;  /* 0x0000004009007824 */ /* 0x000fe200078e00ff */
[----:B------:R-:W-:Y:S01]  /*07d0*/  LOP3.LUT R9, R4, R2, RZ, 0x3c, !PT ;  /* 0x0000000204097212 */ /* 0x000fe200078e3cff */
[----:B------:R-:W-:Y:S01]  /*07e0*/  IMAD.SHL.U32 R5, R18, 0x2, RZ ;  /* 0x0000000212057824 */ /* 0x000fe200078e00ff */
[----:B------:R-:W-:Y:S01]  /*07f0*/  SHF.R.S32.HI R2, RZ, 0x3, R12 ;  /* 0x00000003ff027819 */ /* 0x000fe2000001140c */
[----:B------:R-:W-:Y:S01]  /*0800*/  IMAD.U32 R173, R19, 0x20, R173 ;  /* 0x0000002013ad7824 */ /* 0x000fe200078e00ad */
[----:B------:R-:W-:-:S02]  /*0810*/  LOP3.LUT R0, R0, 0x1c0, RZ, 0xc0, !PT ;  /* 0x000001c000007812 */ /* 0x000fc400078ec0ff */
[----:B------:R-:W-:Y:S01]  /*0820*/  SEL R172, R182, 0xffffffe0, !P6 ;  /* 0xffffffe0b6ac7807 */ /* 0x000fe20007000000 */
[----:B------:R-:W-:Y:S01]  /*0830*/  IMAD R177, R10, 0x2, R2 ;  /* 0x000000020ab17824 */ /* 0x000fe200078e0202 */
[----:B------:R-:W-:Y:S01]  /*0840*/  LOP3.LUT R4, R0, 0x20, R3, 0xf8, !PT ;  /* 0x0000002000047812 */ /* 0x000fe200078ef803 */
[----:B------:R-:W-:Y:S01]  /*0850*/  IMAD R17, R2, 0x8, R17 ;  /* 0x0000000802117824 */ /* 0x000fe200078e0211 */
[----:B------:R-:W-:Y:S01]  /*0860*/  SHF.R.U32.HI R3, RZ, 0x3, R0 ;  /* 0x00000003ff037819 */ /* 0x000fe20000011600 */
[--C-:B------:R-:W-:Y:S01]  /*0870*/  IMAD R0, R10, 0x200, R5.reuse ;  /* 0x000002000a007824 */ /* 0x100fe200078e0205 */
[----:B------:R-:W-:Y:S01]  /*0880*/  SHF.R.S32.HI R2, RZ, 0x7, R20 ;  /* 0x00000007ff027819 */ /* 0x000fe20000011414 */
[----:B------:R-:W-:Y:S01]  /*0890*/  IMAD R172, R173, 0x2, R172 ;  /* 0x00000002adac7824 */ /* 0x000fe200078e02ac */
[----:B------:R-:W-:Y:S01]  /*08a0*/  LOP3.LUT R7, R4, R3, RZ, 0x3c, !PT ;  /* 0x0000000304077212 */ /* 0x000fe200078e3cff */
[----:B------:R-:W-:Y:S01]  /*08b0*/  IMAD R10, R6, 0x20, R0 ;  /* 0x00000020060a7824 */ /* 0x000fe200078e0200 */
[----:B------:R-:W-:Y:S01]  /*08c0*/  SHF.R.S32.HI R0, RZ, 0x1, R8 ;  /* 0x00000001ff007819 */ /* 0x000fe20000011408 */
[C---:B------:R-:W-:Y:S01]  /*08d0*/  IMAD R3, R2.reuse, 0x1000, R5 ;  /* 0x0000100002037824 */ /* 0x040fe200078e0205 */
[----:B------:R-:W-:Y:S01]  /*08e0*/  SEL R195, R195, 0x10, !P5 ;  /* 0x00000010c3c37807 */ /* 0x000fe20006800000 */
[----:B------:R-:W-:Y:S01]  /*08f0*/  IMAD.SHL.U32 R2, R2, 0x8, RZ ;  /* 0x0000000802027824 */ /* 0x000fe200078e00ff */
[C---:B------:R-:W-:Y:S01]  /*0900*/  LOP3.LUT P3, RZ, R0.reuse, 0x2, RZ, 0xc0, !PT ;  /* 0x0000000200ff7812 */ /* 0x040fe2000786c0ff */
[----:B------:R-:W-:-:S02]  /*0910*/  IMAD.SHL.U32 R0, R0, 0x40, RZ ;  /* 0x0000004000007824 */ /* 0x000fc400078e00ff */
        /* <DEDUP_REMOVED lines=33> */
[----:B------:R-:W-:Y:S01]  /*0b30*/  IADD3 R197, R198, 0x20, RZ ;  /* 0x00000020c6c57810 */ /* 0x000fe20007ffe0ff */
[----:B------:R-:W-:Y:S01]  /*0b40*/  IMAD R183, R183, 0x200, R0 ;  /* 0x00000200b7b77824 */ /* 0x000fe200078e0200 */
[----:B------:R-:W-:Y:S01]  /*0b50*/  LEA R247, R8, 0x9000, 0x1 ;  /* 0x0000900008f77811 */ /* 0x000fe200078e08ff */
[C---:B------:R-:W-:Y:S01]  /*0b60*/  IMAD.IADD R178, R177.reuse, 0x1, R178 ;  /* 0x00000001b1b27824 */ /* 0x040fe200078e02b2 */
        /* <DEDUP_REMOVED lines=10> */
[C---:B------:R-:W-:Y:S01]  /*0c10*/  IADD3 R248, R247.reuse, 0x20, RZ ;  /* 0x00000020f7f87810 */ /* 0x040fe20007ffe0ff */
[----:B------:R-:W-:Y:S01]  /*0c20*/  IMAD.IADD R179, R178, 0x1, R179 ;  /* 0x00000001b2b37824 */ /* 0x000fe200078e02b3 */
[----:B------:R-:W-:Y:S01]  /*0c30*/  SEL R182, R182, 0xffffffe0, !P0 ;  /* 0xffffffe0b6b67807 */ /* 0x000fe20004000000 */
[----:B------:R1:W-:Y:S01]  /*0c40*/  STL [R1+0x4], R2 ;  /* 0x0000040201007387 */ /* 0x0003e20000100800 */
[----:B------:R-:W-:-:S03]  /*0c50*/  @P3 IADD3 R248, R247, -0x20, RZ ;  /* 0xffffffe0f7f83810 */ /* 0x000fc60007ffe0ff */
[----:B------:R2:W-:Y:S01]  /*0c60*/  STL [R1], R0 ;  /* 0x0000000001007387 */ /* 0x0005e20000100800 */
[----:B-1----:R-:W-:-:S03]  /*0c70*/  IMAD.SHL.U32 R2, R3, 0x2, RZ ;  /* 0x0000000203027824 */ /* 0x002fc600078e00ff */
.L_x_1018:
[----:B------:R-:W-:Y:S01]  /*0c80*/  ULDC.64 UR4, c[0x0][0x258] ;  /* 0x0000960000047ab9 */ /* 0x000fe20000000a00 */
[----:B------:R-:W-:Y:S01]  /*0c90*/  ISETP.NE.U32.AND P1, PT, RZ, c[0x0][0x250], PT ;  /* 0x00009400ff007a0c */ /* 0x000fe20003f25070 */
[----:B------:R-:W-:Y:S02]  /*0ca0*/  UISETP.NE.U32.AND UP1, UPT, URZ, UR4, UPT ;  /* 0x000000043f00728c */ /* 0x000fe4000bf25070 */
[----:B------:R-:W-:Y:S01]  /*0cb0*/  ULDC.64 UR6, c[0x0][0x258] ;  /* 0x0000960000067ab9 */ /* 0x000fe20000000a00 */
[----:B------:R-:W-:Y:S01]  /*0cc0*/  ISETP.NE.AND.EX P1, PT, RZ, c[0x0][0x254], PT, P1 ;  /* 0x00009500ff007a0c */ /* 0x000fe20003f25310 */
[----:B------:R-:W-:Y:S02]  /*0cd0*/  UISETP.NE.AND.EX UP1, UPT, URZ, UR5, UPT, UP1 ;  /* 0x000000053f00728c */ /* 0x000fe4000bf25310 */
[----:B------:R-:W-:-:S04]  /*0ce0*/  ULDC.64 UR34, c[0x0][0x118] ;  /* 0x0000460000227ab9 */ /* 0x000fc80000000a00 */
[----:B------:R-:W-:-:S05]  /*0cf0*/  PLOP3.LUT P0, PT, PT, PT, UP1, 0x80, 0x0 ;  /* 0x000000000000781c */ /* 0x000fca0003f0f018 */
[----:B------:R-:W-:Y:S01]  /*0d00*/  @UP1 UMOV UR4, 0x4 ;  /* 0x0000000400041882 */ /* 0x000fe20000000000 */
[----:B---3--:R-:W1:Y:S01]  /*0d10*/  @P1 S2R R7, SR_CTAID.Y ;  /* 0x0000000000071919 */ /* 0x008e620000002600 */
        /* <DEDUP_REMOVED lines=22> */
[----:B-----5:R-:W-:Y:S05]  /*0e80*/  @P0 BRA `(.L_x_1010) ;  /* 0x00005ab000000947 */ /* 0x020fea0003800000 */
[----:B------:R-:W-:Y:S01]  /*0e90*/  IABS R6, c[0x0][0x1c8] ;  /* 0x0000720000067a13 */ /* 0x000fe20000000000 */
[----:B------:R-:W1:Y:S01]  /*0ea0*/  S2R R3, SR_CTAID.Z ;  /* 0x0000000000037919 */ /* 0x000e620000002700 */
[----:B------:R-:W2:Y:S01]  /*0eb0*/  S2UR UR33, SR_CTAID.Z ;  /* 0x00000000002179c3 */ /* 0x000ea20000002700 */
[----:B------:R-:W-:Y:S01]  /*0ec0*/  ULDC UR46, c[0x0][0x1c8] ;  /* 0x00007200002e7ab9 */ /* 0x000fe20000000800 */
[----:B------:R-:W3:Y:S01]  /*0ed0*/  I2F.RP R4, R6 ;  /* 0x0000000600047306 */ /* 0x000ee20000209400 */
[----:B------:R-:W4:Y:S01]  /*0ee0*/  S2R R7, SR_CTAID.X ;  /* 0x0000000000077919 */ /* 0x000f220000002500 */
[----:B------:R-:W-:Y:S01]  /*0ef0*/  ULDC UR37, c[0x0][0x214] ;  /* 0x0000850000257ab9 */ /* 0x000fe20000000800 */
[----:B------:R-:W-:Y:S01]  /*0f00*/  ISETP.NE.AND P2, PT, RZ, c[0x0][0x1c8], PT ;  /* 0x00007200ff007a0c */ /* 0x000fe20003f45270 */
[----:B------:R-:W-:Y:S02]  /*0f10*/  ULDC.U8 UR39, c[0x0][0x328] ;  /* 0x0000ca0000277ab9 */ /* 0x000fe40000000000 */
[----:B------:R-:W5:Y:S01]  /*0f20*/  S2UR UR36, SR_CTAID.Y ;  /* 0x00000000002479c3 */ /* 0x000f620000002600 */
[----:B------:R-:W-:-:S02]  /*0f30*/  UIADD3 UR44, UR37, 0x3f, URZ ;  /* 0x0000003f252c7890 */ /* 0x000fc4000fffe03f */
[----:B------:R-:W-:Y:S02]  /*0f40*/  UISETP.NE.AND UP0, UPT, UR39, URZ, UPT ;  /* 0x0000003f2700728c */ /* 0x000fe4000bf05270 */
[----:B------:R-:W-:Y:S02]  /*0f50*/  USHF.R.S32.HI UR43, URZ, 0x1f, UR44 ;  /* 0x0000001f3f2b7899 */ /* 0x000fe4000801142c */
[----:B------:R-:W-:Y:S02]  /*0f60*/  ULDC.64 UR4, c[0x0][0x240] ;  /* 0x0000900000047ab9 */ /* 0x000fe40000000a00 */
[----:B------:R-:W-:Y:S01]  /*0f70*/  ULEA.HI UR43, UR43, UR44, URZ, 0x6 ;  /* 0x0000002c2b2b7291 */ /* 0x000fe2000f8f303f */
[----:B---3--:R-:W3:Y:S01]  /*0f80*/  MUFU.RCP R4, R4 ;  /* 0x0000000400047308 */ /* 0x008ee20000001000 */
[----:B------:R-:W-:Y:S02]  /*0f90*/  UISETP.NE.U32.AND UP1, UPT, URZ, UR4, UPT ;  /* 0x000000043f00728c */ /* 0x000fe4000bf25070 */
[----:B------:R-:W-:Y:S01]  /*0fa0*/  ULDC UR49, c[0x0][0x22c] ;  /* 0x00008b0000317ab9 */ /* 0x000fe20000000800 */
[----:B-1----:R-:W-:Y:S01]  /*0fb0*/  IABS R3, R3 ;  /* 0x0000000300037213 */ /* 0x002fe20000000000 */
[----:B--2---:R-:W-:-:S02]  /*0fc0*/  ULOP3.LUT UR46, UR33, UR46, URZ, 0x3c, !UPT ;  /* 0x0000002e212e7292 */ /* 0x004fc4000f8e3c3f */
[----:B------:R-:W-:Y:S02]  /*0fd0*/  UISETP.NE.AND.EX UP1, UPT, URZ, UR5, UPT, UP1 ;  /* 0x000000053f00728c */ /* 0x000fe4000bf25310 */
[----:B------:R-:W-:Y:S02]  /*0fe0*/  ULDC UR4, c[0x0][0x214] ;  /* 0x0000850000047ab9 */ /* 0x000fe40000000800 */
[----:B------:R-:W-:Y:S01]  /*0ff0*/  ISETP.LE.AND P1, PT, RZ, UR46, PT ;  /* 0x0000002eff007c0c */ /* 0x000fe2000bf23270 */
[----:B------:R-:W-:Y:S02]  /*1000*/  ULOP3.LUT UR46, UR43, 0xffffffc0, URZ, 0xc0, !UPT ;  /* 0xffffffc02b2e7892 */ /* 0x000fe4000f8ec03f */
[----:B------:R-:W-:Y:S01]  /*1010*/  ULDC UR5, c[0x0][0x1c0] ;  /* 0x0000700000057ab9 */ /* 0x000fe20000000800 */
[----:B---3--:R-:W-:Y:S01]  /*1020*/  IADD3 R4, R4, 0xffffffe, RZ ;  /* 0x0ffffffe04047810 */ /* 0x008fe20007ffe0ff */
[----:B-----5:R-:W-:Y:S02]  /*1030*/  @UP0 UIMAD UR39, UR36, UR4, URZ ;  /* 0x00000004242702a4 */ /* 0x020fe4000f8e023f */
[----:B------:R-:W-:Y:S01]  /*1040*/  UIMAD UR49, UR33, UR49, URZ ;  /* 0x00000031213172a4 */ /* 0x000fe2000f8e023f */
[----:B------:R-:W1:Y:S01]  /*1050*/  F2I.FTZ.U32.TRUNC.NTZ R5, R4 ;  /* 0x0000000400057305 */ /* 0x000e62000021f000 */
[----:B------:R-:W-:-:S02]  /*1060*/  UIMAD.WIDE UR50, UR36, 0x80, URZ ;  /* 0x00000080243278a5 */ /* 0x000fc4000f8e023f */
[----:B------:R-:W-:Y:S02]  /*1070*/  @!UP0 UIMAD UR5, UR36, UR5, UR33 ;  /* 0x00000005240582a4 */ /* 0x000fe4000f8e0221 */
[----:B------:R-:W-:Y:S02]  /*1080*/  UIADD3 UR46, UR46, -0x40, URZ ;  /* 0xffffffc02e2e7890 */ /* 0x000fe4000fffe03f */
[----:B------:R-:W-:Y:S02]  /*1090*/  ULDC.U8 UR41, c[0x0][0x3d0] ;  /* 0x0000f40000297ab9 */ /* 0x000fe40000000000 */
[----:B------:R-:W-:Y:S02]  /*10a0*/  ULDC UR40, c[0x0][0x234] ;  /* 0x00008d0000287ab9 */ /* 0x000fe40000000800 */
[----:B------:R-:W-:Y:S02]  /*10b0*/  ULDC UR45, c[0x0][0x1c0] ;  /* 0x00007000002d7ab9 */ /* 0x000fe40000000800 */
[----:B------:R-:W-:-:S02]  /*10c0*/  @UP0 UIMAD UR40, UR33, UR40, UR39 ;  /* 0x00000028212802a4 */ /* 0x000fc4000f8e0227 */
        /* <DEDUP_REMOVED lines=10> */
[----:B------:R-:W-:Y:S01]  /*1170*/  USEL UR44, UR50, URZ, UP1 ;  /* 0x0000003f322c7287 */ /* 0x000fe20008800000 */
[----:B------:R-:W-:Y:S01]  /*1180*/  IMAD.MOV.U32 R4, RZ, RZ, R3 ;  /* 0x000000ffff047224 */ /* 0x000fe200078e0003 */
[----:B------:R-:W-:Y:S02]  /*1190*/  @!UP0 UIMAD UR40, UR5, UR4, URZ ;  /* 0x00000004052882a4 */ /* 0x000fe4000f8e023f */
[----:B------:R-:W-:Y:S01]  /*11a0*/  USHF.R.S32.HI UR47, URZ, 0x1f, UR46 ;  /* 0x0000001f3f2f7899 */ /* 0x000fe2000801142e */
[----:B------:R-:W-:-:S04]  /*11b0*/  IMAD.HI.U32 R0, R0, R4, RZ ;  /* 0x0000000400007227 */ /* 0x000fc800078e00ff */
[----:B------:R-:W-:-:S04]  /*11c0*/  IMAD.MOV R3, RZ, RZ, -R0 ;  /* 0x000000ffff037224 */ /* 0x000fc800078e0a00 */
[----:B------:R-:W-:Y:S02]  /*11d0*/  IMAD R3, R6, R3, R4 ;  /* 0x0000000306037224 */ /* 0x000fe400078e0204 */
[----:B----4-:R-:W-:-:S03]  /*11e0*/  IMAD.WIDE.U32 R4, R7, c[0x0][0x3d8], RZ ;  /* 0x0000f60007047a25 */ /* 0x010fc600078e00ff */
[----:B------:R-:W-:-:S13]  /*11f0*/  ISETP.GT.U32.AND P3, PT, R6, R3, PT ;  /* 0x000000030600720c */ /* 0x000fda0003f64070 */
[----:B------:R-:W-:Y:S01]  /*1200*/  @!P3 IMAD.IADD R3, R3, 0x1, -R6 ;  /* 0x000000010303b824 */ /* 0x000fe200078e0a06 */
[----:B------:R-:W-:Y:S02]  /*1210*/  @!P3 IADD3 R0, R0, 0x1, RZ ;  /* 0x000000010000b810 */ /* 0x000fe40007ffe0ff */
[----:B------:R-:W-:Y:S01]  /*1220*/  ISETP.NE.AND P3, PT, RZ, UR41, PT ;  /* 0x00000029ff007c0c */ /* 0x000fe2000bf65270 */
[----:B------:R-:W-:Y:S01]  /*1230*/  USEL UR41, UR51, URZ, UP1 ;  /* 0x0000003f33297287 */ /* 0x000fe20008800000 */
[----:B------:R-:W-:Y:S01]  /*1240*/  ISETP.GE.U32.AND P0, PT, R3, R6, PT ;  /* 0x000000060300720c */ /* 0x000fe20003f06070 */
[----:B------:R-:W-:Y:S01]  /*1250*/  IMAD R3, R7, c[0x0][0x3dc], R5 ;  /* 0x0000f70007037a24 */ /* 0x000fe200078e0205 */
[----:B------:R-:W-:-:S04]  /*1260*/  SEL R17, R4, RZ, P3 ;  /* 0x000000ff04117207 */ /* 0x000fc80001800000 */
[----:B------:R-:W-:-:S07]  /*1270*/  SEL R20, R3, RZ, P3 ;  /* 0x000000ff03147207 */ /* 0x000fce0001800000 */
        /* <DEDUP_REMOVED lines=9> */
.L_x_1011:
[----:B------:R-:W-:-:S04]  /*1310*/  UIMAD UR39, UR36, UR11, UR33 ;  /* 0x0000000b242772a4 */ /* 0x000fc8000f8e0221 */
[----:B------:R-:W-:Y:S02]  /*1320*/  UIMAD UR39, UR39, UR10, URZ ;  /* 0x0000000a272772a4 */ /* 0x000fe4000f8e023f */
.L_x_1012:
[----:B------:R-:W2:Y:S01]  /*1330*/  LDL.64 R4, [R1+0x8] ;  /* 0x0000080001047983 */ /* 0x000ea20000100a00 */
[----:B------:R-:W-:-:S03]  /*1340*/  ULDC.64 UR4, c[0x0][0x368] ;  /* 0x0000da0000047ab9 */ /* 0x000fc60000000a00 */
[----:B------:R1:W2:Y:S01]  /*1350*/  LDL.64 R12, [R1+0x8] ;  /* 0x00000800010c7983 */ /* 0x0002a20000100a00 */
[----:B------:R-:W-:Y:S01]  /*1360*/  IMAD.U32 R16, RZ, RZ, UR49 ;  /* 0x00000031ff107e24 */ /* 0x000fe2000f8e00ff */
[----:B------:R-:W-:Y:S01]  /*1370*/  UIMAD UR4, UR42, UR4, URZ ;  /* 0x000000042a0472a4 */ /* 0x000fe2000f8e023f */
[----:B------:R-:W-:Y:S01]  /*1380*/  MOV R19, UR48 ;  /* 0x0000003000137c02 */ /* 0x000fe20008000f00 */
[----:B------:R-:W3:Y:S01]  /*1390*/  S2R R11, SR_TID.X ;  /* 0x00000000000b7919 */ /* 0x000ee20000002100 */
[----:B------:R-:W-:Y:S02]  /*13a0*/  UIADD3 UR21, UP0, UR6, UR21, URZ ;  /* 0x0000001506157290 */ /* 0x000fe4000ff1e03f */
[----:B------:R-:W-:Y:S01]  /*13b0*/  UIMAD UR50, UR36, UR5, UR4 ;  /* 0x00000005243272a4 */ /* 0x000fe2000f8e0204 */
[----:B------:R-:W4:Y:S01]  /*13c0*/  S2R R22, SR_CTAID.Y ;  /* 0x0000000000167919 */ /* 0x000f220000002600 */
[----:B------:R-:W-:Y:S02]  /*13d0*/  UIADD3.X UR32, UR7, UR32, URZ, UP0, !UPT ;  /* 0x0000002007207290 */ /* 0x000fe400087fe43f */
[----:B------:R-:W-:Y:S01]  /*13e0*/  ULDC.64 UR4, c[0x0][0x1a0] ;  /* 0x0000680000047ab9 */ /* 0x000fe20000000a00 */
[----:B------:R-:W-:Y:S01]  /*13f0*/  IMAD.U32 R6, RZ, RZ, UR21 ;  /* 0x00000015ff067e24 */ /* 0x000fe2000f8e00ff */
[----:B------:R-:W-:-:S02]  /*1400*/  UIMAD UR4, UR32, UR4, URZ ;  /* 0x00000004200472a4 */ /* 0x000fc4000f8e023f */
[----:B------:R-:W-:Y:S02]  /*1410*/  ULDC.64 UR6, c[0x0][0x198] ;  /* 0x0000660000067ab9 */ /* 0x000fe40000000a00 */
[----:B------:R-:W-:Y:S02]  /*1420*/  UIMAD UR4, UR21, UR5, UR4 ;  /* 0x00000005150472a4 */ /* 0x000fe4000f8e0204 */
[----:B------:R-:W-:-:S04]  /*1430*/  UIMAD UR6, UR32, UR6, URZ ;  /* 0x00000006200672a4 */ /* 0x000fc8000f8e023f */
[----:B------:R-:W-:Y:S01]  /*1440*/  UIMAD UR6, UR21, UR7, UR6 ;  /* 0x00000007150672a4 */ /* 0x000fe2000f8e0206 */
[----:B---3--:R-:W-:-:S04]  /*1450*/  SHF.R.S32.HI R14, RZ, 0x1f, R11 ;  /* 0x0000001fff0e7819 */ /* 0x008fc8000001140b */
[CC--:B------:R-:W-:Y:S02]  /*1460*/  LEA.HI R10, R14.reuse, R11.reuse, RZ, 0x5 ;  /* 0x0000000b0e0a7211 */ /* 0x0c0fe400078f28ff */
[----:B------:R-:W-:Y:S02]  /*1470*/  LEA.HI R14, R14, R11, RZ, 0x2 ;  /* 0x0000000b0e0e7211 */ /* 0x000fe400078f10ff */
[----:B------:R-:W-:Y:S02]  /*1480*/  LOP3.LUT R3, R10, 0xffffffe0, RZ, 0xc0, !PT ;  /* 0xffffffe00a037812 */ /* 0x000fe400078ec0ff */
[----:B------:R-:W-:Y:S02]  /*1490*/  SHF.R.S32.HI R10, RZ, 0x5, R10 ;  /* 0x00000005ff0a7819 */ /* 0x000fe4000001140a */
[----:B------:R-:W-:Y:S01]  /*14a0*/  SHF.R.S32.HI R14, RZ, 0x2, R14 ;  /* 0x00000002ff0e7819 */ /* 0x000fe2000001140e */
[----:B------:R-:W-:-:S03]  /*14b0*/  IMAD.IADD R3, R11, 0x1, -R3 ;  /* 0x000000010b037824 */ /* 0x000fc600078e0a03 */
[----:B------:R-:W-:Y:S01]  /*14c0*/  SHF.R.S32.HI R21, RZ, 0x1f, R14 ;  /* 0x0000001fff157819 */ /* 0x000fe2000001140e */
[----:B------:R-:W-:-:S05]  /*14d0*/  IMAD R3, R10, UR17, R3 ;  /* 0x000000110a037c24 */ /* 0x000fca000f8e0203 */
[----:B------:R-:W-:Y:S02]  /*14e0*/  IADD3 R16, P1, P0, R3, UR16, R16 ;  /* 0x0000001003107c10 */ /* 0x000fe4000f83e010 */
[----:B------:R-:W-:Y:S02]  /*14f0*/  SHF.R.S32.HI R10, RZ, 0x1f, R3 ;  /* 0x0000001fff0a7819 */ /* 0x000fe40000011403 */
[----:B------:R-:W-:Y:S02]  /*1500*/  IADD3 R3, P2, R14, UR46, RZ ;  /* 0x0000002e0e037c10 */ /* 0x000fe4000ff5e0ff */
[----:B------:R-:W-:Y:S02]  /*1510*/  IADD3.X R19, R10, UR15, R19, P1, P0 ;  /* 0x0000000f0a137c10 */ /* 0x000fe40008fe0413 */
[----:B------:R-:W-:Y:S02]  /*1520*/  IADD3.X R15, R21, UR47, RZ, P2, !PT ;  /* 0x0000002f150f7c10 */ /* 0x000fe400097fe4ff */
[----:B------:R-:W-:-:S03]  /*1530*/  IADD3 R16, P0, R16, R17, RZ ;  /* 0x0000001110107210 */ /* 0x000fc60007f1e0ff */
[----:B------:R-:W-:Y:S01]  /*1540*/  IMAD R17, R15, c[0x0][0x190], RZ ;  /* 0x000064000f117a24 */ /* 0x000fe200078e02ff */
[----:B------:R-:W-:Y:S02]  /*1550*/  UIMAD UR45, UR45, UR8, UR14 ;  /* 0x000000082d2d72a4 */ /* 0x000fe4000f8e020e */
[----:B------:R-:W-:Y:S01]  /*1560*/  ULEA.HI.SX32 UR43, UR43, 0xffffffff, 0x1a ;  /* 0xffffffff2b2b7891 */ /* 0x000fe2000f8fd23f */
[----:B------:R-:W-:Y:S01]  /*1570*/  @P3 BAR.SYNC.DEFER_BLOCKING 0x0 ;  /* 0x0000000000003b1d */ /* 0x000fe20000010000 */
[----:B--2---:R-:W-:Y:S02]  /*1580*/  IMAD.MOV.U32 R12, RZ, RZ, R4 ;  /* 0x000000ffff0c7224 */ /* 0x004fe400078e0004 */
[----:B------:R-:W-:-:S03]  /*1590*/  IMAD.U32 R4, RZ, RZ, UR21 ;  /* 0x00000015ff047e24 */ /* 0x000fc6000f8e00ff */
[----:B------:R-:W-:-:S05]  /*15a0*/  SHF.R.S32.HI R13, RZ, 0x1f, R12 ;  /* 0x0000001fff0d7819 */ /* 0x000fca000001140c */
[----:B------:R2:W-:Y:S01]  /*15b0*/  STL [R1+0xc], R13 ;  /* 0x00000c0d01007387 */ /* 0x0005e20000100800 */
[----:B----4-:R-:W-:-:S03]  /*15c0*/  IMAD.WIDE.U32 R8, R22, c[0x0][0x368], R12 ;  /* 0x0000da0016087a25 */ /* 0x010fc600078e000c */
[----:B------:R-:W3:Y:S01]  /*15d0*/  LDL R23, [R1+0x10] ;  /* 0x0000100001177983 */ /* 0x000ee20000100800 */
[----:B------:R-:W-:Y:S01]  /*15e0*/  IMAD.WIDE.U32 R4, R4, c[0x0][0x1a0], R12 ;  /* 0x0000680004047a25 */ /* 0x000fe200078e000c */
[----:B------:R-:W-:-:S03]  /*15f0*/  IADD3 R9, R9, UR50, RZ ;  /* 0x0000003209097c10 */ /* 0x000fc6000fffe0ff */
[----:B------:R-:W-:Y:S01]  /*1600*/  IMAD.WIDE.U32 R6, R6, c[0x0][0x198], R12 ;  /* 0x0000660006067a25 */ /* 0x000fe200078e000c */
[----:B------:R-:W-:Y:S01]  /*1610*/  IADD3 R5, R5, UR4, RZ ;  /* 0x0000000405057c10 */ /* 0x000fe2000fffe0ff */
[----:B------:R-:W-:Y:S02]  /*1620*/  ULDC.64 UR4, c[0x0][0x188] ;  /* 0x0000620000047ab9 */ /* 0x000fe40000000a00 */
[----:B------:R-:W-:Y:S01]  /*1630*/  IMAD.WIDE.U32 R10, R3, c[0x0][0x370], R8 ;  /* 0x0000dc00030a7a25 */ /* 0x000fe200078e0008 */
[----:B------:R-:W-:Y:S01]  /*1640*/  UIMAD UR4, UR42, UR4, URZ ;  /* 0x000000042a0472a4 */ /* 0x000fe2000f8e023f */
[----:B------:R-:W-:Y:S01]  /*1650*/  IADD3 R7, R7, UR6, RZ ;  /* 0x0000000607077c10 */ /* 0x000fe2000fffe0ff */
[----:B------:R-:W-:Y:S01]  /*1660*/  UIMAD.WIDE UR48, UR36, UR9, UR46 ;  /* 0x00000009243072a5 */ /* 0x000fe2000f8e022e */
[----:B------:R-:W-:Y:S01]  /*1670*/  IMAD R8, R3, c[0x0][0x194], R17 ;  /* 0x0000650003087a24 */ /* 0x000fe200078e0211 */
[----:B------:R-:W-:Y:S01]  /*1680*/  UIMAD UR4, UR36, UR5, UR4 ;  /* 0x00000005240472a4 */ /* 0x000fe2000f8e0204 */
[----:B------:R-:W-:Y:S01]  /*1690*/  IMAD.X R17, R19, 0x1, R20, P0 ;  /* 0x0000000113117824 */ /* 0x000fe200000e0614 */
[----:B------:R-:W-:Y:S01]  /*16a0*/  ULDC.64 UR6, c[0x0][0x180] ;  /* 0x0000600000067ab9 */ /* 0x000fe20000000a00 */
[----:B------:R-:W4:Y:S01]  /*16b0*/  S2R R20, SR_CTAID.Z ;  /* 0x0000000000147919 */ /* 0x000f220000002700 */
[----:B------:R-:W-:Y:S01]  /*16c0*/  IMAD.WIDE.U32 R4, R22, c[0x0][0x188], R4 ;  /* 0x0000620016047a25 */ /* 0x000fe200078e0004 */
[----:B------:R-:W-:-:S03]  /*16d0*/  UIMAD UR6, UR42, UR6, URZ ;  /* 0x000000062a0672a4 */ /* 0x000fc6000f8e023f */
[----:B--2---:R-:W-:Y:S01]  /*16e0*/  IMAD.WIDE.U32 R12, R3, c[0x0][0x190], R12 ;  /* 0x00006400030c7a25 */ /* 0x004fe200078e000c */
[----:B------:R-:W-:-:S03]  /*16f0*/  UIADD3 UR44, UP0, UR48, UR44, URZ ;  /* 0x0000002c302c7290 */ /* 0x000fc6000ff1e03f */
[----:B------:R-:W-:Y:S01]  /*1700*/  IMAD R15, R15, c[0x0][0x370], RZ ;  /* 0x0000dc000f0f7a24 */ /* 0x000fe200078e02ff */
[----:B------:R-:W-:Y:S01]  /*1710*/  UIADD3 UR45, UR31, UR45, URZ ;  /* 0x0000002d1f2d7290 */ /* 0x000fe2000fffe03f */
[----:B------:R-:W-:Y:S01]  /*1720*/  IADD3 R5, R5, UR4, RZ ;  /* 0x0000000405057c10 */ /* 0x000fe2000fffe0ff */
[----:B------:R-:W-:Y:S01]  /*1730*/  IMAD.IADD R9, R13, 0x1, R8 ;  /* 0x000000010d097824 */ /* 0x000fe200078e0208 */
[----:B------:R-:W-:Y:S01]  /*1740*/  ULDC.64 UR4, c[0x0][0x378] ;  /* 0x0000de0000047ab9 */ /* 0x000fe20000000a00 */
[----:B------:R-:W-:Y:S01]  /*1750*/  IMAD R15, R3, c[0x0][0x374], R15 ;  /* 0x0000dd00030f7a24 */ /* 0x000fe200078e020f */
[----:B------:R-:W-:Y:S01]  /*1760*/  UIMAD UR6, UR36, UR7, UR6 ;  /* 0x00000007240672a4 */ /* 0x000fe2000f8e0206 */
[----:B------:R-:W-:Y:S01]  /*1770*/  IMAD.MOV.U32 R8, RZ, RZ, R12 ;  /* 0x000000ffff087224 */ /* 0x000fe200078e000c */
[----:B------:R-:W-:Y:S01]  /*1780*/  UIMAD UR4, UR38, UR4, URZ ;  /* 0x00000004260472a4 */ /* 0x000fe2000f8e023f */
[C---:B------:R-:W-:Y:S01]  /*1790*/  IMAD R12, R18.reuse, c[0x0][0x1b0], RZ ;  /* 0x00006c00120c7a24 */ /* 0x040fe200078e02ff */
[----:B------:R-:W-:Y:S01]  /*17a0*/  UIADD3.X UR41, UR49, UR41, URZ, UP0, !UPT ;  /* 0x0000002931297290 */ /* 0x000fe200087fe43f */
[----:B------:R-:W-:Y:S01]  /*17b0*/  IMAD R3, R18, c[0x0][0x1b8], RZ ;  /* 0x00006e0012037a24 */ /* 0x000fe200078e02ff */
[----:B------:R-:W-:Y:S01]  /*17c0*/  MOV R18, UR30 ;  /* 0x0000001e00127c02 */ /* 0x000fe20008000f00 */
[----:B------:R-:W-:Y:S01]  /*17d0*/  IMAD.WIDE.U32 R6, R22, c[0x0][0x180], R6 ;  /* 0x0000600016067a25 */ /* 0x000fe200078e0006 */
[----:B------:R-:W-:-:S03]  /*17e0*/  UIMAD UR45, UR45, UR44, URZ ;  /* 0x0000002c2d2d72a4 */ /* 0x000fc6000f8e023f */
[----:B------:R-:W-:Y:S01]  /*17f0*/  IMAD.IADD R11, R11, 0x1, R15 ;  /* 0x000000010b0b7824 */ /* 0x000fe200078e020f */
[----:B------:R-:W-:Y:S01]  /*1800*/  UIMAD UR41, UR41, UR30, UR45 ;  /* 0x0000001e292972a4 */ /* 0x000fe2000f8e022d */
[C---:B------:R-:W-:Y:S01]  /*1810*/  IMAD R15, R0.reuse, c[0x0][0x1b4], R12 ;  /* 0x00006d00000f7a24 */ /* 0x040fe200078e020c */
[----:B------:R-:W-:Y:S01]  /*1820*/  IADD3 R7, R7, UR6, RZ ;  /* 0x0000000607077c10 */ /* 0x000fe2000fffe0ff */
[C---:B------:R-:W-:Y:S01]  /*1830*/  IMAD R3, R0.reuse, c[0x0][0x1bc], R3 ;  /* 0x00006f0000037a24 */ /* 0x040fe200078e0203 */
[----:B------:R-:W-:Y:S01]  /*1840*/  UIMAD UR6, UR33, UR5, UR4 ;  /* 0x00000005210672a4 */ /* 0x000fe2000f8e0204 */
[----:B------:R-:W-:Y:S02]  /*1850*/  IMAD.WIDE.U32 R4, R0, c[0x0][0x1b8], R4 ;  /* 0x00006e0000047a25 */ /* 0x000fe400078e0004 */
[----:B------:R-:W-:Y:S02]  /*1860*/  ULDC.64 UR4, c[0x0][0x178] ;  /* 0x00005e0000047ab9 */ /* 0x000fe40000000a00 */
[----:B------:R-:W-:Y:S01]  /*1870*/  IMAD.WIDE.U32 R12, R18, UR44, R16 ;  /* 0x0000002c120c7c25 */ /* 0x000fe2000f8e0010 */
[----:B------:R-:W-:-:S03]  /*1880*/  UIMAD UR4, UR42, UR4, URZ ;  /* 0x000000042a0472a4 */ /* 0x000fc6000f8e023f */
[----:B------:R-:W-:Y:S01]  /*1890*/  IMAD.IADD R5, R5, 0x1, R3 ;  /* 0x0000000105057824 */ /* 0x000fe200078e0203 */
[----:B------:R-:W-:Y:S01]  /*18a0*/  IADD3 R3, R13, UR41, RZ ;  /* 0x000000290d037c10 */ /* 0x000fe2000fffe0ff */
[----:B----4-:R-:W-:Y:S01]  /*18b0*/  IMAD.WIDE.U32 R10, R20, c[0x0][0x378], R10 ;  /* 0x0000de00140a7a25 */ /* 0x010fe200078e000a */
[----:B------:R-:W-:Y:S01]  /*18c0*/  LEA R184, P0, R12, c[0x0][0x350], 0x2 ;  /* 0x0000d4000cb87a11 */ /* 0x000fe200078010ff */
[----:B------:R-:W-:Y:S02]  /*18d0*/  UIMAD UR36, UR36, UR5, UR4 ;  /* 0x00000005242472a4 */ /* 0x000fe4000f8e0204 */
[----:B------:R-:W-:Y:S01]  /*18e0*/  IMAD.WIDE.U32 R6, R0, c[0x0][0x1b0], R6 ;  /* 0x00006c0000067a25 */ /* 0x000fe200078e0006 */
[----:B------:R-:W-:Y:S01]  /*18f0*/  IADD3 R0, R11, UR6, RZ ;  /* 0x000000060b007c10 */ /* 0x000fe2000fffe0ff */
[----:B------:R-:W-:Y:S01]  /*1900*/  ULDC.64 UR4, c[0x0][0x1a8] ;  /* 0x00006a0000047ab9 */ /* 0x000fe20000000a00 */
[----:B------:R-:W-:Y:S01]  /*1910*/  LEA R202, P1, R10, c[0x0][0x330], 0x1 ;  /* 0x0000cc000aca7a11 */ /* 0x000fe200078208ff */
[----:B------:R-:W-:Y:S01]  /*1920*/  IMAD.WIDE.U32 R8, R22, c[0x0][0x178], R8 ;  /* 0x00005e0016087a25 */ /* 0x000fe200078e0008 */
[----:B------:R-:W-:Y:S01]  /*1930*/  LEA.HI.X R185, R12, c[0x0][0x354], R3, 0x2, P0 ;  /* 0x0000d5000cb97a11 */ /* 0x000fe200000f1403 */
[----:B------:R-:W-:-:S02]  /*1940*/  ULEA.HI UR6, UR43, UR43, URZ, 0x1 ;  /* 0x0000002b2b067291 */ /* 0x000fc4000f8f083f */
[----:B------:R-:W-:Y:S02]  /*1950*/  IMAD.IADD R7, R7, 0x1, R15 ;  /* 0x0000000107077824 */ /* 0x000fe400078e020f */
[----:B------:R-:W-:Y:S01]  /*1960*/  IMAD R3, R21, c[0x0][0x198], RZ ;  /* 0x0000660015037a24 */ /* 0x000fe200078e02ff */
[----:B------:R-:W-:Y:S01]  /*1970*/  LEA.HI.X R203, R10, c[0x0][0x334], R0, 0x1, P1 ;  /* 0x0000cd000acb7a11 */ /* 0x000fe200008f0c00 */
[----:B------:R-:W-:Y:S01]  /*1980*/  UIMAD UR4, UR38, UR4, URZ ;  /* 0x00000004260472a4 */ /* 0x000fe2000f8e023f */
[----:B------:R-:W-:Y:S01]  /*1990*/  IADD3 R9, R9, UR36, RZ ;  /* 0x0000002409097c10 */ /* 0x000fe2000fffe0ff */
[----:B------:R-:W-:Y:S02]  /*19a0*/  IMAD R0, R21, c[0x0][0x1a0], RZ ;  /* 0x0000680015007a24 */ /* 0x000fe400078e02ff */
[C---:B------:R-:W-:Y:S02]  /*19b0*/  IMAD R3, R14.reuse, c[0x0][0x19c], R3 ;  /* 0x000067000e037a24 */ /* 0x040fe400078e0203 */
[----:B------:R-:W-:Y:S01]  /*19c0*/  IMAD.WIDE.U32 R12, R14, c[0x0][0x198], R6 ;  /* 0x000066000e0c7a25 */ /* 0x000fe200078e0006 */
[----:B------:R-:W-:-:S02]  /*19d0*/  ULOP3.LUT UR6, UR6, 0xfffffffe, URZ, 0xc0, !UPT ;  /* 0xfffffffe06067892 */ /* 0x000fc4000f8ec03f */
[----:B------:R-:W-:Y:S01]  /*19e0*/  UIMAD UR4, UR33, UR5, UR4 ;  /* 0x00000005210472a4 */ /* 0x000fe2000f8e0204 */
[----:B------:R-:W-:Y:S01]  /*19f0*/  IMAD R0, R14, c[0x0][0x1a4], R0 ;  /* 0x000069000e007a24 */ /* 0x000fe200078e0200 */
[----:B------:R-:W-:Y:S01]  /*1a00*/  LEA R6, P1, R12, c[0x0][0x168], 0x1 ;  /* 0x00005a000c067a11 */ /* 0x000fe200078208ff */
[----:B------:R-:W-:Y:S01]  /*1a10*/  IMAD.WIDE.U32 R10, R14, c[0x0][0x1a0], R4 ;  /* 0x000068000e0a7a25 */ /* 0x000fe200078e0004 */
[----:B------:R-:W-:-:S03]  /*1a20*/  UIADD3 UR6, UR43, -UR6, URZ ;  /* 0x800000062b067290 */ /* 0x000fc6000fffe03f */
[----:B------:R-:W-:Y:S02]  /*1a30*/  IMAD.IADD R3, R13, 0x1, R3 ;  /* 0x000000010d037824 */ /* 0x000fe400078e0203 */
[----:B------:R-:W-:Y:S01]  /*1a40*/  IMAD.WIDE.U32 R8, R20, c[0x0][0x1a8], R8 ;  /* 0x00006a0014087a25 */ /* 0x000fe200078e0008 */
[----:B------:R-:W-:Y:S01]  /*1a50*/  IADD3 R5, R11, R0, RZ ;  /* 0x000000000b057210 */ /* 0x000fe20007ffe0ff */
[----:B------:R-:W-:Y:S01]  /*1a60*/  UISETP.NE.AND UP0, UPT, UR6, 0x1, UPT ;  /* 0x000000010600788c */ /* 0x000fe2000bf05270 */
[----:B------:R-:W-:Y:S01]  /*1a70*/  LEA.HI.X R7, R12, c[0x0][0x16c], R3, 0x1, P1 ;  /* 0x00005b000c077a11 */ /* 0x000fe200008f0c03 */
[----:B------:R-:W-:Y:S01]  /*1a80*/  IMAD.MOV.U32 R3, RZ, RZ, c[0x0][0x198] ;  /* 0x00006600ff037624 */ /* 0x000fe200078e00ff */
[----:B------:R-:W-:Y:S02]  /*1a90*/  LEA R4, P0, R10, c[0x0][0x170], 0x1 ;  /* 0x00005c000a047a11 */ /* 0x000fe400078008ff */
[----:B------:R-:W-:Y:S02]  /*1aa0*/  IADD3 R0, R9, UR4, RZ ;  /* 0x0000000409007c10 */ /* 0x000fe4000fffe0ff */
[----:B------:R-:W-:Y:S01]  /*1ab0*/  LEA R200, P2, R8, c[0x0][0x160], 0x1 ;  /* 0x0000580008c87a11 */ /* 0x000fe200078408ff */
[----:B------:R-:W-:Y:S01]  /*1ac0*/  IMAD.MOV.U32 R11, RZ, RZ, c[0x0][0x19c] ;  /* 0x00006700ff0b7624 */ /* 0x000fe200078e00ff */
[----:B------:R-:W-:-:S02]  /*1ad0*/  LEA.HI.X R5, R10, c[0x0][0x174], R5, 0x1, P0 ;  /* 0x00005d000a057a11 */ /* 0x000fc400000f0c05 */
[----:B------:R-:W-:Y:S02]  /*1ae0*/  LEA.HI.X R201, R8, c[0x0][0x164], R0, 0x1, P2 ;  /* 0x0000590008c97a11 */ /* 0x000fe400010f0c00 */
[----:B------:R-:W-:Y:S02]  /*1af0*/  LEA R10, P2, R3, R6, 0x7 ;  /* 0x00000006030a7211 */ /* 0x000fe400078438ff */
[----:B------:R-:W-:Y:S02]  /*1b00*/  IADD3 R0, R249, 0x1800, RZ ;  /* 0x00001800f9007810 */ /* 0x000fe40007ffe0ff */
[----:B------:R-:W-:Y:S02]  /*1b10*/  PLOP3.LUT P0, PT, PT, PT, UP0, 0x80, 0x0 ;  /* 0x000000000000781c */ /* 0x000fe40003f0f008 */
[----:B------:R-:W-:Y:S02]  /*1b20*/  LEA.HI.X R11, R3, R7, R11, 0x7, P2 ;  /* 0x00000007030b7211 */ /* 0x000fe400010f3c0b */
[----:B------:R-:W-:-:S02]  /*1b30*/  SEL R3, R0, R249, !P0 ;  /* 0x000000f900037207 */ /* 0x000fc40004000000 */
[----:B------:R-:W-:-:S03]  /*1b40*/  SHF.L.U32 R0, R249, 0x1, RZ ;  /* 0x00000001f9007819 */ /* 0x000fc600000006ff */
[----:B------:R-:W-:Y:S02]  /*1b50*/  IMAD.SHL.U32 R3, R3, 0x2, RZ ;  /* 0x0000000203037824 */ /* 0x000fe400078e00ff */
[----:B------:R-:W-:Y:S01]  /*1b60*/  @!PT LDS RZ, [RZ] ;  /* 0x00000000fffff984 */ /* 0x000fe20000000800 */
[----:B------:R-:W-:Y:S01]  /*1b70*/  @!PT LDS RZ, [RZ] ;  /* 0x00000000fffff984 */ /* 0x000fe20000000800 */
[----:B------:R-:W-:Y:S01]  /*1b80*/  @!PT LDS RZ, [RZ] ;  /* 0x00000000fffff984 */ /* 0x000fe20000000800 */
[----:B------:R2:W-:Y:S01]  /*1b90*/  LDGSTS.E.BYPASS.LTC128B.128 [R0+0x6000], [R202.64] ;  /* 0x06000000ca007fae */ /* 0x0005e2000b901d62 */
[----:B------:R-:W-:-:S03]  /*1ba0*/  IMAD.MOV.U32 R9, RZ, RZ, c[0x0][0x1a0] ;  /* 0x00006800ff097624 */ /* 0x000fc600078e00ff */
[----:B------:R2:W-:Y:S01]  /*1bb0*/  LDGSTS.E.BYPASS.LTC128B.128 [R0+0x7000], [R202.64+0x40] ;  /* 0x07000040ca007fae */ /* 0x0005e2000b901d62 */
[----:B------:R-:W-:-:S03]  /*1bc0*/  IMAD.MOV.U32 R12, RZ, RZ, c[0x0][0x1a4] ;  /* 0x00006900ff0c7624 */ /* 0x000fc600078e00ff */
[----:B------:R2:W-:Y:S01]  /*1bd0*/  LDGSTS.E.BYPASS.LTC128B.128 [R0+0x8000], [R202.64+0x80] ;  /* 0x08000080ca007fae */ /* 0x0005e2000b901d62 */
[----:B------:R-:W-:-:S03]  /*1be0*/  LEA R8, P1, R9, R4, 0x7 ;  /* 0x0000000409087211 */ /* 0x000fc600078238ff */
[----:B------:R1:W-:Y:S04]  /*1bf0*/  LDGSTS.E.BYPASS.LTC128B.128 [R3], [R200.64] ;  /* 0x00000000c8037fae */ /* 0x0003e8000b901d62 */
[----:B------:R1:W-:Y:S01]  /*1c00*/  LDGSTS.E.BYPASS.LTC128B.128 [R3+0x1000], [R200.64+0x40] ;  /* 0x01000040c8037fae */ /* 0x0003e2000b901d62 */
[----:B------:R-:W-:-:S03]  /*1c10*/  UISETP.GE.AND UP0, UPT, UR37, 0x1, UPT ;  /* 0x000000012500788c */ /* 0x000fc6000bf06270 */
[----:B------:R1:W-:Y:S04]  /*1c20*/  LDGSTS.E.BYPASS.LTC128B.128 [R3+0x2000], [R200.64+0x80] ;  /* 0x02000080c8037fae */ /* 0x0003e8000b901d62 */
[----:B------:R2:W-:Y:S01]  /*1c30*/  LDGSTS.E.BYPASS.LTC128B.128 [R0+0x9000], [R6.64] ;  /* 0x0900000006007fae */ /* 0x0005e2000b901d62 */
[----:B------:R-:W-:-:S03]  /*1c40*/  LEA.HI.X R9, R9, R5, R12, 0x7, P1 ;  /* 0x0000000509097211 */ /* 0x000fc600008f3c0c */
[----:B------:R2:W-:Y:S04]  /*1c50*/  LDGSTS.E.BYPASS.LTC128B.128 [R0+0xb000], [R6.64+0x40] ;  /* 0x0b00004006007fae */ /* 0x0005e8000b901d62 */
[----:B------:R2:W-:Y:S01]  /*1c60*/  LDGSTS.E.BYPASS.LTC128B.128 [R0+0xd000], [R6.64+0x80] ;  /* 0x0d00008006007fae */ /* 0x0005e2000b901d62 */
[----:B------:R-:W-:-:S03]  /*1c70*/  UIADD3 UR40, UR46, UR40, URZ ;  /* 0x000000282e287290 */ /* 0x000fc6000fffe03f */
[----:B------:R2:W-:Y:S04]  /*1c80*/  LDGSTS.E.BYPASS.LTC128B.128 [R0+0xa000], [R10.64] ;  /* 0x0a0000000a007fae */ /* 0x0005e8000b901d62 */
[----:B------:R2:W-:Y:S01]  /*1c90*/  LDGSTS.E.BYPASS.LTC128B.128 [R0+0xc000], [R10.64+0x40] ;  /* 0x0c0000400a007fae */ /* 0x0005e2000b901d62 */
[----:B------:R-:W-:-:S03]  /*1ca0*/  PLOP3.LUT P1, PT, PT, PT, UP0, 0x80, 0x0 ;  /* 0x000000000000781c */ /* 0x000fc60003f2f008 */
[----:B------:R2:W-:Y:S04]  /*1cb0*/  LDGSTS.E.BYPASS.LTC128B.128 [R0+0xe000], [R10.64+0x80] ;  /* 0x0e0000800a007fae */ /* 0x0005e8000b901d62 */
[----:B------:R3:W-:Y:S01]  /*1cc0*/  LDGSTS.E.BYPASS.LTC128B.128 [R0+0xf000], [R4.64] ;  /* 0x0f00000004007fae */ /* 0x0007e2000b901d62 */
[----:B------:R-:W-:-:S03]  /*1cd0*/  UIMAD.WIDE UR4, UR40, UR12, UR24 ;  /* 0x0000000c280472a5 */ /* 0x000fc6000f8e0218 */
[----:B------:R3:W-:Y:S04]  /*1ce0*/  LDGSTS.E.BYPASS.LTC128B.128 [R0+0x11000], [R4.64+0x40] ;  /* 0x1100004004007fae */ /* 0x0007e8000b901d62 */
[----:B------:R3:W-:Y:S04]  /*1cf0*/  LDGSTS.E.BYPASS.LTC128B.128 [R0+0x13000], [R4.64+0x80] ;  /* 0x1300008004007fae */ /* 0x0007e8000b901d62 */
[----:B------:R2:W-:Y:S04]  /*1d00*/  LDGSTS.E.BYPASS.LTC128B.128 [R0+0x10000], [R8.64] ;  /* 0x1000000008007fae */ /* 0x0005e8000b901d62 */
[----:B------:R2:W-:Y:S04]  /*1d10*/  LDGSTS.E.BYPASS.LTC128B.128 [R0+0x12000], [R8.64+0x40] ;  /* 0x1200004008007fae */ /* 0x0005e8000b901d62 */
[----:B------:R2:W-:Y:S01]  /*1d20*/  LDGSTS.E.BYPASS.LTC128B.128 [R0+0x14000], [R8.64+0x80] ;  /* 0x1400008008007fae */ /* 0x0005e2000b901d62 */
[----:B------:R-:W-:Y:S01]  /*1d30*/  UIADD3 UR39, UR46, UR39, URZ ;  /* 0x000000272e277290 */ /* 0x000fe2000fffe03f */
[----:B------:R-:W-:-:S02]  /*1d40*/  IMAD.U32 R19, RZ, RZ, UR31 ;  /* 0x0000001fff137e24 */ /* 0x000fc4000f8e00ff */
[----:B------:R-:W0:Y:S01]  /*1d50*/  LDGDEPBAR ;  /* 0x00000000000079af */ /* 0x000e220000000000 */
        /* <DEDUP_REMOVED lines=49> */
[----:B---3--:R-:W-:Y:S01]  /*2070*/  IMAD.SHL.U32 R4, R23, 0x4, RZ ;  /* 0x0000000417047824 */ /* 0x008fe200078e00ff */
[----:B--2---:R-:W-:-:S04]  /*2080*/  SHF.R.S32.HI R0, RZ, 0x1f, R23 ;  /* 0x0000001fff007819 */ /* 0x004fc80000011417 */
[----:B------:R-:W-:Y:S02]  /*2090*/  SHF.L.U64.HI R5, R23, 0x2, R0 ;  /* 0x0000000217057819 */ /* 0x000fe40000010200 */
[----:B------:R-:W-:-:S04]  /*20a0*/  IADD3 R4, P2, R4, UR4, RZ ;  /* 0x0000000404047c10 */ /* 0x000fc8000ff5e0ff */
[----:B------:R-:W-:Y:S01]  /*20b0*/  IADD3.X R5, R5, UR5, RZ, P2, !PT ;  /* 0x0000000505057c10 */ /* 0x000fe200097fe4ff */
[----:B------:R-:W-:Y:S05]  /*20c0*/  @!P1 BRA `(.L_x_1013) ;  /* 0x00003a0000009947 */ /* 0x000fea0003800000 */
[----:B-1----:R1:W5:Y:S04]  /*20d0*/  LDG.E R239, [R4.64] ;  /* 0x0000002204ef7981 */ /* 0x002368000c1e1900 */
[----:B------:R1:W5:Y:S04]  /*20e0*/  LDG.E R238, [R4.64+0x20] ;  /* 0x0000202204ee7981 */ /* 0x000368000c1e1900 */
[----:B------:R1:W5:Y:S04]  /*20f0*/  LDG.E R237, [R4.64+0x80] ;  /* 0x0000802204ed7981 */ /* 0x000368000c1e1900 */
[----:B------:R1:W5:Y:S01]  /*2100*/  LDG.E R236, [R4.64+0xa0] ;  /* 0x0000a02204ec7981 */ /* 0x000362000c1e1900 */
[----:B------:R-:W-:Y:S01]  /*2110*/  IMAD.MOV.U32 R199, RZ, RZ, R3 ;  /* 0x000000ffffc77224 */ /* 0x000fe200078e0003 */
[----:B------:R-:W-:Y:S01]  /*2120*/  UMOV UR36, UR6 ;  /* 0x0000000600247c82 */ /* 0x000fe20008000000 */
[----:B------:R-:W-:Y:S01]  /*2130*/  IMAD.MOV.U32 R127, RZ, RZ, RZ ;  /* 0x000000ffff7f7224 */ /* 0x000fe200078e00ff */
[----:B-1----:R-:W-:-:S02]  /*2140*/  IADD3 R5, R181, 0x1800, RZ ;  /* 0x00001800b5057810 */ /* 0x002fc40007ffe0ff */
[----:B------:R-:W-:Y:S02]  /*2150*/  IADD3 R4, R183, 0x1800, RZ ;  /* 0x00001800b7047810 */ /* 0x000fe40007ffe0ff */
[----:B------:R-:W-:Y:S02]  /*2160*/  SEL R5, R5, R181, !P0 ;  /* 0x000000b505057207 */ /* 0x000fe40004000000 */
[----:B------:R-:W-:-:S03]  /*2170*/  SEL R4, R4, R183, !P0 ;  /* 0x000000b704047207 */ /* 0x000fc60004000000 */
[----:B------:R-:W-:Y:S02]  /*2180*/  IMAD.SHL.U32 R3, R5, 0x2, RZ ;  /* 0x0000000205037824 */ /* 0x000fe400078e00ff */
[----:B------:R-:W-:Y:S02]  /*2190*/  IMAD.SHL.U32 R174, R4, 0x2, RZ ;  /* 0x0000000204ae7824 */ /* 0x000fe400078e00ff */
[----:B------:R-:W-:Y:S01]  /*21a0*/  IMAD.MOV.U32 R4, RZ, RZ, c[0x0][0x1c0] ;  /* 0x00007000ff047624 */ /* 0x000fe200078e00ff */
[----:B------:R-:W-:Y:S01]  /*21b0*/  SHF.L.U64.HI R250, R23, 0x2, R0 ;  /* 0x0000000217fa7819 */ /* 0x000fe20000010200 */
[----:B------:R-:W-:Y:S01]  /*21c0*/  IMAD.SHL.U32 R175, R183, 0x2, RZ ;  /* 0x00000002b7af7824 */ /* 0x000fe200078e00ff */
[----:B------:R-:W-:Y:S01]  /*21d0*/  SHF.L.U32 R251, R23, 0x2, RZ ;  /* 0x0000000217fb7819 */ /* 0x000fe200000006ff */
[----:B------:R-:W-:Y:S02]  /*21e0*/  IMAD R4, R4, c[0x0][0x22c], RZ ;  /* 0x00008b0004047a24 */ /* 0x000fe400078e02ff */
[----:B------:R-:W-:Y:S02]  /*21f0*/  IMAD.IADD R176, R175, 0x1, R182 ;  /* 0x00000001afb07824 */ /* 0x000fe400078e02b6 */
[C---:B------:R-:W-:Y:S01]  /*2200*/  IMAD.SHL.U32 R5, R4.reuse, 0x10, RZ ;  /* 0x0000001004057824 */ /* 0x040fe200078e00ff */
[----:B------:R-:W-:-:S04]  /*2210*/  SHF.L.U32 R240, R4, 0x3, RZ ;  /* 0x0000000304f07819 */ /* 0x000fc800000006ff */
[C---:B------:R-:W-:Y:S02]  /*2220*/  IADD3 R6, R5.reuse, 0x20, RZ ;  /* 0x0000002005067810 */ /* 0x040fe40007ffe0ff */
[----:B------:R-:W-:Y:S02]  /*2230*/  IADD3 R5, R5, 0x40, RZ ;  /* 0x0000004005057810 */ /* 0x000fe40007ffe0ff */
[----:B------:R-:W-:-:S03]  /*2240*/  IADD3 R4, R240, R6, RZ ;  /* 0x00000006f0047210 */ /* 0x000fc60007ffe0ff */
[C---:B------:R-:W-:Y:S01]  /*2250*/  IMAD.IADD R252, R240.reuse, 0x1, R5 ;  /* 0x00000001f0fc7824 */ /* 0x040fe200078e0205 */
[----:B------:R-:W-:-:S03]  /*2260*/  IADD3 R5, R240, R4, RZ ;  /* 0x00000004f0057210 */ /* 0x000fc60007ffe0ff */
[C---:B------:R-:W-:Y:S01]  /*2270*/  IMAD.IADD R0, R240.reuse, 0x1, R252 ;  /* 0x00000001f0007824 */ /* 0x040fe200078e02fc */
[----:B------:R-:W-:-:S03]  /*2280*/  IADD3 R244, R240, R5, RZ ;  /* 0x00000005f0f47210 */ /* 0x000fc60007ffe0ff */
[C---:B------:R-:W-:Y:S01]  /*2290*/  IMAD.IADD R242, R240.reuse, 0x1, R0 ;  /* 0x00000001f0f27824 */ /* 0x040fe200078e0200 */
[----:B------:R-:W-:-:S03]  /*22a0*/  IADD3 R243, R240, R244, RZ ;  /* 0x000000f4f0f37210 */ /* 0x000fc60007ffe0ff */
[C---:B------:R-:W-:Y:S01]  /*22b0*/  IMAD.IADD R241, R240.reuse, 0x1, R242 ;  /* 0x00000001f0f17824 */ /* 0x040fe200078e02f2 */
[----:B------:R-:W-:-:S03]  /*22c0*/  IADD3 R246, R240, R243, RZ ;  /* 0x000000f3f0f67210 */ /* 0x000fc60007ffe0ff */
[----:B------:R-:W-:Y:S02]  /*22d0*/  IMAD.IADD R245, R240, 0x1, R241 ;  /* 0x00000001f0f57824 */ /* 0x000fe400078e02f1 */
.L_x_1016:
[----:B------:R-:W0:Y:S01]  /*22e0*/  LDGDEPBAR ;  /* 0x00000000000079af */ /* 0x000e220000000000 */
[----:B------:R-:W-:Y:S01]  /*22f0*/  IADD3 R0, R182, R174, RZ ;  /* 0x000000aeb6007210 */ /* 0x000fe20007ffe0ff */
[----:B------:R-:W-:Y:S01]  /*2300*/  UISETP.GE.AND UP2, UPT, UR43, 0x1, UPT ;  /* 0x000000012b00788c */ /* 0x000fe2000bf46270 */
[----:B-----5:R-:W-:Y:S01]  /*2310*/  FSETP.NEU.FTZ.AND P0, PT, R239, -INF , PT ;  /* 0xff800000ef00780b */ /* 0x020fe20003f1d000 */
        /* <DEDUP_REMOVED lines=19> */
[----:B------:R-:W2:Y:S01]  /*2450*/  LDSM.16.M88.4 R164, [R173+0xb400] ;  /* 0x00b40000ada4783b */ /* 0x000ea20000000200 */
[-C--:B------:R-:W-:Y:S07]  /*2460*/  HMMA.16816.F32 R28, R28, R134.reuse, RZ ;  /* 0x000000861c1c723c */ /* 0x080fee00000018ff */
[----:B------:R-:W-:Y:S01]  /*2470*/  LDSM.16.M88.4 R168, [R172+0xd000] ;  /* 0x00d00000aca8783b */ /* 0x000fe20000000200 */
[----:B------:R-:W-:Y:S07]  /*2480*/  HMMA.16816.F32 R32, R32, R134, RZ ;  /* 0x000000862020723c */ /* 0x000fee00000018ff */
[----:B------:R-:W-:Y:S01]  /*2490*/  LDSM.16.M88.4 R132, [R0+0x1000] ;  /* 0x001000000084783b */ /* 0x000fe20000000200 */
        /* <DEDUP_REMOVED lines=8> */
[----:B------:R-:W2:Y:S07]  /*2520*/  LDSM.16.M88.4 R144, [R0+0x1800] ;  /* 0x001800000090783b */ /* 0x000eae0000000200 */
[----:B------:R-:W-:Y:S01]  /*2530*/  HMMA.16816.F32 R32, R136, R150, R32 ;  /* 0x000000968820723c */ /* 0x000fe20000001820 */
[----:B------:R-:W4:Y:S07]  /*2540*/  LDSM.16.M88.4 R136, [R172+0xb400] ;  /* 0x00b40000ac88783b */ /* 0x000f2e0000000200 */
[-C--:B------:R-:W-:Y:S01]  /*2550*/  HMMA.16816.F32 R4, R152, R156.reuse, R4 ;  /* 0x0000009c9804723c */ /* 0x080fe20000001804 */
[----:B------:R-:W-:Y:S07]  /*2560*/  LDSM.16.M88.4 R148, [R174+0x2000] ;  /* 0x00200000ae94783b */ /* 0x000fee0000000200 */
[C---:B---3--:R-:W-:Y:S08]  /*2570*/  HMMA.16816.F32 R8, R160.reuse, R156, R8 ;  /* 0x0000009ca008723c */ /* 0x048ff00000001808 */
[-C--:B------:R-:W-:Y:S08]  /*2580*/  HMMA.16816.F32 R12, R160, R158.reuse, R12 ;  /* 0x0000009ea00c723c */ /* 0x080ff0000000180c */
[C---:B------:R-:W-:Y:S01]  /*2590*/  HMMA.16816.F32 R16, R152.reuse, R158, R16 ;  /* 0x0000009e9810723c */ /* 0x040fe20000001810 */
[----:B------:R-:W3:Y:S07]  /*25a0*/  LDSM.16.M88.4 R156, [R173+0xd000] ;  /* 0x00d00000ad9c783b */ /* 0x000eee0000000200 */
        /* <DEDUP_REMOVED lines=8> */
[C---:B--2---:R-:W-:Y:S08]  /*2630*/  HMMA.16816.F32 R8, R144.reuse, R140, R8 ;  /* 0x0000008c9008723c */ /* 0x044ff00000001808 */
[-C--:B------:R-:W-:Y:S08]  /*2640*/  HMMA.16816.F32 R12, R144, R142.reuse, R12 ;  /* 0x0000008e900c723c */ /* 0x080ff0000000180c */
[C---:B------:R-:W-:Y:S08]  /*2650*/  HMMA.16816.F32 R16, R132.reuse, R142, R16 ;  /* 0x0000008e8410723c */ /* 0x040ff00000001810 */
[-C--:B----4-:R-:W-:Y:S08]  /*2660*/  HMMA.16816.F32 R20, R132, R136.reuse, R20 ;  /* 0x000000888414723c */ /* 0x090ff00000001814 */
[C---:B------:R-:W-:Y:S08]  /*2670*/  HMMA.16816.F32 R24, R144.reuse, R136, R24 ;  /* 0x000000889018723c */ /* 0x040ff00000001818 */
[-C--:B------:R-:W-:Y:S08]  /*2680*/  HMMA.16816.F32 R28, R144, R138.reuse, R28 ;  /* 0x0000008a901c723c */ /* 0x080ff0000000181c */
[----:B------:R-:W-:Y:S01]  /*2690*/  HMMA.16816.F32 R32, R132, R138, R32 ;  /* 0x0000008a8420723c */ /* 0x000fe20000001820 */
[----:B------:R-:W2:Y:S07]  /*26a0*/  LDSM.16.M88.4 R132, [R0+0x2800] ;  /* 0x002800000084783b */ /* 0x000eae0000000200 */
[-C--:B---3--:R-:W-:Y:S08]  /*26b0*/  HMMA.16816.F32 R4, R148, R156.reuse, R4 ;  /* 0x0000009c9404723c */ /* 0x088ff00000001804 */
        /* <DEDUP_REMOVED lines=29> */
[----:B------:R-:W4:Y:S01]  /*2890*/  MUFU.TANH R223, R6 ;  /* 0x0000000600df7308 */ /* 0x000f220000002400 */
[----:B------:R-:W-:Y:S02]  /*28a0*/  FMUL.FTZ R8, R8, c[0x0][0x2ec] ;  /* 0x0000bb0008087a20 */ /* 0x000fe40000410000 */
[----:B--2---:R-:W-:Y:S05]  /*28b0*/  FMUL.FTZ R10, R239, 1.4426950216293334961 ;  /* 0x3fb8aa3bef0a7820 */ /* 0x004fea0000410000 */
[----:B------:R-:W-:Y:S02]  /*28c0*/  FSEL R10, R10, RZ, P0 ;  /* 0x000000ff0a0a7208 */ /* 0x000fe40000000000 */
[----:B------:R2:W-:Y:S01]  /*28d0*/  MUFU.TANH R231, R8 ;  /* 0x0000000800e77308 */ /* 0x0005e20000002400 */
[C---:B------:R-:W-:Y:S02]  /*28e0*/  FSETP.NEU.FTZ.AND P0, PT, R238.reuse, -INF , PT ;  /* 0xff800000ee00780b */ /* 0x040fe40003f1d000 */
[--C-:B-1----:R-:W-:Y:S07]  /*28f0*/  FFMA.FTZ R0, R209, c[0x0][0x23c], -R10.reuse ;  /* 0x00008f00d1007a23 */ /* 0x102fee000001080a */
[----:B------:R3:W-:Y:S10]  /*2900*/  MUFU.EX2 R158, R0 ;  /* 0x00000000009e7308 */ /* 0x0007f40000000800 */
[----:B------:R1:W1:Y:S01]  /*2910*/  MUFU.TANH R222, R7 ;  /* 0x0000000700de7308 */ /* 0x0002620000002400 */
[----:B--2---:R-:W-:Y:S09]  /*2920*/  FMUL.FTZ R8, R237, 1.4426950216293334961 ;  /* 0x3fb8aa3bed087820 */ /* 0x004ff20000410000 */
[----:B------:R2:W-:Y:S01]  /*2930*/  MUFU.TANH R230, R9 ;  /* 0x0000000900e67308 */ /* 0x0005e20000002400 */
[----:B---3--:R-:W-:Y:S09]  /*2940*/  FFMA.FTZ R0, R213, c[0x0][0x23c], -R10 ;  /* 0x00008f00d5007a23 */ /* 0x008ff2000001080a */
[----:B------:R4:W-:Y:S01]  /*2950*/  MUFU.EX2 R157, R0 ;  /* 0x00000000009d7308 */ /* 0x0009e20000000800 */
[----:B-1----:R-:W1:Y:S09]  /*2960*/  LDSM.16.M88.4 R4, [R172+0xd400] ;  /* 0x00d40000ac04783b */ /* 0x002e720000000200 */
[----:B------:R-:W3:Y:S01]  /*2970*/  MUFU.TANH R229, R12 ;  /* 0x0000000c00e57308 */ /* 0x000ee20000002400 */
[----:B--2---:R-:W-:Y:S05]  /*2980*/  FMUL.FTZ R9, R238, 1.4426950216293334961 ;  /* 0x3fb8aa3bee097820 */ /* 0x004fea0000410000 */
[----:B------:R-:W-:Y:S04]  /*2990*/  FSEL R9, R9, RZ, P0 ;  /* 0x000000ff09097208 */ /* 0x000fe80000000000 */
[----:B------:R-:W-:Y:S01]  /*29a0*/  MUFU.TANH R228, R13 ;  /* 0x0000000d00e47308 */ /* 0x000fe20000002400 */
[----:B------:R-:W-:Y:S01]  /*29b0*/  FSETP.NEU.FTZ.AND P0, PT, R237, -INF , PT ;  /* 0xff800000ed00780b */ /* 0x000fe20003f1d000 */
[--C-:B----4-:R-:W-:Y:S03]  /*29c0*/  FFMA.FTZ R0, R223, c[0x0][0x23c], -R9.reuse ;  /* 0x00008f00df007a23 */ /* 0x110fe60000010809 */
[----:B------:R-:W-:Y:S02]  /*29d0*/  FSEL R8, R8, RZ, P0 ;  /* 0x000000ff08087208 */ /* 0x000fe40000000000 */
[----:B------:R-:W-:Y:S03]  /*29e0*/  FSETP.NEU.FTZ.AND P0, PT, R236, -INF , PT ;  /* 0xff800000ec00780b */ /* 0x000fe60003f1d000 */
[----:B------:R2:W-:Y:S10]  /*29f0*/  MUFU.EX2 R169, R0 ;  /* 0x0000000000a97308 */ /* 0x0005f40000000800 */
[----:B------:R-:W-:Y:S01]  /*2a00*/  MUFU.TANH R233, R14 ;  /* 0x0000000e00e97308 */ /* 0x000fe20000002400 */
[-C--:B-1----:R-:W-:Y:S09]  /*2a10*/  HMMA.16816.F32 R20, R164, R4.reuse, R20 ;  /* 0x00000004a414723c */ /* 0x082ff20000001814 */
[----:B------:R-:W-:Y:S01]  /*2a20*/  MUFU.TANH R232, R15 ;  /* 0x0000000f00e87308 */ /* 0x000fe20000002400 */
[C---:B------:R-:W-:Y:S04]  /*2a30*/  HMMA.16816.F32 R24, R132.reuse, R4, R24 ;  /* 0x000000048418723c */ /* 0x040fe80000001818 */
[--C-:B--2---:R-:W-:Y:S03]  /*2a40*/  FFMA.FTZ R0, R222, c[0x0][0x23c], -R9.reuse ;  /* 0x00008f00de007a23 */ /* 0x104fe60000010809 */
[--C-:B---3--:R-:W-:Y:S02]  /*2a50*/  FFMA.FTZ R4, R229, c[0x0][0x23c], -R8.reuse ;  /* 0x00008f00e5047a23 */ /* 0x108fe40000010808 */
[----:B------:R-:W1:Y:S01]  /*2a60*/  MUFU.EX2 R168, R0 ;  /* 0x0000000000a87308 */ /* 0x000e620000000800 */
[-C--:B------:R-:W-:Y:S04]  /*2a70*/  HMMA.16816.F32 R28, R132, R6.reuse, R28 ;  /* 0x00000006841c723c */ /* 0x080fe8000000181c */
[----:B------:R-:W-:Y:S04]  /*2a80*/  FMUL.FTZ R20, R20, c[0x0][0x2ec] ;  /* 0x0000bb0014147a20 */ /* 0x000fe80000410000 */
[----:B------:R-:W-:Y:S01]  /*2a90*/  HMMA.16816.F32 R32, R164, R6, R32 ;  /* 0x00000006a420723c */ /* 0x000fe20000001820 */
[----:B------:R2:W-:Y:S03]  /*2aa0*/  MUFU.EX2 R186, R4 ;  /* 0x0000000400ba7308 */ /* 0x0005e60000000800 */
[----:B------:R-:W-:Y:S02]  /*2ab0*/  FMUL.FTZ R21, R21, c[0x0][0x2ec] ;  /* 0x0000bb0015157a20 */ /* 0x000fe40000410000 */
[----:B------:R-:W-:Y:S02]  /*2ac0*/  FMUL.FTZ R22, R22, c[0x0][0x2ec] ;  /* 0x0000bb0016167a20 */ /* 0x000fe40000410000 */
[----:B------:R-:W-:Y:S03]  /*2ad0*/  FMUL.FTZ R23, R23, c[0x0][0x2ec] ;  /* 0x0000bb0017177a20 */ /* 0x000fe60000410000 */
[----:B------:R-:W-:Y:S01]  /*2ae0*/  MUFU.TANH R212, R16 ;  /* 0x0000001000d47308 */ /* 0x000fe20000002400 */
[----:B------:R-:W-:Y:S02]  /*2af0*/  FMUL.FTZ R5, R24, c[0x0][0x2ec] ;  /* 0x0000bb0018057a20 */ /* 0x000fe40000410000 */
[----:B------:R-:W-:Y:S01]  /*2b00*/  FMUL.FTZ R25, R25, c[0x0][0x2ec] ;  /* 0x0000bb0019197a20 */ /* 0x000fe20000410000 */
[----:B-1----:R-:W-:Y:S01]  /*2b10*/  F2FP.PACK_AB R7, R168, R169 ;  /* 0x000000a9a807723e */ /* 0x002fe200000000ff */
[--C-:B------:R-:W-:Y:S02]  /*2b20*/  FFMA.FTZ R0, R231, c[0x0][0x23c], -R8.reuse ;  /* 0x00008f00e7007a23 */ /* 0x100fe40000010808 */
[----:B------:R-:W-:Y:S02]  /*2b30*/  FMUL.FTZ R30, R30, c[0x0][0x2ec] ;  /* 0x0000bb001e1e7a20 */ /* 0x000fe40000410000 */
[----:B------:R1:W-:Y:S01]  /*2b40*/  STS [R198+0x19400], R7 ;  /* 0x01940007c6007388 */ /* 0x0003e20000000800 */
[----:B------:R3:W-:Y:S01]  /*2b50*/  MUFU.EX2 R190, R0 ;  /* 0x0000000000be7308 */ /* 0x0007e20000000800 */
[----:B------:R-:W-:Y:S02]  /*2b60*/  FMUL.FTZ R31, R31, c[0x0][0x2ec] ;  /* 0x0000bb001f1f7a20 */ /* 0x000fe40000410000 */
[----:B------:R-:W-:Y:S02]  /*2b70*/  FMUL.FTZ R34, R34, c[0x0][0x2ec] ;  /* 0x0000bb0022227a20 */ /* 0x000fe40000410000 */
[----:B--2---:R-:W-:Y:S02]  /*2b80*/  FFMA.FTZ R4, R228, c[0x0][0x23c], -R8 ;  /* 0x00008f00e4047a23 */ /* 0x004fe40000010808 */
[----:B------:R-:W-:Y:S02]  /*2b90*/  FMUL.FTZ R33, R33, c[0x0][0x2ec] ;  /* 0x0000bb0021217a20 */ /* 0x000fe40000410000 */
[----:B------:R-:W-:Y:S01]  /*2ba0*/  FMUL.FTZ R35, R35, c[0x0][0x2ec] ;  /* 0x0000bb0023237a20 */ /* 0x000fe20000410000 */
[----:B------:R2:W1:Y:S01]  /*2bb0*/  MUFU.EX2 R171, R4 ;  /* 0x0000000400ab7308 */ /* 0x0004620000000800 */
[----:B------:R-:W-:Y:S02]  /*2bc0*/  FMUL.FTZ R29, R29, c[0x0][0x2ec] ;  /* 0x0000bb001d1d7a20 */ /* 0x000fe40000410000 */
[----:B------:R-:W-:Y:S02]  /*2bd0*/  FMUL.FTZ R26, R26, c[0x0][0x2ec] ;  /* 0x0000bb001a1a7a20 */ /* 0x000fe40000410000 */
[----:B------:R-:W-:Y:S05]  /*2be0*/  FMUL.FTZ R27, R27, c[0x0][0x2ec] ;  /* 0x0000bb001b1b7a20 */ /* 0x000fea0000410000 */
[----:B------:R-:W4:Y:S01]  /*2bf0*/  MUFU.TANH R211, R17 ;  /* 0x0000001100d37308 */ /* 0x000f220000002400 */
[----:B---3--:R-:W-:Y:S05]  /*2c00*/  FMUL.FTZ R0, R236, 1.4426950216293334961 ;  /* 0x3fb8aa3bec007820 */ /* 0x008fea0000410000 */
[----:B------:R-:W-:Y:S04]  /*2c10*/  FSEL R0, R0, RZ, P0 ;  /* 0x000000ff00007208 */ /* 0x000fe80000000000 */
[----:B------:R-:W3:Y:S01]  /*2c20*/  MUFU.TANH R217, R18 ;  /* 0x0000001200d97308 */ /* 0x000ee20000002400 */
[----:B------:R-:W-:Y:S01]  /*2c30*/  IADD3 R148, P0, R251, UR36, RZ ;  /* 0x00000024fb947c10 */ /* 0x000fe2000ff1e0ff */
[--C-:B--2---:R-:W-:Y:S01]  /*2c40*/  FFMA.FTZ R4, R233, c[0x0][0x23c], -R0.reuse ;  /* 0x00008f00e9047a23 */ /* 0x104fe20000010800 */
[----:B-1----:R-:W-:Y:S02]  /*2c50*/  F2FP.PACK_AB R7, R171, R186 ;  /* 0x000000baab07723e */ /* 0x002fe400000000ff */
[----:B------:R-:W-:Y:S05]  /*2c60*/  IADD3.X R149, R250, UR7, RZ, P0, !PT ;  /* 0x00000007fa957c10 */ /* 0x000fea00087fe4ff */
[----:B------:R1:W-:Y:S01]  /*2c70*/  MUFU.EX2 R192, R4 ;  /* 0x0000000400c07308 */ /* 0x0003e20000000800 */
[----:B------:R2:W2:Y:S04]  /*2c80*/  LDG.E R146, [R148.64] ;  /* 0x0000002294927981 */ /* 0x0004a8000c1e1900 */
[----:B------:R2:W2:Y:S05]  /*2c90*/  LDG.E R145, [R148.64+0x20] ;  /* 0x0000202294917981 */ /* 0x0004aa000c1e1900 */
[----:B------:R-:W3:Y:S01]  /*2ca0*/  MUFU.TANH R216, R19 ;  /* 0x0000001300d87308 */ /* 0x000ee20000002400 */
[----:B------:R2:W2:Y:S09]  /*2cb0*/  LDG.E R144, [R148.64+0x80] ;  /* 0x0000802294907981 */ /* 0x0004b2000c1e1900 */
[----:B------:R-:W3:Y:S01]  /*2cc0*/  MUFU.TANH R210, R20 ;  /* 0x0000001400d27308 */ /* 0x000ee20000002400 */
[----:B-1----:R-:W-:Y:S09]  /*2cd0*/  FFMA.FTZ R4, R232, c[0x0][0x23c], -R0 ;  /* 0x00008f00e8047a23 */ /* 0x002ff20000010800 */
[----:B------:R1:W-:Y:S10]  /*2ce0*/  MUFU.EX2 R191, R4 ;  /* 0x0000000400bf7308 */ /* 0x0003f40000000800 */
[----:B------:R-:W3:Y:S10]  /*2cf0*/  MUFU.TANH R208, R21 ;  /* 0x0000001500d07308 */ /* 0x000ef40000002400 */
[----:B------:R-:W3:Y:S01]  /*2d00*/  MUFU.TANH R215, R22 ;  /* 0x0000001600d77308 */ /* 0x000ee20000002400 */
[--C-:B-1----:R-:W-:Y:S09]  /*2d10*/  FFMA.FTZ R4, R212, c[0x0][0x23c], -R10.reuse ;  /* 0x00008f00d4047a23 */ /* 0x102ff2000001080a */
[----:B------:R4:W-:Y:S10]  /*2d20*/  MUFU.EX2 R154, R4 ;  /* 0x00000004009a7308 */ /* 0x0009f40000000800 */
[----:B------:R-:W-:Y:S10]  /*2d30*/  MUFU.TANH R214, R23 ;  /* 0x0000001700d67308 */ /* 0x000ff40000002400 */
[----:B------:R1:W-:Y:S01]  /*2d40*/  MUFU.TANH R221, R5 ;  /* 0x0000000500dd7308 */ /* 0x0003e20000002400 */
[--C-:B----4-:R-:W-:Y:S09]  /*2d50*/  FFMA.FTZ R4, R211, c[0x0][0x23c], -R10.reuse ;  /* 0x00008f00d3047a23 */ /* 0x110ff2000001080a */
[----:B------:R3:W-:Y:S10]  /*2d60*/  MUFU.EX2 R153, R4 ;  /* 0x0000000400997308 */ /* 0x0007f40000000800 */
[----:B------:R-:W-:Y:S01]  /*2d70*/  MUFU.TANH R220, R25 ;  /* 0x0000001900dc7308 */ /* 0x000fe20000002400 */
[----:B-1----:R-:W-:Y:S09]  /*2d80*/  FMUL.FTZ R5, R28, c[0x0][0x2ec] ;  /* 0x0000bb001c057a20 */ /* 0x002ff20000410000 */
[----:B------:R-:W-:Y:S01]  /*2d90*/  MUFU.TANH R227, R26 ;  /* 0x0000001a00e37308 */ /* 0x000fe20000002400 */
[--C-:B---3--:R-:W-:Y:S09]  /*2da0*/  FFMA.FTZ R4, R217, c[0x0][0x23c], -R9.reuse ;  /* 0x00008f00d9047a23 */ /* 0x108ff20000010809 */
[----:B------:R1:W-:Y:S10]  /*2db0*/  MUFU.EX2 R162, R4 ;  /* 0x0000000400a27308 */ /* 0x0003f40000000800 */
[----:B------:R-:W-:Y:S10]  /*2dc0*/  MUFU.TANH R226, R27 ;  /* 0x0000001b00e27308 */ /* 0x000ff40000002400 */
[----:B------:R3:W-:Y:S01]  /*2dd0*/  MUFU.TANH R219, R5 ;  /* 0x0000000500db7308 */ /* 0x0007e20000002400 */
[--C-:B-1----:R-:W-:Y:S09]  /*2de0*/  FFMA.FTZ R4, R216, c[0x0][0x23c], -R9.reuse ;  /* 0x00008f00d8047a23 */ /* 0x102ff20000010809 */
[----:B------:R1:W-:Y:S10]  /*2df0*/  MUFU.EX2 R161, R4 ;  /* 0x0000000400a17308 */ /* 0x0003f40000000800 */
[----:B------:R-:W-:Y:S01]  /*2e00*/  MUFU.TANH R225, R30 ;  /* 0x0000001e00e17308 */ /* 0x000fe20000002400 */
[----:B---3--:R-:W-:Y:S09]  /*2e10*/  FMUL.FTZ R5, R32, c[0x0][0x2ec] ;  /* 0x0000bb0020057a20 */ /* 0x008ff20000410000 */
[----:B------:R-:W-:Y:S01]  /*2e20*/  MUFU.TANH R205, R5 ;  /* 0x0000000500cd7308 */ /* 0x000fe20000002400 */
[--C-:B-1----:R-:W-:Y:S09]  /*2e30*/  FFMA.FTZ R4, R210, c[0x0][0x23c], -R10.reuse ;  /* 0x00008f00d2047a23 */ /* 0x102ff2000001080a */
[----:B------:R1:W-:Y:S10]  /*2e40*/  MUFU.EX2 R152, R4 ;  /* 0x0000000400987308 */ /* 0x0003f40000000800 */
[----:B------:R3:W-:Y:S10]  /*2e50*/  MUFU.TANH R234, R11 ;  /* 0x0000000b00ea7308 */ /* 0x0007f40000002400 */
[----:B------:R-:W-:Y:S01]  /*2e60*/  MUFU.TANH R207, R34 ;  /* 0x0000002200cf7308 */ /* 0x000fe20000002400 */
[----:B-1----:R-:W-:Y:S09]  /*2e70*/  FFMA.FTZ R4, R208, c[0x0][0x23c], -R10 ;  /* 0x00008f00d0047a23 */ /* 0x002ff2000001080a */
[----:B------:R1:W-:Y:S01]  /*2e80*/  MUFU.EX2 R147, R4 ;  /* 0x0000000400937308 */ /* 0x0003e20000000800 */
[----:B---3--:R-:W-:Y:S09]  /*2e90*/  FFMA.FTZ R11, R230, c[0x0][0x23c], -R8 ;  /* 0x00008f00e60b7a23 */ /* 0x008ff20000010808 */
[----:B------:R3:W4:Y:S10]  /*2ea0*/  MUFU.EX2 R189, R11 ;  /* 0x0000000b00bd7308 */ /* 0x0007340000000800 */
[----:B------:R-:W-:Y:S01]  /*2eb0*/  MUFU.TANH R224, R31 ;  /* 0x0000001f00e07308 */ /* 0x000fe20000002400 */
[--C-:B-1----:R-:W-:Y:S09]  /*2ec0*/  FFMA.FTZ R4, R215, c[0x0][0x23c], -R9.reuse ;  /* 0x00008f00d7047a23 */ /* 0x102ff20000010809 */
[----:B------:R1:W-:Y:S01]  /*2ed0*/  MUFU.EX2 R160, R4 ;  /* 0x0000000400a07308 */ /* 0x0003e20000000800 */
[--C-:B---3--:R-:W-:Y:S01]  /*2ee0*/  FFMA.FTZ R11, R235, c[0x0][0x23c], -R0.reuse ;  /* 0x00008f00eb0b7a23 */ /* 0x108fe20000010800 */
[----:B----4-:R-:W-:Y:S08]  /*2ef0*/  F2FP.PACK_AB R6, R189, R190 ;  /* 0x000000bebd06723e */ /* 0x010ff000000000ff */
[----:B------:R3:W-:Y:S10]  /*2f00*/  MUFU.EX2 R194, R11 ;  /* 0x0000000b00c27308 */ /* 0x0007f40000000800 */
[----:B------:R-:W-:Y:S01]  /*2f10*/  MUFU.TANH R204, R33 ;  /* 0x0000002100cc7308 */ /* 0x000fe20000002400 */
[--C-:B-1----:R-:W-:Y:S09]  /*2f20*/  FFMA.FTZ R4, R214, c[0x0][0x23c], -R9.reuse ;  /* 0x00008f00d6047a23 */ /* 0x102ff20000010809 */
[----:B------:R1:W-:Y:S01]  /*2f30*/  MUFU.EX2 R159, R4 ;  /* 0x00000004009f7308 */ /* 0x0003e20000000800 */
[----:B---3--:R-:W-:Y:S09]  /*2f40*/  FFMA.FTZ R11, R234, c[0x0][0x23c], -R0 ;  /* 0x00008f00ea0b7a23 */ /* 0x008ff20000010800 */
[----:B------:R-:W3:Y:S10]  /*2f50*/  MUFU.EX2 R193, R11 ;  /* 0x0000000b00c17308 */ /* 0x000ef40000000800 */
[----:B------:R-:W-:Y:S01]  /*2f60*/  MUFU.TANH R206, R35 ;  /* 0x0000002300ce7308 */ /* 0x000fe20000002400 */
[--C-:B-1----:R-:W-:Y:S09]  /*2f70*/  FFMA.FTZ R4, R221, c[0x0][0x23c], -R8.reuse ;  /* 0x00008f00dd047a23 */ /* 0x102ff20000010808 */
[----:B------:R1:W-:Y:S01]  /*2f80*/  MUFU.EX2 R166, R4 ;  /* 0x0000000400a67308 */ /* 0x0003e20000000800 */
[----:B---3--:R-:W-:Y:S09]  /*2f90*/  F2FP.PACK_AB R5, R193, R194 ;  /* 0x000000c2c105723e */ /* 0x008ff200000000ff */
[----:B------:R-:W3:Y:S01]  /*2fa0*/  MUFU.TANH R218, R29 ;  /* 0x0000001d00da7308 */ /* 0x000ee20000002400 */
[----:B-1----:R-:W-:Y:S09]  /*2fb0*/  FFMA.FTZ R4, R220, c[0x0][0x23c], -R8 ;  /* 0x00008f00dc047a23 */ /* 0x002ff20000010808 */
[----:B------:R1:W-:Y:S02]  /*2fc0*/  MUFU.EX2 R165, R4 ;  /* 0x0000000400a57308 */ /* 0x0003e40000000800 */
[--C-:B-1----:R-:W-:Y:S08]  /*2fd0*/  FFMA.FTZ R4, R227, c[0x0][0x23c], -R0.reuse ;  /* 0x00008f00e3047a23 */ /* 0x102ff00000010800 */
[----:B------:R1:W-:Y:S02]  /*2fe0*/  MUFU.EX2 R188, R4 ;  /* 0x0000000400bc7308 */ /* 0x0003e40000000800 */
[----:B-1----:R-:W-:Y:S08]  /*2ff0*/  FFMA.FTZ R4, R226, c[0x0][0x23c], -R0 ;  /* 0x00008f00e2047a23 */ /* 0x002ff00000010800 */
[----:B------:R1:W-:Y:S02]  /*3000*/  MUFU.EX2 R187, R4 ;  /* 0x0000000400bb7308 */ /* 0x0003e40000000800 */
[--C-:B-1----:R-:W-:Y:S02]  /*3010*/  FFMA.FTZ R4, R219, c[0x0][0x23c], -R8.reuse ;  /* 0x00008f00db047a23 */ /* 0x102fe40000010808 */
[----:B---3--:R-:W-:Y:S06]  /*3020*/  FFMA.FTZ R8, R218, c[0x0][0x23c], -R8 ;  /* 0x00008f00da087a23 */ /* 0x008fec0000010808 */
        /* <DEDUP_REMOVED lines=9> */
[----:B---3--:R-:W-:Y:S09]  /*30c0*/  F2FP.PACK_AB R0, R161, R162 ;  /* 0x000000a2a100723e */ /* 0x008ff200000000ff */
[----:B------:R-:W3:Y:S01]  /*30d0*/  MUFU.EX2 R150, R10 ;  /* 0x0000000a00967308 */ /* 0x000ee20000000800 */
        /* <DEDUP_REMOVED lines=8> */
[----:B---3--:R-:W-:Y:S03]  /*3160*/  F2FP.PACK_AB R0, R150, R151 ;  /* 0x000000979600723e */ /* 0x008fe600000000ff */
[----:B------:R1:W-:Y:S04]  /*3170*/  STS [R196+0x19000], R4 ;  /* 0x01900004c4007388 */ /* 0x0003e80000000800 */
[----:B------:R3:W-:Y:S04]  /*3180*/  STS [R198+0x1a000], R6 ;  /* 0x01a00006c6007388 */ /* 0x0007e80000000800 */
[----:B------:R2:W-:Y:S04]  /*3190*/  STS [R198+0x1a400], R5 ;  /* 0x01a40005c6007388 */ /* 0x0005e80000000800 */
[----:B------:R4:W-:Y:S01]  /*31a0*/  STS [R196+0x1a000], R7 ;  /* 0x01a00007c4007388 */ /* 0x0009e20000000800 */
[----:B-1----:R-:W-:Y:S02]  /*31b0*/  F2FP.PACK_AB R4, R159, R160 ;  /* 0x000000a09f04723e */ /* 0x002fe400000000ff */
[----:B---3--:R-:W-:Y:S02]  /*31c0*/  F2FP.PACK_AB R6, R191, R192 ;  /* 0x000000c0bf06723e */ /* 0x008fe400000000ff */
[----:B--2---:R-:W-:Y:S03]  /*31d0*/  F2FP.PACK_AB R5, R147, R152 ;  /* 0x000000989305723e */ /* 0x004fe600000000ff */
        /* <DEDUP_REMOVED lines=14> */
[----:B------:R-:W-:Y:S08]  /*32c0*/  LDSM.16.M88.4 R32, [R175+0x6000] ;  /* 0x00600000af20783b */ /* 0x000ff00000000200 */
[----:B------:R-:W2:Y:S08]  /*32d0*/  LDSM.16.M88.4 R16, [R173+0xf000] ;  /* 0x00f00000ad10783b */ /* 0x000eb00000000200 */
[----:B------:R-:W3:Y:S08]  /*32e0*/  LDSM.16.M88.4 R28, [R175+0x6800] ;  /* 0x00680000af1c783b */ /* 0x000ef00000000200 */
[----:B------:R-:W3:Y:S08]  /*32f0*/  LDSM.16.M88.4 R132, [R173+0xf400] ;  /* 0x00f40000ad84783b */ /* 0x000ef00000000200 */
[----:B-1----:R1:W4:Y:S04]  /*3300*/  LDG.E R0, [R148.64+0xa0] ;  /* 0x0000a02294007981 */ /* 0x002328000c1e1900 */
[----:B------:R-:W-:Y:S08]  /*3310*/  LDSM.16.M88.4 R136, [R176+0x6000] ;  /* 0x00600000b088783b */ /* 0x000ff00000000200 */
[----:B------:R-:W3:Y:S01]  /*3320*/  LDSM.16.M88.4 R140, [R172+0xf000] ;  /* 0x00f00000ac8c783b */ /* 0x000ee20000000200 */
[-C--:B--2---:R-:W-:Y:S08]  /*3330*/  HMMA.16816.F32 R4, R32, R16.reuse, RZ ;  /* 0x000000102004723c */ /* 0x084ff000000018ff */
[C---:B---3--:R-:W-:Y:S01]  /*3340*/  HMMA.16816.F32 R8, R28.reuse, R16, RZ ;  /* 0x000000101c08723c */ /* 0x048fe200000018ff */
[----:B-1----:R-:W-:Y:S05]  /*3350*/  MOV R148, c[0x0][0x1c0] ;  /* 0x0000700000947a02 */ /* 0x002fea0000000f00 */
[----:B------:R-:W-:Y:S02]  /*3360*/  IMAD R148, R148, c[0x0][0x22c], RZ ;  /* 0x00008b0094947a24 */ /* 0x000fe400078e02ff */
[-C--:B------:R-:W-:Y:S04]  /*3370*/  HMMA.16816.F32 R12, R28, R18.reuse, RZ ;  /* 0x000000121c0c723c */ /* 0x080fe800000018ff */
[----:B------:R-:W-:Y:S04]  /*3380*/  LEA R148, -R148, RZ, 0x6 ;  /* 0x000000ff94947211 */ /* 0x000fe800078e31ff */
[C---:B------:R-:W-:Y:S04]  /*3390*/  HMMA.16816.F32 R16, R32.reuse, R18, RZ ;  /* 0x000000122010723c */ /* 0x040fe800000018ff */
[C---:B------:R-:W-:Y:S04]  /*33a0*/  LEA R184, P0, R148.reuse, R184, 0x2 ;  /* 0x000000b894b87211 */ /* 0x040fe800078010ff */
[-C--:B------:R-:W-:Y:S01]  /*33b0*/  HMMA.16816.F32 R20, R32, R132.reuse, RZ ;  /* 0x000000842014723c */ /* 0x080fe200000018ff */
[----:B------:R-:W-:Y:S02]  /*33c0*/  LEA.HI.X.SX32 R185, R148, R185, 0x2, P0 ;  /* 0x000000b994b97211 */ /* 0x000fe400000f16ff */
[----:B------:R-:W-:Y:S05]  /*33d0*/  PLOP3.LUT P0, PT, PT, PT, UP2, 0x80, 0x0 ;  /* 0x000000000000781c */ /* 0x000fea0003f0f028 */
        /* <DEDUP_REMOVED lines=47> */
[-C--:B------:R-:W-:Y:S07]  /*36d0*/  HMMA.16816.F32 R28, R140, R134.reuse, R28 ;  /* 0x000000868c1c723c */ /* 0x080fee000000181c */
[----:B------:R-:W-:Y:S01]  /*36e0*/  FFMA.FTZ R140, -R209, R209, 1 ;  /* 0x3f800000d18c7423 */ /* 0x000fe200000101d1 */
[----:B------:R-:W-:Y:S01]  /*36f0*/  HMMA.16816.F32 R32, R136, R134, R32 ;  /* 0x000000868820723c */ /* 0x000fe20000001820 */
[----:B------:R-:W-:Y:S03]  /*3700*/  LDSM.16.M88.4 R132, [R176+0x8000] ;  /* 0x00800000b084783b */ /* 0x000fe60000000200 */
[----:B------:R-:W-:Y:S05]  /*3710*/  FMUL.FTZ R140, R140, c[0x0][0x2ec] ;  /* 0x0000bb008c8c7a20 */ /* 0x000fea0000410000 */
[----:B------:R-:W1:Y:S02]  /*3720*/  LDSM.16.M88.4 R136, [R172+0x13000] ;  /* 0x01300000ac88783b */ /* 0x000e640000000200 */
[-C--:B-1----:R-:W-:Y:S11]  /*3730*/  HMMA.16816.F32 R4, R132, R136.reuse, R4 ;  /* 0x000000888404723c */ /* 0x082ff60000001804 */
[----:B------:R-:W-:Y:S11]  /*3740*/  @!UPT UIADD3 URZ, URZ, URZ, URZ ;  /* 0x0000003f3f3ff290 */ /* 0x000ff6000fffe03f */
[----:B------:R-:W-:Y:S02]  /*3750*/  @!UPT UIADD3 URZ, URZ, URZ, URZ ;  /* 0x0000003f3f3ff290 */ /* 0x000fe4000fffe03f */
[C---:B------:R-:W-:Y:S02]  /*3760*/  FADD.FTZ R4, -R146.reuse, R4 ;  /* 0x0000000492047221 */ /* 0x040fe40000010100 */
        /* <DEDUP_REMOVED lines=16> */
[----:B------:R-:W-:Y:S02]  /*3870*/  FMUL.FTZ R5, R154, R16 ;  /* 0x000000109a057220 */ /* 0x000fe40000410000 */
[----:B------:R-:W-:Y:S02]  /*3880*/  FMUL.FTZ R4, R153, R17 ;  /* 0x0000001199047220 */ /* 0x000fe40000410000 */
[C---:B------:R-:W-:Y:S02]  /*3890*/  FADD.FTZ R18, -R145.reuse, R18 ;  /* 0x0000001291127221 */ /* 0x040fe40000010100 */
[----:B------:R-:W-:Y:S01]  /*38a0*/  FADD.FTZ R19, -R145, R19 ;  /* 0x0000001391137221 */ /* 0x000fe20000010100 */
[-C--:B-1----:R-:W-:Y:S08]  /*38b0*/  HMMA.16816.F32 R20, R132, R136.reuse, R20 ;  /* 0x000000888414723c */ /* 0x082ff00000001814 */
[C---:B------:R-:W-:Y:S08]  /*38c0*/  HMMA.16816.F32 R24, R140.reuse, R136, R24 ;  /* 0x000000888c18723c */ /* 0x040ff00000001818 */
[-C--:B------:R-:W-:Y:S08]  /*38d0*/  HMMA.16816.F32 R28, R140, R138.reuse, R28 ;  /* 0x0000008a8c1c723c */ /* 0x080ff0000000181c */
[C---:B------:R-:W-:Y:S01]  /*38e0*/  FADD.FTZ R17, -R146.reuse, R20 ;  /* 0x0000001492117221 */ /* 0x040fe20000010100 */
[----:B------:R-:W-:Y:S04]  /*38f0*/  HMMA.16816.F32 R32, R132, R138, R32 ;  /* 0x0000008a8420723c */ /* 0x000fe80000001820 */
[----:B------:R-:W-:Y:S02]  /*3900*/  FADD.FTZ R16, -R146, R21 ;  /* 0x0000001592107221 */ /* 0x000fe40000010100 */
[----:B------:R-:W-:Y:S02]  /*3910*/  FFMA.FTZ R21, -R212, R212, 1 ;  /* 0x3f800000d4157423 */ /* 0x000fe400000101d4 */
[----:B------:R-:W-:Y:S04]  /*3920*/  FFMA.FTZ R20, -R211, R211, 1 ;  /* 0x3f800000d3147423 */ /* 0x000fe800000101d3 */
[----:B------:R-:W-:Y:S02]  /*3930*/  FMUL.FTZ R21, R21, c[0x0][0x2ec] ;  /* 0x0000bb0015157a20 */ /* 0x000fe40000410000 */
[----:B------:R-:W-:Y:S02]  /*3940*/  FMUL.FTZ R20, R20, c[0x0][0x2ec] ;  /* 0x0000bb0014147a20 */ /* 0x000fe40000410000 */
[----:B------:R-:W-:Y:S02]  /*3950*/  FMUL.FTZ R16, R147, R16 ;  /* 0x0000001093107220 */ /* 0x000fe40000410000 */
[----:B------:R-:W-:Y:S02]  /*3960*/  FMUL.FTZ R147, R21, R5 ;  /* 0x0000000515937220 */ /* 0x000fe40000410000 */
[----:B------:R-:W-:Y:S02]  /*3970*/  FFMA.FTZ R21, -R205, R205, 1 ;  /* 0x3f800000cd157423 */ /* 0x000fe400000101cd */
[----:B------:R-:W-:Y:S02]  /*3980*/  FMUL.FTZ R17, R152, R17 ;  /* 0x0000001198117220 */ /* 0x000fe40000410000 */
[C---:B------:R-:W-:Y:S02]  /*3990*/  FADD.FTZ R32, -R146.reuse, R32 ;  /* 0x0000002092207221 */ /* 0x040fe40000010100 */
[----:B------:R-:W-:Y:S02]  /*39a0*/  FADD.FTZ R33, -R146, R33 ;  /* 0x0000002192217221 */ /* 0x000fe40000010100 */
[----:B------:R-:W-:Y:S02]  /*39b0*/  FMUL.FTZ R146, R20, R4 ;  /* 0x0000000414927220 */ /* 0x000fe40000410000 */
[----:B------:R-:W-:Y:S02]  /*39c0*/  FFMA.FTZ R20, -R204, R204, 1 ;  /* 0x3f800000cc147423 */ /* 0x000fe400000101cc */
[----:B------:R-:W-:Y:S02]  /*39d0*/  FMUL.FTZ R5, R151, R32 ;  /* 0x0000002097057220 */ /* 0x000fe40000410000 */
[----:B------:R-:W-:Y:S02]  /*39e0*/  FMUL.FTZ R4, R150, R33 ;  /* 0x0000002196047220 */ /* 0x000fe40000410000 */
        /* <DEDUP_REMOVED lines=8> */
[C---:B------:R-:W-:Y:S02]  /*3a70*/  FADD.FTZ R5, -R145.reuse, R6 ;  /* 0x0000000691057221 */ /* 0x040fe40000010100 */
[----:B------:R-:W-:Y:S02]  /*3a80*/  FADD.FTZ R4, -R145, R7 ;  /* 0x0000000791047221 */ /* 0x000fe40000010100 */
        /* <DEDUP_REMOVED lines=78> */
[C---:B----4-:R-:W-:Y:S02]  /*3f70*/  FADD.FTZ R7, -R0.reuse, R10 ;  /* 0x0000000a00077221 */ /* 0x050fe40000010100 */
        /* <DEDUP_REMOVED lines=58> */
.L_x_1014:
        /* <DEDUP_REMOVED lines=118> */
.L_x_1015:
        /* <DEDUP_REMOVED lines=11> */
[----:B------:R-:W-:Y:S01]  /*4b30*/  IMAD R159, R159, 0x28, RZ ;  /* 0x000000289f9f7824 */ /* 0x000fe200078e02ff */
[----:B------:R-:W3:Y:S01]  /*4b40*/  LDSM.16.MT88.4 R28, [R0+0xd000] ;  /* 0x00d00000001c783b */ /* 0x000ee20000004200 */
[----:B------:R-:W-:Y:S03]  /*4b50*/  IMAD.MOV.U32 R158, RZ, RZ, c[0x0][0x1c0] ;  /* 0x00007000ff9e7624 */ /* 0x000fe600078e00ff */
[----:B------:R-:W4:Y:S01]  /*4b60*/  LDL R157, [R1] ;  /* 0x00000000019d7983 */ /* 0x000f220000100800 */
[----:B------:R-:W-:Y:S03]  /*4b70*/  IMAD R158, R158, c[0x0][0x22c], RZ ;  /* 0x00008b009e9e7a24 */ /* 0x000fe600078e02ff */
[----:B------:R-:W-:Y:S01]  /*4b80*/  LDSM.16.M88.4 R32, [R178] ;  /* 0x00000000b220783b */ /* 0x000fe20000000200 */
[----:B------:R-:W-:Y:S03]  /*4b90*/  IMAD R158, R158, 0x38, RZ ;  /* 0x000000389e9e7824 */ /* 0x000fe600078e02ff */
[----:B------:R-:W4:Y:S04]  /*4ba0*/  LDL R156, [R1+0x4] ;  /* 0x00000400019c7983 */ /* 0x000f280000100800 */
[----:B------:R-:W1:Y:S04]  /*4bb0*/  LDSM.16.MT88.4 R132, [R0+0x9400] ;  /* 0x009400000084783b */ /* 0x000e680000004200 */
[----:B------:R-:W1:Y:S04]  /*4bc0*/  LDSM.16.MT88.4 R136, [R0+0xb400] ;  /* 0x00b400000088783b */ /* 0x000e680000004200 */
[----:B------:R-:W1:Y:S04]  /*4bd0*/  LDSM.16.MT88.4 R140, [R0+0xd400] ;  /* 0x00d40000008c783b */ /* 0x000e680000004200 */
[----:B------:R-:W-:Y:S01]  /*4be0*/  LDSM.16.M88.4 R144, [R180] ;  /* 0x00000000b490783b */ /* 0x000fe20000000200 */
[C---:B-12---:R-:W-:Y:S03]  /*4bf0*/  HMMA.16816.F32 R4, R24.reuse, R8, RZ ;  /* 0x000000081804723c */ /* 0x046fe600000018ff */
[----:B------:R-:W1:Y:S04]  /*4c00*/  LDSM.16.MT88.4 R148, [R0+0x9800] ;  /* 0x009800000094783b */ /* 0x000e680000004200 */
[----:B------:R-:W-:Y:S01]  /*4c10*/  LDSM.16.MT88.4 R152, [R0+0x9c00] ;  /* 0x009c00000098783b */ /* 0x000fe20000004200 */
[C---:B------:R-:W-:Y:S08]  /*4c20*/  HMMA.16816.F32 R8, R24.reuse, R10, RZ ;  /* 0x0000000a1808723c */ /* 0x040ff000000018ff */
[C---:B---3--:R-:W-:Y:S08]  /*4c30*/  HMMA.16816.F32 R12, R24.reuse, R16, RZ ;  /* 0x00000010180c723c */ /* 0x048ff000000018ff */
[C---:B------:R-:W-:Y:S08]  /*4c40*/  HMMA.16816.F32 R16, R24.reuse, R18, RZ ;  /* 0x000000121810723c */ /* 0x040ff000000018ff */
[C---:B------:R-:W-:Y:S08]  /*4c50*/  HMMA.16816.F32 R20, R24.reuse, R28, RZ ;  /* 0x0000001c1814723c */ /* 0x040ff000000018ff */
[----:B------:R-:W-:Y:S01]  /*4c60*/  HMMA.16816.F32 R24, R24, R30, RZ ;  /* 0x0000001e1818723c */ /* 0x000fe200000018ff */
[----:B------:R-:W2:Y:S07]  /*4c70*/  LDSM.16.MT88.4 R28, [R0+0xb800] ;  /* 0x00b80000001c783b */ /* 0x000eae0000004200 */
[C---:B------:R-:W-:Y:S08]  /*4c80*/  HMMA.16816.F32 R4, R32.reuse, R132, R4 ;  /* 0x000000842004723c */ /* 0x040ff00000001804 */
[C---:B------:R-:W-:Y:S01]  /*4c90*/  HMMA.16816.F32 R8, R32.reuse, R134, R8 ;  /* 0x000000862008723c */ /* 0x040fe20000001808 */
[----:B------:R-:W3:Y:S07]  /*4ca0*/  LDSM.16.MT88.4 R132, [R0+0xd800] ;  /* 0x00d800000084783b */ /* 0x000eee0000004200 */
[C---:B------:R-:W-:Y:S08]  /*4cb0*/  HMMA.16816.F32 R12, R32.reuse, R136, R12 ;  /* 0x00000088200c723c */ /* 0x040ff0000000180c */
[C---:B------:R-:W-:Y:S01]  /*4cc0*/  HMMA.16816.F32 R16, R32.reuse, R138, R16 ;  /* 0x0000008a2010723c */ /* 0x040fe20000001810 */
[----:B------:R-:W3:Y:S07]  /*4cd0*/  LDSM.16.M88.4 R136, [R179] ;  /* 0x00000000b388783b */ /* 0x000eee0000000200 */
[C---:B------:R-:W-:Y:S08]  /*4ce0*/  HMMA.16816.F32 R20, R32.reuse, R140, R20 ;  /* 0x0000008c2014723c */ /* 0x040ff00000001814 */
[----:B------:R-:W-:Y:S01]  /*4cf0*/  HMMA.16816.F32 R24, R32, R142, R24 ;  /* 0x0000008e2018723c */ /* 0x000fe20000001818 */
[----:B------:R-:W3:Y:S04]  /*4d00*/  LDSM.16.MT88.4 R32, [R0+0xbc00] ;  /* 0x00bc00000020783b */ /* 0x000ee80000004200 */
        /* <DEDUP_REMOVED lines=11> */
[C---:B------:R-:W-:Y:S08]  /*4dc0*/  HMMA.16816.F32 R4, R136.reuse, R152, R4 ;  /* 0x000000988804723c */ /* 0x040ff00000001804 */
[C---:B------:R-:W-:Y:S01]  /*4dd0*/  HMMA.16816.F32 R8, R136.reuse, R154, R8 ;  /* 0x0000009a8808723c */ /* 0x040fe20000001808 */
[----:B------:R-:W-:Y:S07]  /*4de0*/  LDSM.16.MT88.4 R152, [R0+0xa800] ;  /* 0x00a800000098783b */ /* 0x000fee0000004200 */
[C---:B------:R-:W-:Y:S08]  /*4df0*/  HMMA.16816.F32 R12, R136.reuse, R32, R12 ;  /* 0x00000020880c723c */ /* 0x040ff0000000180c */
[C---:B------:R-:W-:Y:S01]  /*4e00*/  HMMA.16816.F32 R16, R136.reuse, R34, R16 ;  /* 0x000000228810723c */ /* 0x040fe20000001810 */
[----:B------:R-:W-:Y:S07]  /*4e10*/  LDSM.16.M88.4 R32, [R178+0x2000] ;  /* 0x00200000b220783b */ /* 0x000fee0000000200 */
[C---:B------:R-:W-:Y:S08]  /*4e20*/  HMMA.16816.F32 R20, R136.reuse, R140, R20 ;  /* 0x0000008c8814723c */ /* 0x040ff00000001814 */
[----:B------:R-:W-:Y:S01]  /*4e30*/  HMMA.16816.F32 R24, R136, R142, R24 ;  /* 0x0000008e8818723c */ /* 0x000fe20000001818 */
[----:B------:R-:W3:Y:S04]  /*4e40*/  LDSM.16.MT88.4 R136, [R0+0xa400] ;  /* 0x00a400000088783b */ /* 0x000ee80000004200 */
[----:B------:R-:W3:Y:S03]  /*4e50*/  LDSM.16.MT88.4 R140, [R0+0xc400] ;  /* 0x00c40000008c783b */ /* 0x000ee60000004200 */
[C---:B-1----:R-:W-:Y:S08]  /*4e60*/  HMMA.16816.F32 R4, R28.reuse, R148, R4 ;  /* 0x000000941c04723c */ /* 0x042ff00000001804 */
[C---:B------:R-:W-:Y:S01]  /*4e70*/  HMMA.16816.F32 R8, R28.reuse, R150, R8 ;  /* 0x000000961c08723c */ /* 0x040fe20000001808 */
[----:B------:R-:W1:Y:S07]  /*4e80*/  LDSM.16.MT88.4 R148, [R0+0xe400] ;  /* 0x00e400000094783b */ /* 0x000e6e0000004200 */
[C---:B--2---:R-:W-:Y:S08]  /*4e90*/  HMMA.16816.F32 R12, R28.reuse, R132, R12 ;  /* 0x000000841c0c723c */ /* 0x044ff0000000180c */
[C---:B------:R-:W-:Y:S01]  /*4ea0*/  HMMA.16816.F32 R16, R28.reuse, R134, R16 ;  /* 0x000000861c10723c */ /* 0x040fe20000001810 */
[----:B------:R-:W2:Y:S07]  /*4eb0*/  LDSM.16.M88.4 R132, [R180+0x2000] ;  /* 0x00200000b484783b */ /* 0x000eae0000000200 */
[C---:B---3--:R-:W-:Y:S08]  /*4ec0*/  HMMA.16816.F32 R20, R28.reuse, R144, R20 ;  /* 0x000000901c14723c */ /* 0x048ff00000001814 */
[----:B------:R-:W-:Y:S01]  /*4ed0*/  HMMA.16816.F32 R24, R28, R146, R24 ;  /* 0x000000921c18723c */ /* 0x000fe20000001818 */
[----:B------:R-:W3:Y:S04]  /*4ee0*/  LDSM.16.MT88.4 R28, [R0+0xc800] ;  /* 0x00c80000001c783b */ /* 0x000ee80000004200 */
[----:B------:R-:W-:Y:S03]  /*4ef0*/  LDSM.16.MT88.4 R144, [R0+0xcc00] ;  /* 0x00cc00000090783b */ /* 0x000fe60000004200 */
[C---:B------:R-:W-:Y:S08]  /*4f00*/  HMMA.16816.F32 R4, R32.reuse, R136, R4 ;  /* 0x000000882004723c */ /* 0x040ff00000001804 */
[C---:B------:R-:W-:Y:S01]  /*4f10*/  HMMA.16816.F32 R8, R32.reuse, R138, R8 ;  /* 0x0000008a2008723c */ /* 0x040fe20000001808 */
[----:B------:R-:W3:Y:S07]  /*4f20*/  LDSM.16.MT88.4 R136, [R0+0xe800] ;  /* 0x00e800000088783b */ /* 0x000eee0000004200 */
[C---:B------:R-:W-:Y:S08]  /*4f30*/  HMMA.16816.F32 R12, R32.reuse, R140, R12 ;  /* 0x0000008c200c723c */ /* 0x040ff0000000180c */
[C---:B------:R-:W-:Y:S01]  /*4f40*/  HMMA.16816.F32 R16, R32.reuse, R142, R16 ;  /* 0x0000008e2010723c */ /* 0x040fe20000001810 */
[----:B------:R-:W-:Y:S07]  /*4f50*/  LDSM.16.MT88.4 R140, [R0+0xac00] ;  /* 0x00ac0000008c783b */ /* 0x000fee0000004200 */
[C---:B-1----:R-:W-:Y:S08]  /*4f60*/  HMMA.16816.F32 R20, R32.reuse, R148, R20 ;  /* 0x000000942014723c */ /* 0x042ff00000001814 */
[----:B------:R-:W-:Y:S01]  /*4f70*/  HMMA.16816.F32 R24, R32, R150, R24 ;  /* 0x000000962018723c */ /* 0x000fe20000001818 */
[----:B------:R-:W1:Y:S04]  /*4f80*/  LDSM.16.M88.4 R32, [R179+0x2000] ;  /* 0x00200000b320783b */ /* 0x000e680000000200 */
[----:B------:R-:W1:Y:S03]  /*4f90*/  LDSM.16.MT88.4 R148, [R0+0xec00] ;  /* 0x00ec00000094783b */ /* 0x000e660000004200 */
[C---:B--2---:R-:W-:Y:S08]  /*4fa0*/  HMMA.16816.F32 R4, R132.reuse, R152, R4 ;  /* 0x000000988404723c */ /* 0x044ff00000001804 */
[C---:B------:R-:W-:Y:S08]  /*4fb0*/  HMMA.16816.F32 R8, R132.reuse, R154, R8 ;  /* 0x0000009a8408723c */ /* 0x040ff00000001808 */
[C---:B---3--:R-:W-:Y:S07]  /*4fc0*/  HMMA.16816.F32 R12, R132.reuse, R28, R12 ;  /* 0x0000001c840c723c */ /* 0x048fee000000180c */
        /* <DEDUP_REMOVED lines=8> */
[C---:B------:R-:W-:Y:S01]  /*5050*/  HMMA.16816.F32 R20, R132.reuse, R136, R20 ;  /* 0x000000888414723c */ /* 0x040fe20000001814 */
[----:B------:R2:W5:Y:S03]  /*5060*/  @P0 LDG.E R239, [R28.64] ;  /* 0x0000001c1cef0981 */ /* 0x000566000c1e1900 */
[-C--:B------:R-:W-:Y:S01]  /*5070*/  LEA.HI.X.SX32 R31, R240, R185.reuse, 0x2, P1 ;  /* 0x000000b9f01f7211 */ /* 0x080fe200008f16ff */
[----:B------:R2:W5:Y:S01]  /*5080*/  @P0 LDG.E R238, [R28.64+0x20] ;  /* 0x0000201c1cee0981 */ /* 0x000562000c1e1900 */
[----:B------:R-:W-:Y:S02]  /*5090*/  IMAD R157, R157, 0x18, RZ ;  /* 0x000000189d9d7824 */ /* 0x000fe400078e02ff */
[----:B------:R-:W-:Y:S01]  /*50a0*/  HMMA.16816.F32 R24, R132, R138, R24 ;  /* 0x0000008a8418723c */ /* 0x000fe20000001818 */
[----:B------:R-:W-:Y:S03]  /*50b0*/  LDSM.16.MT88.4 R136, [R2+0x18800] ;  /* 0x018800000288783b */ /* 0x000fe60000004200 */
[----:B------:R-:W-:Y:S01]  /*50c0*/  IMAD.MOV.U32 R156, RZ, RZ, c[0x0][0x1c0] ;  /* 0x00007000ff9c7624 */ /* 0x000fe200078e00ff */
[----:B------:R2:W5:Y:S03]  /*50d0*/  @P0 LDG.E R237, [R28.64+0x80] ;  /* 0x0000801c1ced0981 */ /* 0x000566000c1e1900 */
[C---:B-1----:R-:W-:Y:S01]  /*50e0*/  HMMA.16816.F32 R4, R32.reuse, R140, R4 ;  /* 0x0000008c2004723c */ /* 0x042fe20000001804 */
[----:B------:R2:W5:Y:S04]  /*50f0*/  @P0 LDG.E R236, [R28.64+0xa0] ;  /* 0x0000a01c1cec0981 */ /* 0x000568000c1e1900 */
[----:B------:R-:W-:Y:S03]  /*5100*/  IMAD R156, R156, c[0x0][0x22c], RZ ;  /* 0x00008b009c9c7a24 */ /* 0x000fe600078e02ff */
[C---:B------:R-:W-:Y:S01]  /*5110*/  HMMA.16816.F32 R8, R32.reuse, R142, R8 ;  /* 0x0000008e2008723c */ /* 0x040fe20000001808 */
[----:B------:R-:W-:Y:S03]  /*5120*/  LDSM.16.MT88.4 R140, [R3+0x1c00] ;  /* 0x001c0000038c783b */ /* 0x000fe60000004200 */
[----:B------:R-:W-:Y:S04]  /*5130*/  IMAD.SHL.U32 R156, R156, 0x10, RZ ;  /* 0x000000109c9c7824 */ /* 0x000fe800078e00ff */
[C---:B------:R-:W-:Y:S04]  /*5140*/  HMMA.16816.F32 R12, R32.reuse, R144, R12 ;  /* 0x00000090200c723c */ /* 0x040fe8000000180c */
[CC--:B------:R-:W-:Y:S03]  /*5150*/  LEA R132, P0, R156.reuse, R184.reuse, 0x2 ;  /* 0x000000b89c847211 */ /* 0x0c0fe600078010ff */
[----:B------:R1:W-:Y:S01]  /*5160*/  RED.E.ADD.F32.FTZ.RN.STRONG.GPU [R184.64], R4 ;  /* 0x00000004b800798e */ /* 0x0003e2000c10e79c */
[C---:B------:R-:W-:Y:S03]  /*5170*/  HMMA.16816.F32 R16, R32.reuse, R146, R16 ;  /* 0x000000922010723c */ /* 0x040fe60000001810 */
[----:B------:R3:W-:Y:S01]  /*5180*/  RED.E.ADD.F32.FTZ.RN.STRONG.GPU [R30.64], R5 ;  /* 0x000000051e00798e */ /* 0x0007e2000c10e79c */
[-C--:B------:R-:W-:Y:S02]  /*5190*/  LEA.HI.X.SX32 R133, R156, R185.reuse, 0x2, P0 ;  /* 0x000000b99c857211 */ /* 0x080fe400000f16ff */
[CC--:B--2---:R-:W-:Y:S02]  /*51a0*/  LEA R28, P2, R159.reuse, R184.reuse, 0x2 ;  /* 0x000000b89f1c7211 */ /* 0x0c4fe400078410ff */
[C---:B------:R-:W-:Y:S01]  /*51b0*/  HMMA.16816.F32 R20, R32.reuse, R148, R20 ;  /* 0x000000942014723c */ /* 0x040fe20000001814 */
[----:B------:R2:W-:Y:S03]  /*51c0*/  RED.E.ADD.F32.FTZ.RN.STRONG.GPU [R132.64], R6 ;  /* 0x000000068400798e */ /* 0x0005e6000c10e79c */
[-C--:B------:R-:W-:Y:S04]  /*51d0*/  LEA.HI.X.SX32 R29, R159, R185.reuse, 0x2, P2 ;  /* 0x000000b99f1d7211 */ /* 0x080fe800010f16ff */
[----:B------:R-:W-:Y:S07]  /*51e0*/  HMMA.16816.F32 R24, R32, R150, R24 ;  /* 0x000000962018723c */ /* 0x000fee0000001818 */
[CC--:B------:R-:W-:Y:S02]  /*51f0*/  LEA R32, P0, R160.reuse, R184.reuse, 0x2 ;  /* 0x000000b8a0207211 */ /* 0x0c0fe400078010ff */
[CC--:B-1----:R-:W-:Y:S03]  /*5200*/  LEA R4, P1, R157.reuse, R184.reuse, 0x2 ;  /* 0x000000b89d047211 */ /* 0x0c2fe600078210ff */
[-C--:B------:R-:W-:Y:S02]  /*5210*/  LEA.HI.X.SX32 R33, R160, R185.reuse, 0x2, P0 ;  /* 0x000000b9a0217211 */ /* 0x080fe400000f16ff */
[-C--:B---3--:R-:W-:Y:S01]  /*5220*/  LEA.HI.X.SX32 R5, R157, R185.reuse, 0x2, P1 ;  /* 0x000000b99d057211 */ /* 0x088fe200008f16ff */
[----:B------:R-:W-:Y:S04]  /*5230*/  IMAD.MOV.U32 R157, RZ, RZ, c[0x0][0x1c0] ;  /* 0x00007000ff9d7624 */ /* 0x000fe800078e00ff */
[----:B------:R1:W-:Y:S01]  /*5240*/  RED.E.ADD.F32.FTZ.RN.STRONG.GPU [R4.64], R7 ;  /* 0x000000070400798e */ /* 0x0003e2000c10e79c */
[----:B------:R-:W-:Y:S03]  /*5250*/  IMAD R157, R157, c[0x0][0x22c], RZ ;  /* 0x00008b009d9d7a24 */ /* 0x000fe600078e02ff */
[----:B------:R3:W-:Y:S01]  /*5260*/  RED.E.ADD.F32.FTZ.RN.STRONG.GPU [R32.64], R8 ;  /* 0x000000082000798e */ /* 0x0007e2000c10e79c */
[----:B------:R-:W-:Y:S03]  /*5270*/  IMAD R157, R157, 0x30, RZ ;  /* 0x000000309d9d7824 */ /* 0x000fe600078e02ff */
[----:B------:R4:W-:Y:S02]  /*5280*/  RED.E.ADD.F32.FTZ.RN.STRONG.GPU [R28.64], R9 ;  /* 0x000000091c00798e */ /* 0x0009e4000c10e79c */
[CC--:B--2---:R-:W-:Y:S02]  /*5290*/  LEA R6, P1, R157.reuse, R184.reuse, 0x2 ;  /* 0x000000b89d067211 */ /* 0x0c4fe400078210ff */
[----:B------:R-:W-:Y:S02]  /*52a0*/  LDSM.16.MT88.4 R32, [R2+0x17800] ;  /* 0x017800000220783b */ /* 0x000fe40000004200 */
[-C--:B-1----:R-:W-:Y:S01]  /*52b0*/  LEA.HI.X.SX32 R7, R157, R185.reuse, 0x2, P1 ;  /* 0x000000b99d077211 */ /* 0x082fe200008f16ff */
[----:B------:R-:W-:Y:S01]  /*52c0*/  IMAD.MOV.U32 R157, RZ, RZ, c[0x0][0x1c0] ;  /* 0x00007000ff9d7624 */ /* 0x000fe200078e00ff */
[CC--:B------:R-:W-:Y:S03]  /*52d0*/  LEA R4, P0, R158.reuse, R184.reuse, 0x2 ;  /* 0x000000b89e047211 */ /* 0x0c0fe600078010ff */
[----:B------:R1:W-:Y:S01]  /*52e0*/  RED.E.ADD.F32.FTZ.RN.STRONG.GPU [R6.64], R10 ;  /* 0x0000000a0600798e */ /* 0x0003e2000c10e79c */
[-C--:B------:R-:W-:Y:S01]  /*52f0*/  LEA.HI.X.SX32 R5, R158, R185.reuse, 0x2, P0 ;  /* 0x000000b99e057211 */ /* 0x080fe200000f16ff */
[----:B------:R-:W-:Y:S04]  /*5300*/  IMAD R157, R157, c[0x0][0x22c], RZ ;  /* 0x00008b009d9d7a24 */ /* 0x000fe800078e02ff */
[----:B------:R2:W-:Y:S01]  /*5310*/  RED.E.ADD.F32.FTZ.RN.STRONG.GPU [R4.64], R11 ;  /* 0x0000000b0400798e */ /* 0x0005e2000c10e79c */
[----:B------:R-:W-:Y:S03]  /*5320*/  IMAD.SHL.U32 R157, R157, 0x10, RZ ;  /* 0x000000109d9d7824 */ /* 0x000fe600078e00ff */
[----:B------:R-:W-:Y:S02]  /*5330*/  RED.E.ADD.F32.FTZ.RN.STRONG.GPU [R184.64+0x80], R12 ;  /* 0x0000800cb800798e */ /* 0x000fe4000c10e79c */
[C---:B------:R-:W-:Y:S02]  /*5340*/  IADD3 R134, R157.reuse, 0x20, RZ ;  /* 0x000000209d867810 */ /* 0x040fe40007ffe0ff */
[C---:B------:R-:W-:Y:S01]  /*5350*/  IADD3 R135, R157.reuse, 0x20, RZ ;  /* 0x000000209d877810 */ /* 0x040fe20007ffe0ff */
[----:B------:R-:W-:Y:S01]  /*5360*/  RED.E.ADD.F32.FTZ.RN.STRONG.GPU [R30.64+0x80], R13 ;  /* 0x0000800d1e00798e */ /* 0x000fe2000c10e79c */
[----:B------:R-:W-:Y:S01]  /*5370*/  IADD3 R0, R157, 0x20, RZ ;  /* 0x000000209d007810 */ /* 0x000fe20007ffe0ff */
[C---:B------:R-:W-:Y:S01]  /*5380*/  IMAD.IADD R134, R240.reuse, 0x1, R134 ;  /* 0x00000001f0867824 */ /* 0x040fe200078e0286 */
[CC--:B---3--:R-:W-:Y:S03]  /*5390*/  LEA R8, P0, R135.reuse, R184.reuse, 0x2 ;  /* 0x000000b887087211 */ /* 0x0c8fe600078010ff */
[C---:B------:R-:W-:Y:S01]  /*53a0*/  IMAD.IADD R0, R240.reuse, 0x1, R0 ;  /* 0x00000001f0007824 */ /* 0x040fe200078e0200 */
[-C--:B----4-:R-:W-:Y:S03]  /*53b0*/  LEA.HI.X.SX32 R9, R135, R185.reuse, 0x2, P0 ;  /* 0x000000b987097211 */ /* 0x090fe600000f16ff */
[----:B------:R-:W-:Y:S01]  /*53c0*/  IMAD.IADD R0, R240, 0x1, R0 ;  /* 0x00000001f0007824 */ /* 0x000fe200078e0200 */
[-C--:B-1----:R-:W-:Y:S01]  /*53d0*/  LEA R6, P1, R134, R184.reuse, 0x2 ;  /* 0x000000b886067211 */ /* 0x082fe200078210ff */
[----:B------:R1:W-:Y:S01]  /*53e0*/  RED.E.ADD.F32.FTZ.RN.STRONG.GPU [R8.64], R14 ;  /* 0x0000000e0800798e */ /* 0x0003e2000c10e79c */
[-C--:B------:R-:W-:Y:S02]  /*53f0*/  LEA R10, P2, R244, R184.reuse, 0x2 ;  /* 0x000000b8f40a7211 */ /* 0x080fe400078410ff */
[-C--:B------:R-:W-:Y:S02]  /*5400*/  LEA.HI.X.SX32 R7, R134, R185.reuse, 0x2, P1 ;  /* 0x000000b986077211 */ /* 0x080fe400008f16ff */
[-C--:B--2---:R-:W-:Y:S01]  /*5410*/  LEA R4, P0, R0, R184.reuse, 0x2 ;  /* 0x000000b800047211 */ /* 0x084fe200078010ff */
[----:B------:R-:W-:Y:S01]  /*5420*/  LDSM.16.MT88.4 R132, [R3+0x1400] ;  /* 0x001400000384783b */ /* 0x000fe20000004200 */
[-C--:B------:R-:W-:Y:S02]  /*5430*/  LEA.HI.X.SX32 R11, R244, R185.reuse, 0x2, P2 ;  /* 0x000000b9f40b7211 */ /* 0x080fe400010f16ff */
[-C--:B------:R-:W-:Y:S01]  /*5440*/  LEA.HI.X.SX32 R5, R0, R185.reuse, 0x2, P0 ;  /* 0x000000b900057211 */ /* 0x080fe200000f16ff */
[----:B------:R2:W-:Y:S01]  /*5450*/  RED.E.ADD.F32.FTZ.RN.STRONG.GPU [R6.64], R15 ;  /* 0x0000000f0600798e */ /* 0x0005e2000c10e79c */
[----:B------:R-:W-:Y:S03]  /*5460*/  IADD3 R0, R156, 0x40, RZ ;  /* 0x000000409c007810 */ /* 0x000fe60007ffe0ff */
[----:B------:R3:W-:Y:S04]  /*5470*/  RED.E.ADD.F32.FTZ.RN.STRONG.GPU [R4.64], R16 ;  /* 0x000000100400798e */ /* 0x0007e8000c10e79c */
[----:B------:R4:W-:Y:S01]  /*5480*/  RED.E.ADD.F32.FTZ.RN.STRONG.GPU [R10.64], R17 ;  /* 0x000000110a00798e */ /* 0x0009e2000c10e79c */
[CC--:B-1----:R-:W-:Y:S04]  /*5490*/  LEA R8, P1, R243.reuse, R184.reuse, 0x2 ;  /* 0x000000b8f3087211 */ /* 0x0c2fe800078210ff */
[-C--:B------:R-:W-:Y:S05]  /*54a0*/  LEA.HI.X.SX32 R9, R243, R185.reuse, 0x2, P1 ;  /* 0x000000b9f3097211 */ /* 0x080fea00008f16ff */
[----:B------:R1:W-:Y:S01]  /*54b0*/  RED.E.ADD.F32.FTZ.RN.STRONG.GPU [R8.64], R18 ;  /* 0x000000120800798e */ /* 0x0003e2000c10e79c */
[CC--:B--2---:R-:W-:Y:S04]  /*54c0*/  LEA R6, P0, R246.reuse, R184.reuse, 0x2 ;  /* 0x000000b8f6067211 */ /* 0x0c4fe800078010ff */
[-C--:B------:R-:W-:Y:S02]  /*54d0*/  LEA.HI.X.SX32 R7, R246, R185.reuse, 0x2, P0 ;  /* 0x000000b9f6077211 */ /* 0x080fe400000f16ff */
[-C--:B---3--:R-:W-:Y:S02]  /*54e0*/  LEA R4, P1, R0, R184.reuse, 0x2 ;  /* 0x000000b800047211 */ /* 0x088fe400078210ff */
[-C--:B------:R-:W-:Y:S01]  /*54f0*/  LEA R12, P0, R252, R184.reuse, 0x2 ;  /* 0x000000b8fc0c7211 */ /* 0x080fe200078010ff */
[----:B------:R2:W-:Y:S01]  /*5500*/  RED.E.ADD.F32.FTZ.RN.STRONG.GPU [R6.64], R19 ;  /* 0x000000130600798e */ /* 0x0005e2000c10e79c */
[-C--:B------:R-:W-:Y:S01]  /*5510*/  LEA.HI.X.SX32 R5, R0, R185.reuse, 0x2, P1 ;  /* 0x000000b900057211 */ /* 0x080fe200008f16ff */
[----:B------:R-:W-:Y:S01]  /*5520*/  IMAD.IADD R0, R240, 0x1, R252 ;  /* 0x00000001f0007824 */ /* 0x000fe200078e02fc */
[-C--:B------:R-:W-:Y:S01]  /*5530*/  LEA.HI.X.SX32 R13, R252, R185.reuse, 0x2, P0 ;  /* 0x000000b9fc0d7211 */ /* 0x080fe200000f16ff */
[----:B------:R-:W-:Y:S03]  /*5540*/  RED.E.ADD.F32.FTZ.RN.STRONG.GPU [R184.64+0x100], R20 ;  /* 0x00010014b800798e */ /* 0x000fe6000c10e79c */
[CC--:B----4-:R-:W-:Y:S01]  /*5550*/  LEA R10, P3, R0.reuse, R184.reuse, 0x2 ;  /* 0x000000b8000a7211 */ /* 0x0d0fe200078610ff */
[----:B------:R-:W-:Y:S03]  /*5560*/  RED.E.ADD.F32.FTZ.RN.STRONG.GPU [R30.64+0x100], R21 ;  /* 0x000100151e00798e */ /* 0x000fe6000c10e79c */
[-C--:B------:R-:W-:Y:S01]  /*5570*/  LEA.HI.X.SX32 R11, R0, R185.reuse, 0x2, P3 ;  /* 0x000000b9000b7211 */ /* 0x080fe200018f16ff */
[----:B------:R3:W-:Y:S01]  /*5580*/  RED.E.ADD.F32.FTZ.RN.STRONG.GPU [R4.64], R22 ;  /* 0x000000160400798e */ /* 0x0007e2000c10e79c */
[----:B------:R-:W-:Y:S03]  /*5590*/  IADD3 R0, R3, -0x3000, RZ ;  /* 0xffffd00003007810 */ /* 0x000fe60007ffe0ff */
[----:B------:R-:W-:Y:S01]  /*55a0*/  RED.E.ADD.F32.FTZ.RN.STRONG.GPU [R12.64], R23 ;  /* 0x000000170c00798e */ /* 0x000fe2000c10e79c */
[CC--:B-1----:R-:W-:Y:S03]  /*55b0*/  LEA R8, P2, R242.reuse, R184.reuse, 0x2 ;  /* 0x000000b8f2087211 */ /* 0x0c2fe600078410ff */
[----:B------:R-:W-:Y:S01]  /*55c0*/  RED.E.ADD.F32.FTZ.RN.STRONG.GPU [R10.64], R24 ;  /* 0x000000180a00798e */ /* 0x000fe2000c10e79c */
[-C--:B------:R-:W-:Y:S03]  /*55d0*/  LEA.HI.X.SX32 R9, R242, R185.reuse, 0x2, P2 ;  /* 0x000000b9f2097211 */ /* 0x080fe600010f16ff */
[----:B------:R-:W-:Y:S01]  /*55e0*/  LDSM.16.MT88.4 R12, [R2+0x17000] ;  /* 0x01700000020c783b */ /* 0x000fe20000004200 */
[CC--:B--2---:R-:W-:Y:S03]  /*55f0*/  LEA R6, P1, R241.reuse, R184.reuse, 0x2 ;  /* 0x000000b8f1067211 */ /* 0x0c4fe600078210ff */
[----:B------:R-:W-:Y:S01]  /*5600*/  RED.E.ADD.F32.FTZ.RN.STRONG.GPU [R8.64], R25 ;  /* 0x000000190800798e */ /* 0x000fe2000c10e79c */
[-C--:B------:R-:W-:Y:S03]  /*5610*/  LEA.HI.X.SX32 R7, R241, R185.reuse, 0x2, P1 ;  /* 0x000000b9f1077211 */ /* 0x080fe600008f16ff */
[----:B------:R-:W-:Y:S01]  /*5620*/  LDSM.16.MT88.4 R8, [R3] ;  /* 0x000000000308783b */ /* 0x000fe20000004200 */
[----:B------:R-:W-:Y:S01]  /*5630*/  ISETP.LT.AND P1, PT, RZ, UR43, PT ;  /* 0x0000002bff007c0c */ /* 0x000fe2000bf21270 */
[----:B------:R-:W-:Y:S02]  /*5640*/  UMOV UR43, UR6 ;  /* 0x00000006002b7c82 */ /* 0x000fe40008000000 */
[----:B------:R-:W-:Y:S01]  /*5650*/  RED.E.ADD.F32.FTZ.RN.STRONG.GPU [R6.64], R26 ;  /* 0x0000001a0600798e */ /* 0x000fe2000c10e79c */
[C---:B---3--:R-:W-:Y:S03]  /*5660*/  LEA R4, P0, R245.reuse, R184, 0x2 ;  /* 0x000000b8f5047211 */ /* 0x048fe600078010ff */
[----:B------:R-:W-:Y:S01]  /*5670*/  LDSM.16.MT88.4 R16, [R3+0x1000] ;  /* 0x001000000310783b */ /* 0x000fe20000004200 */
[----:B------:R-:W-:Y:S03]  /*5680*/  LEA.HI.X.SX32 R5, R245, R185, 0x2, P0 ;  /* 0x000000b9f5057211 */ /* 0x000fe600000f16ff */
[----:B------:R-:W-:Y:S01]  /*5690*/  LDSM.16.MT88.4 R20, [R3+0x2000] ;  /* 0x002000000314783b */ /* 0x000fe20000004200 */
[----:B------:R-:W-:Y:S01]  /*56a0*/  PLOP3.LUT P0, PT, PT, PT, UP0, 0x80, 0x0 ;  /* 0x000000000000781c */ /* 0x000fe20003f0f008 */
[----:B------:R-:W-:Y:S02]  /*56b0*/  @UP2 UIADD3 UR36, UP0, UR36, -0x100, URZ ;  /* 0xffffff0024242890 */ /* 0x000fe4000ff1e03f */
[----:B------:R-:W-:Y:S02]  /*56c0*/  RED.E.ADD.F32.FTZ.RN.STRONG.GPU [R4.64], R27 ;  /* 0x0000001b0400798e */ /* 0x000fe4000c10e79c */
[----:B------:R-:W-:Y:S02]  /*56d0*/  @UP2 UIADD3.X UR7, UR7, -0x1, URZ, UP0, !UPT ;  /* 0xffffffff07072890 */ /* 0x000fe400087fe43f */
        /* <DEDUP_REMOVED lines=63> */
.L_x_1013:
[----:B-1----:R-:W2:Y:S01]  /*5ad0*/  LDL.64 R28, [R1+0x8] ;  /* 0x00000800011c7983 */ /* 0x002ea20000100a00 */
[----:B------:R-:W-:Y:S01]  /*5ae0*/  FMUL.FTZ R84, R84, c[0x0][0x2e0] ;  /* 0x0000b80054547a20 */ /* 0x000fe20000410000 */
[----:B------:R-:W-:Y:S01]  /*5af0*/  F2FP.PACK_AB R36, R37, R36 ;  /* 0x000000242524723e */ /* 0x000fe200000000ff */
[----:B------:R-:W-:Y:S01]  /*5b00*/  FMUL.FTZ R3, R85, c[0x0][0x2e0] ;  /* 0x0000b80055037a20 */ /* 0x000fe20000410000 */
[----:B------:R-:W1:Y:S01]  /*5b10*/  S2R R25, SR_CTAID.Y ;  /* 0x0000000000197919 */ /* 0x000e620000002600 */
        /* <DEDUP_REMOVED lines=30> */
[----:B------:R-:W-:Y:S01]  /*5d00*/  STS [R247], R3 ;  /* 0x00000003f7007388 */ /* 0x000fe20000000800 */
[----:B------:R-:W-:Y:S01]  /*5d10*/  FMUL.FTZ R16, R101, c[0x0][0x2e0] ;  /* 0x0000b80065107a20 */ /* 0x000fe20000410000 */
[----:B------:R-:W-:Y:S01]  /*5d20*/  F2FP.PACK_AB R10, R10, R94 ;  /* 0x0000005e0a0a723e */ /* 0x000fe200000000ff */
[----:B------:R-:W-:Y:S01]  /*5d30*/  FMUL.FTZ R102, R102, c[0x0][0x2e0] ;  /* 0x0000b80066667a20 */ /* 0x000fe20000410000 */
[----:B------:R3:W-:Y:S01]  /*5d40*/  STS [R247+0x200], R0 ;  /* 0x00020000f7007388 */ /* 0x0007e20000000800 */
        /* <DEDUP_REMOVED lines=58> */
[----:B------:R-:W-:Y:S01]  /*60f0*/  ULDC.64 UR6, c[0x0][0x3a0] ;  /* 0x0000e80000067ab9 */ /* 0x000fe20000000a00 */
[----:B------:R-:W-:Y:S01]  /*6100*/  STS [R247+0x4000], R22 ;  /* 0x00400016f7007388 */ /* 0x000fe20000000800 */
[----:B------:R-:W-:Y:S01]  /*6110*/  F2FP.PACK_AB R52, R53, R52 ;  /* 0x000000343534723e */ /* 0x000fe200000000ff */
[----:B------:R-:W-:Y:S01]  /*6120*/  UIMAD UR6, UR32, UR6, URZ ;  /* 0x00000006200672a4 */ /* 0x000fe2000f8e023f */
[----:B------:R-:W-:Y:S01]  /*6130*/  F2FP.PACK_AB R126, R127, R126 ;  /* 0x0000007e7f7e723e */ /* 0x000fe200000000ff */
[----:B------:R-:W-:Y:S01]  /*6140*/  STS [R247+0x4200], R21 ;  /* 0x00420015f7007388 */ /* 0x000fe20000000800 */
[----:B------:R-:W-:Y:S01]  /*6150*/  F2FP.PACK_AB R54, R55, R54 ;  /* 0x000000363736723e */ /* 0x000fe200000000ff */
[----:B---3--:R-:W-:Y:S01]  /*6160*/  IMAD.U32 R0, RZ, RZ, UR21 ;  /* 0x00000015ff007e24 */ /* 0x008fe2000f8e00ff */
[----:B------:R-:W-:Y:S01]  /*6170*/  F2FP.PACK_AB R64, R65, R64 ;  /* 0x000000404140723e */ /* 0x000fe200000000ff */
[----:B------:R-:W-:Y:S01]  /*6180*/  STS [R248+0x4000], R128 ;  /* 0x00400080f8007388 */ /* 0x000fe20000000800 */
[----:B------:R-:W-:Y:S01]  /*6190*/  F2FP.PACK_AB R66, R67, R66 ;  /* 0x000000424342723e */ /* 0x000fe200000000ff */
[----:B------:R-:W-:Y:S01]  /*61a0*/  ULDC.64 UR4, c[0x0][0x3a8] ;  /* 0x0000ea0000047ab9 */ /* 0x000fe20000000a00 */
[----:B------:R-:W-:Y:S01]  /*61b0*/  F2FP.PACK_AB R56, R57, R56 ;  /* 0x000000383938723e */ /* 0x000fe200000000ff */
[----:B------:R-:W-:Y:S01]  /*61c0*/  STS [R248+0x4200], R130 ;  /* 0x00420082f8007388 */ /* 0x000fe20000000800 */
[----:B------:R-:W-:Y:S01]  /*61d0*/  F2FP.PACK_AB R58, R59, R58 ;  /* 0x0000003a3b3a723e */ /* 0x000fe200000000ff */
[----:B------:R-:W-:Y:S01]  /*61e0*/  UIMAD UR4, UR32, UR4, URZ ;  /* 0x00000004200472a4 */ /* 0x000fe2000f8e023f */
[----:B------:R-:W-:Y:S01]  /*61f0*/  F2FP.PACK_AB R60, R61, R60 ;  /* 0x0000003c3d3c723e */ /* 0x000fe200000000ff */
[----:B------:R-:W-:Y:S01]  /*6200*/  STS [R247+0x5000], R121 ;  /* 0x00500079f7007388 */ /* 0x000fe20000000800 */
[----:B------:R-:W-:Y:S01]  /*6210*/  F2FP.PACK_AB R62, R63, R62 ;  /* 0x0000003e3f3e723e */ /* 0x000fe200000000ff */
[----:B------:R-:W-:Y:S01]  /*6220*/  UIMAD UR6, UR21, UR7, UR6 ;  /* 0x00000007150672a4 */ /* 0x000fe2000f8e0206 */
[----:B------:R-:W-:Y:S01]  /*6230*/  F2FP.PACK_AB R68, R69, R68 ;  /* 0x000000444544723e */ /* 0x000fe200000000ff */
[----:B------:R-:W-:Y:S01]  /*6240*/  STS [R247+0x5200], R122 ;  /* 0x0052007af7007388 */ /* 0x000fe20000000800 */
[----:B------:R-:W-:Y:S01]  /*6250*/  F2FP.PACK_AB R70, R71, R70 ;  /* 0x000000464746723e */ /* 0x000fe200000000ff */
[----:B------:R-:W-:Y:S01]  /*6260*/  UIMAD UR4, UR21, UR5, UR4 ;  /* 0x00000005150472a4 */ /* 0x000fe2000f8e0204 */
[----:B------:R-:W-:Y:S01]  /*6270*/  F2FP.PACK_AB R80, R81, R80 ;  /* 0x000000505150723e */ /* 0x000fe200000000ff */
[----:B------:R-:W3:Y:S01]  /*6280*/  S2R R26, SR_CTAID.Z ;  /* 0x00000000001a7919 */ /* 0x000ee20000002700 */
[----:B------:R-:W-:-:S02]  /*6290*/  F2FP.PACK_AB R82, R83, R82 ;  /* 0x000000525352723e */ /* 0x000fc400000000ff */
[----:B------:R-:W-:Y:S01]  /*62a0*/  F2FP.PACK_AB R72, R73, R72 ;  /* 0x000000484948723e */ /* 0x000fe200000000ff */
[----:B------:R-:W-:Y:S01]  /*62b0*/  STS [R248+0x5000], R124 ;  /* 0x0050007cf8007388 */ /* 0x000fe20000000800 */
[----:B------:R-:W-:Y:S02]  /*62c0*/  F2FP.PACK_AB R74, R75, R74 ;  /* 0x0000004a4b4a723e */ /* 0x000fe400000000ff */
[----:B------:R-:W-:Y:S01]  /*62d0*/  F2FP.PACK_AB R76, R77, R76 ;  /* 0x0000004c4d4c723e */ /* 0x000fe200000000ff */
[----:B------:R-:W-:Y:S01]  /*62e0*/  STS [R248+0x5200], R126 ;  /* 0x0052007ef8007388 */ /* 0x000fe20000000800 */
[----:B------:R-:W-:Y:S02]  /*62f0*/  F2FP.PACK_AB R78, R79, R78 ;  /* 0x0000004e4f4e723e */ /* 0x000fe400000000ff */
[----:B------:R-:W-:Y:S01]  /*6300*/  MOV R6, UR21 ;  /* 0x0000001500067c02 */ /* 0x000fe20008000f00 */
[----:B------:R-:W-:Y:S01]  /*6310*/  STS [R247+0x6000], R36 ;  /* 0x00600024f7007388 */ /* 0x000fe20000000800 */
[----:B----4-:R-:W-:-:S03]  /*6320*/  SHF.L.U32 R12, R249, 0x1, RZ ;  /* 0x00000001f90c7819 */ /* 0x010fc600000006ff */
[----:B------:R-:W-:Y:S04]  /*6330*/  STS [R247+0x6200], R38 ;  /* 0x00620026f7007388 */ /* 0x000fe80000000800 */
[----:B------:R-:W-:Y:S04]  /*6340*/  STS [R248+0x6000], R48 ;  /* 0x00600030f8007388 */ /* 0x000fe80000000800 */
[----:B------:R-:W-:Y:S04]  /*6350*/  STS [R248+0x6200], R50 ;  /* 0x00620032f8007388 */ /* 0x000fe80000000800 */
[----:B------:R-:W-:Y:S04]  /*6360*/  STS [R247+0x7000], R40 ;  /* 0x00700028f7007388 */ /* 0x000fe80000000800 */
[----:B------:R-:W-:Y:S04]  /*6370*/  STS [R247+0x7200], R42 ;  /* 0x0072002af7007388 */ /* 0x000fe80000000800 */
[----:B------:R-:W-:Y:S04]  /*6380*/  STS [R248+0x7000], R44 ;  /* 0x0070002cf8007388 */ /* 0x000fe80000000800 */
[----:B------:R-:W-:Y:S04]  /*6390*/  STS [R248+0x7200], R46 ;  /* 0x0072002ef8007388 */ /* 0x000fe80000000800 */
[----:B------:R-:W4:Y:S04]  /*63a0*/  S2R R27, SR_TID.X ;  /* 0x00000000001b7919 */ /* 0x000f280000002100 */
        /* <DEDUP_REMOVED lines=8> */
[----:B------:R-:W-:-:S03]  /*6430*/  LEA.HI R24, R24, R27, RZ, 0x2 ;  /* 0x0000001b18187211 */ /* 0x000fc600078f10ff */
        /* <DEDUP_REMOVED lines=10> */
[----:B------:R-:W1:Y:S04]  /*64e0*/  LDS.128 R56, [R12+0x9000] ;  /* 0x009000000c387984 */ /* 0x000e680000000c00 */
[----:B------:R-:W1:Y:S04]  /*64f0*/  LDS.128 R48, [R12+0xb000] ;  /* 0x00b000000c307984 */ /* 0x000e680000000c00 */
[----:B------:R-:W1:Y:S04]  /*6500*/  LDS.128 R40, [R12+0xd000] ;  /* 0x00d000000c287984 */ /* 0x000e680000000c00 */
[----:B------:R-:W1:Y:S04]  /*6510*/  LDS.128 R52, [R12+0xa000] ;  /* 0x00a000000c347984 */ /* 0x000e680000000c00 */
[----:B------:R-:W3:Y:S04]  /*6520*/  LDS.128 R44, [R12+0xc000] ;  /* 0x00c000000c2c7984 */ /* 0x000ee80000000c00 */
[----:B------:R-:W3:Y:S04]  /*6530*/  LDS.128 R36, [R12+0xe000] ;  /* 0x00e000000c247984 */ /* 0x000ee80000000c00 */
[----:B------:R-:W4:Y:S04]  /*6540*/  LDS.128 R32, [R12+0xf000] ;  /* 0x00f000000c207984 */ /* 0x000f280000000c00 */
[----:B------:R-:W-:Y:S04]  /*6550*/  LDS.128 R16, [R12+0x13000] ;  /* 0x013000000c107984 */ /* 0x000fe80000000c00 */
[----:B------:R-:W-:Y:S01]  /*6560*/  LDS.128 R20, [R12+0x12000] ;  /* 0x012000000c147984 */ /* 0x000fe20000000c00 */
[----:B--2---:R-:W-:-:S02]  /*6570*/  SHF.R.S32.HI R5, RZ, 0x1f, R28 ;  /* 0x0000001fff057819 */ /* 0x004fc4000001141c */
[----:B------:R-:W-:Y:S02]  /*6580*/  MOV R4, R28 ;  /* 0x0000001c00047202 */ /* 0x000fe40000000f00 */
[----:B------:R-:W-:Y:S03]  /*6590*/  LDS.128 R28, [R12+0x10000] ;  /* 0x010000000c1c7984 */ /* 0x000fe60000000c00 */
[----:B------:R-:W-:-:S04]  /*65a0*/  IMAD.WIDE.U32 R6, R6, c[0x0][0x3a0], R4 ;  /* 0x0000e80006067a25 */ /* 0x000fc800078e0004 */
[----:B------:R-:W-:Y:S01]  /*65b0*/  IMAD.WIDE.U32 R4, R0, c[0x0][0x3a8], R4 ;  /* 0x0000ea0000047a25 */ /* 0x000fe200078e0004 */
[----:B-1----:R-:W-:Y:S02]  /*65c0*/  SHF.R.S32.HI R0, RZ, 0x1f, R25 ;  /* 0x0000001fff007819 */ /* 0x002fe40000011419 */
[----:B------:R-:W-:Y:S02]  /*65d0*/  IADD3 R7, R7, UR6, RZ ;  /* 0x0000000607077c10 */ /* 0x000fe4000fffe0ff */
[----:B------:R-:W-:Y:S01]  /*65e0*/  IADD3 R5, R5, UR4, RZ ;  /* 0x0000000405057c10 */ /* 0x000fe2000fffe0ff */
[C---:B------:R-:W-:Y:S02]  /*65f0*/  IMAD R8, R0.reuse, c[0x0][0x388], RZ ;  /* 0x0000e20000087a24 */ /* 0x040fe400078e02ff */
[----:B------:R-:W-:Y:S02]  /*6600*/  IMAD R3, R0, c[0x0][0x390], RZ ;  /* 0x0000e40000037a24 */ /* 0x000fe400078e02ff */
[C---:B------:R-:W-:Y:S01]  /*6610*/  IMAD R0, R25.reuse, c[0x0][0x38c], R8 ;  /* 0x0000e30019007a24 */ /* 0x040fe200078e0208 */
[----:B---3--:R-:W-:Y:S01]  /*6620*/  SHF.R.S32.HI R8, RZ, 0x1f, R26 ;  /* 0x0000001fff087819 */ /* 0x008fe2000001141a */
[----:B------:R-:W-:-:S04]  /*6630*/  IMAD.WIDE.U32 R6, R25, c[0x0][0x388], R6 ;  /* 0x0000e20019067a25 */ /* 0x000fc800078e0006 */
[C---:B------:R-:W-:Y:S02]  /*6640*/  IMAD R3, R25.reuse, c[0x0][0x394], R3 ;  /* 0x0000e50019037a24 */ /* 0x040fe400078e0203 */
[----:B------:R-:W-:-:S04]  /*6650*/  IMAD.WIDE.U32 R4, R25, c[0x0][0x390], R4 ;  /* 0x0000e40019047a25 */ /* 0x000fc800078e0004 */
[----:B------:R-:W-:Y:S01]  /*6660*/  IMAD.IADD R7, R7, 0x1, R0 ;  /* 0x0000000107077824 */ /* 0x000fe200078e0200 */
[----:B------:R-:W-:Y:S01]  /*6670*/  IADD3 R5, R5, R3, RZ ;  /* 0x0000000305057210 */ /* 0x000fe20007ffe0ff */
[----:B------:R-:W-:Y:S02]  /*6680*/  IMAD R0, R8, c[0x0][0x3b8], RZ ;  /* 0x0000ee0008007a24 */ /* 0x000fe400078e02ff */
[----:B------:R-:W-:-:S04]  /*6690*/  IMAD.WIDE.U32 R6, R26, c[0x0][0x3b8], R6 ;  /* 0x0000ee001a067a25 */ /* 0x000fc800078e0006 */
[----:B------:R-:W-:Y:S02]  /*66a0*/  IMAD R0, R26, c[0x0][0x3bc], R0 ;  /* 0x0000ef001a007a24 */ /* 0x000fe400078e0200 */
[----:B------:R-:W-:Y:S02]  /*66b0*/  IMAD R3, R8, c[0x0][0x3c0], RZ ;  /* 0x0000f00008037a24 */ /* 0x000fe400078e02ff */
[----:B------:R-:W-:Y:S01]  /*66c0*/  IMAD.IADD R7, R7, 0x1, R0 ;  /* 0x0000000107077824 */ /* 0x000fe200078e0200 */
[----:B------:R-:W-:Y:S01]  /*66d0*/  SHF.R.S32.HI R0, RZ, 0x2, R24 ;  /* 0x00000002ff007819 */ /* 0x000fe20000011418 */
[C---:B------:R-:W-:Y:S02]  /*66e0*/  IMAD R3, R26.reuse, c[0x0][0x3c4], R3 ;  /* 0x0000f1001a037a24 */ /* 0x040fe400078e0203 */
[----:B------:R-:W-:Y:S01]  /*66f0*/  IMAD.WIDE.U32 R4, R26, c[0x0][0x3c0], R4 ;  /* 0x0000f0001a047a25 */ /* 0x000fe200078e0004 */
[----:B------:R-:W-:Y:S01]  /*6700*/  SHF.R.S32.HI R8, RZ, 0x1f, R0 ;  /* 0x0000001fff087819 */ /* 0x000fe20000011400 */
[----:B------:R-:W1:Y:S02]  /*6710*/  LDS.128 R24, [R12+0x11000] ;  /* 0x011000000c187984 */ /* 0x000e640000000c00 */
[----:B------:R-:W-:Y:S01]  /*6720*/  IMAD.WIDE.U32 R10, R0, c[0x0][0x3a0], R6 ;  /* 0x0000e800000a7a25 */ /* 0x000fe200078e0006 */
[----:B------:R-:W-:Y:S01]  /*6730*/  IADD3 R5, R5, R3, RZ ;  /* 0x0000000305057210 */ /* 0x000fe20007ffe0ff */
[----:B------:R-:W2:Y:S02]  /*6740*/  LDS.128 R12, [R12+0x14000] ;  /* 0x014000000c0c7984 */ /* 0x000ea40000000c00 */
[----:B------:R-:W-:Y:S01]  /*6750*/  IMAD R3, R8, c[0x0][0x3a0], RZ ;  /* 0x0000e80008037a24 */ /* 0x000fe200078e02ff */
[----:B------:R-:W-:Y:S01]  /*6760*/  LEA R6, P1, R10, c[0x0][0x340], 0x1 ;  /* 0x0000d0000a067a11 */ /* 0x000fe200078208ff */
[----:B------:R-:W-:-:S02]  /*6770*/  IMAD R8, R8, c[0x0][0x3a8], RZ ;  /* 0x0000ea0008087a24 */ /* 0x000fc400078e02ff */
[C---:B----4-:R-:W-:Y:S02]  /*6780*/  IMAD R60, R0.reuse, c[0x0][0x3a4], R3 ;  /* 0x0000e900003c7a24 */ /* 0x050fe400078e0203 */
[C---:B------:R-:W-:Y:S02]  /*6790*/  IMAD R3, R0.reuse, c[0x0][0x3ac], R8 ;  /* 0x0000eb0000037a24 */ /* 0x040fe400078e0208 */
[----:B------:R-:W-:-:S04]  /*67a0*/  IMAD.WIDE.U32 R8, R0, c[0x0][0x3a8], R4 ;  /* 0x0000ea0000087a25 */ /* 0x000fc800078e0004 */
[----:B------:R-:W-:Y:S01]  /*67b0*/  IMAD.IADD R5, R11, 0x1, R60 ;  /* 0x000000010b057824 */ /* 0x000fe200078e023c */
[----:B------:R-:W-:Y:S02]  /*67c0*/  IADD3 R0, R9, R3, RZ ;  /* 0x0000000309007210 */ /* 0x000fe40007ffe0ff */
[----:B------:R-:W-:Y:S02]  /*67d0*/  LEA R4, P0, R8, c[0x0][0x348], 0x1 ;  /* 0x0000d20008047a11 */ /* 0x000fe400078008ff */
[----:B------:R-:W-:Y:S02]  /*67e0*/  LEA.HI.X R7, R10, c[0x0][0x344], R5, 0x1, P1 ;  /* 0x0000d1000a077a11 */ /* 0x000fe400008f0c05 */
[----:B------:R-:W-:Y:S01]  /*67f0*/  LEA.HI.X R5, R8, c[0x0][0x34c], R0, 0x1, P0 ;  /* 0x0000d30008057a11 */ /* 0x000fe200000f0c00 */
[----:B------:R-:W-:Y:S01]  /*6800*/  IMAD.MOV.U32 R0, RZ, RZ, c[0x0][0x3a8] ;  /* 0x0000ea00ff007624 */ /* 0x000fe200078e00ff */
[----:B------:R-:W-:Y:S01]  /*6810*/  MOV R3, c[0x0][0x3a0] ;  /* 0x0000e80000037a02 */ /* 0x000fe20000000f00 */
[----:B------:R3:W-:Y:S01]  /*6820*/  STG.E.128 [R6.64], R56 ;  /* 0x0000003806007986 */ /* 0x0007e2000c101d1a */
[----:B------:R-:W-:-:S02]  /*6830*/  MOV R11, c[0x0][0x3a4] ;  /* 0x0000e900000b7a02 */ /* 0x000fc40000000f00 */
[C---:B------:R-:W-:Y:S01]  /*6840*/  LEA R10, P1, R3.reuse, R6, 0x7 ;  /* 0x00000006030a7211 */ /* 0x040fe200078238ff */
[----:B------:R3:W-:Y:S01]  /*6850*/  STG.E.128 [R6.64+0x40], R48 ;  /* 0x0000403006007986 */ /* 0x0007e2000c101d1a */
[----:B------:R-:W-:Y:S02]  /*6860*/  MOV R9, c[0x0][0x3ac] ;  /* 0x0000eb0000097a02 */ /* 0x000fe40000000f00 */
[C---:B------:R-:W-:Y:S01]  /*6870*/  LEA R8, P0, R0.reuse, R4, 0x7 ;  /* 0x0000000400087211 */ /* 0x040fe200078038ff */
[----:B------:R3:W-:Y:S01]  /*6880*/  STG.E.128 [R6.64+0x80], R40 ;  /* 0x0000802806007986 */ /* 0x0007e2000c101d1a */
[----:B------:R-:W-:Y:S02]  /*6890*/  LEA.HI.X R11, R3, R7, R11, 0x7, P1 ;  /* 0x00000007030b7211 */ /* 0x000fe400008f3c0b */
[----:B------:R-:W-:-:S03]  /*68a0*/  LEA.HI.X R9, R0, R5, R9, 0x7, P0 ;  /* 0x0000000500097211 */ /* 0x000fc600000f3c09 */
[----:B------:R3:W-:Y:S04]  /*68b0*/  STG.E.128 [R10.64], R52 ;  /* 0x000000340a007986 */ /* 0x0007e8000c101d1a */
[----:B------:R3:W-:Y:S04]  /*68c0*/  STG.E.128 [R10.64+0x40], R44 ;  /* 0x0000402c0a007986 */ /* 0x0007e8000c101d1a */
[----:B------:R3:W-:Y:S04]  /*68d0*/  STG.E.128 [R10.64+0x80], R36 ;  /* 0x000080240a007986 */ /* 0x0007e8000c101d1a */
[----:B------:R3:W-:Y:S04]  /*68e0*/  STG.E.128 [R4.64], R32 ;  /* 0x0000002004007986 */ /* 0x0007e8000c101d1a */
[----:B-1----:R3:W-:Y:S04]  /*68f0*/  STG.E.128 [R4.64+0x40], R24 ;  /* 0x0000401804007986 */ /* 0x0027e8000c101d1a */
[----:B------:R3:W-:Y:S04]  /*6900*/  STG.E.128 [R4.64+0x80], R16 ;  /* 0x0000801004007986 */ /* 0x0007e8000c101d1a */
[----:B------:R3:W-:Y:S04]  /*6910*/  STG.E.128 [R8.64], R28 ;  /* 0x0000001c08007986 */ /* 0x0007e8000c101d1a */
[----:B------:R3:W-:Y:S04]  /*6920*/  STG.E.128 [R8.64+0x40], R20 ;  /* 0x0000401408007986 */ /* 0x0007e8000c101d1a */
[----:B--2---:R3:W-:Y:S02]  /*6930*/  STG.E.128 [R8.64+0x80], R12 ;  /* 0x0000800c08007986 */ /* 0x0047e4000c101d1a */
.L_x_1010:
        /* <DEDUP_REMOVED lines=11> */
.L_x_1017:
[----:B------:R-:W-:Y:S05]  /*69f0*/  EXIT ;  /* 0x000000000000794d */ /* 0x000fea0003800000 */
.L_x_1019:
        /* <DEDUP_REMOVED lines=16> */
.L_x_1306:


//--------------------- .text._ZN5flash44flash_bwd_dq_dk_dv_loop_seqk_parallel_kernelI23Flash_bwd_kernel_traitsILi96ELi64ELi128ELi8ELi2ELi4ELi4ELb0ELb0EN7cutlass6half_tE19Flash_kernel_traitsILi96ELi64ELi128ELi8ES3_EELb1ELb0ELb0ELb1ELb0ELb0ELb0EEEvNS_16Flash_bwd_paramsE --------------------------
	.section	.text._ZN5flash44flash_bwd_dq_dk_dv_loop_seqk_parallel_kernelI23Flash_bwd_kernel_traitsILi96ELi64ELi128ELi8ELi2ELi4ELi4ELb0ELb0EN7cutlass6half_tE19Flash_kernel_traitsILi96ELi64ELi128ELi8ES3_EELb1ELb0ELb0ELb1ELb0ELb0ELb0EEEvNS_16Flash_bwd_paramsE,"ax",@progbits
	.sectioninfo	@"SHI_REGISTERS=255"
	.align	128
        .global         _ZN5flash44flash_bwd_dq_dk_dv_loop_seqk_parallel_kernelI23Flash_bwd_kernel_traitsILi96ELi64ELi128ELi8ELi2ELi4ELi4ELb0ELb0EN7cutlass6half_tE19Flash_kernel_traitsILi96ELi64ELi128ELi8ES3_EELb1ELb0ELb0ELb1ELb0ELb0ELb0EEEvNS_16Flash_bwd_paramsE
        .type           _ZN5flash44flash_bwd_dq_dk_dv_loop_seqk_parallel_kernelI23Flash_bwd_kernel_traitsILi96ELi64ELi128ELi8ELi2ELi4ELi4ELb0ELb0EN7cutlass6half_tE19Flash_kernel_traitsILi96ELi64ELi128ELi8ES3_EELb1ELb0ELb0ELb1ELb0ELb0ELb0EEEvNS_16Flash_bwd_paramsE,@function
        .size           _ZN5flash44flash_bwd_dq_dk_dv_loop_seqk_parallel_kernelI23Flash_bwd_kernel_traitsILi96ELi64ELi128ELi8ELi2ELi4ELi4ELb0ELb0EN7cutlass6half_tE19Flash_kernel_traitsILi96ELi64ELi128ELi8ES3_EELb1ELb0ELb0ELb1ELb0ELb0ELb0EEEvNS_16Flash_bwd_paramsE,(.L_x_1307 - _ZN5flash44flash_bwd_dq_dk_dv_loop_seqk_parallel_kernelI23Flash_bwd_kernel_traitsILi96ELi64ELi128ELi8ELi2ELi4ELi4ELb0ELb0EN7cutlass6half_tE19Flash_kernel_traitsILi96ELi64ELi128ELi8ES3_EELb1ELb0ELb0ELb1ELb0ELb0ELb0EEEvNS_16Flash_bwd_paramsE)
        .other          _ZN5flash44flash_bwd_dq_dk_dv_loop_seqk_parallel_kernelI23Flash_bwd_kernel_traitsILi96ELi64ELi128ELi8ELi2ELi4ELi4ELb0ELb0EN7cutlass6half_tE19Flash_kernel_traitsILi96ELi64ELi128ELi8ES3_EELb1ELb0ELb0ELb1ELb0ELb0ELb0EEEvNS_16Flash_bwd_paramsE,@"STO_CUDA_ENTRY STV_DEFAULT"
_ZN5flash44flash_bwd_dq_dk_dv_loop_seqk_parallel_kernelI23Flash_bwd_kernel_traitsILi96ELi64ELi128ELi8ELi2ELi4ELi4ELb0ELb0EN7cutlass6half_tE19Flash_kernel_traitsILi96ELi64ELi128ELi8ES3_EELb1ELb0ELb0ELb1ELb0ELb0ELb0EEEvNS_16Flash_bwd_paramsE:
.text._ZN5flash44flash_bwd_dq_dk_dv_loop_seqk_parallel_kernelI23Flash_bwd_kernel_traitsILi96ELi64ELi128ELi8ELi2ELi4ELi4ELb0ELb0EN7cutlass6half_tE19Flash_kernel_traitsILi96ELi64ELi128ELi8ES3_EELb1ELb0ELb0ELb1ELb0ELb0ELb0EEEvNS_16Flash_bwd_paramsE:
        /* <DEDUP_REMOVED lines=30> */
[----:B------:R-:W-:Y:S01]  /*01e0*/  IMAD.SHL.U32 R7, R7, 0x40, RZ ;  /* 0x0000004007077824 */ /* 0x000fe200078e00ff */
[----:B------:R-:W-:Y:S01]  /*01f0*/  LOP3.LUT R2, R0, 0xfffffffe, RZ, 0xc0, !PT ;  /* 0xfffffffe00027812 */ /* 0x000fe200078ec0ff */
[C---:B------:R-:W-:Y:S01]  /*0200*/  IMAD.IADD R0, R9.reuse, 0x1, -R5 ;  /* 0x0000000109007824 */ /* 0x040fe200078e0a05 */
        /* <DEDUP_REMOVED lines=8> */
[----:B------:R-:W-:-:S02]  /*0290*/  SHF.R.S32.HI R9, RZ, 0x1f, R4 ;  /* 0x0000001fff097819 */ /* 0x000fc40000011404 */
[-C--:B------:R-:W-:Y:S02]  /*02a0*/  LEA.HI R17, R5, R0.reuse, RZ, 0x3 ;  /* 0x0000000005117211 */ /* 0x080fe400078f18ff */
[----:B------:R-:W-:Y:S02]  /*02b0*/  LEA.HI R3, R0, R0, RZ, 0x1 ;  /* 0x0000000000037211 */ /* 0x000fe400078f08ff */
[----:B------:R-:W-:Y:S02]  /*02c0*/  SHF.R.U32.HI R7, RZ, 0x3, R2 ;  /* 0x00000003ff077819 */ /* 0x000fe40000011602 */
[----:B------:R-:W-:Y:S02]  /*02d0*/  LOP3.LUT R5, R2, 0x18, R220, 0xf8, !PT ;  /* 0x0000001802057812 */ /* 0x000fe400078ef8dc */
[----:B------:R-:W-:Y:S02]  /*02e0*/  LEA.HI R229, R9, R4, RZ, 0x2 ;  /* 0x0000000409e57211 */ /* 0x000fe400078f10ff */
[----:B------:R-:W-:-:S02]  /*02f0*/  LOP3.LUT R2, R17, 0xfffffff8, RZ, 0xc0, !PT ;  /* 0xfffffff811027812 */ /* 0x000fc400078ec0ff */
[----:B------:R-:W-:Y:S02]  /*0300*/  LOP3.LUT R4, R3, 0x7fffffe, RZ, 0xc0, !PT ;  /* 0x07fffffe03047812 */ /* 0x000fe400078ec0ff */
[----:B------:R-:W-:Y:S01]  /*0310*/  LEA.HI R9, R10, R10, RZ, 0x1 ;  /* 0x0000000a0a097211 */ /* 0x000fe200078f08ff */
[----:B------:R-:W-:Y:S01]  /*0320*/  IMAD.IADD R16, R0, 0x1, -R2 ;  /* 0x0000000100107824 */ /* 0x000fe200078e0a02 */
[----:B------:R-:W-:Y:S01]  /*0330*/  LEA.HI R2, R6, R18, RZ, 0x1 ;  /* 0x0000001206027211 */ /* 0x000fe200078f08ff */
[----:B------:R-:W-:Y:S01]  /*0340*/  IMAD.IADD R20, R0, 0x1, -R4 ;  /* 0x0000000100147824 */ /* 0x000fe200078e0a04 */
[----:B------:R-:W-:Y:S02]  /*0350*/  SHF.R.S32.HI R0, RZ, 0x1f, R6 ;  /* 0x0000001fff007819 */ /* 0x000fe40000011406 */
[----:B------:R-:W-:Y:S02]  /*0360*/  LOP3.LUT R11, R5, R7, RZ, 0x3c, !PT ;  /* 0x00000007050b7212 */ /* 0x000fe400078e3cff */
[----:B------:R-:W-:-:S02]  /*0370*/  LOP3.LUT R6, R2, 0x7fffffe, RZ, 0xc0, !PT ;  /* 0x07fffffe02067812 */ /* 0x000fc400078ec0ff */
[----:B------:R-:W-:Y:S02]  /*0380*/  SHF.R.S32.HI R7, RZ, 0x6, R13 ;  /* 0x00000006ff077819 */ /* 0x000fe4000001140d */
[----:B------:R-:W-:Y:S01]  /*0390*/  LEA.HI R0, R0, R18, RZ, 0x3 ;  /* 0x0000001200007211 */ /* 0x000fe200078f18ff */
[----:B------:R-:W-:Y:S01]  /*03a0*/  IMAD.IADD R6, R18, 0x1, -R6 ;  /* 0x0000000112067824 */ /* 0x000fe200078e0a06 */
[----:B------:R-:W-:Y:S02]  /*03b0*/  LOP3.LUT R2, R9, 0x7fffffe, RZ, 0xc0, !PT ;  /* 0x07fffffe09027812 */ /* 0x000fe400078ec0ff */
[----:B------:R-:W-:Y:S01]  /*03c0*/  LOP3.LUT R4, R0, 0xfffffff8, RZ, 0xc0, !PT ;  /* 0xfffffff800047812 */ /* 0x000fe200078ec0ff */
[----:B------:R-:W-:Y:S01]  /*03d0*/  IMAD R0, R7, 0x4, R12 ;  /* 0x0000000407007824 */ /* 0x000fe200078e020c */
[--C-:B------:R-:W-:Y:S01]  /*03e0*/  SHF.R.S32.HI R5, RZ, 0x1, R3.reuse ;  /* 0x00000001ff057819 */ /* 0x100fe20000011403 */
[----:B------:R-:W-:Y:S01]  /*03f0*/  IMAD.IADD R2, R10, 0x1, -R2 ;  /* 0x000000010a027824 */ /* 0x000fe200078e0a02 */
[----:B------:R-:W-:Y:S01]  /*0400*/  SHF.R.S32.HI R3, RZ, 0x1f, R3 ;  /* 0x0000001fff037819 */ /* 0x000fe20000011403 */
[----:B------:R-:W-:Y:S01]  /*0410*/  IMAD.IADD R4, R18, 0x1, -R4 ;  /* 0x0000000112047824 */ /* 0x000fe200078e0a04 */
[----:B------:R-:W-:Y:S01]  /*0420*/  LOP3.LUT P5, RZ, R16, 0x2, RZ, 0xc0, !PT ;  /* 0x0000000210ff7812 */ /* 0x000fe200078ac0ff */
[----:B------:R-:W-:Y:S01]  /*0430*/  IMAD R164, R0, 0x8, R2 ;  /* 0x0000000800a47824 */ /* 0x000fe200078e0202 */
[----:B------:R-:W-:Y:S01]  /*0440*/  LEA.HI R3, R3, R5, RZ, 0x2 ;  /* 0x0000000503037211 */ /* 0x000fe200078f10ff */
[----:B------:R-:W-:Y:S01]  /*0450*/  IMAD R0, R22, 0x8, R6 ;  /* 0x0000000816007824 */ /* 0x000fe200078e0206 */
[----:B------:R-:W-:-:S02]  /*0460*/  SHF.R.S32.HI R6, RZ, 0x1f, R8 ;  /* 0x0000001fff067819 */ /* 0x000fc40000011408 */
[----:B------:R-:W-:Y:S01]  /*0470*/  LOP3.LUT R2, R4, 0x1, RZ, 0xc0, !PT ;  /* 0x0000000104027812 */ /* 0x000fe200078ec0ff */
[----:B------:R-:W-:Y:S01]  /*0480*/  IMAD.U32 R0, R0, 0x20, R11 ;  /* 0x0000002000007824 */ /* 0x000fe200078e000b */
[----:B------:R-:W-:Y:S02]  /*0490*/  LOP3.LUT R3, R3, 0xfffffffc, RZ, 0xc0, !PT ;  /* 0xfffffffc03037812 */ /* 0x000fe400078ec0ff */
[----:B------:R-:W-:Y:S02]  /*04a0*/  ISETP.NE.U32.AND P3, PT, R2, 0x1, PT ;  /* 0x000000010200780c */ /* 0x000fe40003f65070 */
[----:B------:R1:W-:Y:S01]  /*04b0*/  STL [R1+0x20], R0 ;  /* 0x0000200001007387 */ /* 0x0003e20000100800 */
[----:B------:R-:W-:Y:S01]  /*04c0*/  LEA.HI R2, R8, R22, RZ, 0x1 ;  /* 0x0000001608027211 */ /* 0x000fe200078f08ff */
[----:B------:R-:W-:Y:S01]  /*04d0*/  IMAD.IADD R18, R5, 0x1, -R3 ;  /* 0x0000000105127824 */ /* 0x000fe200078e0a03 */
[----:B------:R-:W-:Y:S01]  /*04e0*/  SHF.R.S32.HI R3, RZ, 0x1, R9 ;  /* 0x00000001ff037819 */ /* 0x000fe20000011409 */
[----:B------:R-:W-:Y:S01]  /*04f0*/  IMAD.SHL.U32 R5, R10, 0x40, RZ ;  /* 0x000000400a057824 */ /* 0x000fe200078e00ff */
[----:B------:R-:W-:-:S02]  /*0500*/  LEA.HI R9, R4, R4, RZ, 0x1 ;  /* 0x0000000404097211 */ /* 0x000fc400078f08ff */
[----:B------:R-:W-:Y:S02]  /*0510*/  LOP3.LUT P4, RZ, R3, 0x2, RZ, 0xc0, !PT ;  /* 0x0000000203ff7812 */ /* 0x000fe4000788c0ff */
[----:B------:R-:W-:Y:S02]  /*0520*/  LOP3.LUT P2, RZ, R4, 0x2, RZ, 0xc0, !PT ;  /* 0x0000000204ff7812 */ /* 0x000fe4000784c0ff */
[----:B------:R-:W-:Y:S01]  /*0530*/  SHF.R.S32.HI R11, RZ, 0x7, R15 ;  /* 0x00000007ff0b7819 */ /* 0x000fe2000001140f */
[----:B------:R-:W-:Y:S01]  /*0540*/  IMAD.SHL.U32 R15, R7, 0x20, RZ ;  /* 0x00000020070f7824 */ /* 0x000fe200078e00ff */
[----:B------:R-:W-:Y:S01]  /*0550*/  LOP3.LUT P6, RZ, R16, 0x4, RZ, 0xc0, !PT ;  /* 0x0000000410ff7812 */ /* 0x000fe200078cc0ff */
[----:B------:R-:W-:Y:S01]  /*0560*/  IMAD.SHL.U32 R7, R14, 0x2, RZ ;  /* 0x000000020e077824 */ /* 0x000fe200078e00ff */
[----:B------:R-:W-:Y:S02]  /*0570*/  SEL R170, R174, 0xffffffe0, !P5 ;  /* 0xffffffe0aeaa7807 */ /* 0x000fe40006800000 */
[----:B------:R-:W-:-:S02]  /*0580*/  SEL R207, R207, 0x10, !P3 ;  /* 0x00000010cfcf7807 */ /* 0x000fc40005800000 */
[----:B------:R-:W-:Y:S02]  /*0590*/  SEL R171, R171, 0xffffffc0, !P6 ;  /* 0xffffffc0abab7807 */ /* 0x000fe40007000000 */
[----:B------:R-:W-:Y:S02]  /*05a0*/  SHF.R.S32.HI R229, RZ, 0x2, R229 ;  /* 0x00000002ffe57819 */ /* 0x000fe400000114e5 */
[----:B------:R-:W-:Y:S02]  /*05b0*/  SEL R165, R174, 0xffffffe0, !P4 ;  /* 0xffffffe0aea57807 */ /* 0x000fe40006000000 */
[----:B-1----:R-:W-:Y:S02]  /*05c0*/  LEA.HI R0, R6, R22, RZ, 0x2 ;  /* 0x0000001606007211 */ /* 0x002fe400078f10ff */
[----:B------:R-:W-:Y:S02]  /*05d0*/  LOP3.LUT R6, R2, 0xfffffffe, RZ, 0xc0, !PT ;  /* 0xfffffffe02067812 */ /* 0x000fe400078ec0ff */
[----:B------:R-:W-:-:S02]  /*05e0*/  LOP3.LUT R0, R0, 0xfffffffc, RZ, 0xc0, !PT ;  /* 0xfffffffc00007812 */ /* 0x000fc400078ec0ff */
[----:B------:R-:W-:-:S03]  /*05f0*/  LOP3.LUT P0, RZ, R18, 0x2, RZ, 0xc0, !PT ;  /* 0x0000000212ff7812 */ /* 0x000fc6000780c0ff */
[C---:B------:R-:W-:Y:S01]  /*0600*/  IMAD.IADD R2, R22.reuse, 0x1, -R0 ;  /* 0x0000000116027824 */ /* 0x040fe200078e0a00 */
[----:B------:R-:W-:Y:S01]  /*0610*/  LOP3.LUT R0, R5, 0x1c0, RZ, 0xc0, !PT ;  /* 0x000001c005007812 */ /* 0x000fe200078ec0ff */
[----:B------:R-:W-:Y:S01]  /*0620*/  IMAD.IADD R22, R22, 0x1, -R6 ;  /* 0x0000000116167824 */ /* 0x000fe200078e0a06 */
[----:B------:R-:W-:Y:S01]  /*0630*/  SEL R174, R174, 0xffffffe0, !P0 ;  /* 0xffffffe0aeae7807 */ /* 0x000fe20004000000 */
[C---:B------:R-:W-:Y:S01]  /*0640*/  IMAD.SHL.U32 R5, R2.reuse, 0x10, RZ ;  /* 0x0000001002057824 */ /* 0x040fe200078e00ff */
[----:B------:R-:W-:Y:S01]  /*0650*/  SHF.R.U32.HI R10, RZ, 0x3, R0 ;  /* 0x00000003ff0a7819 */ /* 0x000fe20000011600 */
[----:B------:R-:W-:Y:S01]  /*0660*/  IMAD.SHL.U32 R6, R3, 0x40, RZ ;  /* 0x0000004003067824 */ /* 0x000fe200078e00ff */
[----:B------:R-:W-:Y:S01]  /*0670*/  LOP3.LUT R3, R9, 0x3fffffe, RZ, 0xc0, !PT ;  /* 0x03fffffe09037812 */ /* 0x000fe200078ec0ff */
[----:B------:R-:W-:Y:S01]  /*0680*/  IMAD R8, R2, 0x200, R7 ;  /* 0x0000020002087824 */ /* 0x000fe200078e0207 */
[----:B------:R-:W-:Y:S01]  /*0690*/  LOP3.LUT R5, R0, 0x30, R5, 0xf8, !PT ;  /* 0x0000003000057812 */ /* 0x000fe200078ef805 */
[----:B------:R-:W-:Y:S01]  /*06a0*/  STL [R1+0x24], R22 ;  /* 0x0000241601007387 */ /* 0x000fe20000100800 */
[----:B------:R-:W-:Y:S01]  /*06b0*/  SHF.R.S32.HI R0, RZ, 0x3, R17 ;  /* 0x00000003ff007819 */ /* 0x000fe20000011411 */
[----:B------:R-:W-:Y:S01]  /*06c0*/  IMAD.IADD R13, R4, 0x1, -R3 ;  /* 0x00000001040d7824 */ /* 0x000fe200078e0a03 */
[----:B------:R-:W-:Y:S01]  /*06d0*/  LOP3.LUT R3, R6, 0xc0, RZ, 0xc0, !PT ;  /* 0x000000c006037812 */ /* 0x000fe200078ec0ff */
[----:B------:R-:W-:Y:S01]  /*06e0*/  IMAD.SHL.U32 R4, R4, 0x40, RZ ;  /* 0x0000004004047824 */ /* 0x000fe200078e00ff */
[--C-:B------:R-:W-:Y:S01]  /*06f0*/  LOP3.LUT R6, R5, 0x8, R19.reuse, 0xf8, !PT ;  /* 0x0000000805067812 */ /* 0x100fe200078ef813 */
[----:B------:R-:W-:Y:S01]  /*0700*/  IMAD R14, R0, 0x8, R20 ;  /* 0x00000008000e7824 */ /* 0x000fe200078e0214 */
[----:B------:R-:W-:Y:S01]  /*0710*/  LOP3.LUT R5, R3, 0x8, R19, 0xf8, !PT ;  /* 0x0000000803057812 */ /* 0x000fe200078ef813 */
[----:B------:R-:W-:Y:S01]  /*0720*/  IMAD R17, R2, 0x2, R0 ;  /* 0x0000000202117824 */ /* 0x000fe200078e0200 */
[----:B------:R-:W-:Y:S01]  /*0730*/  LOP3.LUT R0, R4, 0x1c0, RZ, 0xc0, !PT ;  /* 0x000001c004007812 */ /* 0x000fe200078ec0ff */
[----:B------:R-:W-:Y:S01]  /*0740*/  IMAD R13, R13, 0x20, R8 ;  /* 0x000000200d0d7824 */ /* 0x000fe200078e0208 */
[----:B------:R-:W-:Y:S01]  /*0750*/  SHF.R.U32.HI R4, RZ, 0x3, R3 ;  /* 0x00000003ff047819 */ /* 0x000fe20000011603 */
[----:B------:R-:W-:Y:S01]  /*0760*/  STL [R1+0x10], R21 ;  /* 0x0000101501007387 */ /* 0x000fe20000100800 */
[----:B------:R-:W-:Y:S01]  /*0770*/  LOP3.LUT R3, R0, 0x20, R15, 0xf8, !PT ;  /* 0x0000002000037812 */ /* 0x000fe200078ef80f */
[----:B------:R-:W-:Y:S01]  /*0780*/  IMAD R229, R22, 0x10, R229 ;  /* 0x0000001016e57824 */ /* 0x000fe200078e02e5 */
        /* <DEDUP_REMOVED lines=9> */
[----:B------:R-:W-:-:S02]  /*0820*/  IMAD.IADD R210, R3, 0x1, R2 ;  /* 0x0000000103d27824 */ /* 0x000fc400078e0202 */
[----:B------:R-:W-:Y:S01]  /*0830*/  IMAD.SHL.U32 R2, R12, 0x8, RZ ;  /* 0x000000080c027824 */ /* 0x000fe200078e00ff */
[----:B------:R-:W-:Y:S01]  /*0840*/  LOP3.LUT R8, R0, 0x8, RZ, 0xc0, !PT ;  /* 0x0000000800087812 */ /* 0x000fe200078ec0ff */
[----:B------:R-:W-:Y:S01]  /*0850*/  IMAD.U32 R164, R164, 0x20, R4 ;  /* 0x00000020a4a47824 */ /* 0x000fe200078e0004 */
[----:B------:R-:W-:Y:S01]  /*0860*/  SHF.R.S32.HI R0, RZ, 0x1, R9 ;  /* 0x00000001ff007819 */ /* 0x000fe20000011409 */
[----:B------:R-:W-:Y:S01]  /*0870*/  IMAD R3, R12, 0x200, R6 ;  /* 0x000002000c037824 */ /* 0x000fe200078e0206 */
[----:B------:R-:W-:Y:S01]  /*0880*/  LOP3.LUT R7, R2, 0x8, RZ, 0xc0, !PT ;  /* 0x0000000802077812 */ /* 0x000fe200078ec0ff */
[----:B------:R-:W-:Y:S01]  /*0890*/  IMAD.SHL.U32 R2, R18, 0x40, RZ ;  /* 0x0000004012027824 */ /* 0x000fe200078e00ff */
[C---:B------:R-:W-:Y:S01]  /*08a0*/  LOP3.LUT P1, RZ, R0.reuse, 0x2, RZ, 0xc0, !PT ;  /* 0x0000000200ff7812 */ /* 0x040fe2000782c0ff */
[----:B------:R-:W-:Y:S01]  /*08b0*/  IMAD.SHL.U32 R4, R0, 0x40, RZ ;  /* 0x0000004000047824 */ /* 0x000fe200078e00ff */
[----:B------:R-:W-:Y:S01]  /*08c0*/  SHF.R.U32.HI R169, RZ, 0x3, R5 ;  /* 0x00000003ffa97819 */ /* 0x000fe20000011605 */
[----:B------:R-:W-:Y:S01]  /*08d0*/  IMAD.SHL.U32 R6, R12, 0x10, RZ ;  /* 0x000000100c067824 */ /* 0x000fe200078e00ff */
[----:B------:R-:W-:Y:S01]  /*08e0*/  LOP3.LUT R2, R2, 0xc0, RZ, 0xc0, !PT ;  /* 0x000000c002027812 */ /* 0x000fe200078ec0ff */
[----:B------:R-:W-:Y:S01]  /*08f0*/  IMAD.SHL.U32 R0, R14, 0x20, RZ ;  /* 0x000000200e007824 */ /* 0x000fe200078e00ff */
[----:B------:R-:W-:Y:S01]  /*0900*/  LOP3.LUT R4, R4, 0xc0, RZ, 0xc0, !PT ;  /* 0x000000c004047812 */ /* 0x000fe200078ec0ff */
[----:B------:R-:W-:Y:S01]  /*0910*/  IMAD.SHL.U32 R210, R210, 0x2, RZ ;  /* 0x00000002d2d27824 */ /* 0x000fe200078e00ff */
[----:B------:R-:W-:Y:S01]  /*0920*/  LOP3.LUT R10, R8, 0x10, R6, 0xf8, !PT ;  /* 0x00000010080a7812 */ /* 0x000fe200078ef806 */
[----:B------:R-:W-:Y:S01]  /*0930*/  IMAD.SHL.U32 R164, R164, 0x2, RZ ;  /* 0x00000002a4a47824 */ /* 0x000fe200078e00ff */
[----:B------:R-:W-:Y:S01]  /*0940*/  SHF.R.U32.HI R9, RZ, 0x3, R4 ;  /* 0x00000003ff097819 */ /* 0x000fe20000011604 */
[----:B------:R-:W-:Y:S01]  /*0950*/  IMAD.IADD R209, R210, 0x1, R207 ;  /* 0x00000001d2d17824 */ /* 0x000fe200078e02cf */
[----:B------:R-:W-:Y:S01]  /*0960*/  SHF.R.U32.HI R6, RZ, 0x3, R2 ;  /* 0x00000003ff067819 */ /* 0x000fe20000011602 */
[----:B------:R-:W-:Y:S01]  /*0970*/  IMAD.IADD R165, R164, 0x1, R165 ;  /* 0x00000001a4a57824 */ /* 0x000fe200078e02a5 */
[----:B------:R-:W-:Y:S01]  /*0980*/  LOP3.LUT R9, R9, R4, R8, 0x1e, !PT ;  /* 0x0000000409097212 */ /* 0x000fe200078e1e08 */
[----:B------:R-:W-:Y:S01]  /*0990*/  IMAD R4, R22, 0x200, R0 ;  /* 0x0000020016047824 */ /* 0x000fe200078e0200 */
[----:B------:R-:W-:-:S02]  /*09a0*/  LOP3.LUT R175, R6, R2, R7, 0x1e, !PT ;  /* 0x0000000206af7212 */ /* 0x000fc400078e1e07 */
[----:B------:R-:W-:Y:S01]  /*09b0*/  LOP3.LUT R2, R6, R10, R2, 0x1e, !PT ;  /* 0x0000000a06027212 */ /* 0x000fe200078e1e02 */
[----:B------:R-:W-:Y:S01]  /*09c0*/  IMAD.IADD R9, R9, 0x1, R13 ;  /* 0x0000000109097824 */ /* 0x000fe200078e020d */
[----:B------:R-:W-:Y:S01]  /*09d0*/  LOP3.LUT R169, R169, R5, R7, 0x1e, !PT ;  /* 0x00000005a9a97212 */ /* 0x000fe200078e1e07 */
[----:B------:R-:W-:Y:S01]  /*09e0*/  IMAD.IADD R175, R4, 0x1, R175 ;  /* 0x0000000104af7824 */ /* 0x000fe200078e02af */
[----:B------:R-:W-:Y:S01]  /*09f0*/  IADD3 R208, R210, 0x20, RZ ;  /* 0x00000020d2d07810 */ /* 0x000fe20007ffe0ff */
[----:B------:R-:W-:Y:S01]  /*0a00*/  IMAD.IADD R173, R0, 0x1, R2 ;  /* 0x0000000100ad7824 */ /* 0x000fe200078e0202 */
[----:B------:R-:W-:Y:S01]  /*0a10*/  LEA R4, R9, 0x9000, 0x1 ;  /* 0x0000900009047811 */ /* 0x000fe200078e08ff */
[----:B------:R-:W-:Y:S01]  /*0a20*/  IMAD.U32 R169, R17, 0x200, R169 ;  /* 0x0000020011a97824 */ /* 0x000fe200078e00a9 */
[----:B------:R-:W-:Y:S01]  /*0a30*/  @P2 IADD3 R208, R210, -0x20, RZ ;  /* 0xffffffe0d2d02810 */ /* 0x000fe20007ffe0ff */
[----:B------:R-:W-:Y:S01]  /*0a40*/  IMAD.SHL.U32 R2, R3, 0x2, RZ ;  /* 0x0000000203027824 */ /* 0x000fe200078e00ff */
[C---:B------:R-:W-:Y:S01]  /*0a50*/  IADD3 R0, R4.reuse, 0x20, RZ ;  /* 0x0000002004007810 */ /* 0x040fe20007ffe0ff */
[----:B------:R1:W-:Y:S01]  /*0a60*/  STL [R1+0x14], R4 ;  /* 0x0000140401007387 */ /* 0x0003e20000100800 */
[----:B------:R-:W-:Y:S01]  /*0a70*/  @P1 IADD3 R0, R4, -0x20, RZ ;  /* 0xffffffe004001810 */ /* 0x000fe20007ffe0ff */
[----:B------:R-:W-:Y:S01]  /*0a80*/  IMAD.IADD R207, R207, 0x1, R208 ;  /* 0x00000001cfcf7824 */ /* 0x000fe200078e02d0 */
[----:B------:R-:W-:-:S05]  /*0a90*/  LEA R169, R169, 0x15000, 0x1 ;  /* 0x00015000a9a97811 */ /* 0x000fca00078e08ff */
[C---:B------:R-:W-:Y:S02]  /*0aa0*/  IMAD.IADD R170, R169.reuse, 0x1, R170 ;  /* 0x00000001a9aa7824 */ /* 0x040fe400078e02aa */
[--C-:B------:R-:W-:Y:S02]  /*0ab0*/  IMAD.IADD R172, R169, 0x1, R171.reuse ;  /* 0x00000001a9ac7824 */ /* 0x100fe400078e02ab */
[----:B------:R-:W-:Y:S01]  /*0ac0*/  IMAD.IADD R171, R170, 0x1, R171 ;  /* 0x00000001aaab7824 */ /* 0x000fe200078e02ab */
[----:B-1----:R-:W1:Y:S04]  /*0ad0*/  S2R R4, SR_CTAID.Z ;  /* 0x0000000000047919 */ /* 0x002e680000002700 */
[----:B-1----:R1:W-:Y:S04]  /*0ae0*/  STL [R1+0x8], R4 ;  /* 0x0000080401007387 */ /* 0x0023e80000100800 */
[----:B------:R1:W-:Y:S02]  /*0af0*/  STL [R1+0x18], R0 ;  /* 0x0000180001007387 */ /* 0x0003e40000100800 */
.L_x_1061:
[----:B-12---:R-:W2:Y:S01]  /*0b00*/  S2R R36, SR_CTAID.Y ;  /* 0x0000000000247919 */ /* 0x006ea20000002600 */
[----:B-1-3--:R-:W1:Y:S01]  /*0b10*/  LDC.U8 R0, c[0x0][0x312] ;  /* 0x0000c480ff007b82 */ /* 0x00ae620000000000 */
[----:B------:R-:W-:-:S02]  /*0b20*/  ISETP.NE.U32.AND P3, PT, RZ, c[0x0][0x250], PT ;  /* 0x00009400ff007a0c */ /* 0x000fc40003f65070 */
[----:B------:R-:W-:Y:S02]  /*0b30*/  ISETP.NE.U32.AND P1, PT, RZ, c[0x0][0x240], PT ;  /* 0x00009000ff007a0c */ /* 0x000fe40003f25070 */
[----:B------:R-:W-:Y:S02]  /*0b40*/  ISETP.NE.AND.EX P3, PT, RZ, c[0x0][0x254], PT, P3 ;  /* 0x00009500ff007a0c */ /* 0x000fe40003f65330 */
[----:B------:R-:W-:Y:S02]  /*0b50*/  ISETP.NE.AND.EX P1, PT, RZ, c[0x0][0x244], PT, P1 ;  /* 0x00009100ff007a0c */ /* 0x000fe40003f25310 */
[----:B------:R-:W-:Y:S01]  /*0b60*/  ISETP.EQ.U32.AND P5, PT, RZ, c[0x0][0x248], PT ;  /* 0x00009200ff007a0c */ /* 0x000fe20003fa2070 */
[----:B--2---:R-:W-:Y:S01]  /*0b70*/  IMAD.SHL.U32 R9, R36, 0x4, RZ ;  /* 0x0000000424097824 */ /* 0x004fe200078e00ff */
[----:B------:R-:W-:Y:S02]  /*0b80*/  SHF.R.S32.HI R32, RZ, 0x1f, R36 ;  /* 0x0000001fff207819 */ /* 0x000fe40000011424 */
[----:B-1----:R-:W-:Y:S01]  /*0b90*/  ISETP.NE.AND P4, PT, R0, RZ, PT ;  /* 0x000000ff0000720c */ /* 0x002fe20003f85270 */
[----:B------:R-:W-:Y:S01]  /*0ba0*/  IMAD.MOV.U32 R0, RZ, RZ, -0x1 ;  /* 0xffffffffff007424 */ /* 0x000fe200078e00ff */
[----:B------:R-:W-:-:S02]  /*0bb0*/  SHF.L.U64.HI R8, R36, 0x2, R32 ;  /* 0x0000000224087819 */ /* 0x000fc40000010220 */
[C---:B------:R-:W-:Y:S02]  /*0bc0*/  IADD3 R4, P0, R9.reuse, c[0x0][0x240], RZ ;  /* 0x0000900009047a10 */ /* 0x040fe40007f1e0ff */
[----:B------:R-:W-:Y:S02]  /*0bd0*/  ISETP.EQ.OR.EX P5, PT, RZ, c[0x0][0x24c], !P4, P5 ;  /* 0x00009300ff007a0c */ /* 0x000fe400067a2750 */
[----:B------:R-:W-:Y:S02]  /*0be0*/  IADD3.X R5, R8, c[0x0][0x244], RZ, P0, !PT ;  /* 0x0000910008057a10 */ /* 0x000fe400007fe4ff */
[----:B------:R-:W-:-:S03]  /*0bf0*/  @P3 IADD3 R6, P0, R9, c[0x0][0x250], RZ ;  /* 0x0000940009063a10 */ /* 0x000fc60007f1e0ff */
[----:B------:R1:W2:Y:S01]  /*0c00*/  @P1 LDG.E R0, [R4.64] ;  /* 0x0000000604001981 */ /* 0x0002a2000c1e1900 */
[----:B------:R-:W-:-:S03]  /*0c10*/  IMAD.MOV.U32 R10, RZ, RZ, RZ ;  /* 0x000000ffff0a7224 */ /* 0x000fc600078e00ff */
[----:B------:R1:W2:Y:S01]  /*0c20*/  @P1 LDG.E R3, [R4.64+0x4] ;  /* 0x0000040604031981 */ /* 0x0002a2000c1e1900 */
[----:B------:R-:W-:Y:S01]  /*0c30*/  @P3 IADD3.X R7, R8, c[0x0][0x254], RZ, P0, !PT ;  /* 0x0000950008073a10 */ /* 0x000fe200007fe4ff */
[----:B------:R-:W-:-:S04]  /*0c40*/  IMAD.MOV.U32 R12, RZ, RZ, -0x1 ;  /* 0xffffffffff0c7424 */ /* 0x000fc800078e00ff */
[----:B------:R-:W3:Y:S01]  /*0c50*/  @P3 LDG.E R10, [R6.64] ;  /* 0x00000006060a3981 */ /* 0x000ee2000c1e1900 */
[----:B-1----:R-:W-:-:S04]  /*0c60*/  IADD3 R4, P2, R9, c[0x0][0x248], RZ ;  /* 0x0000920009047a10 */ /* 0x002fc80007f5e0ff */
[----:B------:R-:W-:-:S05]  /*0c70*/  IADD3.X R5, R8, c[0x0][0x24c], RZ, P2, !PT ;  /* 0x0000930008057a10 */ /* 0x000fca00017fe4ff */
[----:B------:R-:W4:Y:S01]  /*0c80*/  @!P5 LDG.E R12, [R4.64] ;  /* 0x00000006040cd981 */ /* 0x000f22000c1e1900 */
[----:B------:R-:W-:-:S04]  /*0c90*/  ISETP.NE.U32.AND P0, PT, RZ, c[0x0][0x248], PT ;  /* 0x00009200ff007a0c */ /* 0x000fc80003f05070 */
[----:B------:R-:W-:Y:S01]  /*0ca0*/  ISETP.NE.AND.EX P0, PT, RZ, c[0x0][0x24c], PT, P0 ;  /* 0x00009300ff007a0c */ /* 0x000fe20003f05300 */
[----:B---3--:R1:W-:Y:S01]  /*0cb0*/  STL [R1], R10 ;  /* 0x0000000a01007387 */ /* 0x0083e20000100800 */
[----:B--2---:R-:W-:Y:S02]  /*0cc0*/  @P1 IMAD.IADD R26, R3, 0x1, -R0 ;  /* 0x00000001031a1824 */ /* 0x004fe400078e0a00 */
[----:B------:R-:W-:Y:S02]  /*0cd0*/  IMAD.MOV.U32 R3, RZ, RZ, c[0x0][0x218] ;  /* 0x00008600ff037624 */ /* 0x000fe400078e00ff */
[----:B------:R-:W-:Y:S01]  /*0ce0*/  @!P1 IMAD.MOV.U32 R26, RZ, RZ, c[0x0][0x214] ;  /* 0x00008500ff1a9624 */ /* 0x000fe200078e00ff */
[----:B----4-:R1:W-:Y:S06]  /*0cf0*/  STL [R1+0x28], R12 ;  /* 0x0000280c01007387 */ /* 0x0103ec0000100800 */
[----:B-----5:R-:W-:Y:S05]  /*0d00*/  @!P0 BRA `(.L_x_1020) ;  /* 0x0000003000008947 */ /* 0x020fea0003800000 */
[----:B------:R-:W2:Y:S02]  /*0d10*/  @P4 LDG.E R3, [R4.64+0x4] ;  /* 0x0000040604034981 */ /* 0x000ea4000c1e1900 */
[----:B--2---:R-:W-:-:S06]  /*0d20*/  @P4 IADD3 R3, R3, -R12, RZ ;  /* 0x8000000c03034210 */ /* 0x004fcc0007ffe0ff */
[----:B------:R2:W5:Y:S02]  /*0d30*/  @!P4 LDG.E R3, [R4.64] ;  /* 0x000000060403c981 */ /* 0x000564000c1e1900 */
.L_x_1020:
[----:B------:R-:W-:Y:S01]  /*0d40*/  ISETP.NE.U32.AND P2, PT, RZ, c[0x0][0x258], PT ;  /* 0x00009600ff007a0c */ /* 0x000fe20003f45070 */
[----:B------:R-:W3:Y:S03]  /*0d50*/  LDL R132, [R1+0x10] ;  /* 0x0000100001847983 */ /* 0x000ee60000100800 */
[----:B------:R-:W-:-:S13]  /*0d60*/  ISETP.NE.AND.EX P2, PT, RZ, c[0x0][0x25c], PT, P2 ;  /* 0x00009700ff007a0c */ /* 0x000fda0003f45320 */
[----:B--2---:R-:W-:-:S04]  /*0d70*/  @P2 IADD3 R4, P0, R9, c[0x0][0x258], RZ ;  /* 0x0000960009042a10 */ /* 0x004fc80007f1e0ff */
[----:B------:R-:W-:-:S06]  /*0d80*/  @P2 IADD3.X R5, R8, c[0x0][0x25c], RZ, P0, !PT ;  /* 0x0000970008052a10 */ /* 0x000fcc00007fe4ff */
[----:B------:R-:W2:Y:S01]  /*0d90*/  @P2 LDG.E R5, [R4.64] ;  /* 0x0000000604052981 */ /* 0x000ea2000c1e1900 */
[----:B------:R-:W-:-:S04]  /*0da0*/  @!P2 ISETP.NE.U32.AND P0, PT, RZ, c[0x0][0x268], PT ;  /* 0x00009a00ff00aa0c */ /* 0x000fc80003f05070 */
[----:B------:R-:W-:-:S04]  /*0db0*/  @!P2 ISETP.NE.AND.EX P0, PT, RZ, c[0x0][0x26c], PT, P0 ;  /* 0x00009b00ff00aa0c */ /* 0x000fc80003f05300 */
[----:B------:R-:W-:Y:S01]  /*0dc0*/  @!P2 SEL R4, RZ, c[0x0][0x21c], !P0 ;  /* 0x00008700ff04aa07 */ /* 0x000fe20004000000 */
[----:B---3--:R-:W-:Y:S02]  /*0dd0*/  IMAD.SHL.U32 R20, R132, 0x80, RZ ;  /* 0x0000008084147824 */ /* 0x008fe400078e00ff */
[--C-:B--2---:R-:W-:Y:S01]  /*0de0*/  @P2 IMAD.IADD R204, R5, 0x1, -R10.reuse ;  /* 0x0000000105cc2824 */ /* 0x104fe200078e0a0a */
[----:B-----5:R-:W-:-:S04]  /*0df0*/  @!P2 IADD3 R204, R4, R3, -R10 ;  /* 0x0000000304cca210 */ /* 0x020fc80007ffe80a */
        /* <DEDUP_REMOVED lines=33> */
.L_x_1022:
        /* <DEDUP_REMOVED lines=15> */
.L_x_1023:
[----:B------:R-:W2:Y:S04]  /*1100*/  LDL.64 R6, [R1+0x8] ;  /* 0x0000080001067983 */ /* 0x000ea80000100a00 */
[----:B------:R3:W2:Y:S01]  /*1110*/  LDL.64 R38, [R1+0x8] ;  /* 0x0000080001267983 */ /* 0x0006a20000100a00 */
[----:B-1----:R-:W-:Y:S01]  /*1120*/  IABS R10, c[0x0][0x1c8] ;  /* 0x00007200000a7a13 */ /* 0x002fe20000000000 */
[----:B------:R-:W-:Y:S01]  /*1130*/  IMAD.MOV.U32 R12, RZ, RZ, c[0x0][0x224] ;  /* 0x00008900ff0c7624 */ /* 0x000fe200078e00ff */
[----:B------:R-:W1:Y:S01]  /*1140*/  LDC.U8 R15, c[0x0][0x328] ;  /* 0x0000ca00ff0f7b82 */ /* 0x000e620000000000 */
[----:B------:R-:W-:Y:S01]  /*1150*/  IMAD.MOV.U32 R33, RZ, RZ, c[0x0][0x22c] ;  /* 0x00008b00ff217624 */ /* 0x000fe200078e00ff */
[----:B------:R-:W4:Y:S01]  /*1160*/  I2F.RP R4, R10 ;  /* 0x0000000a00047306 */ /* 0x000f220000209400 */
[----:B------:R-:W-:Y:S01]  /*1170*/  IMAD.WIDE.U32 R16, R36, c[0x0][0x224], RZ ;  /* 0x0000890024107a25 */ /* 0x000fe200078e00ff */
[----:B------:R-:W-:Y:S01]  /*1180*/  SHF.R.S32.HI R12, RZ, 0x1f, R12 ;  /* 0x0000001fff0c7819 */ /* 0x000fe2000001140c */
[----:B------:R-:W5:Y:S02]  /*1190*/  S2R R31, SR_CTAID.X ;  /* 0x00000000001f7919 */ /* 0x000f640000002500 */
[----:B------:R-:W-:Y:S01]  /*11a0*/  IMAD.WIDE R22, R33, c[0x0][0x1c0], RZ ;  /* 0x0000700021167a25 */ /* 0x000fe200078e02ff */
[----:B------:R-:W2:Y:S02]  /*11b0*/  LDC.U8 R34, c[0x0][0x3d0] ;  /* 0x0000f400ff227b82 */ /* 0x000ea40000000000 */
[----:B----4-:R-:W4:Y:S01]  /*11c0*/  MUFU.RCP R4, R4 ;  /* 0x0000000400047308 */ /* 0x010f220000001000 */
[----:B-1----:R-:W-:-:S02]  /*11d0*/  ISETP.NE.AND P2, PT, R15, RZ, PT ;  /* 0x000000ff0f00720c */ /* 0x002fc40003f45270 */
[----:B----4-:R-:W-:-:S05]  /*11e0*/  IADD3 R4, R4, 0xffffffe, RZ ;  /* 0x0ffffffe04047810 */ /* 0x010fca0007ffe0ff */
[----:B------:R-:W1:Y:S02]  /*11f0*/  F2I.FTZ.U32.TRUNC.NTZ R5, R4 ;  /* 0x0000000400057305 */ /* 0x000e64000021f000 */
[----:B-1----:R-:W-:Y:S02]  /*1200*/  IADD3 R3, RZ, -R5, RZ ;  /* 0x80000005ff037210 */ /* 0x002fe40007ffe0ff */
[----:B------:R-:W-:-:S03]  /*1210*/  MOV R4, RZ ;  /* 0x000000ff00047202 */ /* 0x000fc60000000f00 */
[----:B------:R-:W-:-:S04]  /*1220*/  IMAD R3, R3, R10, RZ ;  /* 0x0000000a03037224 */ /* 0x000fc800078e02ff */
[----:B------:R-:W-:-:S04]  /*1230*/  IMAD.HI.U32 R3, R5, R3, R4 ;  /* 0x0000000305037227 */ /* 0x000fc800078e0004 */
[----:B------:R-:W-:-:S04]  /*1240*/  @!P0 IMAD R5, R32, c[0x0][0x368], RZ ;  /* 0x0000da0020058a24 */ /* 0x000fc800078e02ff */
[----:B------:R-:W-:Y:S02]  /*1250*/  @!P0 IMAD R5, R36, c[0x0][0x36c], R5 ;  /* 0x0000db0024058a24 */ /* 0x000fe400078e0205 */
[----:B--2---:R-:W-:Y:S02]  /*1260*/  IMAD.MOV.U32 R38, RZ, RZ, R6 ;  /* 0x000000ffff267224 */ /* 0x004fe400078e0006 */
[----:B------:R-:W-:-:S03]  /*1270*/  @P0 IMAD.WIDE.U32 R6, R0, c[0x0][0x370], RZ ;  /* 0x0000dc0000060a25 */ /* 0x000fc600078e00ff */
[----:B------:R-:W-:Y:S01]  /*1280*/  IABS R8, R38 ;  /* 0x0000002600087213 */ /* 0x000fe20000000000 */
[----:B------:R-:W-:Y:S01]  /*1290*/  @P0 IMAD R14, R0, c[0x0][0x374], R7 ;  /* 0x0000dd00000e0a24 */ /* 0x000fe200078e0207 */
[----:B------:R-:W-:Y:S01]  /*12a0*/  @P0 MOV R13, R6 ;  /* 0x00000006000d0202 */ /* 0x000fe20000000f00 */
[----:B------:R-:W-:Y:S01]  /*12b0*/  @!P0 IMAD.WIDE.U32 R6, R36, c[0x0][0x368], RZ ;  /* 0x0000da0024068a25 */ /* 0x000fe200078e00ff */
[----:B------:R-:W-:-:S03]  /*12c0*/  SHF.R.S32.HI R39, RZ, 0x1f, R38 ;  /* 0x0000001fff277819 */ /* 0x000fc60000011426 */
[----:B------:R-:W-:Y:S01]  /*12d0*/  IMAD.MOV.U32 R9, RZ, RZ, R8 ;  /* 0x000000ffff097224 */ /* 0x000fe200078e0008 */
[----:B------:R-:W-:Y:S01]  /*12e0*/  LOP3.LUT R8, R38, c[0x0][0x1c8], RZ, 0x3c, !PT ;  /* 0x0000720026087a12 */ /* 0x000fe200078e3cff */
[----:B------:R-:W-:Y:S01]  /*12f0*/  @!P0 IMAD.MOV.U32 R13, RZ, RZ, R6 ;  /* 0x000000ffff0d8224 */ /* 0x000fe200078e0006 */
[----:B------:R-:W-:Y:S01]  /*1300*/  @!P0 IADD3 R14, R7, R5, RZ ;  /* 0x00000005070e8210 */ /* 0x000fe20007ffe0ff */
[----:B------:R-:W-:Y:S01]  /*1310*/  IMAD.HI.U32 R3, R3, R9, RZ ;  /* 0x0000000903037227 */ /* 0x000fe200078e00ff */
[----:B------:R-:W-:Y:S01]  /*1320*/  ISETP.GE.AND P3, PT, R8, RZ, PT ;  /* 0x000000ff0800720c */ /* 0x000fe20003f66270 */
[----:B------:R3:W-:Y:S02]  /*1330*/  STL [R1+0xc], R39 ;  /* 0x00000c2701007387 */ /* 0x0007e40000100800 */
[----:B------:R-:W-:Y:S01]  /*1340*/  IMAD R8, R12, R36, RZ ;  /* 0x000000240c087224 */ /* 0x000fe200078e02ff */
[----:B------:R-:W-:Y:S01]  /*1350*/  IADD3 R4, -R3, RZ, RZ ;  /* 0x000000ff03047210 */ /* 0x000fe20007ffe1ff */
[----:B------:R-:W-:-:S02]  /*1360*/  IMAD.SHL.U32 R6, R36, 0x80, RZ ;  /* 0x0000008024067824 */ /* 0x000fc400078e00ff */
[----:B------:R-:W-:Y:S02]  /*1370*/  IMAD R5, R32, c[0x0][0x224], R8 ;  /* 0x0000890020057a24 */ /* 0x000fe400078e0208 */
[----:B------:R-:W-:Y:S01]  /*1380*/  IMAD R4, R10, R4, R9 ;  /* 0x000000040a047224 */ /* 0x000fe200078e0209 */
[----:B------:R-:W-:Y:S01]  /*1390*/  SHF.L.U64.HI R9, R36, 0x7, R32 ;  /* 0x0000000724097819 */ /* 0x000fe20000010220 */
[-C--:B------:R-:W-:Y:S01]  /*13a0*/  IMAD R8, R23, R16.reuse, RZ ;  /* 0x0000001017087224 */ /* 0x080fe200078e02ff */
[----:B------:R-:W-:Y:S01]  /*13b0*/  IADD3 R5, R17, R5, RZ ;  /* 0x0000000511057210 */ /* 0x000fe20007ffe0ff */
[----:B------:R-:W-:Y:S01]  /*13c0*/  IMAD.WIDE.U32 R16, R22, R16, RZ ;  /* 0x0000001016107225 */ /* 0x000fe200078e00ff */
[----:B------:R-:W-:Y:S02]  /*13d0*/  ISETP.GT.U32.AND P4, PT, R10, R4, PT ;  /* 0x000000040a00720c */ /* 0x000fe40003f84070 */
[----:B------:R-:W-:Y:S01]  /*13e0*/  SEL R9, R9, RZ, P1 ;  /* 0x000000ff09097207 */ /* 0x000fe20000800000 */
[----:B------:R-:W-:Y:S01]  /*13f0*/  IMAD R8, R22, R5, R8 ;  /* 0x0000000516087224 */ /* 0x000fe200078e0208 */
[----:B------:R-:W-:Y:S01]  /*1400*/  SEL R5, R6, RZ, P1 ;  /* 0x000000ff06057207 */ /* 0x000fe20000800000 */
[----:B------:R-:W-:-:S03]  /*1410*/  IMAD.WIDE.U32 R6, R22, R0, RZ ;  /* 0x0000000016067225 */ /* 0x000fc600078e00ff */
[----:B------:R-:W-:Y:S02]  /*1420*/  IADD3 R5, P1, R11, R5, RZ ;  /* 0x000000050b057210 */ /* 0x000fe40007f3e0ff */
[----:B------:R-:W-:Y:S01]  /*1430*/  SEL R19, R16, R6, !P0 ;  /* 0x0000000610137207 */ /* 0x000fe20004000000 */
[----:B------:R-:W-:Y:S01]  /*1440*/  @P2 IMAD R6, R36, c[0x0][0x214], RZ ;  /* 0x0000850024062a24 */ /* 0x000fe200078e02ff */
[----:B------:R-:W-:Y:S01]  /*1450*/  IADD3 R12, R17, R8, RZ ;  /* 0x00000008110c7210 */ /* 0x000fe20007ffe0ff */
[----:B------:R-:W-:Y:S01]  /*1460*/  IMAD.X R9, R18, 0x1, R9, P1 ;  /* 0x0000000112097824 */ /* 0x000fe200008e0609 */
[-C--:B------:R-:W-:Y:S01]  /*1470*/  @!P4 IADD3 R4, R4, -R10.reuse, RZ ;  /* 0x8000000a0404c210 */ /* 0x080fe20007ffe0ff */
[-C--:B------:R-:W-:Y:S01]  /*1480*/  IMAD R15, R23, R5.reuse, RZ ;  /* 0x00000005170f7224 */ /* 0x080fe200078e02ff */
[----:B------:R-:W-:Y:S01]  /*1490*/  @!P4 IADD3 R3, R3, 0x1, RZ ;  /* 0x000000010303c810 */ /* 0x000fe20007ffe0ff */
[----:B------:R-:W-:Y:S01]  /*14a0*/  @!P2 IMAD R8, R36, c[0x0][0x1c0], R38 ;  /* 0x000070002408aa24 */ /* 0x000fe200078e0226 */
[----:B------:R-:W-:Y:S01]  /*14b0*/  ISETP.GE.U32.AND P5, PT, R4, R10, PT ;  /* 0x0000000a0400720c */ /* 0x000fe20003fa6070 */
[-C--:B------:R-:W-:Y:S01]  /*14c0*/  IMAD R10, R23, R0.reuse, RZ ;  /* 0x00000000170a7224 */ /* 0x080fe200078e02ff */
[----:B------:R-:W-:Y:S01]  /*14d0*/  ISETP.NE.AND P1, PT, RZ, c[0x0][0x1c8], PT ;  /* 0x00007200ff007a0c */ /* 0x000fe20003f25270 */
[----:B------:R-:W-:Y:S01]  /*14e0*/  IMAD.WIDE.U32 R4, R22, R5, RZ ;  /* 0x0000000516047225 */ /* 0x000fe200078e00ff */
[----:B------:R-:W-:-:S02]  /*14f0*/  @P2 SEL R6, R6, R0, !P0 ;  /* 0x0000000006062207 */ /* 0x000fc40004000000 */
[----:B------:R-:W-:Y:S01]  /*1500*/  @P0 IADD3 R12, R7, R10, RZ ;  /* 0x0000000a070c0210 */ /* 0x000fe20007ffe0ff */
[----:B------:R-:W-:Y:S01]  /*1510*/  IMAD R9, R22, R9, R15 ;  /* 0x0000000916097224 */ /* 0x000fe200078e020f */
[----:B------:R-:W-:Y:S01]  /*1520*/  ISETP.NE.AND P4, PT, R34, RZ, PT ;  /* 0x000000ff2200720c */ /* 0x000fe20003f85270 */
[----:B-----5:R-:W-:-:S03]  /*1530*/  IMAD.WIDE.U32 R22, R31, c[0x0][0x3d8], RZ ;  /* 0x0000f6001f167a25 */ /* 0x020fc600078e00ff */
[----:B------:R-:W-:Y:S01]  /*1540*/  IADD3 R9, R5, R9, RZ ;  /* 0x0000000905097210 */ /* 0x000fe20007ffe0ff */
[----:B------:R-:W-:Y:S01]  /*1550*/  IMAD R7, R31, c[0x0][0x3dc], R23 ;  /* 0x0000f7001f077a24 */ /* 0x000fe200078e0217 */
[----:B------:R-:W-:Y:S01]  /*1560*/  @P5 IADD3 R3, R3, 0x1, RZ ;  /* 0x0000000103035810 */ /* 0x000fe20007ffe0ff */
[----:B------:R-:W-:Y:S01]  /*1570*/  @P2 IMAD R10, R38, c[0x0][0x234], R6 ;  /* 0x00008d00260a2a24 */ /* 0x000fe200078e0206 */
[----:B------:R-:W-:Y:S01]  /*1580*/  SEL R17, R22, RZ, P4 ;  /* 0x000000ff16117207 */ /* 0x000fe20002000000 */
[----:B------:R-:W-:Y:S01]  /*1590*/  @!P2 IMAD R10, R8, c[0x0][0x214], RZ ;  /* 0x00008500080aaa24 */ /* 0x000fe200078e02ff */
[----:B------:R-:W-:Y:S01]  /*15a0*/  SHF.R.S32.HI R22, RZ, 0x1f, R20 ;  /* 0x0000001fff167819 */ /* 0x000fe20000011414 */
[----:B------:R-:W-:Y:S01]  /*15b0*/  IMAD.MOV.U32 R16, RZ, RZ, R3 ;  /* 0x000000ffff107224 */ /* 0x000fe200078e0003 */
[----:B------:R-:W-:Y:S01]  /*15c0*/  SEL R15, R7, RZ, P4 ;  /* 0x000000ff070f7207 */ /* 0x000fe20002000000 */
[----:B------:R-:W-:-:S03]  /*15d0*/  IMAD R3, R38, c[0x0][0x22c], RZ ;  /* 0x00008b0026037a24 */ /* 0x000fc600078e02ff */
[----:B------:R-:W-:Y:S02]  /*15e0*/  @!P3 IADD3 R16, -R16, RZ, RZ ;  /* 0x000000ff1010b210 */ /* 0x000fe40007ffe1ff */
[----:B------:R-:W-:Y:S02]  /*15f0*/  @!P1 LOP3.LUT R16, RZ, c[0x0][0x1c8], RZ, 0x33, !PT ;  /* 0x00007200ff109a12 */ /* 0x000fe400078e33ff */
[----:B------:R-:W-:Y:S02]  /*1600*/  SHF.R.S32.HI R6, RZ, 0x1f, R3 ;  /* 0x0000001fff067819 */ /* 0x000fe40000011403 */
[----:B------:R-:W-:Y:S01]  /*1610*/  SHF.R.S32.HI R23, RZ, 0x1f, R16 ;  /* 0x0000001fff177819 */ /* 0x000fe20000011410 */
[----:B------:R-:W-:Y:S05]  /*1620*/  @!P2 BRA `(.L_x_1024) ;  /* 0x000000700000a947 */ /* 0x000fea0003800000 */
[----:B---3--:R-:W-:Y:S01]  /*1630*/  @!P0 IMAD R0, R36, c[0x0][0x224], RZ ;  /* 0x0000890024008a24 */ /* 0x008fe200078e02ff */
[----:B------:R-:W-:Y:S02]  /*1640*/  MOV R7, 0x80 ;  /* 0x0000008000077802 */ /* 0x000fe40000000f00 */
[----:B------:R-:W-:-:S02]  /*1650*/  MOV R8, c[0x0][0x210] ;  /* 0x0000840000087a02 */ /* 0x000fc40000000f00 */
[----:B------:R-:W-:-:S03]  /*1660*/  LEA R0, R36, R0, 0x7 ;  /* 0x0000000024007211 */ /* 0x000fc600078e38ff */
[----:B------:R-:W-:-:S04]  /*1670*/  IMAD R8, R7, R8, c[0x0][0x234] ;  /* 0x00008d0007087624 */ /* 0x000fc800078e0208 */
[----:B------:R-:W-:Y:S01]  /*1680*/  IMAD R8, R8, R38, R0 ;  /* 0x0000002608087224 */ /* 0x000fe200078e0200 */
[----:B------:R-:W-:Y:S05]  /*1690*/  BRA `(.L_x_1025) ;  /* 0x0000002000007947 */ /* 0x000fea0003800000 */
.L_x_1024:
[----:B---3--:R-:W-:-:S04]  /*16a0*/  IMAD R0, R36, c[0x0][0x1c0], R38 ;  /* 0x0000700024007a24 */ /* 0x008fc800078e0226 */
[----:B------:R-:W-:Y:S02]  /*16b0*/  IMAD R8, R0, c[0x0][0x224], RZ ;  /* 0x0000890000087a24 */ /* 0x000fe400078e02ff */
.L_x_1025:
        /* <DEDUP_REMOVED lines=9> */
[----:B------:R-:W4:Y:S01]  /*1750*/  S2R R41, SR_TID.X ;  /* 0x0000000000297919 */ /* 0x000f220000002100 */
[----:B------:R-:W-:Y:S02]  /*1760*/  SHF.R.S32.HI R0, RZ, 0x1f, R0 ;  /* 0x0000001fff007819 */ /* 0x000fe40000011400 */
[----:B------:R-:W-:Y:S01]  /*1770*/  IADD3 R4, P0, R220, R13, RZ ;  /* 0x0000000ddc047210 */ /* 0x000fe20007f1e0ff */
[----:B------:R-:W5:Y:S01]  /*1780*/  S2R R42, SR_TID.X ;  /* 0x00000000002a7919 */ /* 0x000f620000002100 */
[----:B------:R-:W-:Y:S01]  /*1790*/  IADD3.X R9, R9, R0, R6, P2, P1 ;  /* 0x0000000009097210 */ /* 0x000fe200017e2406 */
[----:B------:R-:W-:Y:S02]  /*17a0*/  IMAD R0, R18, c[0x0][0x370], RZ ;  /* 0x0000dc0012007a24 */ /* 0x000fe400078e02ff */
[----:B------:R-:W-:Y:S01]  /*17b0*/  IMAD.X R5, R221, 0x1, R14, P0 ;  /* 0x00000001dd057824 */ /* 0x000fe200000e060e */
[----:B------:R-:W-:Y:S01]  /*17c0*/  IADD3 R14, P1, P0, R17, R3, R19 ;  /* 0x00000003110e7210 */ /* 0x000fe2000783e013 */
[C---:B------:R-:W-:Y:S01]  /*17d0*/  IMAD R3, R11.reuse, c[0x0][0x374], R0 ;  /* 0x0000dd000b037a24 */ /* 0x040fe200078e0200 */
[----:B-1----:R-:W-:Y:S01]  /*17e0*/  SHF.R.S32.HI R37, RZ, 0x1f, R37 ;  /* 0x0000001fff257819 */ /* 0x002fe20000011425 */
[----:B------:R-:W-:Y:S01]  /*17f0*/  IMAD.WIDE.U32 R4, R11, c[0x0][0x370], R4 ;  /* 0x0000dc000b047a25 */ /* 0x000fe200078e0004 */
[----:B------:R-:W-:-:S02]  /*1800*/  IADD3.X R12, R15, R9, R12, P1, P0 ;  /* 0x000000090f0c7210 */ /* 0x000fc40000fe040c */
[----:B--2---:R-:W-:Y:S01]  /*1810*/  LEA.HI R37, R37, R40, RZ, 0x2 ;  /* 0x0000002825257211 */ /* 0x004fe200078f10ff */
[----:B------:R-:W-:Y:S02]  /*1820*/  IMAD R9, R39, c[0x0][0x378], RZ ;  /* 0x0000de0027097a24 */ /* 0x000fe400078e02ff */
[----:B------:R-:W-:Y:S01]  /*1830*/  IMAD.IADD R5, R5, 0x1, R3 ;  /* 0x0000000105057824 */ /* 0x000fe200078e0203 */
[----:B------:R-:W-:Y:S01]  /*1840*/  SHF.R.S32.HI R37, RZ, 0x2, R37 ;  /* 0x00000002ff257819 */ /* 0x000fe20000011425 */
[----:B------:R-:W-:Y:S01]  /*1850*/  IMAD.IADD R17, R11, 0x1, R8 ;  /* 0x000000010b117824 */ /* 0x000fe200078e0208 */
[----:B---3--:R-:W-:Y:S01]  /*1860*/  SHF.R.S32.HI R35, RZ, 0x1f, R34 ;  /* 0x0000001fff237819 */ /* 0x008fe20000011422 */
[C---:B------:R-:W-:Y:S01]  /*1870*/  IMAD R8, R38.reuse, c[0x0][0x37c], R9 ;  /* 0x0000df0026087a24 */ /* 0x040fe200078e0209 */
[----:B------:R-:W-:Y:S01]  /*1880*/  SHF.R.S32.HI R31, RZ, 0x1f, R37 ;  /* 0x0000001fff1f7819 */ /* 0x000fe20000011425 */
[----:B------:R-:W-:Y:S01]  /*1890*/  IMAD.WIDE.U32 R4, R38, c[0x0][0x378], R4 ;  /* 0x0000de0026047a25 */ /* 0x000fe200078e0004 */
[----:B------:R-:W-:-:S02]  /*18a0*/  IADD3 R6, P2, R37, R11, RZ ;  /* 0x0000000b25067210 */ /* 0x000fc40007f5e0ff */
[----:B------:R-:W-:Y:S01]  /*18b0*/  LEA.HI R0, R35, R34, RZ, 0x5 ;  /* 0x0000002223007211 */ /* 0x000fe200078f28ff */
[----:B------:R-:W-:Y:S01]  /*18c0*/  IMAD R9, R39, c[0x0][0x1a8], RZ ;  /* 0x00006a0027097a24 */ /* 0x000fe200078e02ff */
[----:B----4-:R-:W-:Y:S01]  /*18d0*/  SHF.R.S32.HI R41, RZ, 0x1f, R41 ;  /* 0x0000001fff297819 */ /* 0x010fe20000011429 */
[----:B------:R-:W-:Y:S01]  /*18e0*/  IMAD.X R7, R31, 0x1, R18, P2 ;  /* 0x000000011f077824 */ /* 0x000fe200010e0612 */
[----:B------:R-:W-:Y:S01]  /*18f0*/  LOP3.LUT R0, R0, 0xffffffe0, RZ, 0xc0, !PT ;  /* 0xffffffe000007812 */ /* 0x000fe200078ec0ff */
[----:B------:R-:W-:Y:S01]  /*1900*/  IMAD.IADD R5, R5, 0x1, R8 ;  /* 0x0000000105057824 */ /* 0x000fe200078e0208 */
[----:B-----5:R-:W-:Y:S01]  /*1910*/  LEA.HI R41, R41, R42, RZ, 0x5 ;  /* 0x0000002a29297211 */ /* 0x020fe200078f28ff */
[----:B------:R-:W-:Y:S02]  /*1920*/  IMAD R7, R7, c[0x0][0x190], RZ ;  /* 0x0000640007077a24 */ /* 0x000fe400078e02ff */
[----:B------:R-:W-:Y:S01]  /*1930*/  IMAD.IADD R18, R34, 0x1, -R0 ;  /* 0x0000000122127824 */ /* 0x000fe200078e0a00 */
[----:B------:R-:W-:Y:S01]  /*1940*/  SHF.R.S32.HI R41, RZ, 0x5, R41 ;  /* 0x00000005ff297819 */ /* 0x000fe20000011429 */
[----:B------:R-:W-:-:S02]  /*1950*/  IMAD R13, R6, c[0x0][0x194], R7 ;  /* 0x00006500060d7a24 */ /* 0x000fc400078e0207 */
[----:B------:R-:W-:-:S04]  /*1960*/  IMAD.WIDE.U32 R6, R6, c[0x0][0x190], R220 ;  /* 0x0000640006067a25 */ /* 0x000fc800078e00dc */
[----:B------:R-:W-:Y:S01]  /*1970*/  IMAD R0, R41, R33, R18 ;  /* 0x0000002129007224 */ /* 0x000fe200078e0212 */
[----:B------:R-:W-:Y:S01]  /*1980*/  IADD3 R6, P1, R28, R6, RZ ;  /* 0x000000061c067210 */ /* 0x000fe20007f3e0ff */
[----:B------:R-:W-:Y:S02]  /*1990*/  IMAD R9, R38, c[0x0][0x1ac], R9 ;  /* 0x00006b0026097a24 */ /* 0x000fe400078e0209 */
[----:B------:R-:W-:Y:S01]  /*19a0*/  IMAD.WIDE.U32 R4, R37, c[0x0][0x370], R4 ;  /* 0x0000dc0025047a25 */ /* 0x000fe200078e0004 */
[C---:B------:R-:W-:Y:S02]  /*19b0*/  IADD3 R3, P0, R0.reuse, R14, RZ ;  /* 0x0000000e00037210 */ /* 0x040fe40007f1e0ff */
[----:B------:R-:W-:Y:S01]  /*19c0*/  IADD3.X R7, R21, R7, R13, P1, !PT ;  /* 0x0000000715077210 */ /* 0x000fe20000ffe40d */
[----:B------:R-:W-:Y:S01]  /*19d0*/  IMAD.IADD R14, R11, 0x1, R10 ;  /* 0x000000010b0e7824 */ /* 0x000fe200078e020a */
[----:B------:R-:W-:Y:S01]  /*19e0*/  LEA.HI.X.SX32 R11, R0, R12, 0x1, P0 ;  /* 0x0000000c000b7211 */ /* 0x000fe200000f0eff */
[----:B------:R-:W-:Y:S01]  /*19f0*/  IMAD R0, R31, c[0x0][0x370], RZ ;  /* 0x0000dc001f007a24 */ /* 0x000fe200078e02ff */
[----:B------:R-:W-:Y:S01]  /*1a00*/  LEA R8, P1, R4, c[0x0][0x330], 0x1 ;  /* 0x0000cc0004087a11 */ /* 0x000fe200078208ff */
[----:B------:R-:W-:Y:S01]  /*1a10*/  IMAD.WIDE.U32 R6, R38, c[0x0][0x1a8], R6 ;  /* 0x00006a0026067a25 */ /* 0x000fe200078e0006 */
[----:B------:R-:W-:-:S03]  /*1a20*/  LEA R10, P0, R3, c[0x0][0x350], 0x2 ;  /* 0x0000d400030a7a11 */ /* 0x000fc600078010ff */
[----:B------:R-:W-:Y:S02]  /*1a30*/  IMAD R0, R37, c[0x0][0x374], R0 ;  /* 0x0000dd0025007a24 */ /* 0x000fe400078e0200 */
[----:B------:R-:W-:Y:S01]  /*1a40*/  IMAD.IADD R7, R7, 0x1, R9 ;  /* 0x0000000107077824 */ /* 0x000fe200078e0209 */
[C---:B------:R-:W-:Y:S01]  /*1a50*/  LEA R9, P2, R6.reuse, c[0x0][0x160], 0x1 ;  /* 0x0000580006097a11 */ /* 0x040fe200078408ff */
[----:B------:R-:W-:Y:S02]  /*1a60*/  IMAD.IADD R0, R5, 0x1, R0 ;  /* 0x0000000105007824 */ /* 0x000fe400078e0200 */
[----:B------:R-:W-:Y:S01]  /*1a70*/  IMAD.MOV.U32 R12, RZ, RZ, 0x4 ;  /* 0x00000004ff0c7424 */ /* 0x000fe200078e00ff */
[----:B------:R-:W-:Y:S02]  /*1a80*/  LEA.HI.X R7, R6, c[0x0][0x164], R7, 0x1, P2 ;  /* 0x0000590006077a11 */ /* 0x000fe400010f0c07 */
[----:B------:R-:W-:Y:S01]  /*1a90*/  LEA.HI.X R5, R4, c[0x0][0x334], R0, 0x1, P1 ;  /* 0x0000cd0004057a11 */ /* 0x000fe200008f0c00 */
[----:B------:R-:W-:Y:S01]  /*1aa0*/  IMAD.WIDE R14, R14, R12, c[0x0][0x200] ;  /* 0x000080000e0e7625 */ /* 0x000fe200078e020c */
[----:B------:R-:W-:-:S02]  /*1ab0*/  LEA.HI.X R6, R3, c[0x0][0x354], R11, 0x2, P0 ;  /* 0x0000d50003067a11 */ /* 0x000fc400000f140b */
[----:B------:R-:W-:Y:S01]  /*1ac0*/  LEA.HI.SX32 R0, R24, 0xffffffff, 0x1a ;  /* 0xffffffff18007811 */ /* 0x000fe200078fd2ff */
[----:B------:R-:W-:Y:S01]  /*1ad0*/  IMAD.WIDE R12, R17, R12, c[0x0][0x3c8] ;  /* 0x0000f200110c7625 */ /* 0x000fe200078e020c */
[----:B------:R-:W-:Y:S05]  /*1ae0*/  @!P3 BRA `(.L_x_1026) ;  /* 0x00007ad00000b947 */ /* 0x000fea0003800000 */
[----:B------:R-:W2:Y:S01]  /*1af0*/  LDL R19, [R1+0x20] ;  /* 0x0000200001137983 */ /* 0x000ea20000100800 */
[----:B------:R-:W-:Y:S01]  /*1b00*/  IMAD.MOV.U32 R205, RZ, RZ, R0 ;  /* 0x000000ffffcd7224 */ /* 0x000fe200078e0000 */
[----:B------:R-:W-:Y:S01]  /*1b10*/  BSSY B0, `(.L_x_1027) ;  /* 0x0000036000007945 */ /* 0x000fe20003800000 */
[----:B------:R-:W-:Y:S01]  /*1b20*/  MOV R218, R14 ;  /* 0x0000000e00da7202 */ /* 0x000fe20000000f00 */
[----:B------:R-:W-:Y:S01]  /*1b30*/  IMAD.MOV.U32 R219, RZ, RZ, R15 ;  /* 0x000000ffffdb7224 */ /* 0x000fe200078e000f */
[----:B------:R-:W-:Y:S01]  /*1b40*/  MOV R215, R7 ;  /* 0x0000000700d77202 */ /* 0x000fe20000000f00 */
[C---:B------:R-:W-:Y:S01]  /*1b50*/  IMAD R3, R205.reuse, -0x40, R26 ;  /* 0xffffffc0cd037824 */ /* 0x040fe200078e021a */
[----:B------:R-:W-:Y:S01]  /*1b60*/  LEA.HI R4, R205, R205, RZ, 0x1 ;  /* 0x000000cdcd047211 */ /* 0x000fe200078f08ff */
        /* <DEDUP_REMOVED lines=10> */
[----:B------:R-:W-:Y:S01]  /*1c10*/  IADD3 R15, R220, 0x40, RZ ;  /* 0x00000040dc0f7810 */ /* 0x000fe20007ffe0ff */
[----:B------:R-:W-:Y:S01]  /*1c20*/  @P4 BAR.SYNC.DEFER_BLOCKING 0x0 ;  /* 0x0000000000004b1d */ /* 0x000fe20000010000 */
[----:B------:R-:W-:Y:S02]  /*1c30*/  ISETP.NE.AND P6, PT, R4, 0x1, PT ;  /* 0x000000010400780c */ /* 0x000fe40003fc5270 */
[----:B------:R-:W-:Y:S01]  /*1c40*/  IADD3 R14, R220, 0x20, RZ ;  /* 0x00000020dc0e7810 */ /* 0x000fe20007ffe0ff */
        /* <DEDUP_REMOVED lines=34> */
.L_x_1028:
[----:B------:R-:W-:Y:S05]  /*1e70*/  BSYNC B0 ;  /* 0x0000000000007941 */ /* 0x000fea0003800000 */
.L_x_1027:
        /* <DEDUP_REMOVED lines=18> */
.L_x_1030:
        /* <DEDUP_REMOVED lines=34> */
.L_x_1031:
[----:B------:R-:W-:Y:S05]  /*21c0*/  BSYNC B0 ;  /* 0x0000000000007941 */ /* 0x000fea0003800000 */
.L_x_1029:
        /* <DEDUP_REMOVED lines=68> */
.L_x_1033:
[----:B--2---:R-:W-:Y:S05]  /*2610*/  BSYNC B0 ;  /* 0x0000000000007941 */ /* 0x004fea0003800000 */
.L_x_1032:
        /* <DEDUP_REMOVED lines=39> */
.L_x_1035:
[----:B------:R-:W-:Y:S05]  /*2890*/  BSYNC B0 ;  /* 0x0000000000007941 */ /* 0x000fea0003800000 */
.L_x_1034:
[----:B------:R4:W-:Y:S01]  /*28a0*/  @P5 STS [R0+0xf000], RZ ;  /* 0x00f000ff00005388 */ /* 0x0009e20000000800 */
[----:B------:R-:W-:Y:S01]  /*28b0*/  IMAD R3, R22, c[0x0][0x1a0], RZ ;  /* 0x0000680016037a24 */ /* 0x000fe200078e02ff */
[----:B------:R-:W-:Y:S01]  /*28c0*/  BSSY B0, `(.L_x_1036) ;  /* 0x000002f000007945 */ /* 0x000fe20003800000 */
[C---:B---3--:R-:W-:Y:S01]  /*28d0*/  IMAD.WIDE.U32 R4, R20.reuse, c[0x0][0x1a0], R220 ;  /* 0x0000680014047a25 */ /* 0x048fe200078e00dc */
[----:B------:R4:W-:Y:S03]  /*28e0*/  @P5 STS [R0+0xf004], RZ ;  /* 0x00f004ff00005388 */ /* 0x0009e60000000800 */
[----:B------:R-:W-:Y:S01]  /*28f0*/  IMAD R3, R20, c[0x0][0x1a4], R3 ;  /* 0x0000690014037a24 */ /* 0x000fe200078e0203 */
[----:B------:R4:W-:Y:S01]  /*2900*/  @P5 STS.64 [R0+0xf008], RZ ;  /* 0x00f008ff00005388 */ /* 0x0009e20000000a00 */
[----:B------:R-:W-:-:S03]  /*2910*/  IADD3 R6, P0, R29, R4, RZ ;  /* 0x000000041d067210 */ /* 0x000fc60007f1e0ff */
[----:B------:R4:W-:Y:S01]  /*2920*/  @P5 STS.128 [R0+0x11000], RZ ;  /* 0x011000ff00005388 */ /* 0x0009e20000000c00 */
[----:B------:R-:W-:Y:S01]  /*2930*/  IADD3.X R7, R30, R5, R3, P0, !PT ;  /* 0x000000051e077210 */ /* 0x000fe200007fe403 */
        /* <DEDUP_REMOVED lines=39> */
.L_x_1037:
[----:B------:R-:W-:Y:S05]  /*2bb0*/  BSYNC B0 ;  /* 0x0000000000007941 */ /* 0x000fea0003800000 */
.L_x_1036:
        /* <DEDUP_REMOVED lines=36> */
.L_x_1039:
[----:B------:R-:W-:Y:S05]  /*2e00*/  BSYNC B0 ;  /* 0x0000000000007941 */ /* 0x000fea0003800000 */
.L_x_1038:
[----:B------:R-:W-:Y:S01]  /*2e10*/  ISETP.NE.U32.AND P2, PT, RZ, c[0x0][0x318], PT ;  /* 0x0000c600ff007a0c */ /* 0x000fe20003f45070 */
[----:B---3--:R-:W-:Y:S01]  /*2e20*/  IMAD.MOV.U32 R8, RZ, RZ, c[0x0][0x308] ;  /* 0x0000c200ff087624 */ /* 0x008fe200078e00ff */
[----:B------:R-:W0:Y:S01]  /*2e30*/  LDGDEPBAR ;  /* 0x00000000000079af */ /* 0x000e220000000000 */
[----:B------:R-:W-:Y:S01]  /*2e40*/  IMAD.MOV.U32 R9, RZ, RZ, c[0x0][0x30c] ;  /* 0x0000c300ff097624 */ /* 0x000fe200078e00ff */
[----:B------:R-:W-:-:S13]  /*2e50*/  ISETP.NE.AND.EX P2, PT, RZ, c[0x0][0x31c], PT, P2 ;  /* 0x0000c700ff007a0c */ /* 0x000fda0003f45320 */
[----:B-12-4-:R-:W-:Y:S02]  /*2e60*/  @P2 IMAD R0, R32, c[0x0][0x320], RZ ;  /* 0x0000c80020002a24 */ /* 0x016fe400078e02ff */
[----:B------:R-:W-:-:S04]  /*2e70*/  @P2 IMAD.WIDE.U32 R4, R36, c[0x0][0x320], R38 ;  /* 0x0000c80024042a25 */ /* 0x000fc800078e0026 */
[----:B------:R-:W-:Y:S01]  /*2e80*/  @P2 IMAD R0, R36, c[0x0][0x324], R0 ;  /* 0x0000c90024002a24 */ /* 0x000fe200078e0200 */
[----:B------:R-:W-:-:S03]  /*2e90*/  @P2 LEA R6, P0, R4, c[0x0][0x318], 0x2 ;  /* 0x0000c60004062a11 */ /* 0x000fc600078010ff */
[----:B------:R-:W-:-:S05]  /*2ea0*/  @P2 IMAD.IADD R0, R5, 0x1, R0 ;  /* 0x0000000105002824 */ /* 0x000fca00078e0200 */
[----:B------:R-:W-:Y:S02]  /*2eb0*/  @P2 LEA.HI.X R7, R4, c[0x0][0x31c], R0, 0x2, P0 ;  /* 0x0000c70004072a11 */ /* 0x000fe400000f1400 */
[----:B------:R1:W2:Y:S04]  /*2ec0*/  LDG.E.64 R4, [R8.64+0x8] ;  /* 0x0000080608047981 */ /* 0x0002a8000c1e1b00 */
[----:B------:R3:W4:Y:S04]  /*2ed0*/  @P2 LDG.E R6, [R6.64] ;  /* 0x0000000606062981 */ /* 0x000728000c1e1900 */
[----:B-1----:R-:W4:Y:S01]  /*2ee0*/  LDG.E.64 R8, [R8.64] ;  /* 0x0000000608087981 */ /* 0x002f22000c1e1b00 */
[----:B------:R-:W-:Y:S01]  /*2ef0*/  IMAD R0, R36, c[0x0][0x1c0], R38 ;  /* 0x0000700024007a24 */ /* 0x000fe200078e0226 */
[----:B------:R-:W-:Y:S01]  /*2f00*/  LEA.HI R3, R35, R34, RZ, 0x6 ;  /* 0x0000002223037211 */ /* 0x000fe200078f30ff */
[----:B------:R-:W4:Y:S01]  /*2f10*/  @P2 MUFU.RCP R11, c[0x0][0x238] ;  /* 0x00008e00000b2b08 */ /* 0x000f220000001000 */
[----:B------:R-:W1:Y:S01]  /*2f20*/  S2R R203, SR_TID.X ;  /* 0x0000000000cb7919 */ /* 0x000e620000002100 */
[----:B------:R-:W-:Y:S01]  /*2f30*/  IMAD.SHL.U32 R0, R0, 0x20, RZ ;  /* 0x0000002000007824 */ /* 0x000fe200078e00ff */
[----:B------:R-:W-:Y:S01]  /*2f40*/  SHF.R.S32.HI R10, RZ, 0x6, R3 ;  /* 0x00000006ff0a7819 */ /* 0x000fe20000011403 */
[----:B------:R-:W-:Y:S01]  /*2f50*/  IMAD.SHL.U32 R167, R175, 0x2, RZ ;  /* 0x00000002afa77824 */ /* 0x000fe200078e00ff */
[----:B---3--:R-:W-:Y:S01]  /*2f60*/  SHF.R.S32.HI R7, RZ, 0x1f, R18 ;  /* 0x0000001fff077819 */ /* 0x008fe20000011412 */
[----:B------:R-:W-:Y:S01]  /*2f70*/  IMAD.MOV.U32 R176, RZ, RZ, RZ ;  /* 0x000000ffffb07224 */ /* 0x000fe200078e00ff */
[----:B------:R-:W-:Y:S01]  /*2f80*/  CS2R R126, SRZ ;  /* 0x00000000007e7805 */ /* 0x000fe2000001ff00 */
[----:B------:R-:W-:Y:S01]  /*2f90*/  IMAD.SHL.U32 R3, R10, 0x20, RZ ;  /* 0x000000200a037824 */ /* 0x000fe200078e00ff */
[----:B------:R-:W-:Y:S01]  /*2fa0*/  CS2R R124, SRZ ;  /* 0x00000000007c7805 */ /* 0x000fe2000001ff00 */
[C---:B------:R-:W-:Y:S01]  /*2fb0*/  IMAD R10, R132.reuse, 0x4, R10 ;  /* 0x00000004840a7824 */ /* 0x040fe200078e020a */
[----:B------:R-:W-:Y:S01]  /*2fc0*/  CS2R R130, SRZ ;  /* 0x0000000000827805 */ /* 0x000fe2000001ff00 */
[----:B------:R-:W-:Y:S01]  /*2fd0*/  IMAD.MOV.U32 R217, RZ, RZ, R195 ;  /* 0x000000ffffd97224 */ /* 0x000fe200078e00c3 */
        /* <DEDUP_REMOVED lines=12> */
[----:B-1----:R-:W-:Y:S01]  /*30a0*/  IMAD.SHL.U32 R203, R203, 0x2, RZ ;  /* 0x00000002cbcb7824 */ /* 0x002fe200078e00ff */
[----:B------:R-:W-:Y:S01]  /*30b0*/  CS2R R100, SRZ ;  /* 0x0000000000647805 */ /* 0x000fe2000001ff00 */
[----:B------:R-:W-:Y:S01]  /*30c0*/  CS2R R94, SRZ ;  /* 0x00000000005e7805 */ /* 0x000fe2000001ff00 */
[----:B------:R-:W-:Y:S01]  /*30d0*/  CS2R R92, SRZ ;  /* 0x00000000005c7805 */ /* 0x000fe2000001ff00 */
[----:B------:R-:W-:Y:S01]  /*30e0*/  CS2R R98, SRZ ;  /* 0x0000000000627805 */ /* 0x000fe2000001ff00 */
[----:B------:R-:W-:Y:S01]  /*30f0*/  LOP3.LUT R203, R3, 0x6, R203, 0xf8, !PT ;  /* 0x0000000603cb7812 */ /* 0x000fe200078ef8cb */
[----:B------:R-:W-:Y:S01]  /*3100*/  CS2R R96, SRZ ;  /* 0x0000000000607805 */ /* 0x000fe2000001ff00 */
[----:B------:R-:W-:Y:S01]  /*3110*/  IADD3 R3, R175, 0x1800, RZ ;  /* 0x00001800af037810 */ /* 0x000fe20007ffe0ff */
[----:B------:R-:W-:Y:S01]  /*3120*/  CS2R R90, SRZ ;  /* 0x00000000005a7805 */ /* 0x000fe2000001ff00 */
[----:B------:R-:W-:Y:S01]  /*3130*/  CS2R R88, SRZ ;  /* 0x0000000000587805 */ /* 0x000fe2000001ff00 */
[----:B------:R-:W-:Y:S01]  /*3140*/  IMAD R203, R132, 0x80, R203 ;  /* 0x0000008084cb7824 */ /* 0x000fe200078e02cb */
        /* <DEDUP_REMOVED lines=27> */
[----:B------:R-:W-:Y:S01]  /*3300*/  IMAD.SHL.U32 R166, R166, 0x2, RZ ;  /* 0x00000002a6a67824 */ /* 0x000fe200078e00ff */
[C---:B------:R-:W-:Y:S01]  /*3310*/  IADD3 R230, R220.reuse, 0x20, RZ ;  /* 0x00000020dce67810 */ /* 0x040fe20007ffe0ff */
[----:B------:R-:W-:Y:S01]  /*3320*/  IMAD.IADD R168, R167, 0x1, R174 ;  /* 0x00000001a7a87824 */ /* 0x000fe200078e02ae */
[----:B------:R-:W-:-:S02]  /*3330*/  IADD3 R231, R220, 0x40, RZ ;  /* 0x00000040dce77810 */ /* 0x000fc40007ffe0ff */
[----:B--2---:R-:W-:Y:S02]  /*3340*/  IADD3 R18, P1, P0, R0, R4, R18 ;  /* 0x0000000400127210 */ /* 0x004fe4000783e012 */
[----:B------:R-:W-:Y:S01]  /*3350*/  SHF.R.S32.HI R0, RZ, 0x1f, R0 ;  /* 0x0000001fff007819 */ /* 0x000fe20000011400 */
[----:B----4-:R-:W-:-:S03]  /*3360*/  @P2 FMUL.FTZ R176, R6, R11 ;  /* 0x0000000b06b02220 */ /* 0x010fc60000410000 */
[----:B------:R-:W-:Y:S01]  /*3370*/  IADD3.X R7, R0, R5, R7, P1, P0 ;  /* 0x0000000500077210 */ /* 0x000fe20000fe0407 */
[----:B------:R-:W-:Y:S01]  /*3380*/  IMAD.WIDE.U32 R18, R18, -0x2daee0ad, RZ ;  /* 0xd2511f5312127825 */ /* 0x000fe200078e00ff */
[----:B------:R-:W-:-:S04]  /*3390*/  IADD3 R0, R173, 0x1800, RZ ;  /* 0x00001800ad007810 */ /* 0x000fc80007ffe0ff */
[----:B------:R-:W-:-:S05]  /*33a0*/  SEL R0, R0, R173, !P6 ;  /* 0x000000ad00007207 */ /* 0x000fca0007000000 */
[----:B------:R-:W-:Y:S01]  /*33b0*/  IMAD.SHL.U32 R3, R0, 0x2, RZ ;  /* 0x0000000200037824 */ /* 0x000fe200078e00ff */
[----:B------:R-:W-:-:S05]  /*33c0*/  IADD3 R0, -R26, R229, -R203 ;  /* 0x000000e51a007210 */ /* 0x000fca0007ffe9cb */
[----:B------:R-:W-:Y:S01]  /*33d0*/  IMAD.IADD R0, R0, 0x1, R204 ;  /* 0x0000000100007824 */ /* 0x000fe200078e02cc */
[C---:B------:R-:W-:Y:S02]  /*33e0*/  LOP3.LUT R10, R9.reuse, R10, RZ, 0x3c, !PT ;  /* 0x0000000a090a7212 */ /* 0x040fe400078e3cff */
[----:B------:R-:W-:Y:S02]  /*33f0*/  IADD3 R247, R9, -0x4498517b, RZ ;  /* 0xbb67ae8509f77810 */ /* 0x000fe40007ffe0ff */
[----:B------:R1:W-:Y:S01]  /*3400*/  STL [R1+0x1c], R0 ;  /* 0x00001c0001007387 */ /* 0x0003e20000100800 */
[----:B------:R-:W-:Y:S02]  /*3410*/  LOP3.LUT R232, R19, R10, RZ, 0x3c, !PT ;  /* 0x0000000a13e87212 */ /* 0x000fe400078e3cff */
[----:B------:R-:W-:Y:S02]  /*3420*/  IADD3 R234, R8, 0x3c6ef372, RZ ;  /* 0x3c6ef37208ea7810 */ /* 0x000fe40007ffe0ff */
[----:B------:R-:W-:Y:S01]  /*3430*/  LOP3.LUT R252, R7, R8, RZ, 0x3c, !PT ;  /* 0x0000000807fc7212 */ /* 0x000fe200078e3cff */
[----:B------:R-:W-:Y:S01]  /*3440*/  IMAD.WIDE.U32 R232, R232, -0x326172a9, RZ ;  /* 0xcd9e8d57e8e87825 */ /* 0x000fe200078e00ff */
[----:B------:R-:W-:-:S02]  /*3450*/  IADD3 R251, R9, 0x646e171e, RZ ;  /* 0x646e171e09fb7810 */ /* 0x000fc40007ffe0ff */
[----:B------:R-:W-:Y:S02]  /*3460*/  LOP3.LUT R247, R18, R247, RZ, 0x3c, !PT ;  /* 0x000000f712f77212 */ /* 0x000fe400078e3cff */
[C---:B------:R-:W-:Y:S02]  /*3470*/  IADD3 R250, R9.reuse, -0x56f99767, RZ ;  /* 0xa906689909fa7810 */ /* 0x040fe40007ffe0ff */
[C---:B------:R-:W-:Y:S02]  /*3480*/  IADD3 R249, R9.reuse, -0x126145ec, RZ ;  /* 0xed9eba1409f97810 */ /* 0x040fe40007ffe0ff */
[C---:B------:R-:W-:Y:S02]  /*3490*/  IADD3 R248, R9.reuse, 0x32370b8f, RZ ;  /* 0x32370b8f09f87810 */ /* 0x040fe40007ffe0ff */
[----:B------:R-:W-:Y:S02]  /*34a0*/  IADD3 R242, R9, 0x76cf5d0a, RZ ;  /* 0x76cf5d0a09f27810 */ /* 0x000fe40007ffe0ff */
[----:B------:R-:W-:-:S02]  /*34b0*/  IADD3 R246, R8, -0x4ab325aa, RZ ;  /* 0xb54cda5608f67810 */ /* 0x000fc40007ffe0ff */
[C---:B------:R-:W-:Y:S02]  /*34c0*/  IADD3 R245, R8.reuse, 0x1715609d, RZ ;  /* 0x1715609d08f57810 */ /* 0x040fe40007ffe0ff */
[C---:B------:R-:W-:Y:S01]  /*34d0*/  IADD3 R244, R8.reuse, 0x78dde6e4, RZ ;  /* 0x78dde6e408f47810 */ /* 0x040fe20007ffe0ff */
[----:B-1----:R-:W-:Y:S01]  /*34e0*/  IMAD.MOV.U32 R0, RZ, RZ, c[0x0][0x22c] ;  /* 0x00008b00ff007624 */ /* 0x002fe200078e00ff */
[C---:B------:R-:W-:Y:S02]  /*34f0*/  IADD3 R243, R8.reuse, -0x255992d5, RZ ;  /* 0xdaa66d2b08f37810 */ /* 0x040fe40007ffe0ff */
[----:B------:R-:W-:Y:S01]  /*3500*/  IADD3 R241, R8, -0x61c88647, RZ ;  /* 0x9e3779b908f17810 */ /* 0x000fe20007ffe0ff */
[----:B------:R-:W-:Y:S01]  /*3510*/  IMAD R0, R0, c[0x0][0x1c0], RZ ;  /* 0x0000700000007a24 */ /* 0x000fe200078e02ff */
[----:B------:R-:W-:-:S03]  /*3520*/  LOP3.LUT R234, R232, R234, RZ, 0x3c, !PT ;  /* 0x000000eae8ea7212 */ /* 0x000fc600078e3cff */
[C---:B------:R-:W-:Y:S02]  /*3530*/  IMAD.SHL.U32 R5, R0.reuse, 0x10, RZ ;  /* 0x0000001000057824 */ /* 0x040fe400078e00ff */
[----:B------:R-:W-:-:S03]  /*3540*/  IMAD.SHL.U32 R228, R0, 0x8, RZ ;  /* 0x0000000800e47824 */ /* 0x000fc600078e00ff */
        /* <DEDUP_REMOVED lines=12> */
.L_x_1042:
[----:B------:R-:W2:Y:S01]  /*3610*/  LDL R177, [R1+0x1c] ;  /* 0x00001c0001b17983 */ /* 0x000ea20000100800 */
[----:B------:R-:W-:Y:S01]  /*3620*/  IMAD.IADD R0, R174, 0x1, R166 ;  /* 0x00000001ae007824 */ /* 0x000fe200078e02a6 */
[----:B------:R-:W-:Y:S02]  /*3630*/  ULDC.U8 UR4, c[0x0][0x2d8] ;  /* 0x0000b60000047ab9 */ /* 0x000fe40000000000 */
[----:B------:R-:W0:Y:S08]  /*3640*/  LDGDEPBAR ;  /* 0x00000000000079af */ /* 0x000e300000000000 */
        /* <DEDUP_REMOVED lines=10> */
[----:B------:R-:W1:Y:S01]  /*36f0*/  LDSM.16.M88.4 R144, [R0+0x800] ;  /* 0x000800000090783b */ /* 0x000e620000000200 */
[C---:B----4-:R-:W-:Y:S07]  /*3700*/  HMMA.16816.F32 R8, R28.reuse, R16, RZ ;  /* 0x000000101c08723c */ /* 0x050fee00000018ff */
[----:B------:R-:W4:Y:S01]  /*3710*/  LDSM.16.M88.4 R148, [R165+0x9400] ;  /* 0x00940000a594783b */ /* 0x000f220000000200 */
[-C--:B------:R-:W-:Y:S07]  /*3720*/  HMMA.16816.F32 R12, R28, R18.reuse, RZ ;  /* 0x000000121c0c723c */ /* 0x080fee00000018ff */
[----:B------:R-:W-:Y:S01]  /*3730*/  LDSM.16.M88.4 R152, [R164+0xb000] ;  /* 0x00b00000a498783b */ /* 0x000fe20000000200 */
[C---:B------:R-:W-:Y:S07]  /*3740*/  HMMA.16816.F32 R16, R32.reuse, R18, RZ ;  /* 0x000000122010723c */ /* 0x040fee00000018ff */
[----:B------:R-:W-:Y:S01]  /*3750*/  LDSM.16.M88.4 R156, [R166+0x1800] ;  /* 0x00180000a69c783b */ /* 0x000fe20000000200 */
[-C--:B------:R-:W-:Y:S07]  /*3760*/  HMMA.16816.F32 R20, R32, R132.reuse, RZ ;  /* 0x000000842014723c */ /* 0x080fee00000018ff */
[----:B------:R-:W-:Y:S01]  /*3770*/  LDSM.16.M88.4 R160, [R165+0xb000] ;  /* 0x00b00000a5a0783b */ /* 0x000fe20000000200 */
[C---:B------:R-:W-:Y:S08]  /*3780*/  HMMA.16816.F32 R24, R28.reuse, R132, RZ ;  /* 0x000000841c18723c */ /* 0x040ff000000018ff */
[-C--:B------:R-:W-:Y:S08]  /*3790*/  HMMA.16816.F32 R28, R28, R134.reuse, RZ ;  /* 0x000000861c1c723c */ /* 0x080ff000000018ff */
[----:B------:R-:W-:Y:S01]  /*37a0*/  HMMA.16816.F32 R32, R32, R134, RZ ;  /* 0x000000862020723c */ /* 0x000fe200000018ff */
[----:B------:R-:W4:Y:S07]  /*37b0*/  LDSM.16.M88.4 R132, [R166+0x1000] ;  /* 0x00100000a684783b */ /* 0x000f2e0000000200 */
[-C--:B------:R-:W-:Y:S08]  /*37c0*/  HMMA.16816.F32 R4, R136, R140.reuse, R4 ;  /* 0x0000008c8804723c */ /* 0x080ff00000001804 */
[C---:B-1----:R-:W-:Y:S08]  /*37d0*/  HMMA.16816.F32 R8, R144.reuse, R140, R8 ;  /* 0x0000008c9008723c */ /* 0x042ff00000001808 */
[-C--:B------:R-:W-:Y:S08]  /*37e0*/  HMMA.16816.F32 R12, R144, R142.reuse, R12 ;  /* 0x0000008e900c723c */ /* 0x080ff0000000180c */
[C---:B------:R-:W-:Y:S01]  /*37f0*/  HMMA.16816.F32 R16, R136.reuse, R142, R16 ;  /* 0x0000008e8810723c */ /* 0x040fe20000001810 */
[----:B------:R-:W1:Y:S07]  /*3800*/  LDSM.16.M88.4 R140, [R164+0xb400] ;  /* 0x00b40000a48c783b */ /* 0x000e6e0000000200 */
[-C--:B----4-:R-:W-:Y:S08]  /*3810*/  HMMA.16816.F32 R20, R136, R148.reuse, R20 ;  /* 0x000000948814723c */ /* 0x090ff00000001814 */
[C---:B------:R-:W-:Y:S08]  /*3820*/  HMMA.16816.F32 R24, R144.reuse, R148, R24 ;  /* 0x000000949018723c */ /* 0x040ff00000001818 */
[-C--:B------:R-:W-:Y:S01]  /*3830*/  HMMA.16816.F32 R28, R144, R150.reuse, R28 ;  /* 0x00000096901c723c */ /* 0x080fe2000000181c */
[----:B------:R-:W4:Y:S07]  /*3840*/  LDSM.16.M88.4 R144, [R0+0x1000] ;  /* 0x001000000090783b */ /* 0x000f2e0000000200 */
[----:B------:R-:W-:Y:S01]  /*3850*/  HMMA.16816.F32 R32, R136, R150, R32 ;  /* 0x000000968820723c */ /* 0x000fe20000001820 */
[----:B------:R-:W2:Y:S07]  /*3860*/  LDSM.16.M88.4 R136, [R0+0x1800] ;  /* 0x001800000088783b */ /* 0x000eae0000000200 */
[-C--:B------:R-:W-:Y:S01]  /*3870*/  HMMA.16816.F32 R4, R132, R152.reuse, R4 ;  /* 0x000000988404723c */ /* 0x080fe20000001804 */
[----:B------:R-:W-:Y:S07]  /*3880*/  LDSM.16.M88.4 R148, [R164+0xd000] ;  /* 0x00d00000a494783b */ /* 0x000fee0000000200 */
[C---:B------:R-:W-:Y:S08]  /*3890*/  HMMA.16816.F32 R8, R156.reuse, R152, R8 ;  /* 0x000000989c08723c */ /* 0x040ff00000001808 */
[-C--:B------:R-:W-:Y:S08]  /*38a0*/  HMMA.16816.F32 R12, R156, R154.reuse, R12 ;  /* 0x0000009a9c0c723c */ /* 0x080ff0000000180c */
[C---:B------:R-:W-:Y:S08]  /*38b0*/  HMMA.16816.F32 R16, R132.reuse, R154, R16 ;  /* 0x0000009a8410723c */ /* 0x040ff00000001810 */
[-C--:B-1----:R-:W-:Y:S08]  /*38c0*/  HMMA.16816.F32 R20, R132, R140.reuse, R20 ;  /* 0x0000008c8414723c */ /* 0x082ff00000001814 */
[C---:B------:R-:W-:Y:S08]  /*38d0*/  HMMA.16816.F32 R24, R156.reuse, R140, R24 ;  /* 0x0000008c9c18723c */ /* 0x040ff00000001818 */
[-C--:B------:R-:W-:Y:S08]  /*38e0*/  HMMA.16816.F32 R28, R156, R142.reuse, R28 ;  /* 0x0000008e9c1c723c */ /* 0x080ff0000000181c */
[----:B------:R-:W-:Y:S01]  /*38f0*/  HMMA.16816.F32 R32, R132, R142, R32 ;  /* 0x0000008e8420723c */ /* 0x000fe20000001820 */
[----:B------:R-:W1:Y:S07]  /*3900*/  LDSM.16.M88.4 R132, [R165+0xb400] ;  /* 0x00b40000a584783b */ /* 0x000e6e0000000200 */
[-C--:B----4-:R-:W-:Y:S01]  /*3910*/  HMMA.16816.F32 R4, R144, R160.reuse, R4 ;  /* 0x000000a09004723c */ /* 0x090fe20000001804 */
[----:B--2---:R-:W-:Y:S02]  /*3920*/  IMAD R156, R205, 0x40, R177 ;  /* 0x00000040cd9c7824 */ /* 0x004fe400078e02b1 */
[----:B------:R-:W2:Y:S05]  /*3930*/  LDL R177, [R1+0x10] ;  /* 0x0000100001b17983 */ /* 0x000eaa0000100800 */
[C---:B------:R-:W-:Y:S01]  /*3940*/  HMMA.16816.F32 R8, R136.reuse, R160, R8 ;  /* 0x000000a08808723c */ /* 0x040fe20000001808 */
[----:B------:R-:W-:Y:S03]  /*3950*/  IADD3 R152, R156, -0x1, RZ ;  /* 0xffffffff9c987810 */ /* 0x000fe60007ffe0ff */
[----:B------:R-:W-:Y:S02]  /*3960*/  IABS R140, R156 ;  /* 0x0000009c008c7213 */ /* 0x000fe40000000000 */
[----:B------:R-:W-:Y:S02]  /*3970*/  ISETP.GE.AND P0, PT, R152, RZ, PT ;  /* 0x000000ff9800720c */ /* 0x000fe40003f06270 */
[C---:B------:R-:W-:Y:S01]  /*3980*/  IADD3 R159, R156.reuse, 0x28, RZ ;  /* 0x000000289c9f7810 */ /* 0x040fe20007ffe0ff */
[----:B------:R4:W3:Y:S01]  /*3990*/  I2F R206, R140 ;  /* 0x0000008c00ce7306 */ /* 0x0008e20000201400 */
[-C--:B------:R-:W-:Y:S02]  /*39a0*/  HMMA.16816.F32 R12, R136, R162.reuse, R12 ;  /* 0x000000a2880c723c */ /* 0x080fe4000000180c */
[----:B------:R-:W-:Y:S02]  /*39b0*/  ISETP.GE.AND P1, PT, R159, RZ, PT ;  /* 0x000000ff9f00720c */ /* 0x000fe40003f26270 */
[C---:B------:R-:W-:Y:S02]  /*39c0*/  IADD3 R157, R156.reuse, 0x20, RZ ;  /* 0x000000209c9d7810 */ /* 0x040fe40007ffe0ff */
[C---:B------:R-:W-:Y:S02]  /*39d0*/  IADD3 R158, R156.reuse, 0x8, RZ ;  /* 0x000000089c9e7810 */ /* 0x040fe40007ffe0ff */
[C---:B------:R-:W-:Y:S01]  /*39e0*/  HMMA.16816.F32 R16, R144.reuse, R162, R16 ;  /* 0x000000a29010723c */ /* 0x040fe20000001810 */
[----:B------:R-:W-:Y:S02]  /*39f0*/  @!P0 IADD3 R152, -R156, 0x1, RZ ;  /* 0x000000019c988810 */ /* 0x000fe40007ffe1ff */
[----:B------:R-:W-:Y:S02]  /*3a00*/  ISETP.GE.AND P0, PT, R158, RZ, PT ;  /* 0x000000ff9e00720c */ /* 0x000fe40003f06270 */
[----:B------:R3:W3:Y:S02]  /*3a10*/  I2F R178, R152 ;  /* 0x0000009800b27306 */ /* 0x0006e40000201400 */
[C---:B------:R-:W-:Y:S01]  /*3a20*/  @!P1 IADD3 R159, -R156.reuse, -0x28, RZ ;  /* 0xffffffd89c9f9810 */ /* 0x040fe20007ffe1ff */
[-C--:B-1----:R-:W-:Y:S01]  /*3a30*/  HMMA.16816.F32 R20, R144, R132.reuse, R20 ;  /* 0x000000849014723c */ /* 0x082fe20000001814 */
[----:B------:R-:W-:Y:S01]  /*3a40*/  ISETP.GE.AND P1, PT, R157, RZ, PT ;  /* 0x000000ff9d00720c */ /* 0x000fe20003f26270 */
[----:B----4-:R-:W1:Y:S06]  /*3a50*/  LDSM.16.M88.4 R140, [R166+0x2000] ;  /* 0x00200000a68c783b */ /* 0x010e6c0000000200 */
[C---:B------:R-:W-:Y:S01]  /*3a60*/  @!P0 IADD3 R158, -R156.reuse, -0x8, RZ ;  /* 0xfffffff89c9e8810 */ /* 0x040fe20007ffe1ff */
[C---:B------:R-:W-:Y:S01]  /*3a70*/  HMMA.16816.F32 R24, R136.reuse, R132, R24 ;  /* 0x000000848818723c */ /* 0x040fe20000001818 */
[----:B------:R4:W-:Y:S04]  /*3a80*/  I2F R180, R159 ;  /* 0x0000009f00b47306 */ /* 0x0009e80000201400 */
[C---:B------:R-:W-:Y:S03]  /*3a90*/  @!P1 IADD3 R157, -R156.reuse, -0x20, RZ ;  /* 0xffffffe09c9d9810 */ /* 0x040fe60007ffe1ff */
[-C--:B------:R-:W-:Y:S03]  /*3aa0*/  HMMA.16816.F32 R28, R136, R134.reuse, R28 ;  /* 0x00000086881c723c */ /* 0x080fe6000000181c */
[----:B------:R1:W-:Y:S01]  /*3ab0*/  I2F R162, R157 ;  /* 0x0000009d00a27306 */ /* 0x0003e20000201400 */
[----:B---3--:R-:W3:Y:S03]  /*3ac0*/  LDSM.16.M88.4 R152, [R166+0x2800] ;  /* 0x00280000a698783b */ /* 0x008ee60000000200 */
[C---:B------:R-:W-:Y:S01]  /*3ad0*/  IADD3 R136, R156.reuse, 0x1f, RZ ;  /* 0x0000001f9c887810 */ /* 0x040fe20007ffe0ff */
[----:B------:R-:W-:Y:S01]  /*3ae0*/  HMMA.16816.F32 R32, R144, R134, R32 ;  /* 0x000000869020723c */ /* 0x000fe20000001820 */
[----:B------:R-:W-:Y:S02]  /*3af0*/  IADD3 R138, R156, 0x27, RZ ;  /* 0x000000279c8a7810 */ /* 0x000fe40007ffe0ff */
[----:B------:R-:W-:Y:S01]  /*3b00*/  ISETP.GE.AND P1, PT, R136, RZ, PT ;  /* 0x000000ff8800720c */ /* 0x000fe20003f26270 */
[----:B------:R-:W3:Y:S01]  /*3b10*/  LDSM.16.M88.4 R132, [R164+0xd400] ;  /* 0x00d40000a484783b */ /* 0x000ee20000000200 */
[C---:B------:R-:W-:Y:S01]  /*3b20*/  IADD3 R137, R156.reuse, 0x18, RZ ;  /* 0x000000189c897810 */ /* 0x040fe20007ffe0ff */
[----:B------:R-:W3:Y:S01]  /*3b30*/  I2F R199, R158 ;  /* 0x0000009e00c77306 */ /* 0x000ee20000201400 */
[C---:B----4-:R-:W-:Y:S05]  /*3b40*/  IADD3 R159, R156.reuse, 0x7, RZ ;  /* 0x000000079c9f7810 */ /* 0x050fea0007ffe0ff */
[----:B------:R-:W-:Y:S01]  /*3b50*/  LDSM.16.M88.4 R144, [R165+0xd000] ;  /* 0x00d00000a590783b */ /* 0x000fe20000000200 */
[----:B------:R-:W-:Y:S03]  /*3b60*/  ISETP.GE.AND P0, PT, R159, RZ, PT ;  /* 0x000000ff9f00720c */ /* 0x000fe60003f06270 */
[C---:B------:R-:W-:Y:S02]  /*3b70*/  @!P1 IADD3 R136, -R156.reuse, -0x1f, RZ ;  /* 0xffffffe19c889810 */ /* 0x040fe40007ffe1ff */
[----:B------:R-:W-:Y:S02]  /*3b80*/  ISETP.GE.AND P1, PT, R137, RZ, PT ;  /* 0x000000ff8900720c */ /* 0x000fe40003f26270 */
[C---:B-1----:R-:W-:Y:S01]  /*3b90*/  IADD3 R157, R156.reuse, -0x9, RZ ;  /* 0xfffffff79c9d7810 */ /* 0x042fe20007ffe0ff */
[----:B------:R1:W-:Y:S01]  /*3ba0*/  I2F R161, R136 ;  /* 0x0000008800a17306 */ /* 0x0003e20000201400 */
[-C--:B------:R-:W-:Y:S04]  /*3bb0*/  HMMA.16816.F32 R4, R140, R148.reuse, R4 ;  /* 0x000000948c04723c */ /* 0x080fe80000001804 */
[----:B------:R-:W-:Y:S02]  /*3bc0*/  @!P0 IADD3 R159, -R156, -0x7, RZ ;  /* 0xfffffff99c9f8810 */ /* 0x000fe40007ffe1ff */
[----:B------:R-:W-:Y:S03]  /*3bd0*/  ISETP.GE.AND P0, PT, R138, RZ, PT ;  /* 0x000000ff8a00720c */ /* 0x000fe60003f06270 */
[C---:B------:R-:W-:Y:S01]  /*3be0*/  @!P1 IADD3 R137, -R156.reuse, -0x18, RZ ;  /* 0xffffffe89c899810 */ /* 0x040fe20007ffe1ff */
[----:B------:R-:W4:Y:S01]  /*3bf0*/  I2F R198, R159 ;  /* 0x0000009f00c67306 */ /* 0x000f220000201400 */
[C---:B---3--:R-:W-:Y:S08]  /*3c00*/  HMMA.16816.F32 R8, R152.reuse, R148, R8 ;  /* 0x000000949808723c */ /* 0x048ff00000001808 */
[C---:B------:R-:W-:Y:S01]  /*3c10*/  @!P0 IADD3 R138, -R156.reuse, -0x27, RZ ;  /* 0xffffffd99c8a8810 */ /* 0x040fe20007ffe1ff */
[----:B------:R-:W-:Y:S03]  /*3c20*/  I2F R196, R137 ;  /* 0x0000008900c47306 */ /* 0x000fe60000201400 */
[C---:B------:R-:W-:Y:S01]  /*3c30*/  IADD3 R148, R156.reuse, -0x8, RZ ;  /* 0xfffffff89c947810 */ /* 0x040fe20007ffe0ff */
[-C--:B------:R-:W-:Y:S01]  /*3c40*/  HMMA.16816.F32 R12, R152, R150.reuse, R12 ;  /* 0x00000096980c723c */ /* 0x080fe2000000180c */
[----:B-1----:R-:W-:Y:S02]  /*3c50*/  IADD3 R136, R156, 0x17, RZ ;  /* 0x000000179c887810 */ /* 0x002fe40007ffe0ff */
[----:B------:R-:W-:Y:S02]  /*3c60*/  ISETP.GE.AND P1, PT, R148, RZ, PT ;  /* 0x000000ff9400720c */ /* 0x000fe40003f26270 */
[----:B------:R-:W-:Y:S03]  /*3c70*/  ISETP.GE.AND P0, PT, R136, RZ, PT ;  /* 0x000000ff8800720c */ /* 0x000fe60003f06270 */
[C---:B------:R-:W-:Y:S01]  /*3c80*/  HMMA.16816.F32 R16, R140.reuse, R150, R16 ;  /* 0x000000968c10723c */ /* 0x040fe20000001810 */
[----:B------:R-:W1:Y:S07]  /*3c90*/  I2F R179, R138 ;  /* 0x0000008a00b37306 */ /* 0x000e6e0000201400 */
[C---:B------:R-:W-:Y:S01]  /*3ca0*/  @!P1 IADD3 R148, -R156.reuse, 0x8, RZ ;  /* 0x000000089c949810 */ /* 0x040fe20007ffe1ff */
[-C--:B------:R-:W-:Y:S03]  /*3cb0*/  HMMA.16816.F32 R20, R140, R132.reuse, R20 ;  /* 0x000000848c14723c */ /* 0x080fe60000001814 */
[C---:B------:R-:W-:Y:S02]  /*3cc0*/  @!P0 IADD3 R136, -R156.reuse, -0x17, RZ ;  /* 0xffffffe99c888810 */ /* 0x040fe40007ffe1ff */
[----:B------:R-:W-:Y:S02]  /*3cd0*/  ISETP.GE.AND P0, PT, R157, RZ, PT ;  /* 0x000000ff9d00720c */ /* 0x000fe40003f06270 */
[----:B------:R3:W-:Y:S01]  /*3ce0*/  I2F R197, R136 ;  /* 0x0000008800c57306 */ /* 0x0007e20000201400 */
[C---:B------:R-:W-:Y:S07]  /*3cf0*/  HMMA.16816.F32 R24, R152.reuse, R132, R24 ;  /* 0x000000849818723c */ /* 0x040fee0000001818 */
[C---:B------:R-:W-:Y:S01]  /*3d00*/  IADD3 R133, R156.reuse, -0x10, RZ ;  /* 0xfffffff09c857810 */ /* 0x040fe20007ffe0ff */
[-C--:B------:R-:W-:Y:S03]  /*3d10*/  HMMA.16816.F32 R28, R152, R134.reuse, R28 ;  /* 0x00000086981c723c */ /* 0x080fe6000000181c */
[----:B------:R-:W-:Y:S02]  /*3d20*/  ISETP.GE.AND P2, PT, R133, RZ, PT ;  /* 0x000000ff8500720c */ /* 0x000fe40003f46270 */
[C---:B------:R-:W-:Y:S02]  /*3d30*/  @!P0 IADD3 R157, -R156.reuse, 0x9, RZ ;  /* 0x000000099c9d8810 */ /* 0x040fe40007ffe1ff */
[C---:B------:R-:W-:Y:S01]  /*3d40*/  IADD3 R152, R156.reuse, 0xf, RZ ;  /* 0x0000000f9c987810 */ /* 0x040fe20007ffe0ff */
[----:B------:R-:W-:Y:S01]  /*3d50*/  HMMA.16816.F32 R32, R140, R134, R32 ;  /* 0x000000868c20723c */ /* 0x000fe20000001820 */
[----:B------:R-:W-:Y:S01]  /*3d60*/  IADD3 R153, R156, -0x18, RZ ;  /* 0xffffffe89c997810 */ /* 0x000fe20007ffe0ff */
[----:B------:R1:W-:Y:S01]  /*3d70*/  I2F R193, R157 ;  /* 0x0000009d00c17306 */ /* 0x0003e20000201400 */
[----:B------:R-:W-:Y:S01]  /*3d80*/  ISETP.GE.AND P0, PT, R152, RZ, PT ;  /* 0x000000ff9800720c */ /* 0x000fe20003f06270 */
[----:B------:R-:W-:Y:S01]  /*3d90*/  IMAD R155, R205, 0x4, R181 ;  /* 0x00000004cd9b7824 */ /* 0x000fe200078e02b5 */
[----:B------:R-:W-:Y:S02]  /*3da0*/  ISETP.GE.AND P3, PT, R153, RZ, PT ;  /* 0x000000ff9900720c */ /* 0x000fe40003f66270 */
[C---:B------:R-:W-:Y:S01]  /*3db0*/  IADD3 R154, R156.reuse, -0x19, RZ ;  /* 0xffffffe79c9a7810 */ /* 0x040fe20007ffe0ff */
[----:B---3--:R-:W3:Y:S01]  /*3dc0*/  LDSM.16.M88.4 R136, [R0+0x2000] ;  /* 0x002000000088783b */ /* 0x008ee20000000200 */
[----:B------:R-:W-:Y:S02]  /*3dd0*/  @!P2 IADD3 R133, -R156, 0x10, RZ ;  /* 0x000000109c85a810 */ /* 0x000fe40007ffe1ff */
[----:B------:R-:W-:Y:S01]  /*3de0*/  ISETP.GE.AND P2, PT, R154, RZ, PT ;  /* 0x000000ff9a00720c */ /* 0x000fe20003f46270 */
[C---:B------:R-:W-:Y:S01]  /*3df0*/  IMAD.WIDE.U32 R158, R155.reuse, -0x326172a9, RZ ;  /* 0xcd9e8d579b9e7825 */ /* 0x040fe200078e00ff */
[----:B------:R-:W-:Y:S01]  /*3e00*/  IADD3 R155, R155, 0x2, RZ ;  /* 0x000000029b9b7810 */ /* 0x000fe20007ffe0ff */
[----:B------:R4:W-:Y:S02]  /*3e10*/  I2F R194, R133 ;  /* 0x0000008500c27306 */ /* 0x0009e40000201400 */
[C---:B------:R-:W-:Y:S02]  /*3e20*/  @!P0 IADD3 R152, -R156.reuse, -0xf, RZ ;  /* 0xfffffff19c988810 */ /* 0x040fe40007ffe1ff */
[----:B------:R-:W-:Y:S01]  /*3e30*/  LOP3.LUT R158, R233, R158, R241, 0x96, !PT ;  /* 0x0000009ee99e7212 */ /* 0x000fe200078e96f1 */
[----:B------:R-:W-:Y:S01]  /*3e40*/  IMAD.WIDE.U32 R134, R155, -0x326172a9, RZ ;  /* 0xcd9e8d579b867825 */ /* 0x000fe200078e00ff */
[----:B------:R-:W-:Y:S02]  /*3e50*/  @!P3 IADD3 R153, -R156, 0x18, RZ ;  /* 0x000000189c99b810 */ /* 0x000fe40007ffe1ff */
[----:B-----5:R-:W-:Y:S01]  /*3e60*/  FSETP.NEU.FTZ.AND P3, PT, R225, -INF , PT ;  /* 0xff800000e100780b */ /* 0x020fe20003f7d000 */
[----:B------:R-:W-:Y:S01]  /*3e70*/  IMAD.WIDE.U32 R182, R158, -0x2daee0ad, RZ ;  /* 0xd2511f539eb67825 */ /* 0x000fe200078e00ff */
[----:B------:R-:W-:Y:S01]  /*3e80*/  @!P2 IADD3 R154, -R156, 0x19, RZ ;  /* 0x000000199c9aa810 */ /* 0x000fe20007ffe1ff */
[----:B------:R-:W-:Y:S01]  /*3e90*/  I2F R155, R152 ;  /* 0x00000098009b7306 */ /* 0x000fe20000201400 */
[-C--:B-1----:R-:W-:Y:S02]  /*3ea0*/  LOP3.LUT R157, R135, R252.reuse, RZ, 0x3c, !PT ;  /* 0x000000fc879d7212 */ /* 0x082fe400078e3cff */
[----:B------:R-:W-:Y:S07]  /*3eb0*/  FSETP.NEU.FTZ.AND P2, PT, R224, -INF , PT ;  /* 0xff800000e000780b */ /* 0x000fee0003f5d000 */
[----:B------:R-:W-:Y:S01]  /*3ec0*/  I2F R202, R154 ;  /* 0x0000009a00ca7306 */ /* 0x000fe20000201400 */
[----:B----4-:R-:W-:Y:S09]  /*3ed0*/  LOP3.LUT R133, R159, R252, RZ, 0x3c, !PT ;  /* 0x000000fc9f857212 */ /* 0x010ff200078e3cff */
[----:B------:R-:W-:Y:S01]  /*3ee0*/  I2F R158, R153 ;  /* 0x00000099009e7306 */ /* 0x000fe20000201400 */
[-C--:B---3--:R-:W-:Y:S11]  /*3ef0*/  HMMA.16816.F32 R4, R136, R144.reuse, R4 ;  /* 0x000000908804723c */ /* 0x088ff60000001804 */
[----:B------:R-:W-:Y:S11]  /*3f00*/  @!UPT UIADD3 URZ, URZ, URZ, URZ ;  /* 0x0000003f3f3ff290 */ /* 0x000ff6000fffe03f */
[----:B------:R-:W-:Y:S02]  /*3f10*/  @!UPT UIADD3 URZ, URZ, URZ, URZ ;  /* 0x0000003f3f3ff290 */ /* 0x000fe4000fffe03f */
[-C--:B------:R-:W-:Y:S02]  /*3f20*/  FFMA.FTZ R4, R206, -R176.reuse, R4 ;  /* 0x800000b0ce047223 */ /* 0x080fe40000010004 */
[-C--:B------:R-:W-:Y:S02]  /*3f30*/  FFMA.FTZ R5, R178, -R176.reuse, R5 ;  /* 0x800000b0b2057223 */ /* 0x080fe40000010005 */
[-C--:B------:R-:W-:Y:S02]  /*3f40*/  FFMA.FTZ R6, R199, -R176.reuse, R6 ;  /* 0x800000b0c7067223 */ /* 0x080fe40000010006 */
[----:B------:R-:W-:Y:S02]  /*3f50*/  FFMA.FTZ R7, R198, -R176, R7 ;  /* 0x800000b0c6077223 */ /* 0x000fe40000010007 */
[----:B--2---:R-:W-:Y:S02]  /*3f60*/  IMAD.SHL.U32 R132, R177, 0x80, RZ ;  /* 0x00000080b1847824 */ /* 0x004fe400078e00ff */
[----:B------:R1:W2:Y:S03]  /*3f70*/  I2F R177, R148 ;  /* 0x0000009400b17306 */ /* 0x0002a60000201400 */
[----:B------:R-:W-:Y:S02]  /*3f80*/  IADD3 R160, R132, 0x80, RZ ;  /* 0x0000008084a07810 */ /* 0x000fe40007ffe0ff */
[----:B------:R-:W-:Y:S02]  /*3f90*/  IADD3 R132, R156, 0x10, RZ ;  /* 0x000000109c847810 */ /* 0x000fe40007ffe0ff */
[-C--:B------:R-:W-:Y:S02]  /*3fa0*/  ISETP.GE.AND P6, PT, R160, R204.reuse, PT ;  /* 0x000000cca000720c */ /* 0x080fe40003fc6270 */
[----:B------:R-:W-:Y:S11]  /*3fb0*/  ISETP.GE.AND P1, PT, R132, RZ, PT ;  /* 0x000000ff8400720c */ /* 0x000ff60003f26270 */
[----:B------:R-:W-:Y:S02]  /*3fc0*/  @P6 IADD3 R135, R203, 0x8, RZ ;  /* 0x00000008cb876810 */ /* 0x000fe40007ffe0ff */
[C---:B------:R-:W-:Y:S02]  /*3fd0*/  @!P1 IADD3 R132, -R156.reuse, -0x10, RZ ;  /* 0xfffffff09c849810 */ /* 0x040fe40007ffe1ff */
[----:B------:R-:W-:Y:S01]  /*3fe0*/  @P6 ISETP.GE.AND P1, PT, R135, R204, PT ;  /* 0x000000cc8700620c */ /* 0x000fe20003f26270 */
[----:B-1----:R1:W3:Y:S01]  /*3ff0*/  LDSM.16.M88.4 R148, [R0+0x2800] ;  /* 0x002800000094783b */ /* 0x0022e20000000200 */
[----:B------:R4:W2:Y:S01]  /*4000*/  I2F R159, R132 ;  /* 0x00000084009f7306 */ /* 0x0008a20000201400 */
[----:B------:R-:W-:Y:S01]  /*4010*/  FMUL.FTZ R135, R223, 1.4426950216293334961 ;  /* 0x3fb8aa3bdf877820 */ /* 0x000fe20000410000 */
[----:B-1----:R-:W-:Y:S01]  /*4020*/  IADD3 R0, R156, -0x11, RZ ;  /* 0xffffffef9c007810 */ /* 0x002fe20007ffe0ff */
[----:B----4-:R-:W-:Y:S03]  /*4030*/  IMAD.WIDE.U32 R132, R133, -0x2daee0ad, RZ ;  /* 0xd2511f5385847825 */ /* 0x010fe600078e00ff */
[----:B------:R-:W-:Y:S02]  /*4040*/  ISETP.GE.AND P4, PT, R0, RZ, PT ;  /* 0x000000ff0000720c */ /* 0x000fe40003f86270 */
[----:B------:R-:W-:Y:S01]  /*4050*/  LOP3.LUT R140, R247, R133, RZ, 0x3c, !PT ;  /* 0x00000085f78c7212 */ /* 0x000fe200078e3cff */
[----:B------:R-:W-:Y:S01]  /*4060*/  FMUL.FTZ R133, R225, 1.4426950216293334961 ;  /* 0x3fb8aa3be1857820 */ /* 0x000fe20000410000 */
[----:B------:R-:W-:Y:S01]  /*4070*/  LOP3.LUT R142, R183, R132, R242, 0x96, !PT ;  /* 0x00000084b78e7212 */ /* 0x000fe200078e96f2 */
[----:B------:R-:W-:Y:S02]  /*4080*/  FMUL.FTZ R132, R222, 1.4426950216293334961 ;  /* 0x3fb8aa3bde847820 */ /* 0x000fe40000410000 */
[----:B------:R-:W-:Y:S01]  /*4090*/  IMAD.WIDE.U32 R140, R140, -0x326172a9, RZ ;  /* 0xcd9e8d578c8c7825 */ /* 0x000fe200078e00ff */
[----:B------:R-:W-:Y:S03]  /*40a0*/  FSEL R133, R133, RZ, P3 ;  /* 0x000000ff85857208 */ /* 0x000fe60001800000 */
[----:B------:R-:W-:Y:S02]  /*40b0*/  IMAD.WIDE.U32 R142, R142, -0x326172a9, RZ ;  /* 0xcd9e8d578e8e7825 */ /* 0x000fe400078e00ff */
[----:B------:R-:W-:Y:S01]  /*40c0*/  @!P4 IADD3 R0, -R156, 0x11, RZ ;  /* 0x000000119c00c810 */ /* 0x000fe20007ffe1ff */
[C---:B---3--:R-:W-:Y:S01]  /*40d0*/  HMMA.16816.F32 R8, R148.reuse, R144, R8 ;  /* 0x000000909408723c */ /* 0x048fe20000001808 */
[----:B------:R-:W-:Y:S02]  /*40e0*/  LOP3.LUT R156, R233, R134, R241, 0x96, !PT ;  /* 0x00000086e99c7212 */ /* 0x000fe400078e96f1 */
[----:B------:R-:W-:Y:S01]  /*40f0*/  LOP3.LUT R140, R143, R140, R243, 0x96, !PT ;  /* 0x0000008c8f8c7212 */ /* 0x000fe200078e96f3 */
[----:B------:R1:W3:Y:S01]  /*4100*/  I2F R163, R0 ;  /* 0x0000000000a37306 */ /* 0x0002e20000201400 */
[C---:B------:R-:W-:Y:S01]  /*4110*/  @P6 IADD3 R134, R203.reuse, 0x1, RZ ;  /* 0x00000001cb866810 */ /* 0x040fe20007ffe0ff */
[----:B------:R-:W-:Y:S01]  /*4120*/  IMAD.WIDE.U32 R186, R156, -0x2daee0ad, RZ ;  /* 0xd2511f539cba7825 */ /* 0x000fe200078e00ff */
[----:B------:R-:W-:Y:S01]  /*4130*/  FSETP.NEU.FTZ.AND P4, PT, R222, -INF , PT ;  /* 0xff800000de00780b */ /* 0x000fe20003f9d000 */
[-C--:B------:R-:W-:Y:S01]  /*4140*/  HMMA.16816.F32 R12, R148, R146.reuse, R12 ;  /* 0x00000092940c723c */ /* 0x080fe2000000180c */
[-C--:B------:R-:W-:Y:S03]  /*4150*/  @P6 ISETP.GE.AND P0, PT, R134, R204.reuse, PT ;  /* 0x000000cc8600620c */ /* 0x080fe60003f06270 */
[----:B------:R-:W-:Y:S01]  /*4160*/  FSEL R132, R132, RZ, P4 ;  /* 0x000000ff84847208 */ /* 0x000fe20002000000 */
[----:B------:R-:W-:Y:S01]  /*4170*/  FMUL.FTZ R134, R224, 1.4426950216293334961 ;  /* 0x3fb8aa3be0867820 */ /* 0x000fe20000410000 */
[-C--:B------:R-:W-:Y:S02]  /*4180*/  @P6 ISETP.GE.AND P4, PT, R203, R204.reuse, PT ;  /* 0x000000cccb00620c */ /* 0x080fe40003f86270 */
[----:B------:R-:W-:Y:S01]  /*4190*/  @P6 FSEL R5, R5, -INF , !P0 ;  /* 0xff80000005056808 */ /* 0x000fe20004000000 */
[C---:B------:R-:W-:Y:S03]  /*41a0*/  HMMA.16816.F32 R16, R136.reuse, R146, R16 ;  /* 0x000000928810723c */ /* 0x040fe60000001810 */
[----:B------:R-:W-:Y:S02]  /*41b0*/  FSEL R134, R134, RZ, P2 ;  /* 0x000000ff86867208 */ /* 0x000fe40001000000 */
[----:B------:R-:W-:Y:S02]  /*41c0*/  FSETP.NEU.FTZ.AND P2, PT, R223, -INF , PT ;  /* 0xff800000df00780b */ /* 0x000fe40003f5d000 */
[----:B------:R-:W-:Y:S01]  /*41d0*/  @P6 FSEL R4, R4, -INF , !P4 ;  /* 0xff80000004046808 */ /* 0x000fe20006000000 */
[--C-:B------:R-:W-:Y:S01]  /*41e0*/  FFMA.FTZ R5, R5, c[0x0][0x23c], -R134.reuse ;  /* 0x00008f0005057a23 */ /* 0x100fe20000010886 */
[----:B------:R-:W-:Y:S03]  /*41f0*/  @P6 FSEL R6, R6, -INF , !P4 ;  /* 0xff80000006066808 */ /* 0x000fe60006000000 */
[----:B-1----:R-:W-:Y:S01]  /*4200*/  @P6 IADD3 R0, R203, 0x9, RZ ;  /* 0x00000009cb006810 */ /* 0x002fe20007ffe0ff */
[----:B------:R-:W-:Y:S01]  /*4210*/  FFMA.FTZ R4, R4, c[0x0][0x23c], -R134 ;  /* 0x00008f0004047a23 */ /* 0x000fe20000010886 */
[----:B------:R-:W-:Y:S01]  /*4220*/  @P6 FSEL R7, R7, -INF , !P0 ;  /* 0xff80000007076808 */ /* 0x000fe20004000000 */
[--C-:B------:R-:W-:Y:S01]  /*4230*/  FFMA.FTZ R6, R6, c[0x0][0x23c], -R133.reuse ;  /* 0x00008f0006067a23 */ /* 0x100fe20000010885 */
[----:B------:R-:W-:Y:S01]  /*4240*/  @P6 ISETP.GE.AND P5, PT, R0, R204, PT ;  /* 0x000000cc0000620c */ /* 0x000fe20003fa6270 */
[----:B------:R1:W4:Y:S01]  /*4250*/  MUFU.EX2 R183, R4 ;  /* 0x0000000400b77308 */ /* 0x0003220000000800 */
[----:B------:R-:W-:Y:S01]  /*4260*/  @P6 IADD3 R0, R203, 0x10, RZ ;  /* 0x00000010cb006810 */ /* 0x000fe20007ffe0ff */
[----:B------:R-:W-:Y:S01]  /*4270*/  FFMA.FTZ R7, R7, c[0x0][0x23c], -R133 ;  /* 0x00008f0007077a23 */ /* 0x000fe20000010885 */
[----:B------:R-:W-:Y:S01]  /*4280*/  @P6 IADD3 R143, R203, 0x18, RZ ;  /* 0x00000018cb8f6810 */ /* 0x000fe20007ffe0ff */
[----:B------:R-:W-:Y:S01]  /*4290*/  FFMA.FTZ R9, R161, -R176, R9 ;  /* 0x800000b0a1097223 */ /* 0x000fe20000010009 */
[----:B------:R-:W-:Y:S01]  /*42a0*/  @P6 ISETP.GE.AND P3, PT, R0, R204, PT ;  /* 0x000000cc0000620c */ /* 0x000fe20003f66270 */
[-C--:B------:R-:W-:Y:S01]  /*42b0*/  FFMA.FTZ R11, R179, -R176.reuse, R11 ;  /* 0x800000b0b30b7223 */ /* 0x080fe2000001000b */
[----:B------:R-:W-:Y:S01]  /*42c0*/  FSEL R0, R135, RZ, P2 ;  /* 0x000000ff87007208 */ /* 0x000fe20001000000 */
[-C--:B--2---:R-:W-:Y:S01]  /*42d0*/  FFMA.FTZ R16, R177, -R176.reuse, R16 ;  /* 0x800000b0b1107223 */ /* 0x084fe20000010010 */
[----:B------:R-:W-:Y:S01]  /*42e0*/  @P6 IADD3 R135, R203, 0x11, RZ ;  /* 0x00000011cb876810 */ /* 0x000fe20007ffe0ff */
[----:B------:R-:W2:Y:S01]  /*42f0*/  MUFU.EX2 R189, R7 ;  /* 0x0000000700bd7308 */ /* 0x000ea20000000800 */
[----:B------:R-:W-:Y:S01]  /*4300*/  @P6 FSEL R9, R9, -INF , !P0 ;  /* 0xff80000009096808 */ /* 0x000fe20004000000 */
[----:B------:R-:W-:Y:S01]  /*4310*/  FFMA.FTZ R19, R178, -R176, R19 ;  /* 0x800000b0b2137223 */ /* 0x000fe20000010013 */
[----:B------:R-:W-:Y:S01]  /*4320*/  @P6 ISETP.GE.AND P2, PT, R135, R204, PT ;  /* 0x000000cc8700620c */ /* 0x000fe20003f46270 */
[----:B------:R-:W-:Y:S01]  /*4330*/  FFMA.FTZ R8, R162, -R176, R8 ;  /* 0x800000b0a2087223 */ /* 0x000fe20000010008 */
[----:B------:R-:W-:Y:S01]  /*4340*/  @P6 FSEL R11, R11, -INF , !P0 ;  /* 0xff8000000b0b6808 */ /* 0x000fe20004000000 */
[--C-:B------:R-:W-:Y:S01]  /*4350*/  FFMA.FTZ R9, R9, c[0x0][0x23c], -R132.reuse ;  /* 0x00008f0009097a23 */ /* 0x100fe20000010884 */
[----:B------:R-:W-:Y:S01]  /*4360*/  LOP3.LUT R135, R234, R141, RZ, 0x3c, !PT ;  /* 0x0000008dea877212 */ /* 0x000fe200078e3cff */
[----:B------:R-:W-:Y:S01]  /*4370*/  IMAD.WIDE.U32 R140, R140, -0x2daee0ad, RZ ;  /* 0xd2511f538c8c7825 */ /* 0x000fe200078e00ff */
[----:B------:R-:W-:Y:S01]  /*4380*/  @P6 FSEL R8, R8, -INF , !P4 ;  /* 0xff80000008086808 */ /* 0x000fe20006000000 */
[----:B------:R2:W2:Y:S01]  /*4390*/  MUFU.EX2 R181, R6 ;  /* 0x0000000600b57308 */ /* 0x0004a20000000800 */
[----:B------:R-:W-:Y:S01]  /*43a0*/  @P6 FSEL R16, R16, -INF , !P1 ;  /* 0xff80000010106808 */ /* 0x000fe20004800000 */
[----:B------:R-:W-:Y:S01]  /*43b0*/  IMAD.WIDE.U32 R152, R135, -0x2daee0ad, RZ ;  /* 0xd2511f5387987825 */ /* 0x000fe200078e00ff */
[----:B------:R-:W-:Y:S02]  /*43c0*/  @P6 FSEL R19, R19, -INF , !P5 ;  /* 0xff80000013136808 */ /* 0x000fe40006800000 */
[----:B-1----:R-:W-:Y:S01]  /*43d0*/  @P6 IADD3 R4, R203, 0x19, RZ ;  /* 0x00000019cb046810 */ /* 0x002fe20007ffe0ff */
[----:B------:R-:W-:Y:S01]  /*43e0*/  FFMA.FTZ R8, R8, c[0x0][0x23c], -R132 ;  /* 0x00008f0008087a23 */ /* 0x000fe20000010884 */
[----:B------:R-:W-:Y:S01]  /*43f0*/  LOP3.LUT R144, R153, R182, R248, 0x96, !PT ;  /* 0x000000b699907212 */ /* 0x000fe200078e96f8 */
[----:B------:R-:W-:Y:S01]  /*4400*/  FFMA.FTZ R19, R19, c[0x0][0x23c], -R133 ;  /* 0x00008f0013137a23 */ /* 0x000fe20000010885 */
[----:B------:R-:W-:Y:S01]  /*4410*/  LOP3.LUT R152, R141, R152, R249, 0x96, !PT ;  /* 0x000000988d987212 */ /* 0x000fe200078e96f9 */
[----:B------:R1:W1:Y:S01]  /*4420*/  MUFU.EX2 R182, R5 ;  /* 0x0000000500b67308 */ /* 0x0002620000000800 */
[----:B------:R-:W-:Y:S01]  /*4430*/  @P6 ISETP.GE.AND P0, PT, R4, R204, PT ;  /* 0x000000cc0400620c */ /* 0x000fe20003f06270 */
[----:B------:R-:W-:Y:S04]  /*4440*/  IMAD.WIDE.U32 R144, R144, -0x326172a9, RZ ;  /* 0xcd9e8d5790907825 */ /* 0x000fe800078e00ff */
[----:B------:R-:W-:Y:S04]  /*4450*/  IMAD.WIDE.U32 R152, R152, -0x326172a9, RZ ;  /* 0xcd9e8d5798987825 */ /* 0x000fe800078e00ff */
[----:B------:R-:W-:Y:S01]  /*4460*/  FFMA.FTZ R12, R196, -R176, R12 ;  /* 0x800000b0c40c7223 */ /* 0x000fe2000001000c */
[----:B------:R-:W-:Y:S01]  /*4470*/  LOP3.LUT R144, R153, R144, R245, 0x96, !PT ;  /* 0x0000009099907212 */ /* 0x000fe200078e96f5 */
[----:B------:R-:W-:Y:S01]  /*4480*/  FFMA.FTZ R13, R197, -R176, R13 ;  /* 0x800000b0c50d7223 */ /* 0x000fe2000001000d */
[----:B------:R3:W3:Y:S01]  /*4490*/  MUFU.EX2 R190, R8 ;  /* 0x0000000800be7308 */ /* 0x0006e20000000800 */
[----:B--2---:R-:W-:Y:S01]  /*44a0*/  LOP3.LUT R6, R145, R142, R244, 0x96, !PT ;  /* 0x0000008e91067212 */ /* 0x004fe200078e96f4 */
[-C--:B------:R-:W-:Y:S01]  /*44b0*/  FFMA.FTZ R10, R180, -R176.reuse, R10 ;  /* 0x800000b0b40a7223 */ /* 0x080fe2000001000a */
[----:B------:R-:W-:Y:S01]  /*44c0*/  @P6 FSEL R12, R12, -INF , !P1 ;  /* 0xff8000000c0c6808 */ /* 0x000fe20004800000 */
[----:B------:R-:W-:Y:S01]  /*44d0*/  FFMA.FTZ R14, R162, -R176, R14 ;  /* 0x800000b0a20e7223 */ /* 0x000fe2000001000e */
[----:B------:R-:W-:Y:S01]  /*44e0*/  @P6 FSEL R13, R13, -INF , !P5 ;  /* 0xff8000000d0d6808 */ /* 0x000fe20006800000 */
[----:B------:R-:W-:Y:S01]  /*44f0*/  IMAD.WIDE.U32 R6, R6, -0x2daee0ad, RZ ;  /* 0xd2511f5306067825 */ /* 0x000fe200078e00ff */
[----:B------:R-:W-:Y:S02]  /*4500*/  @P6 FSEL R10, R10, -INF , !P4 ;  /* 0xff8000000a0a6808 */ /* 0x000fe40006000000 */
[----:B------:R-:W-:Y:S01]  /*4510*/  @P6 FSEL R14, R14, -INF , !P1 ;  /* 0xff8000000e0e6808 */ /* 0x000fe20004800000 */
[----:B------:R-:W-:Y:S01]  /*4520*/  FFMA.FTZ R12, R12, c[0x0][0x23c], -R132 ;  /* 0x00008f000c0c7a23 */ /* 0x000fe20000010884 */
[----:B------:R-:W-:Y:S01]  /*4530*/  LOP3.LUT R156, R7, R140, R250, 0x96, !PT ;  /* 0x0000008c079c7212 */ /* 0x000fe200078e96fa */
[----:B-1----:R-:W-:Y:S01]  /*4540*/  IMAD.WIDE.U32 R4, R157, -0x2daee0ad, RZ ;  /* 0xd2511f539d047825 */ /* 0x002fe200078e00ff */
[----:B------:R1:W2:Y:S01]  /*4550*/  MUFU.EX2 R188, R9 ;  /* 0x0000000900bc7308 */ /* 0x0002a20000000800 */
[----:B------:R-:W-:Y:S02]  /*4560*/  @P6 ISETP.GE.AND P4, PT, R143, R204, PT ;  /* 0x000000cc8f00620c */ /* 0x000fe40003f86270 */
[----:B------:R-:W-:Y:S01]  /*4570*/  FFMA.FTZ R13, R13, c[0x0][0x23c], -R132 ;  /* 0x00008f000d0d7a23 */ /* 0x000fe20000010884 */
[----:B------:R-:W-:Y:S01]  /*4580*/  LOP3.LUT R145, R187, R4, R242, 0x96, !PT ;  /* 0x00000004bb917212 */ /* 0x000fe200078e96f2 */
[----:B------:R-:W-:Y:S01]  /*4590*/  FFMA.FTZ R10, R10, c[0x0][0x23c], -R0 ;  /* 0x00008f000a0a7a23 */ /* 0x000fe20000010800 */
[----:B------:R-:W-:Y:S01]  /*45a0*/  LOP3.LUT R135, R247, R5, RZ, 0x3c, !PT ;  /* 0x00000005f7877212 */ /* 0x000fe200078e3cff */
[----:B------:R-:W-:Y:S03]  /*45b0*/  IMAD.WIDE.U32 R4, R144, -0x2daee0ad, RZ ;  /* 0xd2511f5390047825 */ /* 0x000fe600078e00ff */
[----:B------:R1:W1:Y:S01]  /*45c0*/  MUFU.EX2 R192, R10 ;  /* 0x0000000a00c07308 */ /* 0x0002620000000800 */
[----:B------:R-:W-:Y:S01]  /*45d0*/  IMAD.WIDE.U32 R184, R135, -0x326172a9, RZ ;  /* 0xcd9e8d5787b87825 */ /* 0x000fe200078e00ff */
[----:B------:R-:W-:Y:S02]  /*45e0*/  LOP3.LUT R135, R5, R6, R251, 0x96, !PT ;  /* 0x0000000605877212 */ /* 0x000fe400078e96fb */
[C---:B------:R-:W-:Y:S01]  /*45f0*/  LOP3.LUT R153, R4.reuse, 0xff, RZ, 0xc0, !PT ;  /* 0x000000ff04997812 */ /* 0x040fe200078ec0ff */
[----:B------:R-:W-:Y:S01]  /*4600*/  IMAD.WIDE.U32 R144, R145, -0x326172a9, RZ ;  /* 0xcd9e8d5791907825 */ /* 0x000fe200078e00ff */
[--C-:B------:R-:W-:Y:S02]  /*4610*/  SHF.R.U32.HI R154, RZ, 0x18, R4.reuse ;  /* 0x00000018ff9a7819 */ /* 0x100fe40000011604 */
[----:B------:R-:W-:Y:S01]  /*4620*/  SHF.R.U32.HI R201, RZ, 0x10, R4 ;  /* 0x00000010ffc97819 */ /* 0x000fe20000011604 */
[--C-:B------:R-:W-:Y:S01]  /*4630*/  FFMA.FTZ R11, R11, c[0x0][0x23c], -R0.reuse ;  /* 0x00008f000b0b7a23 */ /* 0x100fe20000010800 */
[----:B------:R-:W-:Y:S01]  /*4640*/  LOP3.LUT R200, R4, 0xffff, RZ, 0xc0, !PT ;  /* 0x0000ffff04c87812 */ /* 0x000fe200078ec0ff */
[----:B------:R-:W-:Y:S01]  /*4650*/  FFMA.FTZ R14, R14, c[0x0][0x23c], -R0 ;  /* 0x00008f000e0e7a23 */ /* 0x000fe20000010800 */
[----:B------:R-:W2:Y:S01]  /*4660*/  LDSM.16.M88.4 R4, [R165+0xd400] ;  /* 0x00d40000a504783b */ /* 0x000ea20000000200 */
[----:B------:R-:W-:Y:S01]  /*4670*/  LOP3.LUT R140, R145, R184, R243, 0x96, !PT ;  /* 0x000000b8918c7212 */ /* 0x000fe200078e96f3 */
[----:B------:R-:W-:Y:S01]  /*4680*/  FFMA.FTZ R16, R16, c[0x0][0x23c], -R134 ;  /* 0x00008f0010107a23 */ /* 0x000fe20000010886 */
[----:B------:R-:W-:Y:S01]  /*4690*/  LOP3.LUT R142, R234, R185, RZ, 0x3c, !PT ;  /* 0x000000b9ea8e7212 */ /* 0x000fe200078e3cff */
[----:B------:R-:W-:Y:S01]  /*46a0*/  MUFU.EX2 R184, R13 ;  /* 0x0000000d00b87308 */ /* 0x000fe20000000800 */
[----:B------:R-:W-:Y:S02]  /*46b0*/  FFMA.FTZ R15, R161, -R176, R15 ;  /* 0x800000b0a10f7223 */ /* 0x000fe4000001000f */
[----:B------:R-:W-:Y:S03]  /*46c0*/  IMAD.WIDE.U32 R140, R140, -0x2daee0ad, RZ ;  /* 0xd2511f538c8c7825 */ /* 0x000fe600078e00ff */
[----:B------:R-:W-:Y:S01]  /*46d0*/  @P6 FSEL R15, R15, -INF , !P5 ;  /* 0xff8000000f0f6808 */ /* 0x000fe20006800000 */
[----:B------:R-:W-:Y:S03]  /*46e0*/  IMAD.WIDE.U32 R142, R142, -0x2daee0ad, RZ ;  /* 0xd2511f538e8e7825 */ /* 0x000fe600078e00ff */
[----:B------:R4:W2:Y:S01]  /*46f0*/  MUFU.EX2 R185, R12 ;  /* 0x0000000c00b97308 */ /* 0x0008a20000000800 */
[----:B------:R-:W-:Y:S01]  /*4700*/  FFMA.FTZ R15, R15, c[0x0][0x23c], -R0 ;  /* 0x00008f000f0f7a23 */ /* 0x000fe20000010800 */
[----:B---3--:R-:W-:Y:S01]  /*4710*/  LOP3.LUT R8, R143, R186, R248, 0x96, !PT ;  /* 0x000000ba8f087212 */ /* 0x008fe200078e96f8 */
[----:B------:R-:W-:Y:S01]  /*4720*/  FFMA.FTZ R18, R206, -R176, R18 ;  /* 0x800000b0ce127223 */ /* 0x000fe20000010012 */
[----:B------:R-:W-:Y:S01]  /*4730*/  LOP3.LUT R142, R141, R142, R249, 0x96, !PT ;  /* 0x0000008e8d8e7212 */ /* 0x000fe200078e96f9 */
[----:B------:R-:W-:Y:S02]  /*4740*/  FFMA.FTZ R17, R193, -R176, R17 ;  /* 0x800000b0c1117223 */ /* 0x000fe40000010011 */
[----:B-1----:R-:W-:Y:S01]  /*4750*/  IMAD.WIDE.U32 R8, R8, -0x326172a9, RZ ;  /* 0xcd9e8d5708087825 */ /* 0x002fe200078e00ff */
[----:B------:R-:W-:Y:S02]  /*4760*/  @P6 FSEL R18, R18, -INF , !P1 ;  /* 0xff80000012126808 */ /* 0x000fe40004800000 */
[----:B------:R-:W-:Y:S01]  /*4770*/  MUFU.EX2 R180, R16 ;  /* 0x0000001000b47308 */ /* 0x000fe20000000800 */
[----:B------:R-:W-:Y:S02]  /*4780*/  ISETP.LE.U32.AND P1, PT, R153, UR4, PT ;  /* 0x0000000499007c0c */ /* 0x000fe4000bf23070 */
[----:B------:R-:W-:Y:S01]  /*4790*/  FFMA.FTZ R18, R18, c[0x0][0x23c], -R133 ;  /* 0x00008f0012127a23 */ /* 0x000fe20000010885 */
[----:B------:R-:W-:Y:S02]  /*47a0*/  LOP3.LUT R10, R9, R144, R244, 0x96, !PT ;  /* 0x00000090090a7212 */ /* 0x000fe400078e96f4 */
[----:B------:R-:W-:Y:S02]  /*47b0*/  @P6 FSEL R17, R17, -INF , !P5 ;  /* 0xff80000011116808 */ /* 0x000fe40006800000 */
[----:B------:R-:W-:Y:S02]  /*47c0*/  ISETP.LE.U32.AND P5, PT, R154, UR4, PT ;  /* 0x000000049a007c0c */ /* 0x000fe4000bfa3070 */
[----:B------:R-:W-:Y:S01]  /*47d0*/  MUFU.EX2 R178, R18 ;  /* 0x0000001200b27308 */ /* 0x000fe20000000800 */
[----:B------:R-:W-:Y:S02]  /*47e0*/  FFMA.FTZ R17, R17, c[0x0][0x23c], -R134 ;  /* 0x00008f0011117a23 */ /* 0x000fe40000010886 */
[----:B----4-:R-:W-:Y:S01]  /*47f0*/  IMAD.WIDE.U32 R12, R142, -0x326172a9, RZ ;  /* 0xcd9e8d578e0c7825 */ /* 0x010fe200078e00ff */
[-C--:B--2---:R-:W-:Y:S04]  /*4800*/  HMMA.16816.F32 R20, R136, R4.reuse, R20 ;  /* 0x000000048814723c */ /* 0x084fe80000001814 */
[----:B------:R-:W-:Y:S02]  /*4810*/  LOP3.LUT R8, R13, R8, R245, 0x96, !PT ;  /* 0x000000080d087212 */ /* 0x000fe400078e96f5 */
[----:B------:R1:W-:Y:S02]  /*4820*/  MUFU.EX2 R191, R11 ;  /* 0x0000000b00bf7308 */ /* 0x0003e40000000800 */
[C---:B------:R-:W-:Y:S01]  /*4830*/  HMMA.16816.F32 R24, R148.reuse, R4, R24 ;  /* 0x000000049418723c */ /* 0x040fe20000001818 */
[----:B------:R-:W-:Y:S07]  /*4840*/  IMAD.WIDE.U32 R8, R8, -0x2daee0ad, RZ ;  /* 0xd2511f5308087825 */ /* 0x000fee00078e00ff */
[----:B------:R2:W3:Y:S01]  /*4850*/  MUFU.EX2 R187, R14 ;  /* 0x0000000e00bb7308 */ /* 0x0004e20000000800 */
[C---:B------:R-:W-:Y:S01]  /*4860*/  LOP3.LUT R141, R8.reuse, 0xff, RZ, 0xc0, !PT ;  /* 0x000000ff088d7812 */ /* 0x040fe200078ec0ff */
[-C--:B------:R-:W-:Y:S02]  /*4870*/  HMMA.16816.F32 R28, R148, R6.reuse, R28 ;  /* 0x00000006941c723c */ /* 0x080fe4000000181c */
[--C-:B------:R-:W-:Y:S02]  /*4880*/  SHF.R.U32.HI R144, RZ, 0x18, R8.reuse ;  /* 0x00000018ff907819 */ /* 0x100fe40000011608 */
[----:B------:R-:W-:Y:S01]  /*4890*/  LOP3.LUT R142, R8, 0xffff, RZ, 0xc0, !PT ;  /* 0x0000ffff088e7812 */ /* 0x000fe200078ec0ff */
[----:B------:R-:W-:Y:S01]  /*48a0*/  IMAD.WIDE.U32 R4, R156, -0x326172a9, RZ ;  /* 0xcd9e8d579c047825 */ /* 0x000fe200078e00ff */
[----:B------:R-:W-:Y:S02]  /*48b0*/  SHF.R.U32.HI R143, RZ, 0x10, R8 ;  /* 0x00000010ff8f7819 */ /* 0x000fe40000011608 */
[----:B------:R-:W-:Y:S01]  /*48c0*/  HMMA.16816.F32 R32, R136, R6, R32 ;  /* 0x000000068820723c */ /* 0x000fe20000001820 */
[-C--:B------:R-:W-:Y:S01]  /*48d0*/  FFMA.FTZ R22, R177, -R176.reuse, R22 ;  /* 0x800000b0b1167223 */ /* 0x080fe20000010016 */
[----:B------:R4:W-:Y:S02]  /*48e0*/  MUFU.EX2 R179, R17 ;  /* 0x0000001100b37308 */ /* 0x0009e40000000800 */
[----:B-1----:R-:W-:Y:S01]  /*48f0*/  IMAD.WIDE.U32 R10, R10, -0x2daee0ad, RZ ;  /* 0xd2511f530a0a7825 */ /* 0x002fe200078e00ff */
[----:B------:R-:W-:Y:S02]  /*4900*/  LOP3.LUT R16, R4, 0xff, RZ, 0xc0, !PT ;  /* 0x000000ff04107812 */ /* 0x000fe400078ec0ff */
[----:B------:R-:W-:Y:S01]  /*4910*/  @P6 FSEL R22, R22, -INF , !P3 ;  /* 0xff80000016166808 */ /* 0x000fe20005800000 */
[----:B------:R-:W-:Y:S01]  /*4920*/  FFMA.FTZ R24, R159, -R176, R24 ;  /* 0x800000b09f187223 */ /* 0x000fe20000010018 */
[----:B------:R-:W-:Y:S03]  /*4930*/  LOP3.LUT R140, R11, R140, R250, 0x96, !PT ;  /* 0x0000008c0b8c7212 */ /* 0x000fe600078e96fa */
[----:B------:R-:W-:Y:S01]  /*4940*/  LOP3.LUT R11, R9, R10, R251, 0x96, !PT ;  /* 0x0000000a090b7212 */ /* 0x000fe200078e96fb */
[----:B------:R-:W-:Y:S01]  /*4950*/  FFMA.FTZ R20, R194, -R176, R20 ;  /* 0x800000b0c2147223 */ /* 0x000fe20000010014 */
[----:B------:R-:W-:Y:S01]  /*4960*/  LOP3.LUT R10, R5, R152, R246, 0x96, !PT ;  /* 0x00000098050a7212 */ /* 0x000fe200078e96f6 */
[-C--:B------:R-:W-:Y:S01]  /*4970*/  FFMA.FTZ R26, R196, -R176.reuse, R26 ;  /* 0x800000b0c41a7223 */ /* 0x080fe2000001001a */
[----:B--2---:R-:W-:Y:S01]  /*4980*/  LOP3.LUT R14, R4, 0xffff, RZ, 0xc0, !PT ;  /* 0x0000ffff040e7812 */ /* 0x004fe200078ec0ff */
[----:B------:R1:W-:Y:S01]  /*4990*/  MUFU.EX2 R186, R15 ;  /* 0x0000000f00ba7308 */ /* 0x0003e20000000800 */
[----:B------:R-:W-:Y:S01]  /*49a0*/  LOP3.LUT R5, R10, 0xff, RZ, 0xc0, !PT ;  /* 0x000000ff0a057812 */ /* 0x000fe200078ec0ff */
[-C--:B------:R-:W-:Y:S01]  /*49b0*/  FFMA.FTZ R25, R155, -R176.reuse, R25 ;  /* 0x800000b09b197223 */ /* 0x080fe20000010019 */
[----:B------:R-:W-:Y:S01]  /*49c0*/  @P6 FSEL R20, R20, -INF , !P3 ;  /* 0xff80000014146808 */ /* 0x000fe20005800000 */
[-C--:B------:R-:W-:Y:S01]  /*49d0*/  FFMA.FTZ R21, R163, -R176.reuse, R21 ;  /* 0x800000b0a3157223 */ /* 0x080fe20000010015 */
[----:B------:R-:W-:Y:S01]  /*49e0*/  @P6 FSEL R24, R24, -INF , !P3 ;  /* 0xff80000018186808 */ /* 0x000fe20005800000 */
[-C--:B------:R-:W-:Y:S01]  /*49f0*/  FFMA.FTZ R23, R193, -R176.reuse, R23 ;  /* 0x800000b0c1177223 */ /* 0x080fe20000010017 */
[----:B------:R-:W-:Y:S01]  /*4a00*/  @P6 FSEL R26, R26, -INF , !P3 ;  /* 0xff8000001a1a6808 */ /* 0x000fe20005800000 */
[-C--:B------:R-:W-:Y:S01]  /*4a10*/  FFMA.FTZ R27, R197, -R176.reuse, R27 ;  /* 0x800000b0c51b7223 */ /* 0x080fe2000001001b */
[----:B------:R-:W-:Y:S01]  /*4a20*/  ISETP.LE.U32.AND P3, PT, R5, UR4, PT ;  /* 0x0000000405007c0c */ /* 0x000fe2000bf63070 */
[-C--:B------:R-:W-:Y:S01]  /*4a30*/  FFMA.FTZ R28, R199, -R176.reuse, R28 ;  /* 0x800000b0c71c7223 */ /* 0x080fe2000001001c */
[----:B------:R-:W-:Y:S01]  /*4a40*/  SHF.R.U32.HI R5, RZ, 0x18, R10 ;  /* 0x00000018ff057819 */ /* 0x000fe2000001160a */
[-C--:B------:R-:W-:Y:S01]  /*4a50*/  FFMA.FTZ R30, R159, -R176.reuse, R30 ;  /* 0x800000b09f1e7223 */ /* 0x080fe2000001001e */
[----:B------:R-:W-:Y:S01]  /*4a60*/  @P6 FSEL R21, R21, -INF , !P2 ;  /* 0xff80000015156808 */ /* 0x000fe20005000000 */
[-C--:B------:R-:W-:Y:S01]  /*4a70*/  FFMA.FTZ R32, R158, -R176.reuse, R32 ;  /* 0x800000b09e207223 */ /* 0x080fe20000010020 */
[----:B------:R-:W-:Y:S01]  /*4a80*/  @P6 FSEL R23, R23, -INF , !P2 ;  /* 0xff80000017176808 */ /* 0x000fe20005000000 */
[-C--:B------:R-:W-:Y:S01]  /*4a90*/  FFMA.FTZ R34, R194, -R176.reuse, R34 ;  /* 0x800000b0c2227223 */ /* 0x080fe20000010022 */
[----:B------:R-:W-:Y:S01]  /*4aa0*/  @P6 FSEL R25, R25, -INF , !P2 ;  /* 0xff80000019196808 */ /* 0x000fe20005000000 */
[----:B------:R-:W-:Y:S01]  /*4ab0*/  IMAD.WIDE.U32 R8, R140, -0x326172a9, RZ ;  /* 0xcd9e8d578c087825 */ /* 0x000fe200078e00ff */
[----:B------:R-:W-:Y:S01]  /*4ac0*/  @P6 FSEL R27, R27, -INF , !P2 ;  /* 0xff8000001b1b6808 */ /* 0x000fe20005000000 */
[----:B------:R-:W-:Y:S01]  /*4ad0*/  MUFU.EX2 R177, R19 ;  /* 0x0000001300b17308 */ /* 0x000fe20000000800 */
[----:B------:R-:W-:Y:S01]  /*4ae0*/  ISETP.LE.U32.AND P2, PT, R5, UR4, PT ;  /* 0x0000000405007c0c */ /* 0x000fe2000bf43070 */
[-C--:B------:R-:W-:Y:S01]  /*4af0*/  FFMA.FTZ R29, R198, -R176.reuse, R29 ;  /* 0x800000b0c61d7223 */ /* 0x080fe2000001001d */
[----:B------:R-:W-:Y:S01]  /*4b00*/  SHF.R.U32.HI R5, RZ, 0x10, R10 ;  /* 0x00000010ff057819 */ /* 0x000fe2000001160a */
[-C--:B------:R-:W-:Y:S01]  /*4b10*/  FFMA.FTZ R31, R155, -R176.reuse, R31 ;  /* 0x800000b09b1f7223 */ /* 0x080fe2000001001f */
[----:B------:R-:W-:Y:S01]  /*4b20*/  @P6 FSEL R28, R28, -INF , !P4 ;  /* 0xff8000001c1c6808 */ /* 0x000fe20006000000 */
[-C--:B------:R-:W-:Y:S01]  /*4b30*/  FFMA.FTZ R33, R202, -R176.reuse, R33 ;  /* 0x800000b0ca217223 */ /* 0x080fe20000010021 */
[----:B------:R-:W-:Y:S01]  /*4b40*/  LOP3.LUT R5, R5, 0xff, RZ, 0xc0, !PT ;  /* 0x000000ff05057812 */ /* 0x000fe200078ec0ff */
[----:B------:R-:W-:Y:S01]  /*4b50*/  FFMA.FTZ R35, R163, -R176, R35 ;  /* 0x800000b0a3237223 */ /* 0x000fe20000010023 */
[----:B------:R-:W-:Y:S01]  /*4b60*/  @P6 FSEL R30, R30, -INF , !P4 ;  /* 0xff8000001e1e6808 */ /* 0x000fe20006000000 */
[----:B------:R-:W-:Y:S01]  /*4b70*/  @!P3 FADD.FTZ R183, -R183, -RZ ;  /* 0x800000ffb7b7b221 */ /* 0x000fe20000010100 */
[----:B------:R-:W-:Y:S01]  /*4b80*/  @P6 FSEL R32, R32, -INF , !P4 ;  /* 0xff80000020206808 */ /* 0x000fe20006000000 */
[--C-:B------:R-:W-:Y:S01]  /*4b90*/  FFMA.FTZ R20, R20, c[0x0][0x23c], -R134.reuse ;  /* 0x00008f0014147a23 */ /* 0x100fe20000010886 */
[----:B------:R-:W-:Y:S01]  /*4ba0*/  @P6 FSEL R34, R34, -INF , !P4 ;  /* 0xff80000022226808 */ /* 0x000fe20006000000 */
[----:B------:R-:W-:Y:S01]  /*4bb0*/  @!P2 FADD.FTZ R189, -R189, -RZ ;  /* 0x800000ffbdbda221 */ /* 0x000fe20000010100 */
[----:B------:R-:W-:Y:S01]  /*4bc0*/  ISETP.LE.U32.AND P4, PT, R5, UR4, PT ;  /* 0x0000000405007c0c */ /* 0x000fe2000bf83070 */
[----:B------:R-:W-:Y:S01]  /*4bd0*/  FFMA.FTZ R21, R21, c[0x0][0x23c], -R134 ;  /* 0x00008f0015157a23 */ /* 0x000fe20000010886 */
[----:B------:R-:W-:Y:S01]  /*4be0*/  LOP3.LUT R5, R10, 0xffff, RZ, 0xc0, !PT ;  /* 0x0000ffff0a057812 */ /* 0x000fe200078ec0ff */
[----:B------:R-:W2:Y:S01]  /*4bf0*/  MUFU.EX2 R160, R20 ;  /* 0x0000001400a07308 */ /* 0x000ea20000000800 */
[----:B----4-:R-:W-:Y:S01]  /*4c00*/  SHF.R.U32.HI R17, RZ, 0x18, R4 ;  /* 0x00000018ff117819 */ /* 0x010fe20000011604 */
[----:B------:R-:W-:Y:S01]  /*4c10*/  FFMA.FTZ R22, R22, c[0x0][0x23c], -R133 ;  /* 0x00008f0016167a23 */ /* 0x000fe20000010885 */
[----:B------:R-:W-:Y:S01]  /*4c20*/  SHF.R.U32.HI R5, RZ, 0x8, R5 ;  /* 0x00000008ff057819 */ /* 0x000fe20000011605 */
[----:B------:R-:W-:Y:S01]  /*4c30*/  FFMA.FTZ R24, R24, c[0x0][0x23c], -R132 ;  /* 0x00008f0018187a23 */ /* 0x000fe20000010884 */
[----:B-1----:R-:W-:Y:S01]  /*4c40*/  SHF.R.U32.HI R15, RZ, 0x10, R4 ;  /* 0x00000010ff0f7819 */ /* 0x002fe20000011604 */
[----:B------:R-:W-:Y:S01]  /*4c50*/  FFMA.FTZ R32, R32, c[0x0][0x23c], -R134 ;  /* 0x00008f0020207a23 */ /* 0x000fe20000010886 */
[----:B------:R-:W-:Y:S01]  /*4c60*/  LOP3.LUT R5, R5, 0xffff, RZ, 0xc0, !PT ;  /* 0x0000ffff05057812 */ /* 0x000fe200078ec0ff */
[----:B------:R-:W-:Y:S01]  /*4c70*/  FFMA.FTZ R30, R30, c[0x0][0x23c], -R0 ;  /* 0x00008f001e1e7a23 */ /* 0x000fe20000010800 */
[----:B------:R-:W-:Y:S01]  /*4c80*/  LOP3.LUT R4, R9, R12, R246, 0x96, !PT ;  /* 0x0000000c09047212 */ /* 0x000fe200078e96f6 */
[----:B------:R-:W-:Y:S01]  /*4c90*/  @!P4 FADD.FTZ R181, -R181, -RZ ;  /* 0x800000ffb5b5c221 */ /* 0x000fe20000010100 */
[----:B------:R-:W-:Y:S01]  /*4ca0*/  @P6 FSEL R29, R29, -INF , !P0 ;  /* 0xff8000001d1d6808 */ /* 0x000fe20004000000 */
[----:B------:R-:W-:Y:S01]  /*4cb0*/  MUFU.EX2 R157, R21 ;  /* 0x00000015009d7308 */ /* 0x000fe20000000800 */
[----:B------:R-:W-:Y:S01]  /*4cc0*/  @P6 FSEL R31, R31, -INF , !P0 ;  /* 0xff8000001f1f6808 */ /* 0x000fe20004000000 */
[--C-:B------:R-:W-:Y:S01]  /*4cd0*/  FFMA.FTZ R26, R26, c[0x0][0x23c], -R0.reuse ;  /* 0x00008f001a1a7a23 */ /* 0x100fe20000010800 */
[----:B------:R-:W-:Y:S01]  /*4ce0*/  @P6 FSEL R33, R33, -INF , !P0 ;  /* 0xff80000021216808 */ /* 0x000fe20004000000 */
[--C-:B------:R-:W-:Y:S01]  /*4cf0*/  FFMA.FTZ R27, R27, c[0x0][0x23c], -R0.reuse ;  /* 0x00008f001b1b7a23 */ /* 0x100fe20000010800 */
[----:B------:R-:W-:Y:S01]  /*4d00*/  @P6 FSEL R35, R35, -INF , !P0 ;  /* 0xff80000023236808 */ /* 0x000fe20004000000 */
[----:B------:R-:W-:Y:S01]  /*4d10*/  FFMA.FTZ R0, R31, c[0x0][0x23c], -R0 ;  /* 0x00008f001f007a23 */ /* 0x000fe20000010800 */
[----:B------:R-:W-:Y:S01]  /*4d20*/  ISETP.LE.U32.AND P0, PT, R5, UR4, PT ;  /* 0x0000000405007c0c */ /* 0x000fe2000bf03070 */
[----:B------:R-:W-:Y:S01]  /*4d30*/  FFMA.FTZ R134, R33, c[0x0][0x23c], -R134 ;  /* 0x00008f0021867a23 */ /* 0x000fe20000010886 */
[C---:B------:R-:W-:Y:S01]  /*4d40*/  LOP3.LUT R5, R4.reuse, 0xffff, RZ, 0xc0, !PT ;  /* 0x0000ffff04057812 */ /* 0x040fe200078ec0ff */
[----:B------:R-:W-:Y:S01]  /*4d50*/  MUFU.EX2 R159, R22 ;  /* 0x00000016009f7308 */ /* 0x000fe20000000800 */
[----:B------:R-:W-:Y:S01]  /*4d60*/  LOP3.LUT R6, R4, 0xff, RZ, 0xc0, !PT ;  /* 0x000000ff04067812 */ /* 0x000fe200078ec0ff */
[--C-:B------:R-:W-:Y:S01]  /*4d70*/  FFMA.FTZ R23, R23, c[0x0][0x23c], -R133.reuse ;  /* 0x00008f0017177a23 */ /* 0x100fe20000010885 */
[----:B------:R-:W-:Y:S01]  /*4d80*/  SHF.R.U32.HI R7, RZ, 0x10, R4 ;  /* 0x00000010ff077819 */ /* 0x000fe20000011604 */
[----:B------:R-:W-:Y:S01]  /*4d90*/  FFMA.FTZ R25, R25, c[0x0][0x23c], -R132 ;  /* 0x00008f0019197a23 */ /* 0x000fe20000010884 */
[----:B------:R-:W-:Y:S01]  /*4da0*/  ISETP.LE.U32.AND P6, PT, R6, UR4, PT ;  /* 0x0000000406007c0c */ /* 0x000fe2000bfc3070 */
[--C-:B------:R-:W-:Y:S01]  /*4db0*/  FFMA.FTZ R34, R34, c[0x0][0x23c], -R133.reuse ;  /* 0x00008f0022227a23 */ /* 0x100fe20000010885 */
[----:B------:R-:W-:Y:S01]  /*4dc0*/  SHF.R.U32.HI R6, RZ, 0x18, R4 ;  /* 0x00000018ff067819 */ /* 0x000fe20000011604 */
[----:B------:R-:W-:Y:S01]  /*4dd0*/  FFMA.FTZ R133, R35, c[0x0][0x23c], -R133 ;  /* 0x00008f0023857a23 */ /* 0x000fe20000010885 */
[----:B------:R-:W-:Y:S01]  /*4de0*/  SHF.R.U32.HI R4, RZ, 0x8, R5 ;  /* 0x00000008ff047819 */ /* 0x000fe20000011605 */
[----:B------:R-:W-:Y:S01]  /*4df0*/  @!P0 FADD.FTZ R182, -R182, -RZ ;  /* 0x800000ffb6b68221 */ /* 0x000fe20000010100 */
[----:B------:R-:W-:Y:S01]  /*4e00*/  LOP3.LUT R5, R7, 0xff, RZ, 0xc0, !PT ;  /* 0x000000ff07057812 */ /* 0x000fe200078ec0ff */
[----:B------:R-:W-:Y:S01]  /*4e10*/  MUFU.EX2 R161, R24 ;  /* 0x0000001800a17308 */ /* 0x000fe20000000800 */
[----:B------:R-:W-:Y:S01]  /*4e20*/  LOP3.LUT R4, R4, 0xffff, RZ, 0xc0, !PT ;  /* 0x0000ffff04047812 */ /* 0x000fe200078ec0ff */
[----:B------:R-:W-:Y:S01]  /*4e30*/  FFMA.FTZ R28, R28, c[0x0][0x23c], -R132 ;  /* 0x00008f001c1c7a23 */ /* 0x000fe20000010884 */
[----:B------:R-:W-:Y:S01]  /*4e40*/  SHF.R.U32.HI R12, RZ, 0x10, R8 ;  /* 0x00000010ff0c7819 */ /* 0x000fe20000011608 */
[----:B------:R-:W-:Y:S01]  /*4e50*/  FFMA.FTZ R132, R29, c[0x0][0x23c], -R132 ;  /* 0x00008f001d847a23 */ /* 0x000fe20000010884 */
[----:B------:R-:W-:Y:S01]  /*4e60*/  ISETP.LE.U32.AND P0, PT, R4, UR4, PT ;  /* 0x0000000404007c0c */ /* 0x000fe2000bf03070 */
[----:B------:R-:W-:Y:S01]  /*4e70*/  @!P6 FADD.FTZ R190, -R190, -RZ ;  /* 0x800000ffbebee221 */ /* 0x000fe20000010100 */
[C---:B------:R-:W-:Y:S02]  /*4e80*/  LOP3.LUT R9, R8.reuse, 0xffff, RZ, 0xc0, !PT ;  /* 0x0000ffff08097812 */ /* 0x040fe400078ec0ff */
[----:B------:R-:W-:Y:S01]  /*4e90*/  LOP3.LUT R13, R8, 0xff, RZ, 0xc0, !PT ;  /* 0x000000ff080d7812 */ /* 0x000fe200078ec0ff */
[----:B------:R-:W-:Y:S01]  /*4ea0*/  MUFU.EX2 R149, R134 ;  /* 0x0000008600957308 */ /* 0x000fe20000000800 */
[----:B------:R-:W-:Y:S02]  /*4eb0*/  ISETP.LE.U32.AND P4, PT, R5, UR4, PT ;  /* 0x0000000405007c0c */ /* 0x000fe4000bf83070 */
[----:B------:R-:W-:Y:S02]  /*4ec0*/  LOP3.LUT R4, R12, 0xff, RZ, 0xc0, !PT ;  /* 0x000000ff0c047812 */ /* 0x000fe400078ec0ff */
[----:B------:R-:W-:Y:S02]  /*4ed0*/  SHF.R.U32.HI R5, RZ, 0x8, R9 ;  /* 0x00000008ff057819 */ /* 0x000fe40000011609 */
[----:B------:R-:W-:Y:S01]  /*4ee0*/  ISETP.LE.U32.AND P2, PT, R13, UR4, PT ;  /* 0x000000040d007c0c */ /* 0x000fe2000bf43070 */
[----:B------:R-:W-:Y:S01]  /*4ef0*/  @!P0 FADD.FTZ R188, -R188, -RZ ;  /* 0x800000ffbcbc8221 */ /* 0x000fe20000010100 */
[----:B------:R-:W-:Y:S01]  /*4f00*/  ISETP.LE.U32.AND P6, PT, R4, UR4, PT ;  /* 0x0000000404007c0c */ /* 0x000fe2000bfc3070 */
[----:B------:R-:W1:Y:S01]  /*4f10*/  MUFU.EX2 R151, R32 ;  /* 0x0000002000977308 */ /* 0x000e620000000800 */
        /* <DEDUP_REMOVED lines=8> */
[----:B---3--:R-:W-:Y:S01]  /*4fa0*/  @!P6 FADD.FTZ R187, -R187, -RZ ;  /* 0x800000ffbbbbe221 */ /* 0x008fe20000010100 */
[----:B------:R-:W-:Y:S01]  /*4fb0*/  ISETP.LE.U32.AND P4, PT, R5, UR4, PT ;  /* 0x0000000405007c0c */ /* 0x000fe2000bf83070 */
[----:B------:R-:W-:Y:S01]  /*4fc0*/  MUFU.EX2 R152, R0 ;  /* 0x0000000000987308 */ /* 0x000fe20000000800 */
[----:B------:R-:W-:Y:S01]  /*4fd0*/  LOP3.LUT R5, R15, 0xff, RZ, 0xc0, !PT ;  /* 0x000000ff0f057812 */ /* 0x000fe200078ec0ff */
[----:B------:R-:W-:Y:S01]  /*4fe0*/  @!P3 FADD.FTZ R191, -R191, -RZ ;  /* 0x800000ffbfbfb221 */ /* 0x000fe20000010100 */
[----:B------:R-:W-:Y:S01]  /*4ff0*/  LOP3.LUT R4, R4, 0xffff, RZ, 0xc0, !PT ;  /* 0x0000ffff04047812 */ /* 0x000fe200078ec0ff */
[----:B------:R-:W-:Y:S01]  /*5000*/  @!P0 FADD.FTZ R184, -R184, -RZ ;  /* 0x800000ffb8b88221 */ /* 0x000fe20000010100 */
[----:B------:R-:W-:Y:S02]  /*5010*/  ISETP.LE.U32.AND P0, PT, R5, UR4, PT ;  /* 0x0000000405007c0c */ /* 0x000fe4000bf03070 */
[----:B------:R-:W-:Y:S02]  /*5020*/  ISETP.LE.U32.AND P6, PT, R4, UR4, PT ;  /* 0x0000000404007c0c */ /* 0x000fe4000bfc3070 */
[----:B------:R-:W-:Y:S01]  /*5030*/  SHF.R.U32.HI R8, RZ, 0x18, R8 ;  /* 0x00000018ff087819 */ /* 0x000fe20000011608 */
[----:B------:R-:W-:Y:S01]  /*5040*/  @!P2 FADD.FTZ R180, -R180, -RZ ;  /* 0x800000ffb4b4a221 */ /* 0x000fe20000010100 */
[----:B------:R-:W-:Y:S01]  /*5050*/  LOP3.LUT R4, R135, 0xffff, RZ, 0xc0, !PT ;  /* 0x0000ffff87047812 */ /* 0x000fe200078ec0ff */
[----:B--2---:R-:W-:Y:S01]  /*5060*/  @!P4 FADD.FTZ R160, -R160, -RZ ;  /* 0x800000ffa0a0c221 */ /* 0x004fe20000010100 */
[----:B------:R-:W-:Y:S01]  /*5070*/  ISETP.LE.U32.AND P3, PT, R8, UR4, PT ;  /* 0x0000000408007c0c */ /* 0x000fe2000bf63070 */
[----:B-1----:R-:W-:Y:S01]  /*5080*/  @!P1 FADD.FTZ R151, -R151, -RZ ;  /* 0x800000ff97979221 */ /* 0x002fe20000010100 */
[----:B------:R-:W-:Y:S01]  /*5090*/  SHF.R.U32.HI R4, RZ, 0x8, R4 ;  /* 0x00000008ff047819 */ /* 0x000fe20000011604 */
[----:B------:R-:W1:Y:S01]  /*50a0*/  MUFU.EX2 R158, R23 ;  /* 0x00000017009e7308 */ /* 0x000e620000000800 */
[----:B------:R-:W-:Y:S01]  /*50b0*/  ISETP.LE.U32.AND P2, PT, R17, UR4, PT ;  /* 0x0000000411007c0c */ /* 0x000fe2000bf43070 */
[----:B------:R-:W-:Y:S01]  /*50c0*/  @!P0 FADD.FTZ R178, -R178, -RZ ;  /* 0x800000ffb2b28221 */ /* 0x000fe20000010100 */
[--C-:B------:R-:W-:Y:S01]  /*50d0*/  SHF.R.U32.HI R5, RZ, 0x18, R135.reuse ;  /* 0x00000018ff057819 */ /* 0x100fe20000011687 */
[----:B------:R-:W-:Y:S01]  /*50e0*/  @!P6 FADD.FTZ R179, -R179, -RZ ;  /* 0x800000ffb3b3e221 */ /* 0x000fe20000010100 */
[----:B------:R-:W-:Y:S02]  /*50f0*/  SHF.R.U32.HI R135, RZ, 0x10, R135 ;  /* 0x00000010ff877819 */ /* 0x000fe40000011687 */
[----:B------:R-:W-:Y:S02]  /*5100*/  LOP3.LUT R4, R4, 0xffff, RZ, 0xc0, !PT ;  /* 0x0000ffff04047812 */ /* 0x000fe400078ec0ff */
[----:B------:R-:W-:Y:S01]  /*5110*/  LOP3.LUT R135, R135, 0xff, RZ, 0xc0, !PT ;  /* 0x000000ff87877812 */ /* 0x000fe200078ec0ff */
[----:B------:R-:W-:Y:S01]  /*5120*/  @!P3 FADD.FTZ R186, -R186, -RZ ;  /* 0x800000ffbabab221 */ /* 0x000fe20000010100 */
[----:B------:R-:W-:Y:S01]  /*5130*/  ISETP.LE.U32.AND P0, PT, R4, UR4, PT ;  /* 0x0000000404007c0c */ /* 0x000fe2000bf03070 */
[----:B------:R-:W2:Y:S01]  /*5140*/  MUFU.EX2 R163, R26 ;  /* 0x0000001a00a37308 */ /* 0x000ea20000000800 */
[----:B------:R-:W-:Y:S01]  /*5150*/  LOP3.LUT R4, R11, 0xffff, RZ, 0xc0, !PT ;  /* 0x0000ffff0b047812 */ /* 0x000fe200078ec0ff */
[----:B------:R-:W-:Y:S01]  /*5160*/  @!P2 FADD.FTZ R177, -R177, -RZ ;  /* 0x800000ffb1b1a221 */ /* 0x000fe20000010100 */
[----:B------:R-:W-:Y:S02]  /*5170*/  ISETP.LE.U32.AND P6, PT, R135, UR4, PT ;  /* 0x0000000487007c0c */ /* 0x000fe4000bfc3070 */
[----:B------:R-:W-:Y:S02]  /*5180*/  LOP3.LUT R6, R11, 0xff, RZ, 0xc0, !PT ;  /* 0x000000ff0b067812 */ /* 0x000fe400078ec0ff */
[----:B------:R-:W-:Y:S02]  /*5190*/  ISETP.LE.U32.AND P3, PT, R5, UR4, PT ;  /* 0x0000000405007c0c */ /* 0x000fe4000bf63070 */
[----:B------:R-:W-:Y:S01]  /*51a0*/  SHF.R.U32.HI R4, RZ, 0x8, R4 ;  /* 0x00000008ff047819 */ /* 0x000fe20000011604 */
[----:B------:R-:W3:Y:S01]  /*51b0*/  MUFU.EX2 R156, R25 ;  /* 0x00000019009c7308 */ /* 0x000ee20000000800 */
[--C-:B------:R-:W-:Y:S01]  /*51c0*/  SHF.R.U32.HI R5, RZ, 0x10, R11.reuse ;  /* 0x00000010ff057819 */ /* 0x100fe2000001160b */
[----:B------:R-:W-:Y:S01]  /*51d0*/  @!P0 FADD.FTZ R157, -R157, -RZ ;  /* 0x800000ff9d9d8221 */ /* 0x000fe20000010100 */
[----:B------:R-:W-:Y:S02]  /*51e0*/  ISETP.LE.U32.AND P2, PT, R6, UR4, PT ;  /* 0x0000000406007c0c */ /* 0x000fe4000bf43070 */
[----:B------:R-:W-:Y:S01]  /*51f0*/  LOP3.LUT R4, R4, 0xffff, RZ, 0xc0, !PT ;  /* 0x0000ffff04047812 */ /* 0x000fe200078ec0ff */
[----:B------:R-:W-:Y:S01]  /*5200*/  @!P6 FADD.FTZ R159, -R159, -RZ ;  /* 0x800000ff9f9fe221 */ /* 0x000fe20000010100 */
[----:B------:R-:W-:Y:S02]  /*5210*/  LOP3.LUT R5, R5, 0xff, RZ, 0xc0, !PT ;  /* 0x000000ff05057812 */ /* 0x000fe400078ec0ff */
[----:B------:R-:W-:Y:S01]  /*5220*/  ISETP.LE.U32.AND P0, PT, R4, UR4, PT ;  /* 0x0000000404007c0c */ /* 0x000fe2000bf03070 */
[----:B-1----:R-:W-:Y:S01]  /*5230*/  @!P3 FADD.FTZ R158, -R158, -RZ ;  /* 0x800000ff9e9eb221 */ /* 0x002fe20000010100 */
[----:B------:R-:W-:Y:S01]  /*5240*/  ISETP.LE.U32.AND P4, PT, R5, UR4, PT ;  /* 0x0000000405007c0c */ /* 0x000fe2000bf83070 */
[----:B------:R-:W1:Y:S01]  /*5250*/  MUFU.EX2 R150, R34 ;  /* 0x0000002200967308 */ /* 0x000e620000000800 */
[----:B------:R-:W-:Y:S02]  /*5260*/  SHF.R.U32.HI R5, RZ, 0x8, R200 ;  /* 0x00000008ff057819 */ /* 0x000fe400000116c8 */
[----:B------:R-:W-:Y:S01]  /*5270*/  LOP3.LUT R4, R201, 0xff, RZ, 0xc0, !PT ;  /* 0x000000ffc9047812 */ /* 0x000fe200078ec0ff */
[----:B------:R-:W-:Y:S01]  /*5280*/  @!P2 FADD.FTZ R161, -R161, -RZ ;  /* 0x800000ffa1a1a221 */ /* 0x000fe20000010100 */
[----:B------:R-:W-:Y:S02]  /*5290*/  F2FP.RELU.PACK_AB R7, R189, R181 ;  /* 0x000000b5bd07723e */ /* 0x000fe400000008ff */
[----:B------:R-:W-:Y:S02]  /*52a0*/  ISETP.LE.U32.AND P6, PT, R4, UR4, PT ;  /* 0x0000000404007c0c */ /* 0x000fe4000bfc3070 */
[----:B------:R-:W-:Y:S01]  /*52b0*/  LOP3.LUT R4, R5, 0xffff, RZ, 0xc0, !PT ;  /* 0x0000ffff05047812 */ /* 0x000fe200078ec0ff */
[----:B------:R4:W-:Y:S01]  /*52c0*/  STS [R210+0x19400], R7 ;  /* 0x01940007d2007388 */ /* 0x0009e20000000800 */
[----:B------:R-:W-:Y:S01]  /*52d0*/  SHF.R.U32.HI R5, RZ, 0x8, R142 ;  /* 0x00000008ff057819 */ /* 0x000fe2000001168e */
[----:B------:R-:W4:Y:S01]  /*52e0*/  MUFU.EX2 R148, R133 ;  /* 0x0000008500947308 */ /* 0x000f220000000800 */
[----:B------:R-:W-:Y:S01]  /*52f0*/  ISETP.LE.U32.AND P2, PT, R4, UR4, PT ;  /* 0x0000000404007c0c */ /* 0x000fe2000bf43070 */
[----:B--2---:R-:W-:Y:S01]  /*5300*/  @!P4 FADD.FTZ R163, -R163, -RZ ;  /* 0x800000ffa3a3c221 */ /* 0x004fe20000010100 */
[----:B------:R-:W-:Y:S01]  /*5310*/  F2FP.RELU.PACK_AB R4, R182, R183 ;  /* 0x000000b7b604723e */ /* 0x000fe200000008ff */
[----:B---3--:R-:W-:Y:S01]  /*5320*/  @!P0 FADD.FTZ R156, -R156, -RZ ;  /* 0x800000ff9c9c8221 */ /* 0x008fe20000010100 */
[----:B------:R-:W-:Y:S02]  /*5330*/  LOP3.LUT R5, R5, 0xffff, RZ, 0xc0, !PT ;  /* 0x0000ffff05057812 */ /* 0x000fe400078ec0ff */
[----:B------:R-:W-:Y:S01]  /*5340*/  LOP3.LUT R6, R143, 0xff, RZ, 0xc0, !PT ;  /* 0x000000ff8f067812 */ /* 0x000fe200078ec0ff */
[----:B------:R2:W-:Y:S01]  /*5350*/  STS [R210+0x19000], R4 ;  /* 0x01900004d2007388 */ /* 0x0005e20000000800 */
[----:B------:R-:W-:Y:S01]  /*5360*/  F2FP.RELU.PACK_AB R0, R191, R192 ;  /* 0x000000c0bf00723e */ /* 0x000fe200000008ff */
[----:B------:R-:W3:Y:S01]  /*5370*/  MUFU.EX2 R162, R27 ;  /* 0x0000001b00a27308 */ /* 0x000ee20000000800 */
[----:B------:R-:W-:Y:S01]  /*5380*/  ISETP.LE.U32.AND P1, PT, R6, UR4, PT ;  /* 0x0000000406007c0c */ /* 0x000fe2000bf23070 */
[----:B-1----:R-:W-:Y:S01]  /*5390*/  @!P6 FADD.FTZ R150, -R150, -RZ ;  /* 0x800000ff9696e221 */ /* 0x002fe20000010100 */
[----:B------:R-:W-:Y:S01]  /*53a0*/  F2FP.RELU.PACK_AB R6, R188, R190 ;  /* 0x000000bebc06723e */ /* 0x000fe200000008ff */
[----:B------:R-:W-:Y:S01]  /*53b0*/  @!P2 FADD.FTZ R149, -R149, -RZ ;  /* 0x800000ff9595a221 */ /* 0x000fe20000010100 */
[----:B------:R-:W-:Y:S02]  /*53c0*/  ISETP.LE.U32.AND P2, PT, R5, UR4, PT ;  /* 0x0000000405007c0c */ /* 0x000fe4000bf43070 */
[----:B------:R-:W-:Y:S02]  /*53d0*/  F2FP.RELU.PACK_AB R5, R179, R180 ;  /* 0x000000b4b305723e */ /* 0x000fe400000008ff */
[----:B------:R-:W-:Y:S01]  /*53e0*/  SHF.R.U32.HI R11, RZ, 0x18, R11 ;  /* 0x00000018ff0b7819 */ /* 0x000fe2000001160b */
[----:B------:R-:W1:Y:S01]  /*53f0*/  MUFU.EX2 R155, R28 ;  /* 0x0000001c009b7308 */ /* 0x000e620000000800 */
[----:B------:R-:W-:Y:S01]  /*5400*/  ISETP.LE.U32.AND P0, PT, R144, UR4, PT ;  /* 0x0000000490007c0c */ /* 0x000fe2000bf03070 */
[----:B------:R1:W-:Y:S01]  /*5410*/  STS [R209+0x19000], R5 ;  /* 0x01900005d1007388 */ /* 0x0003e20000000800 */
[----:B----4-:R-:W-:Y:S01]  /*5420*/  F2FP.RELU.PACK_AB R7, R184, R185 ;  /* 0x000000b9b807723e */ /* 0x010fe200000008ff */
[----:B------:R-:W-:Y:S01]  /*5430*/  @!P5 FADD.FTZ R148, -R148, -RZ ;  /* 0x800000ff9494d221 */ /* 0x000fe20000010100 */
[----:B------:R-:W-:Y:S02]  /*5440*/  ISETP.LE.U32.AND P4, PT, R11, UR4, PT ;  /* 0x000000040b007c0c */ /* 0x000fe4000bf83070 */
[----:B------:R-:W-:Y:S02]  /*5450*/  ISETP.LE.U32.AND P3, PT, R141, UR4, PT ;  /* 0x000000048d007c0c */ /* 0x000fe4000bf63070 */
[----:B------:R-:W-:Y:S01]  /*5460*/  FSETP.GE.FTZ.AND P5, PT, R180, RZ, PT ;  /* 0x000000ffb400720b */ /* 0x000fe20003fb6000 */
[----:B------:R-:W4:Y:S01]  /*5470*/  MUFU.EX2 R154, R132 ;  /* 0x00000084009a7308 */ /* 0x000f220000000800 */
[----:B------:R-:W-:Y:S02]  /*5480*/  ISETP.GE.AND P6, PT, R205, 0x1, PT ;  /* 0x00000001cd00780c */ /* 0x000fe40003fc6270 */
[----:B--2---:R-:W-:Y:S01]  /*5490*/  F2FP.RELU.PACK_AB R4, R177, R178 ;  /* 0x000000b2b104723e */ /* 0x004fe200000008ff */
[----:B------:R-:W-:Y:S04]  /*54a0*/  @!P0 FADD.FTZ R152, -R152, -RZ ;  /* 0x800000ff98988221 */ /* 0x000fe80000010100 */
[----:B------:R2:W-:Y:S01]  /*54b0*/  STS [R209+0x19400], R4 ;  /* 0x01940004d1007388 */ /* 0x0005e20000000800 */
[----:B---3--:R-:W-:Y:S01]  /*54c0*/  @!P4 FADD.FTZ R162, -R162, -RZ ;  /* 0x800000ffa2a2c221 */ /* 0x008fe20000010100 */
[----:B------:R-:W3:Y:S01]  /*54d0*/  MUFU.EX2 R153, R30 ;  /* 0x0000001e00997308 */ /* 0x000ee20000000800 */
[----:B------:R-:W-:Y:S01]  /*54e0*/  FSETP.GE.FTZ.AND P4, PT, R179, RZ, PT ;  /* 0x000000ffb300720b */ /* 0x000fe20003f96000 */
[----:B------:R3:W-:Y:S01]  /*54f0*/  STS [R210+0x1a000], R6 ;  /* 0x01a00006d2007388 */ /* 0x0007e20000000800 */
[----:B-1----:R-:W-:Y:S01]  /*5500*/  @!P3 FADD.FTZ R155, -R155, -RZ ;  /* 0x800000ff9b9bb221 */ /* 0x002fe20000010100 */
[----:B------:R-:W-:Y:S02]  /*5510*/  FSETP.GE.FTZ.AND P3, PT, R160, RZ, PT ;  /* 0x000000ffa000720b */ /* 0x000fe40003f76000 */
[----:B------:R1:W-:Y:S01]  /*5520*/  STS [R210+0x1a400], R0 ;  /* 0x01a40000d2007388 */ /* 0x0003e20000000800 */
[----:B------:R-:W-:Y:S03]  /*5530*/  F2FP.RELU.PACK_AB R5, R157, R160 ;  /* 0x000000a09d05723e */ /* 0x000fe600000008ff */
[----:B------:R1:W-:Y:S01]  /*5540*/  STS [R209+0x1a000], R7 ;  /* 0x01a00007d1007388 */ /* 0x0003e20000000800 */
[----:B----4-:R-:W-:Y:S01]  /*5550*/  @!P2 FADD.FTZ R154, -R154, -RZ ;  /* 0x800000ff9a9aa221 */ /* 0x010fe20000010100 */
[----:B------:R-:W-:Y:S02]  /*5560*/  FSETP.GE.FTZ.AND P2, PT, R183, RZ, PT ;  /* 0x000000ffb700720b */ /* 0x000fe40003f56000 */
[----:B--2---:R-:W-:Y:S01]  /*5570*/  F2FP.RELU.PACK_AB R4, R158, R159 ;  /* 0x0000009f9e04723e */ /* 0x004fe200000008ff */
[----:B---3--:R-:W-:Y:S01]  /*5580*/  @!P1 FADD.FTZ R153, -R153, -RZ ;  /* 0x800000ff99999221 */ /* 0x008fe20000010100 */
[----:B------:R-:W-:Y:S02]  /*5590*/  FSETP.GE.FTZ.AND P1, PT, R182, RZ, PT ;  /* 0x000000ffb600720b */ /* 0x000fe40003f36000 */
[----:B------:R-:W-:Y:S02]  /*55a0*/  F2FP.RELU.PACK_AB R6, R186, R187 ;  /* 0x000000bbba06723e */ /* 0x000fe400000008ff */
[----:B-1----:R-:W-:Y:S03]  /*55b0*/  F2FP.RELU.PACK_AB R0, R149, R151 ;  /* 0x000000979500723e */ /* 0x002fe600000008ff */
[----:B------:R1:W-:Y:S01]  /*55c0*/  STS [R209+0x1a400], R6 ;  /* 0x01a40006d1007388 */ /* 0x0003e20000000800 */
[----:B------:R-:W-:Y:S03]  /*55d0*/  F2FP.RELU.PACK_AB R7, R156, R161 ;  /* 0x000000a19c07723e */ /* 0x000fe600000008ff */
        /* <DEDUP_REMOVED lines=71> */
[-C--:B------:R-:W-:Y:S01]  /*5a50*/  HMMA.16816.F32 R28, R140, R134.reuse, R28 ;  /* 0x000000868c1c723c */ /* 0x080fe2000000181c */
[----:B------:R-:W-:Y:S03]  /*5a60*/  IMAD.MOV.U32 R133, RZ, RZ, R226 ;  /* 0x000000ffff857224 */ /* 0x000fe600078e00e2 */
[C---:B------:R-:W-:Y:S04]  /*5a70*/  LEA R146, P0, R229.reuse, R132, 0x2 ;  /* 0x00000084e5927211 */ /* 0x040fe800078010ff */
[----:B------:R-:W-:Y:S01]  /*5a80*/  LEA.HI.X.SX32 R147, R229, R133, 0x2, P0 ;  /* 0x00000085e5937211 */ /* 0x000fe200000f16ff */
[----:B------:R-:W-:Y:S01]  /*5a90*/  HMMA.16816.F32 R32, R136, R134, R32 ;  /* 0x000000868820723c */ /* 0x000fe20000001820 */
[----:B------:R-:W-:Y:S01]  /*5aa0*/  LDSM.16.M88.4 R132, [R168+0x8000] ;  /* 0x00800000a884783b */ /* 0x000fe20000000200 */
[----:B------:R-:W-:Y:S07]  /*5ab0*/  FSETP.GE.FTZ.AND P0, PT, R181, RZ, PT ;  /* 0x000000ffb500720b */ /* 0x000fee0003f16000 */
        /* <DEDUP_REMOVED lines=38> */
[----:B------:R-:W-:Y:S03]  /*5d20*/  HMMA.16816.F32 R32, R132, R138, R32 ;  /* 0x0000008a8420723c */ /* 0x000fe60000001820 */
[----:B------:R-:W-:Y:S01]  /*5d30*/  FADD.FTZ R6, -R145, R21 ;  /* 0x0000001591067221 */ /* 0x000fe20000010100 */
[-C--:B------:R-:W-:Y:S01]  /*5d40*/  FSEL R20, R5, R145.reuse, P5 ;  /* 0x0000009105147208 */ /* 0x080fe20002800000 */
[----:B------:R-:W-:Y:S01]  /*5d50*/  FADD.FTZ R23, -R144, R23 ;  /* 0x0000001790177221 */ /* 0x000fe20000010100 */
[-C--:B------:R-:W-:Y:S02]  /*5d60*/  FSEL R16, R16, R145.reuse, P3 ;  /* 0x0000009110107208 */ /* 0x080fe40001800000 */
[-C--:B------:R-:W-:Y:S01]  /*5d70*/  FSEL R6, R6, R145.reuse, P2 ;  /* 0x0000009106067208 */ /* 0x080fe20001000000 */
[----:B------:R-:W-:Y:S01]  /*5d80*/  FMUL.FTZ R180, R180, R20 ;  /* 0x00000014b4b47220 */ /* 0x000fe20000410000 */
[----:B------:R-:W-:Y:S02]  /*5d90*/  FSETP.GE.FTZ.AND P2, PT, R178, RZ, PT ;  /* 0x000000ffb200720b */ /* 0x000fe40003f56000 */
[----:B------:R-:W-:Y:S01]  /*5da0*/  FMUL.FTZ R160, R160, R16 ;  /* 0x00000010a0a07220 */ /* 0x000fe20000410000 */
[----:B------:R-:W-:Y:S01]  /*5db0*/  FSETP.GE.FTZ.AND P3, PT, R150, RZ, PT ;  /* 0x000000ff9600720b */ /* 0x000fe20003f76000 */
[----:B------:R-:W-:Y:S02]  /*5dc0*/  FMUL.FTZ R157, R157, R6 ;  /* 0x000000069d9d7220 */ /* 0x000fe40000410000 */
[C---:B------:R-:W-:Y:S08]  /*5dd0*/  FADD.FTZ R6, -R144.reuse, R19 ;  /* 0x0000001390067221 */ /* 0x040ff00000010100 */
        /* <DEDUP_REMOVED lines=136> */
.L_x_1040:
        /* <DEDUP_REMOVED lines=138> */
.L_x_1041:
[----:B------:R-:W-:Y:S01]  /*6f00*/  LDSM.16.M88.4 R24, [R169] ;  /* 0x00000000a918783b */ /* 0x000fe20000000200 */
[----:B------:R-:W-:Y:S02]  /*6f10*/  IMAD.MOV.U32 R177, RZ, RZ, c[0x0][0x22c] ;  /* 0x00008b00ffb17624 */ /* 0x000fe400078e00ff */
[----:B------:R-:W-:Y:S02]  /*6f20*/  IMAD.MOV.U32 R180, RZ, RZ, c[0x0][0x22c] ;  /* 0x00008b00ffb47624 */ /* 0x000fe400078e00ff */
[----:B-1----:R-:W1:Y:S01]  /*6f30*/  LDSM.16.MT88.4 R8, [R0+0x9000] ;  /* 0x009000000008783b */ /* 0x002e620000004200 */
[----:B------:R-:W-:Y:S02]  /*6f40*/  IMAD R177, R177, c[0x0][0x1c0], RZ ;  /* 0x00007000b1b17a24 */ /* 0x000fe400078e02ff */
[----:B------:R-:W-:Y:S02]  /*6f50*/  IMAD R180, R180, c[0x0][0x1c0], RZ ;  /* 0x00007000b4b47a24 */ /* 0x000fe400078e02ff */
[----:B------:R-:W2:Y:S01]  /*6f60*/  LDSM.16.MT88.4 R16, [R0+0xb000] ;  /* 0x00b000000010783b */ /* 0x000ea20000004200 */
[----:B------:R-:W-:Y:S02]  /*6f70*/  IMAD R177, R177, 0x18, RZ ;  /* 0x00000018b1b17824 */ /* 0x000fe400078e02ff */
[----:B------:R-:W-:Y:S02]  /*6f80*/  IMAD.SHL.U32 R180, R180, 0x20, RZ ;  /* 0x00000020b4b47824 */ /* 0x000fe400078e00ff */
[----:B------:R-:W3:Y:S01]  /*6f90*/  LDSM.16.MT88.4 R28, [R0+0xd000] ;  /* 0x00d00000001c783b */ /* 0x000ee20000004200 */
[----:B------:R-:W-:Y:S02]  /*6fa0*/  IMAD.MOV.U32 R179, RZ, RZ, c[0x0][0x22c] ;  /* 0x00008b00ffb37624 */ /* 0x000fe400078e00ff */
[----:B------:R-:W-:Y:S02]  /*6fb0*/  IMAD.MOV.U32 R178, RZ, RZ, c[0x0][0x22c] ;  /* 0x00008b00ffb27624 */ /* 0x000fe400078e00ff */
[----:B------:R-:W-:Y:S01]  /*6fc0*/  LDSM.16.M88.4 R32, [R170] ;  /* 0x00000000aa20783b */ /* 0x000fe20000000200 */
[----:B------:R-:W-:Y:S02]  /*6fd0*/  IMAD R179, R179, c[0x0][0x1c0], RZ ;  /* 0x00007000b3b37a24 */ /* 0x000fe400078e02ff */
[----:B------:R-:W-:Y:S02]  /*6fe0*/  IMAD R178, R178, c[0x0][0x1c0], RZ ;  /* 0x00007000b2b27a24 */ /* 0x000fe400078e02ff */
[----:B------:R-:W4:Y:S01]  /*6ff0*/  LDSM.16.MT88.4 R132, [R0+0x9400] ;  /* 0x009400000084783b */ /* 0x000f220000004200 */
[----:B------:R-:W-:Y:S02]  /*7000*/  IMAD R179, R179, 0x28, RZ ;  /* 0x00000028b3b37824 */ /* 0x000fe400078e02ff */
[----:B------:R-:W-:Y:S02]  /*7010*/  IMAD R178, R178, 0x38, RZ ;  /* 0x00000038b2b27824 */ /* 0x000fe400078e02ff */
[----:B------:R-:W3:Y:S01]  /*7020*/  LDSM.16.MT88.4 R136, [R0+0xb400] ;  /* 0x00b400000088783b */ /* 0x000ee20000004200 */
[----:B------:R-:W-:Y:S04]  /*7030*/  IMAD.MOV.U32 R161, RZ, RZ, c[0x0][0x22c] ;  /* 0x00008b00ffa17624 */ /* 0x000fe800078e00ff */
[----:B------:R-:W3:Y:S01]  /*7040*/  LDSM.16.MT88.4 R140, [R0+0xd400] ;  /* 0x00d40000008c783b */ /* 0x000ee20000004200 */
[----:B------:R-:W-:Y:S04]  /*7050*/  IMAD R161, R161, c[0x0][0x1c0], RZ ;  /* 0x00007000a1a17a24 */ /* 0x000fe800078e02ff */
[----:B------:R-:W-:Y:S01]  /*7060*/  LDSM.16.M88.4 R144, [R172] ;  /* 0x00000000ac90783b */ /* 0x000fe20000000200 */
[----:B------:R-:W-:Y:S01]  /*7070*/  IMAD.U32 R161, R161, -0x40, RZ ;  /* 0xffffffc0a1a17824 */ /* 0x000fe200078e00ff */
[C---:B-1----:R-:W-:Y:S03]  /*7080*/  HMMA.16816.F32 R4, R24.reuse, R8, RZ ;  /* 0x000000081804723c */ /* 0x042fe600000018ff */
[----:B------:R-:W1:Y:S01]  /*7090*/  LDSM.16.MT88.4 R148, [R0+0x9800] ;  /* 0x009800000094783b */ /* 0x000e620000004200 */
[C---:B------:R-:W-:Y:S04]  /*70a0*/  LEA R212, P0, R161.reuse, R162, 0x2 ;  /* 0x000000a2a1d47211 */ /* 0x040fe800078010ff */
[----:B------:R-:W1:Y:S01]  /*70b0*/  LDSM.16.MT88.4 R152, [R0+0xb800] ;  /* 0x00b800000098783b */ /* 0x000e620000004200 */
[----:B------:R-:W-:Y:S01]  /*70c0*/  LEA.HI.X.SX32 R211, R161, R163, 0x2, P0 ;  /* 0x000000a3a1d37211 */ /* 0x000fe200000f16ff */
[C---:B------:R-:W-:Y:S02]  /*70d0*/  HMMA.16816.F32 R8, R24.reuse, R10, RZ ;  /* 0x0000000a1808723c */ /* 0x040fe400000018ff */
[----:B------:R-:W-:Y:S01]  /*70e0*/  IMAD.MOV.U32 R161, RZ, RZ, c[0x0][0x22c] ;  /* 0x00008b00ffa17624 */ /* 0x000fe200078e00ff */
[----:B------:R-:W-:Y:S03]  /*70f0*/  LDSM.16.MT88.4 R156, [R0+0xbc00] ;  /* 0x00bc0000009c783b */ /* 0x000fe60000004200 */
[----:B------:R-:W-:Y:S02]  /*7100*/  IMAD R161, R161, c[0x0][0x1c0], RZ ;  /* 0x00007000a1a17a24 */ /* 0x000fe400078e02ff */
[C---:B--2---:R-:W-:Y:S04]  /*7110*/  HMMA.16816.F32 R12, R24.reuse, R16, RZ ;  /* 0x00000010180c723c */ /* 0x044fe800000018ff */
[----:B------:R-:W-:Y:S04]  /*7120*/  IMAD.SHL.U32 R161, R161, 0x10, RZ ;  /* 0x00000010a1a17824 */ /* 0x000fe800078e00ff */
        /* <DEDUP_REMOVED lines=52> */
[----:B------:R-:W4:Y:S05]  /*7470*/  LDSM.16.MT88.4 R32, [R0+0xec00] ;  /* 0x00ec00000020783b */ /* 0x000f2a0000004200 */
[----:B------:R-:W-:Y:S02]  /*7480*/  LDSM.16.MT88.4 R136, [R2+0x18800] ;  /* 0x018800000288783b */ /* 0x000fe40000004200 */
        /* <DEDUP_REMOVED lines=8> */
[CC--:B------:R-:W-:Y:S01]  /*7510*/  LEA R30, P1, R228.reuse, R28.reuse, 0x2 ;  /* 0x0000001ce41e7211 */ /* 0x0c0fe200078210ff */
[C---:B---3--:R-:W-:Y:S05]  /*7520*/  HMMA.16816.F32 R4, R140.reuse, R144, R4 ;  /* 0x000000908c04723c */ /* 0x048fea0000001804 */
[-C--:B------:R-:W-:Y:S02]  /*7530*/  LEA.HI.X.SX32 R31, R228, R29.reuse, 0x2, P1 ;  /* 0x0000001de41f7211 */ /* 0x080fe400008f16ff */
[----:B------:R-:W-:Y:S01]  /*7540*/  @P6 IADD3 R132, R229, -0x40, RZ ;  /* 0xffffffc0e5846810 */ /* 0x000fe20007ffe0ff */
[C---:B------:R-:W-:Y:S04]  /*7550*/  HMMA.16816.F32 R8, R140.reuse, R146, R8 ;  /* 0x000000928c08723c */ /* 0x040fe80000001808 */
[----:B------:R-:W-:Y:S04]  /*7560*/  @P6 IMAD.WIDE R132, R132, 0x4, R218 ;  /* 0x0000000484846825 */ /* 0x000fe800078e02da */
[C---:B------:R-:W-:Y:S01]  /*7570*/  HMMA.16816.F32 R12, R140.reuse, R156, R12 ;  /* 0x0000009c8c0c723c */ /* 0x040fe2000000180c */
[----:B------:R1:W5:Y:S05]  /*7580*/  @P6 LDG.E R224, [R132.64] ;  /* 0x0000000684e06981 */ /* 0x00036a000c1e1900 */
[----:B------:R1:W5:Y:S02]  /*7590*/  @P6 LDG.E R225, [R132.64+0x20] ;  /* 0x0000200684e16981 */ /* 0x000364000c1e1900 */
[C---:B------:R-:W-:Y:S03]  /*75a0*/  HMMA.16816.F32 R16, R140.reuse, R158, R16 ;  /* 0x0000009e8c10723c */ /* 0x040fe60000001810 */
[----:B------:R1:W5:Y:S05]  /*75b0*/  @P6 LDG.E R222, [R132.64+0x80] ;  /* 0x0000800684de6981 */ /* 0x00036a000c1e1900 */
[C---:B----4-:R-:W-:Y:S01]  /*75c0*/  HMMA.16816.F32 R20, R140.reuse, R32, R20 ;  /* 0x000000208c14723c */ /* 0x050fe20000001814 */
[----:B------:R1:W5:Y:S05]  /*75d0*/  @P6 LDG.E R223, [R132.64+0xa0] ;  /* 0x0000a00684df6981 */ /* 0x00036a000c1e1900 */
[----:B------:R2:W-:Y:S01]  /*75e0*/  RED.E.ADD.F32.FTZ.RN.STRONG.GPU [R28.64], R4 ;  /* 0x000000041c00798e */ /* 0x0005e2000c10e786 */
[CC--:B------:R-:W-:Y:S01]  /*75f0*/  LEA R32, P0, R161.reuse, R28.reuse, 0x2 ;  /* 0x0000001ca1207211 */ /* 0x0c0fe200078010ff */
[----:B------:R-:W-:Y:S03]  /*7600*/  HMMA.16816.F32 R24, R140, R34, R24 ;  /* 0x000000228c18723c */ /* 0x000fe60000001818 */
[----:B------:R-:W-:Y:S01]  /*7610*/  RED.E.ADD.F32.FTZ.RN.STRONG.GPU [R30.64], R5 ;  /* 0x000000051e00798e */ /* 0x000fe2000c10e786 */
[-C--:B------:R-:W-:Y:S03]  /*7620*/  LEA.HI.X.SX32 R33, R161, R29.reuse, 0x2, P0 ;  /* 0x0000001da1217211 */ /* 0x080fe600000f16ff */
[CC--:B------:R-:W-:Y:S01]  /*7630*/  LEA R34, P0, R180.reuse, R28.reuse, 0x2 ;  /* 0x0000001cb4227211 */ /* 0x0c0fe200078010ff */
[----:B------:R-:W-:Y:S04]  /*7640*/  LDSM.16.MT88.4 R140, [R3+0x1c00] ;  /* 0x001c0000038c783b */ /* 0x000fe80000004200 */
[-C--:B------:R-:W-:Y:S01]  /*7650*/  LEA.HI.X.SX32 R35, R180, R29.reuse, 0x2, P0 ;  /* 0x0000001db4237211 */ /* 0x080fe200000f16ff */
[----:B------:R3:W-:Y:S01]  /*7660*/  RED.E.ADD.F32.FTZ.RN.STRONG.GPU [R32.64], R6 ;  /* 0x000000062000798e */ /* 0x0007e2000c10e786 */
[CC--:B-1----:R-:W-:Y:S04]  /*7670*/  LEA R132, P1, R177.reuse, R28.reuse, 0x2 ;  /* 0x0000001cb1847211 */ /* 0x0c2fe800078210ff */
[-C--:B------:R-:W-:Y:S01]  /*7680*/  LEA.HI.X.SX32 R133, R177, R29.reuse, 0x2, P1 ;  /* 0x0000001db1857211 */ /* 0x080fe200008f16ff */
[----:B------:R-:W-:Y:S04]  /*7690*/  IMAD.MOV.U32 R177, RZ, RZ, c[0x0][0x22c] ;  /* 0x00008b00ffb17624 */ /* 0x000fe800078e00ff */
[----:B------:R-:W-:Y:S01]  /*76a0*/  IMAD R177, R177, c[0x0][0x1c0], RZ ;  /* 0x00007000b1b17a24 */ /* 0x000fe200078e02ff */
[----:B------:R1:W-:Y:S03]  /*76b0*/  RED.E.ADD.F32.FTZ.RN.STRONG.GPU [R132.64], R7 ;  /* 0x000000078400798e */ /* 0x0003e6000c10e786 */
[----:B------:R-:W-:Y:S02]  /*76c0*/  IMAD R177, R177, 0x30, RZ ;  /* 0x00000030b1b17824 */ /* 0x000fe400078e02ff */
[----:B------:R4:W-:Y:S03]  /*76d0*/  RED.E.ADD.F32.FTZ.RN.STRONG.GPU [R34.64], R8 ;  /* 0x000000082200798e */ /* 0x0009e6000c10e786 */
[-C--:B--2---:R-:W-:Y:S02]  /*76e0*/  LEA R4, P1, R177, R28.reuse, 0x2 ;  /* 0x0000001cb1047211 */ /* 0x084fe400078210ff */
[-C--:B---3--:R-:W-:Y:S02]  /*76f0*/  LEA R32, P2, R179, R28.reuse, 0x2 ;  /* 0x0000001cb3207211 */ /* 0x088fe400078410ff */
[-C--:B------:R-:W-:Y:S01]  /*7700*/  LEA.HI.X.SX32 R5, R177, R29.reuse, 0x2, P1 ;  /* 0x0000001db1057211 */ /* 0x080fe200008f16ff */
[----:B------:R-:W-:Y:S01]  /*7710*/  IMAD.MOV.U32 R177, RZ, RZ, c[0x0][0x22c] ;  /* 0x00008b00ffb17624 */ /* 0x000fe200078e00ff */
[-C--:B------:R-:W-:Y:S02]  /*7720*/  LEA.HI.X.SX32 R33, R179, R29.reuse, 0x2, P2 ;  /* 0x0000001db3217211 */ /* 0x080fe400010f16ff */
[CC--:B------:R-:W-:Y:S01]  /*7730*/  LEA R6, P0, R178.reuse, R28.reuse, 0x2 ;  /* 0x0000001cb2067211 */ /* 0x0c0fe200078010ff */
[----:B------:R-:W-:Y:S02]  /*7740*/  IMAD R177, R177, c[0x0][0x1c0], RZ ;  /* 0x00007000b1b17a24 */ /* 0x000fe400078e02ff */
[----:B------:R2:W-:Y:S02]  /*7750*/  RED.E.ADD.F32.FTZ.RN.STRONG.GPU [R32.64], R9 ;  /* 0x000000092000798e */ /* 0x0005e4000c10e786 */
[----:B------:R-:W-:Y:S03]  /*7760*/  IMAD.SHL.U32 R177, R177, 0x10, RZ ;  /* 0x00000010b1b17824 */ /* 0x000fe600078e00ff */
[----:B------:R3:W-:Y:S01]  /*7770*/  RED.E.ADD.F32.FTZ.RN.STRONG.GPU [R4.64], R10 ;  /* 0x0000000a0400798e */ /* 0x0007e2000c10e786 */
[-C--:B-1----:R-:W-:Y:S02]  /*7780*/  LEA.HI.X.SX32 R7, R178, R29.reuse, 0x2, P0 ;  /* 0x0000001db2077211 */ /* 0x082fe400000f16ff */
[C---:B------:R-:W-:Y:S02]  /*7790*/  IADD3 R135, R177.reuse, 0x20, RZ ;  /* 0x00000020b1877810 */ /* 0x040fe40007ffe0ff */
[C---:B------:R-:W-:Y:S01]  /*77a0*/  IADD3 R134, R177.reuse, 0x20, RZ ;  /* 0x00000020b1867810 */ /* 0x040fe20007ffe0ff */
[----:B------:R1:W-:Y:S01]  /*77b0*/  RED.E.ADD.F32.FTZ.RN.STRONG.GPU [R6.64], R11 ;  /* 0x0000000b0600798e */ /* 0x0003e2000c10e786 */
[----:B------:R-:W-:Y:S02]  /*77c0*/  IADD3 R0, R177, 0x20, RZ ;  /* 0x00000020b1007810 */ /* 0x000fe40007ffe0ff */
[-C--:B----4-:R-:W-:Y:S01]  /*77d0*/  LEA R8, P2, R238, R28.reuse, 0x2 ;  /* 0x0000001cee087211 */ /* 0x090fe200078410ff */
[C---:B------:R-:W-:Y:S01]  /*77e0*/  IMAD.IADD R134, R228.reuse, 0x1, R134 ;  /* 0x00000001e4867824 */ /* 0x040fe200078e0286 */
[----:B------:R4:W-:Y:S01]  /*77f0*/  RED.E.ADD.F32.FTZ.RN.STRONG.GPU [R28.64+0x80], R12 ;  /* 0x0000800c1c00798e */ /* 0x0009e2000c10e786 */
[C---:B------:R-:W-:Y:S01]  /*7800*/  IMAD.IADD R0, R228.reuse, 0x1, R0 ;  /* 0x00000001e4007824 */ /* 0x040fe200078e0200 */
[C---:B------:R-:W-:Y:S02]  /*7810*/  IADD3 R132, R161.reuse, 0x40, RZ ;  /* 0x00000040a1847810 */ /* 0x040fe40007ffe0ff */
[----:B------:R-:W-:Y:S01]  /*7820*/  IADD3 R133, R161, 0x40, RZ ;  /* 0x00000040a1857810 */ /* 0x000fe20007ffe0ff */
[----:B------:R4:W-:Y:S01]  /*7830*/  RED.E.ADD.F32.FTZ.RN.STRONG.GPU [R30.64+0x80], R13 ;  /* 0x0000800d1e00798e */ /* 0x0009e2000c10e786 */
[C---:B------:R-:W-:Y:S02]  /*7840*/  IMAD.IADD R0, R228.reuse, 0x1, R0 ;  /* 0x00000001e4007824 */ /* 0x040fe400078e0200 */
[----:B------:R-:W-:Y:S01]  /*7850*/  IMAD.IADD R132, R228, 0x1, R132 ;  /* 0x00000001e4847824 */ /* 0x000fe200078e0284 */
[-C--:B--2---:R-:W-:Y:S02]  /*7860*/  LEA R32, P1, R134, R28.reuse, 0x2 ;  /* 0x0000001c86207211 */ /* 0x084fe400078210ff */
[-C--:B------:R-:W-:Y:S02]  /*7870*/  LEA.HI.X.SX32 R9, R238, R29.reuse, 0x2, P2 ;  /* 0x0000001dee097211 */ /* 0x080fe400010f16ff */
[-C--:B------:R-:W-:Y:S02]  /*7880*/  LEA.HI.X.SX32 R33, R134, R29.reuse, 0x2, P1 ;  /* 0x0000001d86217211 */ /* 0x080fe400008f16ff */
[CC--:B---3--:R-:W-:Y:S04]  /*7890*/  LEA R4, P0, R135.reuse, R28.reuse, 0x2 ;  /* 0x0000001c87047211 */ /* 0x0c8fe800078010ff */
[-C--:B------:R-:W-:Y:S02]  /*78a0*/  LEA.HI.X.SX32 R5, R135, R29.reuse, 0x2, P0 ;  /* 0x0000001d87057211 */ /* 0x080fe400000f16ff */
[CC--:B------:R-:W-:Y:S02]  /*78b0*/  LEA R10, P0, R0.reuse, R28.reuse, 0x2 ;  /* 0x0000001c000a7211 */ /* 0x0c0fe400078010ff */
[CC--:B-1----:R-:W-:Y:S01]  /*78c0*/  LEA R6, P1, R237.reuse, R28.reuse, 0x2 ;  /* 0x0000001ced067211 */ /* 0x0c2fe200078210ff */
[----:B------:R1:W-:Y:S01]  /*78d0*/  RED.E.ADD.F32.FTZ.RN.STRONG.GPU [R4.64], R14 ;  /* 0x0000000e0400798e */ /* 0x0003e2000c10e786 */
[-C--:B------:R-:W-:Y:S02]  /*78e0*/  LEA.HI.X.SX32 R11, R0, R29.reuse, 0x2, P0 ;  /* 0x0000001d000b7211 */ /* 0x080fe400000f16ff */
[-C--:B------:R-:W-:Y:S02]  /*78f0*/  LEA.HI.X.SX32 R7, R237, R29.reuse, 0x2, P1 ;  /* 0x0000001ded077211 */ /* 0x080fe400008f16ff */
[----:B------:R2:W-:Y:S01]  /*7900*/  RED.E.ADD.F32.FTZ.RN.STRONG.GPU [R32.64], R15 ;  /* 0x0000000f2000798e */ /* 0x0005e2000c10e786 */
[----:B------:R-:W-:Y:S02]  /*7910*/  IADD3 R0, R161, 0x40, RZ ;  /* 0x00000040a1007810 */ /* 0x000fe40007ffe0ff */
[-C--:B----4-:R-:W-:Y:S02]  /*7920*/  LEA R12, P4, R132, R28.reuse, 0x2 ;  /* 0x0000001c840c7211 */ /* 0x090fe400078810ff */
[----:B------:R3:W-:Y:S01]  /*7930*/  RED.E.ADD.F32.FTZ.RN.STRONG.GPU [R10.64], R16 ;  /* 0x000000100a00798e */ /* 0x0007e2000c10e786 */
[----:B------:R-:W-:Y:S01]  /*7940*/  IMAD.IADD R0, R228, 0x1, R0 ;  /* 0x00000001e4007824 */ /* 0x000fe200078e0200 */
[-C--:B------:R-:W-:Y:S03]  /*7950*/  LEA.HI.X.SX32 R13, R132, R29.reuse, 0x2, P4 ;  /* 0x0000001d840d7211 */ /* 0x080fe600020f16ff */
[----:B------:R4:W-:Y:S01]  /*7960*/  RED.E.ADD.F32.FTZ.RN.STRONG.GPU [R8.64], R17 ;  /* 0x000000110800798e */ /* 0x0009e2000c10e786 */
[----:B------:R-:W-:Y:S04]  /*7970*/  IMAD.IADD R0, R228, 0x1, R0 ;  /* 0x00000001e4007824 */ /* 0x000fe800078e0200 */
[----:B------:R4:W-:Y:S05]  /*7980*/  RED.E.ADD.F32.FTZ.RN.STRONG.GPU [R6.64], R18 ;  /* 0x000000120600798e */ /* 0x0009ea000c10e786 */
[----:B------:R-:W-:Y:S01]  /*7990*/  LDSM.16.MT88.4 R32, [R2+0x15800] ;  /* 0x015800000220783b */ /* 0x000fe20000004200 */
        /* <DEDUP_REMOVED lines=8> */
[CC--:B----4-:R-:W-:Y:S02]  /*7a20*/  LEA R8, P2, R236.reuse, R28.reuse, 0x2 ;  /* 0x0000001cec087211 */ /* 0x0d0fe400078410ff */
[----:B------:R-:W-:Y:S01]  /*7a30*/  RED.E.ADD.F32.FTZ.RN.STRONG.GPU [R28.64+0x100], R20 ;  /* 0x000100141c00798e */ /* 0x000fe2000c10e786 */
[----:B------:R-:W-:Y:S02]  /*7a40*/  LOP3.LUT R0, R205, 0x1, RZ, 0xc0, !PT ;  /* 0x00000001cd007812 */ /* 0x000fe400078ec0ff */
[-C--:B------:R-:W-:Y:S02]  /*7a50*/  LEA.HI.X.SX32 R9, R236, R29.reuse, 0x2, P2 ;  /* 0x0000001dec097211 */ /* 0x080fe400010f16ff */
[----:B------:R-:W-:Y:S01]  /*7a60*/  RED.E.ADD.F32.FTZ.RN.STRONG.GPU [R30.64+0x100], R21 ;  /* 0x000100151e00798e */ /* 0x000fe2000c10e786 */
[-C--:B------:R-:W-:Y:S02]  /*7a70*/  LEA R6, P1, R235, R28.reuse, 0x2 ;  /* 0x0000001ceb067211 */ /* 0x080fe400078210ff */
[----:B------:R-:W-:Y:S02]  /*7a80*/  ISETP.GT.AND P3, PT, R205, RZ, PT ;  /* 0x000000ffcd00720c */ /* 0x000fe40003f64270 */
[----:B------:R-:W-:Y:S01]  /*7a90*/  RED.E.ADD.F32.FTZ.RN.STRONG.GPU [R14.64], R22 ;  /* 0x000000160e00798e */ /* 0x000fe2000c10e786 */
[-C--:B------:R-:W-:Y:S02]  /*7aa0*/  LEA.HI.X.SX32 R7, R235, R29.reuse, 0x2, P1 ;  /* 0x0000001deb077211 */ /* 0x080fe400008f16ff */
[----:B------:R-:W-:Y:S02]  /*7ab0*/  @P6 IADD3 R227, P1, R227, -0x100, RZ ;  /* 0xffffff00e3e36810 */ /* 0x000fe40007f3e0ff */
[----:B------:R-:W-:Y:S02]  /*7ac0*/  RED.E.ADD.F32.FTZ.RN.STRONG.GPU [R12.64], R23 ;  /* 0x000000170c00798e */ /* 0x000fe4000c10e786 */
[----:B------:R-:W-:Y:S03]  /*7ad0*/  @P6 IADD3.X R226, R226, -0x1, RZ, P1, !PT ;  /* 0xffffffffe2e26810 */ /* 0x000fe60000ffe4ff */
[----:B------:R-:W-:Y:S01]  /*7ae0*/  RED.E.ADD.F32.FTZ.RN.STRONG.GPU [R10.64], R24 ;  /* 0x000000180a00798e */ /* 0x000fe2000c10e786 */
[C---:B-1----:R-:W-:Y:S04]  /*7af0*/  LEA R4, P0, R239.reuse, R28, 0x2 ;  /* 0x0000001cef047211 */ /* 0x042fe800078010ff */
[----:B------:R-:W-:Y:S01]  /*7b00*/  RED.E.ADD.F32.FTZ.RN.STRONG.GPU [R8.64], R25 ;  /* 0x000000190800798e */ /* 0x000fe2000c10e786 */
[----:B------:R-:W-:Y:S02]  /*7b10*/  LEA.HI.X.SX32 R5, R239, R29, 0x2, P0 ;  /* 0x0000001def057211 */ /* 0x000fe400000f16ff */
[----:B------:R-:W-:Y:S02]  /*7b20*/  ISETP.NE.U32.AND P0, PT, R0, 0x1, PT ;  /* 0x000000010000780c */ /* 0x000fe40003f05070 */
[----:B------:R-:W-:Y:S01]  /*7b30*/  RED.E.ADD.F32.FTZ.RN.STRONG.GPU [R6.64], R26 ;  /* 0x0000001a0600798e */ /* 0x000fe2000c10e786 */
[C---:B------:R-:W-:Y:S04]  /*7b40*/  IADD3 R0, R3.reuse, -0x3000, RZ ;  /* 0xffffd00003007810 */ /* 0x040fe80007ffe0ff */
[----:B------:R-:W-:Y:S05]  /*7b50*/  LDSM.16.MT88.4 R8, [R3] ;  /* 0x000000000308783b */ /* 0x000fea0000004200 */
[----:B------:R-:W-:Y:S01]  /*7b60*/  RED.E.ADD.F32.FTZ.RN.STRONG.GPU [R4.64], R27 ;  /* 0x0000001b0400798e */ /* 0x000fe2000c10e786 */
[----:B------:R-:W-:Y:S04]  /*7b70*/  @P0 IADD3 R0, R3, 0x3000, RZ ;  /* 0x0000300003000810 */ /* 0x000fe80007ffe0ff */
[----:B------:R-:W1:Y:S05]  /*7b80*/  LDSM.16.MT88.4 R4, [R2+0x15000] ;  /* 0x015000000204783b */ /* 0x000e6a0000004200 */
[----:B------:R-:W2:Y:S05]  /*7b90*/  LDSM.16.MT88.4 R12, [R2+0x17000] ;  /* 0x01700000020c783b */ /* 0x000eaa0000004200 */
[----:B------:R-:W3:Y:S05]  /*7ba0*/  LDSM.16.MT88.4 R16, [R3+0x1000] ;  /* 0x001000000310783b */ /* 0x000eea0000004200 */
[----:B------:R-:W4:Y:S05]  /*7bb0*/  LDSM.16.MT88.4 R28, [R3+0x2000] ;  /* 0x00200000031c783b */ /* 0x000f2a0000004200 */
        /* <DEDUP_REMOVED lines=68> */
[----:B------:R-:W3:Y:S04]  /*8000*/  LDL R144, [R1+0x18] ;  /* 0x0000180001907983 */ /* 0x000ee80000100800 */
[----:B------:R-:W4:Y:S04]  /*8010*/  LDL R146, [R1+0x28] ;  /* 0x0000280001927983 */ /* 0x000f280000100800 */
[----:B------:R-:W4:Y:S01]  /*8020*/  LDL R145, [R1] ;  /* 0x0000000001917983 */ /* 0x000f220000100800 */
[----:B------:R-:W-:-:S02]  /*8030*/  FMUL.FTZ R132, R48, c[0x0][0x2dc] ;  /* 0x0000b70030847a20 */ /* 0x000fc40000410000 */
[----:B------:R-:W-:Y:S02]  /*8040*/  FMUL.FTZ R18, R47, c[0x0][0x2dc] ;  /* 0x0000b7002f127a20 */ /* 0x000fe40000410000 */
[----:B------:R-:W-:Y:S02]  /*8050*/  FMUL.FTZ R48, R46, c[0x0][0x2dc] ;  /* 0x0000b7002e307a20 */ /* 0x000fe40000410000 */
[----:B------:R-:W-:Y:S02]  /*8060*/  FMUL.FTZ R84, R84, c[0x0][0x2e0] ;  /* 0x0000b80054547a20 */ /* 0x000fe40000410000 */
[----:B------:R-:W-:Y:S01]  /*8070*/  FMUL.FTZ R47, R85, c[0x0][0x2e0] ;  /* 0x0000b800552f7a20 */ /* 0x000fe20000410000 */
[----:B------:R-:W-:Y:S01]  /*8080*/  F2FP.PACK_AB R18, R18, R48 ;  /* 0x000000301212723e */ /* 0x000fe200000000ff */
[----:B------:R-:W-:Y:S02]  /*8090*/  FMUL.FTZ R22, R43, c[0x0][0x2dc] ;  /* 0x0000b7002b167a20 */ /* 0x000fe40000410000 */
[----:B------:R-:W-:Y:S01]  /*80a0*/  FMUL.FTZ R86, R86, c[0x0][0x2e0] ;  /* 0x0000b80056567a20 */ /* 0x000fe20000410000 */
[----:B------:R-:W-:Y:S01]  /*80b0*/  F2FP.PACK_AB R47, R47, R84 ;  /* 0x000000542f2f723e */ /* 0x000fe200000000ff */
[----:B------:R-:W-:Y:S01]  /*80c0*/  BAR.SYNC.DEFER_BLOCKING 0x0 ;  /* 0x0000000000007b1d */ /* 0x000fe20000010000 */
        /* <DEDUP_REMOVED lines=133> */
[----:B------:R-:W-:-:S04]  /*8920*/  F2FP.PACK_AB R3, R3, R76 ;  /* 0x0000004c0303723e */ /* 0x000fc800000000ff */
[----:B------:R-:W-:Y:S01]  /*8930*/  F2FP.PACK_AB R0, R0, R78 ;  /* 0x0000004e0000723e */ /* 0x000fe200000000ff */
[----:B--2---:R-:W-:Y:S04]  /*8940*/  STS [R147], R47 ;  /* 0x0000002f93007388 */ /* 0x004fe80000000800 */
[----:B------:R-:W-:Y:S04]  /*8950*/  STS [R147+0x200], R46 ;  /* 0x0002002e93007388 */ /* 0x000fe80000000800 */
[----:B---3--:R-:W-:Y:S01]  /*8960*/  STS [R144], R43 ;  /* 0x0000002b90007388 */ /* 0x008fe20000000800 */
[----:B----4-:R-:W-:-:S03]  /*8970*/  ISETP.NE.AND P0, PT, R146, -0x1, PT ;  /* 0xffffffff9200780c */ /* 0x010fc60003f05270 */
        /* <DEDUP_REMOVED lines=45> */
[----:B-1----:R-:W1:Y:S01]  /*8c50*/  S2R R144, SR_CTAID.Y ;  /* 0x0000000000907919 */ /* 0x002e620000002600 */
[----:B------:R-:W-:-:S05]  /*8c60*/  @P0 IADD3 R0, R145, R146, RZ ;  /* 0x0000009291000210 */ /* 0x000fca0007ffe0ff */
[----:B------:R-:W-:-:S04]  /*8c70*/  @P0 IMAD.WIDE.U32 R4, R0, c[0x0][0x3a0], RZ ;  /* 0x0000e80000040a25 */ /* 0x000fc800078e00ff */
[----:B------:R-:W-:Y:S01]  /*8c80*/  @P0 IMAD R9, R0, c[0x0][0x3a4], R5 ;  /* 0x0000e90000090a24 */ /* 0x000fe200078e0205 */
[----:B------:R-:W-:Y:S02]  /*8c90*/  @P0 MOV R8, R4 ;  /* 0x0000000400080202 */ /* 0x000fe40000000f00 */
[----:B-1----:R-:W-:Y:S01]  /*8ca0*/  SHF.R.S32.HI R6, RZ, 0x1f, R144 ;  /* 0x0000001fff067819 */ /* 0x002fe20000011490 */
        /* <DEDUP_REMOVED lines=11> */
.L_x_1043:
        /* <DEDUP_REMOVED lines=15> */
.L_x_1044:
[----:B------:R-:W2:Y:S04]  /*8e50*/  LDL R10, [R1+0x10] ;  /* 0x00001000010a7983 */ /* 0x000ea80000100800 */
[----:B------:R-:W3:Y:S01]  /*8e60*/  LDL.64 R66, [R1+0x8] ;  /* 0x0000080001427983 */ /* 0x000ee20000100a00 */
[--C-:B------:R-:W-:Y:S01]  /*8e70*/  SHF.R.S32.HI R7, RZ, 0x1f, R220.reuse ;  /* 0x0000001fff077819 */ /* 0x100fe200000114dc */
[----:B------:R-:W-:Y:S01]  /*8e80*/  IMAD.MOV.U32 R6, RZ, RZ, R220 ;  /* 0x000000ffff067224 */ /* 0x000fe200078e00dc */
[----:B------:R-:W-:Y:S01]  /*8e90*/  BSSY B0, `(.L_x_1045) ;  /* 0x0000031000007945 */ /* 0x000fe20003800000 */
[----:B------:R-:W-:Y:S06]  /*8ea0*/  BAR.SYNC.DEFER_BLOCKING 0x0 ;  /* 0x0000000000007b1d */ /* 0x000fec0000010000 */
[----:B------:R-:W1:Y:S04]  /*8eb0*/  S2R R27, SR_TID.X ;  /* 0x00000000001b7919 */ /* 0x000e680000002100 */
[----:B------:R-:W4:Y:S04]  /*8ec0*/  S2R R64, SR_TID.X ;  /* 0x0000000000407919 */ /* 0x000f280000002100 */
[----:B------:R2:W2:Y:S04]  /*8ed0*/  LDS.128 R36, [R160+0xa000] ;  /* 0x00a00000a0247984 */ /* 0x0004a80000000c00 */
[----:B------:R2:W2:Y:S01]  /*8ee0*/  LDS.128 R32, [R160+0xc000] ;  /* 0x00c00000a0207984 */ /* 0x0004a20000000c00 */
[----:B-1----:R-:W-:-:S03]  /*8ef0*/  SHF.R.S32.HI R27, RZ, 0x1f, R27 ;  /* 0x0000001fff1b7819 */ /* 0x002fc6000001141b */
[----:B------:R1:W1:Y:S01]  /*8f00*/  LDS.128 R28, [R160+0xe000] ;  /* 0x00e00000a01c7984 */ /* 0x0002620000000c00 */
[----:B----4-:R-:W-:-:S03]  /*8f10*/  LEA.HI R27, R27, R64, RZ, 0x2 ;  /* 0x000000401b1b7211 */ /* 0x010fc600078f10ff */
[----:B------:R4:W1:Y:S01]  /*8f20*/  LDS.128 R48, [R160+0xf000] ;  /* 0x00f00000a0307984 */ /* 0x0008620000000c00 */
[----:B------:R-:W-:-:S03]  /*8f30*/  SHF.R.S32.HI R27, RZ, 0x2, R27 ;  /* 0x00000002ff1b7819 */ /* 0x000fc6000001141b */
[----:B------:R4:W1:Y:S01]  /*8f40*/  LDS.128 R60, [R160+0x10000] ;  /* 0x01000000a03c7984 */ /* 0x0008620000000c00 */
[----:B------:R-:W-:-:S03]  /*8f50*/  SHF.R.S32.HI R26, RZ, 0x1f, R27 ;  /* 0x0000001fff1a7819 */ /* 0x000fc6000001141b */
[----:B------:R4:W1:Y:S04]  /*8f60*/  LDS.128 R44, [R160+0x11000] ;  /* 0x01100000a02c7984 */ /* 0x0008680000000c00 */
[----:B------:R4:W1:Y:S04]  /*8f70*/  LDS.128 R56, [R160+0x12000] ;  /* 0x01200000a0387984 */ /* 0x0008680000000c00 */
[----:B------:R4:W1:Y:S04]  /*8f80*/  LDS.128 R40, [R160+0x13000] ;  /* 0x01300000a0287984 */ /* 0x0008680000000c00 */
[----:B------:R4:W1:Y:S01]  /*8f90*/  LDS.128 R52, [R160+0x14000] ;  /* 0x01400000a0347984 */ /* 0x0008620000000c00 */
[----:B--2---:R-:W-:-:S02]  /*8fa0*/  IMAD.SHL.U32 R0, R10, 0x80, RZ ;  /* 0x000000800a007824 */ /* 0x004fc400078e00ff */
[----:B------:R-:W-:Y:S02]  /*8fb0*/  IMAD R21, R10, -0x80, R204 ;  /* 0xffffff800a157824 */ /* 0x000fe400078e02cc */
[----:B------:R-:W-:Y:S01]  /*8fc0*/  IMAD.WIDE.U32 R4, R0, c[0x0][0x3a0], R6 ;  /* 0x0000e80000047a25 */ /* 0x000fe200078e0006 */
[----:B------:R-:W-:Y:S02]  /*8fd0*/  SHF.R.S32.HI R22, RZ, 0x1f, R0 ;  /* 0x0000001fff167819 */ /* 0x000fe40000011400 */
[----:B------:R-:W-:Y:S02]  /*8fe0*/  ISETP.GE.AND P4, PT, R27, R21, PT ;  /* 0x000000151b00720c */ /* 0x000fe40003f86270 */
[----:B---3--:R-:W-:Y:S01]  /*8ff0*/  SHF.R.S32.HI R24, RZ, 0x1f, R66 ;  /* 0x0000001fff187819 */ /* 0x008fe20000011442 */
[----:B------:R-:W-:Y:S01]  /*9000*/  IMAD R3, R22, c[0x0][0x3a0], RZ ;  /* 0x0000e80016037a24 */ /* 0x000fe200078e02ff */
[----:B------:R-:W-:-:S03]  /*9010*/  IADD3 R4, P0, R8, R4, RZ ;  /* 0x0000000408047210 */ /* 0x000fc60007f1e0ff */
[----:B------:R-:W-:-:S05]  /*9020*/  IMAD R3, R0, c[0x0][0x3a4], R3 ;  /* 0x0000e90000037a24 */ /* 0x000fca00078e0203 */
[----:B------:R-:W-:Y:S01]  /*9030*/  IADD3.X R5, R9, R5, R3, P0, !PT ;  /* 0x0000000509057210 */ /* 0x000fe200007fe403 */
[----:B------:R-:W-:-:S04]  /*9040*/  IMAD R3, R24, c[0x0][0x3b8], RZ ;  /* 0x0000ee0018037a24 */ /* 0x000fc800078e02ff */
[C---:B------:R-:W-:Y:S02]  /*9050*/  IMAD R3, R66.reuse, c[0x0][0x3bc], R3 ;  /* 0x0000ef0042037a24 */ /* 0x040fe400078e0203 */
[----:B------:R-:W-:-:S04]  /*9060*/  IMAD.WIDE.U32 R8, R66, c[0x0][0x3b8], R4 ;  /* 0x0000ee0042087a25 */ /* 0x000fc800078e0004 */
[----:B------:R-:W-:Y:S01]  /*9070*/  IMAD.IADD R20, R9, 0x1, R3 ;  /* 0x0000000109147824 */ /* 0x000fe200078e0203 */
[----:B------:R-:W-:Y:S05]  /*9080*/  @P4 BRA `(.L_x_1046) ;  /* 0x0000011000004947 */ /* 0x000fea0003800000 */
[----:B-1--4-:R-:W-:Y:S01]  /*9090*/  ISETP.GE.AND P3, PT, R220, c[0x0][0x220], PT ;  /* 0x00008800dc007a0c */ /* 0x012fe20003f66270 */
[----:B------:R-:W1:Y:S01]  /*90a0*/  LDS.128 R16, [R160+0xb000] ;  /* 0x00b00000a0107984 */ /* 0x000e620000000c00 */
[----:B------:R-:W-:Y:S01]  /*90b0*/  MOV R5, R20 ;  /* 0x0000001400057202 */ /* 0x000fe20000000f00 */
[----:B------:R-:W-:Y:S01]  /*90c0*/  IMAD R3, R26, c[0x0][0x3a0], RZ ;  /* 0x0000e8001a037a24 */ /* 0x000fe200078e02ff */
[----:B------:R-:W-:Y:S01]  /*90d0*/  ISETP.GE.AND P2, PT, R230, c[0x0][0x220], PT ;  /* 0x00008800e6007a0c */ /* 0x000fe20003f46270 */
[----:B------:R-:W-:Y:S01]  /*90e0*/  IMAD.MOV.U32 R4, RZ, RZ, R8 ;  /* 0x000000ffff047224 */ /* 0x000fe200078e0008 */
[----:B------:R-:W-:Y:S01]  /*90f0*/  ISETP.GE.AND P1, PT, R231, c[0x0][0x220], PT ;  /* 0x00008800e7007a0c */ /* 0x000fe20003f26270 */
[C---:B------:R-:W-:Y:S02]  /*9100*/  IMAD R3, R27.reuse, c[0x0][0x3a4], R3 ;  /* 0x0000e9001b037a24 */ /* 0x040fe400078e0203 */
[----:B------:R-:W-:-:S04]  /*9110*/  IMAD.WIDE.U32 R10, R27, c[0x0][0x3a0], R4 ;  /* 0x0000e8001b0a7a25 */ /* 0x000fc800078e0004 */
[----:B------:R-:W2:Y:S01]  /*9120*/  @!P3 LDS.128 R12, [R160+0x9000] ;  /* 0x00900000a00cb984 */ /* 0x000ea20000000c00 */
[----:B------:R-:W-:Y:S01]  /*9130*/  IMAD.IADD R3, R11, 0x1, R3 ;  /* 0x000000010b037824 */ /* 0x000fe200078e0203 */
[C---:B------:R-:W-:Y:S02]  /*9140*/  LEA R4, P0, R10.reuse, c[0x0][0x340], 0x1 ;  /* 0x0000d0000a047a11 */ /* 0x040fe400078008ff */
[----:B------:R-:W3:Y:S02]  /*9150*/  LDS.128 R160, [R160+0xd000] ;  /* 0x00d00000a0a07984 */ /* 0x000ee40000000c00 */
[----:B------:R-:W-:-:S05]  /*9160*/  LEA.HI.X R5, R10, c[0x0][0x344], R3, 0x1, P0 ;  /* 0x0000d1000a057a11 */ /* 0x000fca00000f0c03 */
[----:B-1----:R1:W-:Y:S04]  /*9170*/  @!P2 STG.E.128 [R4.64+0x40], R16 ;  /* 0x000040100400a986 */ /* 0x0023e8000c101d06 */
[----:B--2---:R1:W-:Y:S04]  /*9180*/  @!P3 STG.E.128 [R4.64], R12 ;  /* 0x0000000c0400b986 */ /* 0x0043e8000c101d06 */
[----:B---3--:R1:W-:Y:S02]  /*9190*/  @!P1 STG.E.128 [R4.64+0x80], R160 ;  /* 0x000080a004009986 */ /* 0x0083e4000c101d06 */
.L_x_1046:
[----:B-1--4-:R-:W-:Y:S05]  /*91a0*/  BSYNC B0 ;  /* 0x0000000000007941 */ /* 0x012fea0003800000 */
.L_x_1045:
[----:B------:R-:W-:Y:S01]  /*91b0*/  IADD3 R3, R27, 0x40, RZ ;  /* 0x000000401b037810 */ /* 0x000fe20007ffe0ff */
[----:B------:R-:W-:Y:S03]  /*91c0*/  BSSY B0, `(.L_x_1047) ;  /* 0x0000013000007945 */ /* 0x000fe60003800000 */
[----:B------:R-:W-:-:S13]  /*91d0*/  ISETP.GE.AND P3, PT, R3, R21, PT ;  /* 0x000000150300720c */ /* 0x000fda0003f66270 */
        /* <DEDUP_REMOVED lines=15> */
[----:B------:R1:W-:Y:S04]  /*92d0*/  @!P1 STG.E.128 [R4.64+0x40], R32 ;  /* 0x0000402004009986 */ /* 0x0003e8000c101d06 */
[----:B------:R1:W-:Y:S02]  /*92e0*/  @!P0 STG.E.128 [R4.64+0x80], R28 ;  /* 0x0000801c04008986 */ /* 0x0003e4000c101d06 */
.L_x_1048:
[----:B------:R-:W-:Y:S05]  /*92f0*/  BSYNC B0 ;  /* 0x0000000000007941 */ /* 0x000fea0003800000 */
.L_x_1047:
        /* <DEDUP_REMOVED lines=11> */
[----:B-1----:R-:W-:Y:S01]  /*93b0*/  MOV R5, R3 ;  /* 0x0000000300057202 */ /* 0x002fe20000000f00 */
        /* <DEDUP_REMOVED lines=10> */
[----:B------:R1:W-:Y:S04]  /*9460*/  @!P2 STG.E.128 [R4.64], R48 ;  /* 0x000000300400a986 */ /* 0x0003e8000c101d06 */
[----:B------:R1:W-:Y:S04]  /*9470*/  @!P1 STG.E.128 [R4.64+0x40], R44 ;  /* 0x0000402c04009986 */ /* 0x0003e8000c101d06 */
[----:B------:R1:W-:Y:S02]  /*9480*/  @!P0 STG.E.128 [R4.64+0x80], R40 ;  /* 0x0000802804008986 */ /* 0x0003e4000c101d06 */
.L_x_1050:
[----:B------:R-:W-:Y:S05]  /*9490*/  BSYNC B0 ;  /* 0x0000000000007941 */ /* 0x000fea0003800000 */
.L_x_1049:
        /* <DEDUP_REMOVED lines=18> */
.L_x_1026:
[----:B------:R-:W2:Y:S04]  /*95c0*/  LDL R11, [R1+0x28] ;  /* 0x00002800010b7983 */ /* 0x000ea80000100800 */
[----:B------:R-:W3:Y:S04]  /*95d0*/  LDL R10, [R1] ;  /* 0x00000000010a7983 */ /* 0x000ee80000100800 */
[----:B------:R-:W1:Y:S02]  /*95e0*/  S2R R9, SR_CTAID.Y ;  /* 0x0000000000097919 */ /* 0x000e640000002600 */
        /* <DEDUP_REMOVED lines=17> */
.L_x_1052:
        /* <DEDUP_REMOVED lines=15> */
.L_x_1053:
[----:B------:R-:W2:Y:S04]  /*97f0*/  LDL R8, [R1+0x10] ;  /* 0x0000100001087983 */ /* 0x000ea80000100800 */
[----:B------:R-:W3:Y:S01]  /*9800*/  LDL.64 R22, [R1+0x8] ;  /* 0x0000080001167983 */ /* 0x000ee20000100a00 */
[----:B------:R-:W-:Y:S01]  /*9810*/  BSSY B0, `(.L_x_1054) ;  /* 0x0000026000007945 */ /* 0x000fe20003800000 */
[C---:B------:R-:W-:Y:S02]  /*9820*/  IADD3 R13, R220.reuse, 0x40, RZ ;  /* 0x00000040dc0d7810 */ /* 0x040fe40007ffe0ff */
[----:B------:R-:W1:Y:S01]  /*9830*/  S2R R19, SR_TID.X ;  /* 0x0000000000137919 */ /* 0x000e620000002100 */
[----:B------:R-:W-:-:S03]  /*9840*/  IADD3 R12, R220, 0x20, RZ ;  /* 0x00000020dc0c7810 */ /* 0x000fc60007ffe0ff */
[----:B------:R-:W4:Y:S01]  /*9850*/  S2R R20, SR_TID.X ;  /* 0x0000000000147919 */ /* 0x000f220000002100 */
[----:B-1----:R-:W-:-:S04]  /*9860*/  SHF.R.S32.HI R19, RZ, 0x1f, R19 ;  /* 0x0000001fff137819 */ /* 0x002fc80000011413 */
[----:B----4-:R-:W-:-:S04]  /*9870*/  LEA.HI R19, R19, R20, RZ, 0x2 ;  /* 0x0000001413137211 */ /* 0x010fc800078f10ff */
[----:B------:R-:W-:-:S04]  /*9880*/  SHF.R.S32.HI R19, RZ, 0x2, R19 ;  /* 0x00000002ff137819 */ /* 0x000fc80000011413 */
[----:B------:R-:W-:Y:S01]  /*9890*/  SHF.R.S32.HI R18, RZ, 0x1f, R19 ;  /* 0x0000001fff127819 */ /* 0x000fe20000011413 */
[C---:B--2---:R-:W-:Y:S02]  /*98a0*/  IMAD.SHL.U32 R0, R8.reuse, 0x80, RZ ;  /* 0x0000008008007824 */ /* 0x044fe400078e00ff */
[----:B------:R-:W-:Y:S02]  /*98b0*/  IMAD R11, R8, -0x80, R204 ;  /* 0xffffff80080b7824 */ /* 0x000fe400078e02cc */
[----:B------:R-:W-:Y:S01]  /*98c0*/  IMAD.WIDE.U32 R4, R0, c[0x0][0x3a0], R220 ;  /* 0x0000e80000047a25 */ /* 0x000fe200078e00dc */
[----:B------:R-:W-:Y:S02]  /*98d0*/  SHF.R.S32.HI R14, RZ, 0x1f, R0 ;  /* 0x0000001fff0e7819 */ /* 0x000fe40000011400 */
[----:B------:R-:W-:Y:S02]  /*98e0*/  ISETP.GE.AND P4, PT, R19, R11, PT ;  /* 0x0000000b1300720c */ /* 0x000fe40003f86270 */
[----:B---3--:R-:W-:Y:S01]  /*98f0*/  SHF.R.S32.HI R16, RZ, 0x1f, R22 ;  /* 0x0000001fff107819 */ /* 0x008fe20000011416 */
[----:B------:R-:W-:Y:S01]  /*9900*/  IMAD R3, R14, c[0x0][0x3a0], RZ ;  /* 0x0000e8000e037a24 */ /* 0x000fe200078e02ff */
[----:B------:R-:W-:-:S03]  /*9910*/  IADD3 R6, P0, R6, R4, RZ ;  /* 0x0000000406067210 */ /* 0x000fc60007f1e0ff */
[----:B------:R-:W-:Y:S02]  /*9920*/  IMAD R3, R0, c[0x0][0x3a4], R3 ;  /* 0x0000e90000037a24 */ /* 0x000fe400078e0203 */
[----:B------:R-:W-:-:S03]  /*9930*/  IMAD R10, R16, c[0x0][0x3b8], RZ ;  /* 0x0000ee00100a7a24 */ /* 0x000fc600078e02ff */
[----:B------:R-:W-:Y:S01]  /*9940*/  IADD3.X R7, R7, R5, R3, P0, !PT ;  /* 0x0000000507077210 */ /* 0x000fe200007fe403 */
[----:B------:R-:W-:-:S04]  /*9950*/  IMAD R10, R22, c[0x0][0x3bc], R10 ;  /* 0x0000ef00160a7a24 */ /* 0x000fc800078e020a */
[----:B------:R-:W-:-:S04]  /*9960*/  IMAD.WIDE.U32 R6, R22, c[0x0][0x3b8], R6 ;  /* 0x0000ee0016067a25 */ /* 0x000fc800078e0006 */
[----:B------:R-:W-:Y:S01]  /*9970*/  IMAD.IADD R10, R10, 0x1, R7 ;  /* 0x000000010a0a7824 */ /* 0x000fe200078e0207 */
        /* <DEDUP_REMOVED lines=15> */
.L_x_1055:
[----:B------:R-:W-:Y:S05]  /*9a70*/  BSYNC B0 ;  /* 0x0000000000007941 */ /* 0x000fea0003800000 */
.L_x_1054:
        /* <DEDUP_REMOVED lines=19> */
.L_x_1057:
[----:B------:R-:W-:Y:S05]  /*9bb0*/  BSYNC B0 ;  /* 0x0000000000007941 */ /* 0x000fea0003800000 */
.L_x_1056:
        /* <DEDUP_REMOVED lines=25> */
.L_x_1059:
[----:B------:R-:W-:Y:S05]  /*9d50*/  BSYNC B0 ;  /* 0x0000000000007941 */ /* 0x000fea0003800000 */
.L_x_1058:
        /* <DEDUP_REMOVED lines=16> */
.L_x_1051:
[----:B------:R-:W-:Y:S05]  /*9e60*/  BSYNC B1 ;  /* 0x0000000000017941 */ /* 0x000fea0003800000 */
.L_x_1021:
[----:B------:R-:W3:Y:S01]  /*9e70*/  LDL.LU R0, [R1+0x10] ;  /* 0x0000100001007983 */ /* 0x000ee20000300800 */
[----:B------:R-:W-:Y:S02]  /*9e80*/  ULDC UR5, c[0x0][0x218] ;  /* 0x0000860000057ab9 */ /* 0x000fe40000000800 */
[----:B------:R-:W-:-:S04]  /*9e90*/  UIADD3 UR5, UR5, 0x7f, URZ ;  /* 0x0000007f05057890 */ /* 0x000fc8000fffe03f */
[----:B------:R-:W-:-:S04]  /*9ea0*/  USHF.R.S32.HI UR4, URZ, 0x1f, UR5 ;  /* 0x0000001f3f047899 */ /* 0x000fc80008011405 */
[----:B------:R-:W-:-:S04]  /*9eb0*/  ULEA.HI UR4, UR4, UR5, URZ, 0x7 ;  /* 0x0000000504047291 */ /* 0x000fc8000f8f383f */
[----:B------:R-:W-:Y:S01]  /*9ec0*/  USHF.R.S32.HI UR4, URZ, 0x7, UR4 ;  /* 0x000000073f047899 */ /* 0x000fe20008011404 */
[----:B---3--:R-:W-:-:S05]  /*9ed0*/  IADD3 R0, R0, c[0x0][0xc], RZ ;  /* 0x0000030000007a10 */ /* 0x008fca0007ffe0ff */
[----:B------:R-:W-:Y:S01]  /*9ee0*/  ISETP.GE.AND P0, PT, R0, UR4, PT ;  /* 0x0000000400007c0c */ /* 0x000fe2000bf06270 */
[----:B------:R3:W-:-:S12]  /*9ef0*/  STL [R1+0x10], R0 ;  /* 0x0000100001007387 */ /* 0x0007d80000100800 */
[----:B------:R-:W-:Y:S01]  /*9f00*/  @P0 CALL.REL.NOINC `(.L_x_1060) ;  /* 0x0000001000000944 */ /* 0x000fe20003c00000 */
[----:B------:R-:W-:Y:S05]  /*9f10*/  BRA `(.L_x_1061) ;  /* 0xffff6be000007947 */ /* 0x000fea000383ffff */
.L_x_1060:
[----:B------:R-:W-:Y:S05]  /*9f20*/  EXIT ;  /* 0x000000000000794d */ /* 0x000fea0003800000 */
.L_x_1062:
        /* <DEDUP_REMOVED lines=13> */
.L_x_1307:


//--------------------- .text._ZN5flash44flash_bwd_dq_dk_dv_loop_seqk_parallel_kernelI23Flash_bwd_kernel_traitsILi96ELi64ELi128ELi8ELi2ELi4ELi4ELb0ELb0EN7cutlass6half_tE19Flash_kernel_traitsILi96ELi64ELi128ELi8ES3_EELb0ELb0ELb0ELb1ELb0ELb0ELb1EEEvNS_16Flash_bwd_paramsE --------------------------
	.section	.text._ZN5flash44flash_bwd_dq_dk_dv_loop_seqk_parallel_kernelI23Flash_bwd_kernel_traitsILi96ELi64ELi128ELi8ELi2ELi4ELi4ELb0ELb0EN7cutlass6half_tE19Flash_kernel_traitsILi96ELi64ELi128ELi8ES3_EELb0ELb0ELb0ELb1ELb0ELb0ELb1EEEvNS_16Flash_bwd_paramsE,"ax",@progbits
	.sectioninfo	@"SHI_REGISTERS=255"
	.align	128
        .global         _ZN5flash44flash_bwd_dq_dk_dv_loop_seqk_parallel_kernelI23Flash_bwd_kernel_traitsILi96ELi64ELi128ELi8ELi2ELi4ELi4ELb0ELb0EN7cutlass6half_tE19Flash_kernel_traitsILi96ELi64ELi128ELi8ES3_EELb0ELb0ELb0ELb1ELb0ELb0ELb1EEEvNS_16Flash_bwd_paramsE
        .type           _ZN5flash44flash_bwd_dq_dk_dv_loop_seqk_parallel_kernelI23Flash_bwd_kernel_traitsILi96ELi64ELi128ELi8ELi2ELi4ELi4ELb0ELb0EN7cutlass6half_tE19Flash_kernel_traitsILi96ELi64ELi128ELi8ES3_EELb0ELb0ELb0ELb1ELb0ELb0ELb1EEEvNS_16Flash_bwd_paramsE,@function
        .size           _ZN5flash44flash_bwd_dq_dk_dv_loop_seqk_parallel_kernelI23Flash_bwd_kernel_traitsILi96ELi64ELi128ELi8ELi2ELi4ELi4ELb0ELb0EN7cutlass6half_tE19Flash_kernel_traitsILi96ELi64ELi128ELi8ES3_EELb0ELb0ELb0ELb1ELb0ELb0ELb1EEEvNS_16Flash_bwd_paramsE,(.L_x_1308 - _ZN5flash44flash_bwd_dq_dk_dv_loop_seqk_parallel_kernelI23Flash_bwd_kernel_traitsILi96ELi64ELi128ELi8ELi2ELi4ELi4ELb0ELb0EN7cutlass6half_tE19Flash_kernel_traitsILi96ELi64ELi128ELi8ES3_EELb0ELb0ELb0ELb1ELb0ELb0ELb1EEEvNS_16Flash_bwd_paramsE)
        .other          _ZN5flash44flash_bwd_dq_dk_dv_loop_seqk_parallel_kernelI23Flash_bwd_kernel_traitsILi96ELi64ELi128ELi8ELi2ELi4ELi4ELb0ELb0EN7cutlass6half_tE19Flash_kernel_traitsILi96ELi64ELi128ELi8ES3_EELb0ELb0ELb0ELb1ELb0ELb0ELb1EEEvNS_16Flash_bwd_paramsE,@"STO_CUDA_ENTRY STV_DEFAULT"
_ZN5flash44flash_bwd_dq_dk_dv_loop_seqk_parallel_kernelI23Flash_bwd_kernel_traitsILi96ELi64ELi128ELi8ELi2ELi4ELi4ELb0ELb0EN7cutlass6half_tE19Flash_kernel_traitsILi96ELi64ELi128ELi8ES3_EELb0ELb0ELb0ELb1ELb0ELb0ELb1EEEvNS_16Flash_bwd_paramsE:
.text._ZN5flash44flash_bwd_dq_dk_dv_loop_seqk_parallel_kernelI23Flash_bwd_kernel_traitsILi96ELi64ELi128ELi8ELi2ELi4ELi4ELb0ELb0EN7cutlass6half_tE19Flash_kernel_traitsILi96ELi64ELi128ELi8ES3_EELb0ELb0ELb0ELb1ELb0ELb0ELb1EEEvNS_16Flash_bwd_paramsE:
        /* <DEDUP_REMOVED lines=203> */
[----:B------:R-:W-:Y:S01]  /*0cb0*/  LEA R252, R8, 0x9000, 0x1 ;  /* 0x0000900008fc7811 */ /* 0x000fe200078e08ff */
[----:B------:R-:W-:Y:S01]  /*0cc0*/  IMAD.IADD R177, R0, 0x1, R2 ;  /* 0x0000000100b17824 */ /* 0x000fe200078e0202 */
[----:B------:R-:W-:Y:S01]  /*0cd0*/  LEA R173, R173, 0x15000, 0x1 ;  /* 0x00015000adad7811 */ /* 0x000fe200078e08ff */
[C---:B------:R-:W-:Y:S01]  /*0ce0*/  IMAD R11, R179.reuse, 0x10, R4 ;  /* 0x00000010b30b7824 */ /* 0x040fe200078e0204 */
[C---:B------:R-:W-:Y:S01]  /*0cf0*/  IADD3 R4, R252.reuse, 0x20, RZ ;  /* 0x00000020fc047810 */ /* 0x040fe20007ffe0ff */
        /* <DEDUP_REMOVED lines=15> */
[----:B------:R2:W-:Y:S04]  /*0df0*/  STL [R1+0x18], R0 ;  /* 0x0000180001007387 */ /* 0x0005e80000100800 */
[----:B------:R2:W-:Y:S01]  /*0e00*/  STL [R1], R4 ;  /* 0x0000000401007387 */ /* 0x0005e20000100800 */
[----:B-1----:R-:W-:-:S03]  /*0e10*/  IMAD.SHL.U32 R2, R3, 0x2, RZ ;  /* 0x0000000203027824 */ /* 0x002fc600078e00ff */
.L_x_1104:
[----:B------:R-:W-:Y:S02]  /*0e20*/  ULDC.64 UR4, c[0x0][0x240] ;  /* 0x0000900000047ab9 */ /* 0x000fe40000000a00 */
[----:B------:R-:W-:-:S02]  /*0e30*/  UISETP.NE.U32.AND UP6, UPT, URZ, UR4, UPT ;  /* 0x000000043f00728c */ /* 0x000fc4000bfc5070 */
[----:B------:R-:W-:Y:S02]  /*0e40*/  USHF.L.U32 UR13, UR32, 0x2, URZ ;  /* 0x00000002200d7899 */ /* 0x000fe4000800063f */
        /* <DEDUP_REMOVED lines=9> */
[----:B-123--:R-:W-:Y:S01]  /*0ee0*/  IMAD.U32 R4, RZ, RZ, UR4 ;  /* 0x00000004ff047e24 */ /* 0x00efe2000f8e00ff */
[----:B------:R-:W-:Y:S01]  /*0ef0*/  ULDC.U8 UR14, c[0x0][0x312] ;  /* 0x0000c480000e7ab9 */ /* 0x000fe20000000000 */
[----:B------:R-:W-:Y:S01]  /*0f00*/  PLOP3.LUT P0, PT, PT, PT, UP4, 0x80, 0x0 ;  /* 0x000000000000781c */ /* 0x000fe20003f0f048 */
[----:B------:R-:W-:Y:S01]  /*0f10*/  ULDC.64 UR8, c[0x0][0x248] ;  /* 0x0000920000087ab9 */ /* 0x000fe20000000a00 */
[----:B------:R-:W-:Y:S01]  /*0f20*/  IMAD.U32 R5, RZ, RZ, UR5 ;  /* 0x00000005ff057e24 */ /* 0x000fe2000f8e00ff */
[----:B------:R-:W-:Y:S02]  /*0f30*/  UISETP.NE.AND UP5, UPT, UR14, URZ, UPT ;  /* 0x0000003f0e00728c */ /* 0x000fe4000bfa5270 */
[----:B------:R-:W-:-:S02]  /*0f40*/  @UP4 UIADD3 UR4, UP0, UR13, UR10, URZ ;  /* 0x0000000a0d044290 */ /* 0x000fc4000ff1e03f */
        /* <DEDUP_REMOVED lines=34> */
.L_x_1063:
        /* <DEDUP_REMOVED lines=58> */
.L_x_1065:
        /* <DEDUP_REMOVED lines=18> */
.L_x_1066:
        /* <DEDUP_REMOVED lines=71> */
.L_x_1067:
[----:B------:R-:W-:Y:S02]  /*1aa0*/  UMOV UR11, UR50 ;  /* 0x00000032000b7c82 */ /* 0x000fe40008000000 */
.L_x_1068:
        /* <DEDUP_REMOVED lines=12> */
[----:B------:R-:W-:Y:S02]  /*1b70*/  UIADD3 UR12, UR15, UR14, URZ ;  /* 0x0000000e0f0c7290 */ /* 0x000fe4000fffe03f */
[----:B------:R-:W-:-:S02]  /*1b80*/  ULDC.64 UR8, c[0x0][0x378] ;  /* 0x0000de0000087ab9 */ /* 0x000fc40000000a00 */
[----:B------:R-:W-:Y:S01]  /*1b90*/  UIMAD UR4, UR57, UR8, URZ ;  /* 0x00000008390472a4 */ /* 0x000fe2000f8e023f */
[----:B-1----:R-:W-:Y:S01]  /*1ba0*/  SHF.R.S32.HI R9, RZ, 0x1f, R8 ;  /* 0x0000001fff097819 */ /* 0x002fe20000011408 */
[----:B------:R-:W-:Y:S02]  /*1bb0*/  UMOV UR13, 0x4 ;  /* 0x00000004000d7882 */ /* 0x000fe40000000000 */
[----:B------:R-:W-:Y:S01]  /*1bc0*/  UIMAD UR10, UR35, UR9, UR4 ;  /* 0x00000009230a72a4 */ /* 0x000fe2000f8e0204 */
[----:B------:R-:W-:Y:S02]  /*1bd0*/  LEA.HI R3, R9, R8, RZ, 0x2 ;  /* 0x0000000809037211 */ /* 0x000fe400078f10ff */
[----:B------:R-:W-:Y:S02]  /*1be0*/  ULDC.64 UR8, c[0x0][0x370] ;  /* 0x0000dc0000087ab9 */ /* 0x000fe40000000a00 */
[----:B------:R-:W-:Y:S01]  /*1bf0*/  SHF.R.S32.HI R3, RZ, 0x2, R3 ;  /* 0x00000002ff037819 */ /* 0x000fe20000011403 */
[----:B------:R-:W-:-:S02]  /*1c00*/  UIMAD UR4, UR31, UR8, URZ ;  /* 0x000000081f0472a4 */ /* 0x000fc4000f8e023f */
[----:B------:R-:W-:Y:S01]  /*1c10*/  ULEA.HI.SX32 UR8, UR33, 0xffffffff, 0x1a ;  /* 0xffffffff21087891 */ /* 0x000fe2000f8fd23f */
        /* <DEDUP_REMOVED lines=26> */
[----:B------:R-:W-:Y:S01]  /*1dc0*/  IMAD.WIDE.U32 R4, R3, c[0x0][0x370], R4 ;  /* 0x0000dc0003047a25 */ /* 0x000fe200078e0004 */
[----:B------:R-:W-:-:S03]  /*1dd0*/  UIMAD.WIDE UR12, UR12, UR13, UR30 ;  /* 0x0000000d0c0c72a5 */ /* 0x000fc6000f8e021e */
        /* <DEDUP_REMOVED lines=18> */
[----:B------:R-:W-:Y:S01]  /*1f00*/  BSSY B0, `(.L_x_1070) ;  /* 0x0000035000007945 */ /* 0x000fe20003800000 */
[----:B------:R-:W-:Y:S01]  /*1f10*/  ULEA.HI UR9, UR8, UR8, URZ, 0x1 ;  /* 0x0000000808097291 */ /* 0x000fe2000f8f083f */
[----:B------:R-:W-:Y:S01]  /*1f20*/  IMAD.MOV.U32 R194, RZ, RZ, R10 ;  /* 0x000000ffffc27224 */ /* 0x000fe200078e000a */
[----:B------:R-:W-:Y:S01]  /*1f30*/  UMOV UR11, UR12 ;  /* 0x0000000c000b7c82 */ /* 0x000fe20008000000 */
[----:B------:R-:W-:Y:S01]  /*1f40*/  MOV R193, R6 ;  /* 0x0000000600c17202 */ /* 0x000fe20000000f00 */
[----:B------:R-:W-:Y:S01]  /*1f50*/  ULOP3.LUT UR9, UR9, 0xfffffffe, URZ, 0xc0, !UPT ;  /* 0xfffffffe09097892 */ /* 0x000fe2000f8ec03f */
[----:B------:R-:W-:Y:S01]  /*1f60*/  ISETP.GE.AND P1, PT, R3, UR4, PT ;  /* 0x0000000403007c0c */ /* 0x000fe2000bf26270 */
[----:B------:R-:W-:Y:S01]  /*1f70*/  UMOV UR10, UR13 ;  /* 0x0000000d000a7c82 */ /* 0x000fe20008000000 */
[----:B------:R-:W-:Y:S01]  /*1f80*/  IMAD.MOV.U32 R192, RZ, RZ, R11 ;  /* 0x000000ffffc07224 */ /* 0x000fe200078e000b */
[----:B------:R-:W-:Y:S01]  /*1f90*/  UIADD3 UR9, UR8, -UR9, URZ ;  /* 0x8000000908097290 */ /* 0x000fe2000fffe03f */
[----:B------:R-:W-:Y:S01]  /*1fa0*/  MOV R191, R4 ;  /* 0x0000000400bf7202 */ /* 0x000fe20000000f00 */
[----:B------:R-:W-:Y:S01]  /*1fb0*/  UMOV UR13, UR14 ;  /* 0x0000000e000d7c82 */ /* 0x000fe20008000000 */
[----:B------:R-:W-:Y:S01]  /*1fc0*/  IMAD.MOV.U32 R190, RZ, RZ, R12 ;  /* 0x000000ffffbe7224 */ /* 0x000fe200078e000c */
[----:B------:R-:W-:Y:S01]  /*1fd0*/  UMOV UR12, UR15 ;  /* 0x0000000f000c7c82 */ /* 0x000fe20008000000 */
[----:B------:R-:W-:Y:S01]  /*1fe0*/  MOV R189, R8 ;  /* 0x0000000800bd7202 */ /* 0x000fe20000000f00 */
[----:B------:R-:W-:Y:S01]  /*1ff0*/  UISETP.NE.AND UP0, UPT, UR9, 0x1, UPT ;  /* 0x000000010900788c */ /* 0x000fe2000bf05270 */
[----:B------:R-:W-:-:S02]  /*2000*/  IADD3 R16, R206, 0x40, RZ ;  /* 0x00000040ce107810 */ /* 0x000fc40007ffe0ff */
[----:B------:R-:W-:Y:S01]  /*2010*/  IADD3 R14, R206, 0x20, RZ ;  /* 0x00000020ce0e7810 */ /* 0x000fe20007ffe0ff */
[----:B------:R-:W-:Y:S01]  /*2020*/  @P0 BAR.SYNC.DEFER_BLOCKING 0x0 ;  /* 0x0000000000000b1d */ /* 0x000fe20000010000 */
        /* <DEDUP_REMOVED lines=34> */
.L_x_1071:
[----:B------:R-:W-:Y:S05]  /*2250*/  BSYNC B0 ;  /* 0x0000000000007941 */ /* 0x000fea0003800000 */
.L_x_1070:
        /* <DEDUP_REMOVED lines=19> */
.L_x_1073:
        /* <DEDUP_REMOVED lines=34> */
.L_x_1074:
[----:B------:R-:W-:Y:S05]  /*25b0*/  BSYNC B0 ;  /* 0x0000000000007941 */ /* 0x000fea0003800000 */
.L_x_1072:
[----:B------:R-:W3:Y:S01]  /*25c0*/  LDL R21, [R1+0x20] ;  /* 0x0000200001157983 */ /* 0x000ee20000100800 */
[----:B------:R-:W-:Y:S01]  /*25d0*/  ULDC.64 UR14, c[0x0][0x198] ;  /* 0x00006600000e7ab9 */ /* 0x000fe20000000a00 */
[----:B------:R-:W-:Y:S02]  /*25e0*/  IMAD.MOV.U32 R241, RZ, RZ, 0x7f800000 ;  /* 0x7f800000fff17424 */ /* 0x000fe400078e00ff */
[----:B------:R-:W-:Y:S02]  /*25f0*/  IMAD.MOV.U32 R242, RZ, RZ, 0x7f800000 ;  /* 0x7f800000fff27424 */ /* 0x000fe400078e00ff */
[----:B------:R-:W-:Y:S02]  /*2600*/  IMAD.MOV.U32 R239, RZ, RZ, 0x7f800000 ;  /* 0x7f800000ffef7424 */ /* 0x000fe400078e00ff */
[----:B------:R-:W-:Y:S02]  /*2610*/  IMAD.U32 R17, RZ, RZ, UR23 ;  /* 0x00000017ff117e24 */ /* 0x000fe4000f8e00ff */
[----:B------:R-:W-:Y:S01]  /*2620*/  IMAD.MOV.U32 R240, RZ, RZ, 0x7f800000 ;  /* 0x7f800000fff07424 */ /* 0x000fe200078e00ff */
        /* <DEDUP_REMOVED lines=9> */
[----:B------:R-:W-:Y:S01]  /*26c0*/  ISETP.GE.AND P4, PT, R6, UR4, PT ;  /* 0x0000000406007c0c */ /* 0x000fe2000bf86270 */
[----:B------:R-:W-:Y:S01]  /*26d0*/  UIMAD UR4, UR17, UR14, URZ ;  /* 0x0000000e110472a4 */ /* 0x000fe2000f8e023f */
[----:B------:R-:W-:Y:S02]  /*26e0*/  SHF.R.S32.HI R7, RZ, 0x1f, R5 ;  /* 0x0000001fff077819 */ /* 0x000fe40000011405 */
[----:B------:R-:W-:Y:S02]  /*26f0*/  @!P3 LEA R6, P1, R5, UR11, 0x2 ;  /* 0x0000000b0506bc11 */ /* 0x000fe4000f8210ff */
[----:B------:R-:W-:Y:S02]  /*2700*/  IADD3 R4, P2, R4, UR11, RZ ;  /* 0x0000000b04047c10 */ /* 0x000fe4000ff5e0ff */
[----:B------:R-:W-:Y:S01]  /*2710*/  SHF.L.U64.HI R8, R21, 0x2, R19 ;  /* 0x0000000215087819 */ /* 0x000fe20000010213 */
[----:B------:R-:W-:Y:S01]  /*2720*/  UIMAD UR9, UR23, UR15, UR4 ;  /* 0x0000000f170972a4 */ /* 0x000fe2000f8e0204 */
[----:B------:R-:W-:Y:S01]  /*2730*/  @!P3 LEA.HI.X R7, R5, UR10, R7, 0x2, P1 ;  /* 0x0000000a0507bc11 */ /* 0x000fe200088f1407 */
[----:B------:R-:W-:Y:S01]  /*2740*/  UIMAD UR4, UR20, -0x80, UR5 ;  /* 0xffffff80140478a4 */ /* 0x000fe2000f8e0205 */
        /* <DEDUP_REMOVED lines=53> */
.L_x_1076:
[----:B----4-:R-:W-:Y:S05]  /*2aa0*/  BSYNC B0 ;  /* 0x0000000000007941 */ /* 0x010fea0003800000 */
.L_x_1075:
        /* <DEDUP_REMOVED lines=39> */
.L_x_1078:
[----:B------:R-:W-:Y:S05]  /*2d20*/  BSYNC B0 ;  /* 0x0000000000007941 */ /* 0x000fea0003800000 */
.L_x_1077:
        /* <DEDUP_REMOVED lines=51> */
.L_x_1080:
[----:B------:R-:W-:Y:S05]  /*3060*/  BSYNC B0 ;  /* 0x0000000000007941 */ /* 0x000fea0003800000 */
.L_x_1079:
        /* <DEDUP_REMOVED lines=37> */
.L_x_1082:
[----:B------:R-:W-:Y:S05]  /*32c0*/  BSYNC B0 ;  /* 0x0000000000007941 */ /* 0x000fea0003800000 */
.L_x_1081:
[----:B------:R-:W-:Y:S01]  /*32d0*/  ULDC.64 UR16, c[0x0][0x318] ;  /* 0x0000c60000107ab9 */ /* 0x000fe20000000a00 */
[----:B--2---:R-:W2:Y:S01]  /*32e0*/  LDL R6, [R1+0x14] ;  /* 0x0000140001067983 */ /* 0x004ea20000100800 */
[----:B------:R-:W-:Y:S02]  /*32f0*/  UISETP.NE.U32.AND UP1, UPT, URZ, UR16, UPT ;  /* 0x000000103f00728c */ /* 0x000fe4000bf25070 */
[----:B------:R-:W-:Y:S01]  /*3300*/  ULDC.64 UR18, c[0x0][0x320] ;  /* 0x0000c80000127ab9 */ /* 0x000fe20000000a00 */
[----:B------:R-:W0:Y:S01]  /*3310*/  LDGDEPBAR ;  /* 0x00000000000079af */ /* 0x000e220000000000 */
[----:B------:R-:W-:-:S06]  /*3320*/  UISETP.NE.AND.EX UP1, UPT, URZ, UR17, UPT, UP1 ;  /* 0x000000113f00728c */ /* 0x000fcc000bf25310 */
[----:B------:R-:W-:-:S05]  /*3330*/  PLOP3.LUT P1, PT, PT, PT, UP1, 0x80, 0x0 ;  /* 0x000000000000781c */ /* 0x000fca0003f2f018 */
[----:B------:R-:W-:Y:S02]  /*3340*/  @UP1 UIMAD UR4, UR39, UR18, URZ ;  /* 0x00000012270412a4 */ /* 0x000fe4000f8e023f */
[----:B------:R-:W-:Y:S02]  /*3350*/  @UP1 UMOV UR14, UR35 ;  /* 0x00000023000e1c82 */ /* 0x000fe40008000000 */
[----:B------:R-:W-:Y:S02]  /*3360*/  @UP1 UMOV UR15, UR57 ;  /* 0x00000039000f1c82 */ /* 0x000fe40008000000 */
[----:B------:R-:W-:Y:S02]  /*3370*/  @UP1 UIMAD.WIDE.U32 UR14, UR32, UR18, UR14 ;  /* 0x00000012200e12a5 */ /* 0x000fe4000f8e000e */
[----:B------:R-:W-:Y:S02]  /*3380*/  @UP1 UIMAD UR19, UR32, UR19, UR4 ;  /* 0x00000013201312a4 */ /* 0x000fe4000f8e0204 */
[----:B------:R-:W-:-:S02]  /*3390*/  @UP1 ULEA UR16, UP0, UR14, UR16, 0x2 ;  /* 0x000000100e101291 */ /* 0x000fc4000f80103f */
[----:B------:R-:W-:-:S04]  /*33a0*/  @UP1 UIADD3 UR19, UR15, UR19, URZ ;  /* 0x000000130f131290 */ /* 0x000fc8000fffe03f */
[----:B------:R-:W-:Y:S01]  /*33b0*/  @UP1 ULEA.HI.X UR17, UR14, UR17, UR19, 0x2, UP0 ;  /* 0x000000110e111291 */ /* 0x000fe200080f1413 */
[----:B------:R-:W-:-:S05]  /*33c0*/  IMAD.U32 R4, RZ, RZ, UR16 ;  /* 0x00000010ff047e24 */ /* 0x000fca000f8e00ff */
[----:B------:R-:W-:-:S05]  /*33d0*/  IMAD.U32 R5, RZ, RZ, UR17 ;  /* 0x00000011ff057e24 */ /* 0x000fca000f8e00ff */
[----:B-1-34-:R1:W3:Y:S01]  /*33e0*/  @P1 LDG.E R0, [R4.64] ;  /* 0x0000000604001981 */ /* 0x01a2e2000c1e1900 */
[----:B------:R-:W3:Y:S01]  /*33f0*/  @P1 MUFU.RCP R3, c[0x0][0x238] ;  /* 0x00008e0000031b08 */ /* 0x000ee20000001000 */
[C---:B------:R-:W-:Y:S01]  /*3400*/  SHF.L.U32 R171, R179.reuse, 0x1, RZ ;  /* 0x00000001b3ab7819 */ /* 0x040fe200000006ff */
        /* <DEDUP_REMOVED lines=52> */
[C---:B------:R-:W-:Y:S01]  /*3750*/  IADD3 R244, R206.reuse, 0x20, RZ ;  /* 0x00000020cef47810 */ /* 0x040fe20007ffe0ff */
[----:B------:R-:W-:Y:S01]  /*3760*/  UMOV UR4, URZ ;  /* 0x0000003f00047c82 */ /* 0x000fe20008000000 */
[----:B------:R-:W-:-:S02]  /*3770*/  IADD3 R245, R206, 0x40, RZ ;  /* 0x00000040cef57810 */ /* 0x000fc40007ffe0ff */
[----:B------:R-:W-:Y:S01]  /*3780*/  IADD3 R172, R171, R178, RZ ;  /* 0x000000b2abac7210 */ /* 0x000fe20007ffe0ff */
[----:B---3--:R-:W-:Y:S01]  /*3790*/  @P1 FMUL.FTZ R0, R0, R3 ;  /* 0x0000000300001220 */ /* 0x008fe20000410000 */
[----:B------:R-:W-:-:S03]  /*37a0*/  IADD3 R3, R177, 0x1800, RZ ;  /* 0x00001800b1037810 */ /* 0x000fc60007ffe0ff */
[----:B------:R1:W3:Y:S01]  /*37b0*/  @P1 R2UR UR9, R0 ;  /* 0x00000000000913c2 */ /* 0x0002e200000e0000 */
[----:B------:R-:W-:-:S04]  /*37c0*/  SEL R3, R3, R177, !P0 ;  /* 0x000000b103037207 */ /* 0x000fc80004000000 */
[----:B------:R-:W-:Y:S02]  /*37d0*/  SHF.L.U32 R3, R3, 0x1, RZ ;  /* 0x0000000103037819 */ /* 0x000fe400000006ff */
[----:B-1----:R-:W-:Y:S01]  /*37e0*/  MOV R0, UR20 ;  /* 0x0000001400007c02 */ /* 0x002fe20008000f00 */
[----:B---3--:R-:W-:-:S04]  /*37f0*/  @UP1 UMOV UR4, UR9 ;  /* 0x0000000900041c82 */ /* 0x008fc80008000000 */
[----:B--2---:R-:W-:Y:S02]  /*3800*/  IMAD R0, R0, 0x80, R6 ;  /* 0x0000008000007824 */ /* 0x004fe400078e0206 */
[----:B------:R-:W-:-:S03]  /*3810*/  IMAD.SHL.U32 R6, R21, 0x4, RZ ;  /* 0x0000000415067824 */ /* 0x000fc600078e00ff */
[----:B------:R-:W-:-:S04]  /*3820*/  IADD3 R0, R21, -UR28, -R0 ;  /* 0x8000001c15007c10 */ /* 0x000fc8000fffe800 */
[----:B------:R-:W-:Y:S01]  /*3830*/  IADD3 R4, R0, UR5, RZ ;  /* 0x0000000500047c10 */ /* 0x000fe2000fffe0ff */
[----:B------:R-:W-:-:S04]  /*3840*/  IMAD.MOV.U32 R0, RZ, RZ, c[0x0][0x22c] ;  /* 0x00008b00ff007624 */ /* 0x000fc800078e00ff */
[----:B------:R-:W-:Y:S01]  /*3850*/  IMAD R0, R0, c[0x0][0x1c0], RZ ;  /* 0x0000700000007a24 */ /* 0x000fe200078e02ff */
[----:B------:R1:W-:Y:S03]  /*3860*/  STL [R1+0xc], R4 ;  /* 0x00000c0401007387 */ /* 0x0003e60000100800 */
[C---:B------:R-:W-:Y:S01]  /*3870*/  IMAD.SHL.U32 R243, R0.reuse, 0x8, RZ ;  /* 0x0000000800f37824 */ /* 0x040fe200078e00ff */
[----:B------:R-:W-:-:S04]  /*3880*/  SHF.L.U32 R5, R0, 0x4, RZ ;  /* 0x0000000400057819 */ /* 0x000fc800000006ff */
[----:B------:R-:W-:-:S05]  /*3890*/  IADD3 R0, R5, 0x40, RZ ;  /* 0x0000004005007810 */ /* 0x000fca0007ffe0ff */
[----:B------:R-:W-:Y:S01]  /*38a0*/  IMAD.IADD R0, R243, 0x1, R0 ;  /* 0x00000001f3007824 */ /* 0x000fe200078e0200 */
[----:B-1----:R-:W-:-:S05]  /*38b0*/  SHF.L.U64.HI R4, R21, 0x2, R19 ;  /* 0x0000000215047819 */ /* 0x002fca0000010213 */
[----:B------:R1:W-:Y:S04]  /*38c0*/  STL [R1+0x4], R4 ;  /* 0x0000040401007387 */ /* 0x0003e80000100800 */
[----:B------:R2:W-:Y:S01]  /*38d0*/  STL [R1+0x8], R6 ;  /* 0x0000080601007387 */ /* 0x0005e20000100800 */
[----:B-1----:R-:W-:-:S05]  /*38e0*/  IADD3 R4, R5, 0x20, RZ ;  /* 0x0000002005047810 */ /* 0x002fca0007ffe0ff */
[----:B------:R-:W-:-:S04]  /*38f0*/  IMAD.IADD R4, R243, 0x1, R4 ;  /* 0x00000001f3047824 */ /* 0x000fc800078e0204 */
[C---:B------:R-:W-:Y:S02]  /*3900*/  IMAD.IADD R5, R243.reuse, 0x1, R4 ;  /* 0x00000001f3057824 */ /* 0x040fe400078e0204 */
[----:B------:R-:W-:-:S03]  /*3910*/  IMAD.IADD R4, R243, 0x1, R0 ;  /* 0x00000001f3047824 */ /* 0x000fc600078e0200 */
[C---:B------:R-:W-:Y:S01]  /*3920*/  IADD3 R249, R243.reuse, R5, RZ ;  /* 0x00000005f3f97210 */ /* 0x040fe20007ffe0ff */
[----:B------:R-:W-:-:S04]  /*3930*/  IMAD.IADD R247, R243, 0x1, R4 ;  /* 0x00000001f3f77824 */ /* 0x000fc800078e0204 */
[C---:B------:R-:W-:Y:S01]  /*3940*/  IMAD.IADD R248, R243.reuse, 0x1, R249 ;  /* 0x00000001f3f87824 */ /* 0x040fe200078e02f9 */
[----:B------:R-:W-:-:S03]  /*3950*/  IADD3 R246, R243, R247, RZ ;  /* 0x000000f7f3f67210 */ /* 0x000fc60007ffe0ff */
[C---:B------:R-:W-:Y:S01]  /*3960*/  IMAD.IADD R251, R243.reuse, 0x1, R248 ;  /* 0x00000001f3fb7824 */ /* 0x040fe200078e02f8 */
[----:B--2---:R-:W-:Y:S02]  /*3970*/  IADD3 R250, R243, R246, RZ ;  /* 0x000000f6f3fa7210 */ /* 0x004fe40007ffe0ff */
.L_x_1085:
[----:B------:R-:W2:Y:S01]  /*3980*/  LDL R181, [R1+0xc] ;  /* 0x00000c0001b57983 */ /* 0x000ea20000100800 */
[----:B------:R-:W-:Y:S01]  /*3990*/  IADD3 R0, R178, R170, RZ ;  /* 0x000000aab2007210 */ /* 0x000fe20007ffe0ff */
[----:B------:R-:W-:Y:S02]  /*39a0*/  USHF.L.U32 UR9, UR20, 0x7, URZ ;  /* 0x0000000714097899 */ /* 0x000fe4000800063f */
[----:B------:R-:W0:Y:S02]  /*39b0*/  LDGDEPBAR ;  /* 0x00000000000079af */ /* 0x000e240000000000 */
[----:B------:R-:W-:Y:S04]  /*39c0*/  UIADD3 UR9, UR9, 0x80, URZ ;  /* 0x0000008009097890 */ /* 0x000fe8000fffe03f */
[----:B------:R-:W-:Y:S02]  /*39d0*/  UISETP.GE.AND UP0, UPT, UR9, UR5, UPT ;  /* 0x000000050900728c */ /* 0x000fe4000bf06270 */
[----:B------:R-:W3:Y:S04]  /*39e0*/  LDL R195, [R1+0x14] ;  /* 0x0000140001c37983 */ /* 0x000ee80000100800 */
[----:B------:R-:W-:Y:S02]  /*39f0*/  PLOP3.LUT P3, PT, PT, PT, UP0, 0x80, 0x0 ;  /* 0x000000000000781c */ /* 0x000fe40003f6f008 */
[----:B------:R-:W-:Y:S02]  /*3a00*/  PLOP3.LUT P4, PT, PT, PT, UP0, 0x80, 0x0 ;  /* 0x000000000000781c */ /* 0x000fe40003f8f008 */
[----:B------:R-:W-:Y:S02]  /*3a10*/  PLOP3.LUT P6, PT, PT, PT, UP0, 0x80, 0x0 ;  /* 0x000000000000781c */ /* 0x000fe40003fcf008 */
[----:B------:R-:W-:Y:S01]  /*3a20*/  PLOP3.LUT P5, PT, PT, PT, UP0, 0x80, 0x0 ;  /* 0x000000000000781c */ /* 0x000fe20003faf008 */
        /* <DEDUP_REMOVED lines=15> */
[----:B------:R-:W1:Y:S01]  /*3b20*/  LDSM.16.M88.4 R156, [R169+0xb000] ;  /* 0x00b00000a99c783b */ /* 0x000e620000000200 */
[-C--:B------:R-:W-:Y:S07]  /*3b30*/  HMMA.16816.F32 R20, R32, R132.reuse, RZ ;  /* 0x000000842014723c */ /* 0x080fee00000018ff */
[----:B------:R-:W4:Y:S01]  /*3b40*/  LDSM.16.M88.4 R160, [R170+0x1800] ;  /* 0x00180000aaa0783b */ /* 0x000f220000000200 */
[C---:B------:R-:W-:Y:S07]  /*3b50*/  HMMA.16816.F32 R24, R28.reuse, R132, RZ ;  /* 0x000000841c18723c */ /* 0x040fee00000018ff */
[----:B------:R-:W4:Y:S01]  /*3b60*/  LDSM.16.M88.4 R164, [R169+0xb400] ;  /* 0x00b40000a9a4783b */ /* 0x000f220000000200 */
        /* <DEDUP_REMOVED lines=13> */
[----:B------:R-:W1:Y:S07]  /*3c40*/  LDSM.16.M88.4 R136, [R168+0xb400] ;  /* 0x00b40000a888783b */ /* 0x000e6e0000000200 */
[-C--:B------:R-:W-:Y:S08]  /*3c50*/  HMMA.16816.F32 R4, R152, R156.reuse, R4 ;  /* 0x0000009c9804723c */ /* 0x080ff00000001804 */
[C---:B------:R-:W-:Y:S07]  /*3c60*/  HMMA.16816.F32 R8, R160.reuse, R156, R8 ;  /* 0x0000009ca008723c */ /* 0x040fee0000001808 */
[----:B------:R-:W-:Y:S01]  /*3c70*/  MOV R156, UR8 ;  /* 0x00000008009c7c02 */ /* 0x000fe20008000f00 */
[-C--:B------:R-:W-:Y:S08]  /*3c80*/  HMMA.16816.F32 R12, R160, R158.reuse, R12 ;  /* 0x0000009ea00c723c */ /* 0x080ff0000000180c */
[C---:B------:R-:W-:Y:S08]  /*3c90*/  HMMA.16816.F32 R16, R152.reuse, R158, R16 ;  /* 0x0000009e9810723c */ /* 0x040ff00000001810 */
[-C--:B------:R-:W-:Y:S08]  /*3ca0*/  HMMA.16816.F32 R20, R152, R164.reuse, R20 ;  /* 0x000000a49814723c */ /* 0x080ff00000001814 */
[C---:B------:R-:W-:Y:S08]  /*3cb0*/  HMMA.16816.F32 R24, R160.reuse, R164, R24 ;  /* 0x000000a4a018723c */ /* 0x040ff00000001818 */
[-C--:B------:R-:W-:Y:S08]  /*3cc0*/  HMMA.16816.F32 R28, R160, R166.reuse, R28 ;  /* 0x000000a6a01c723c */ /* 0x080ff0000000181c */
[----:B------:R-:W-:Y:S08]  /*3cd0*/  HMMA.16816.F32 R32, R152, R166, R32 ;  /* 0x000000a69820723c */ /* 0x000ff00000001820 */
[-C--:B-1----:R-:W-:Y:S01]  /*3ce0*/  HMMA.16816.F32 R4, R132, R140.reuse, R4 ;  /* 0x0000008c8404723c */ /* 0x082fe20000001804 */
[----:B--2---:R-:W-:Y:S04]  /*3cf0*/  LEA R156, R156, R181, 0x6 ;  /* 0x000000b59c9c7211 */ /* 0x004fe800078e30ff */
[C---:B------:R-:W-:Y:S03]  /*3d00*/  IADD3 R149, R156.reuse, -0x1, RZ ;  /* 0xffffffff9c957810 */ /* 0x040fe60007ffe0ff */
[C---:B----4-:R-:W-:Y:S01]  /*3d10*/  HMMA.16816.F32 R8, R144.reuse, R140, R8 ;  /* 0x0000008c9008723c */ /* 0x050fe20000001808 */
[----:B------:R-:W-:Y:S02]  /*3d20*/  IABS R148, R156 ;  /* 0x0000009c00947213 */ /* 0x000fe40000000000 */
[----:B------:R-:W-:Y:S02]  /*3d30*/  ISETP.GE.AND P0, PT, R149, RZ, PT ;  /* 0x000000ff9500720c */ /* 0x000fe40003f06270 */
[----:B------:R-:W-:Y:S03]  /*3d40*/  MOV R150, R148 ;  /* 0x0000009400967202 */ /* 0x000fe60000000f00 */
[-C--:B------:R-:W-:Y:S01]  /*3d50*/  HMMA.16816.F32 R12, R144, R142.reuse, R12 ;  /* 0x0000008e900c723c */ /* 0x080fe2000000180c */
[C---:B------:R-:W-:Y:S01]  /*3d60*/  IADD3 R148, R156.reuse, 0x8, RZ ;  /* 0x000000089c947810 */ /* 0x040fe20007ffe0ff */
[----:B------:R-:W-:Y:S02]  /*3d70*/  I2F R167, R150 ;  /* 0x0000009600a77306 */ /* 0x000fe40000201400 */
[----:B------:R-:W-:Y:S02]  /*3d80*/  IADD3 R152, R156, 0x7, RZ ;  /* 0x000000079c987810 */ /* 0x000fe40007ffe0ff */
[----:B------:R-:W-:Y:S02]  /*3d90*/  ISETP.GE.AND P1, PT, R148, RZ, PT ;  /* 0x000000ff9400720c */ /* 0x000fe40003f26270 */
[C---:B------:R-:W-:Y:S01]  /*3da0*/  IADD3 R159, R156.reuse, 0x20, RZ ;  /* 0x000000209c9f7810 */ /* 0x040fe20007ffe0ff */
[C---:B------:R-:W-:Y:S01]  /*3db0*/  HMMA.16816.F32 R16, R132.reuse, R142, R16 ;  /* 0x0000008e8410723c */ /* 0x040fe20000001810 */
[----:B------:R-:W-:Y:S02]  /*3dc0*/  LDSM.16.M88.4 R140, [R170+0x2000] ;  /* 0x00200000aa8c783b */ /* 0x000fe40000000200 */
[----:B------:R-:W-:Y:S02]  /*3dd0*/  @!P0 IADD3 R149, -R156, 0x1, RZ ;  /* 0x000000019c958810 */ /* 0x000fe40007ffe1ff */
[----:B------:R-:W-:Y:S02]  /*3de0*/  ISETP.GE.AND P0, PT, R152, RZ, PT ;  /* 0x000000ff9800720c */ /* 0x000fe40003f06270 */
[----:B------:R-:W-:Y:S01]  /*3df0*/  I2F R166, R149 ;  /* 0x0000009500a67306 */ /* 0x000fe20000201400 */
[-C--:B------:R-:W-:Y:S01]  /*3e00*/  HMMA.16816.F32 R20, R132, R136.reuse, R20 ;  /* 0x000000888414723c */ /* 0x080fe20000001814 */
[C---:B------:R-:W-:Y:S03]  /*3e10*/  IADD3 R158, R156.reuse, 0x1f, RZ ;  /* 0x0000001f9c9e7810 */ /* 0x040fe60007ffe0ff */
[C---:B------:R-:W-:Y:S02]  /*3e20*/  @!P1 IADD3 R148, -R156.reuse, -0x8, RZ ;  /* 0xfffffff89c949810 */ /* 0x040fe40007ffe1ff */
[C---:B------:R-:W-:Y:S02]  /*3e30*/  IADD3 R157, R156.reuse, 0x28, RZ ;  /* 0x000000289c9d7810 */ /* 0x040fe40007ffe0ff */
[C---:B------:R-:W-:Y:S01]  /*3e40*/  HMMA.16816.F32 R24, R144.reuse, R136, R24 ;  /* 0x000000889018723c */ /* 0x040fe20000001818 */
[----:B------:R1:W-:Y:S01]  /*3e50*/  I2F R182, R148 ;  /* 0x0000009400b67306 */ /* 0x0003e20000201400 */
[----:B------:R-:W-:Y:S02]  /*3e60*/  ISETP.GE.AND P1, PT, R159, RZ, PT ;  /* 0x000000ff9f00720c */ /* 0x000fe40003f26270 */
[----:B------:R-:W-:Y:S02]  /*3e70*/  @!P0 IADD3 R152, -R156, -0x7, RZ ;  /* 0xfffffff99c988810 */ /* 0x000fe40007ffe1ff */
[----:B------:R-:W-:Y:S02]  /*3e80*/  ISETP.GE.AND P0, PT, R158, RZ, PT ;  /* 0x000000ff9e00720c */ /* 0x000fe40003f06270 */
[-C--:B------:R-:W-:Y:S01]  /*3e90*/  HMMA.16816.F32 R28, R144, R138.reuse, R28 ;  /* 0x0000008a901c723c */ /* 0x080fe2000000181c */
[----:B------:R-:W-:Y:S02]  /*3ea0*/  LDSM.16.M88.4 R144, [R168+0xd000] ;  /* 0x00d00000a890783b */ /* 0x000fe40000000200 */
[----:B------:R2:W-:Y:S01]  /*3eb0*/  I2F R181, R152 ;  /* 0x0000009800b57306 */ /* 0x0005e20000201400 */
[C---:B------:R-:W-:Y:S02]  /*3ec0*/  IADD3 R137, R156.reuse, 0x18, RZ ;  /* 0x000000189c897810 */ /* 0x040fe40007ffe0ff */
[C---:B------:R-:W-:Y:S02]  /*3ed0*/  IADD3 R136, R156.reuse, 0x17, RZ ;  /* 0x000000179c887810 */ /* 0x040fe40007ffe0ff */
[C---:B------:R-:W-:Y:S01]  /*3ee0*/  @!P1 IADD3 R159, -R156.reuse, -0x20, RZ ;  /* 0xffffffe09c9f9810 */ /* 0x040fe20007ffe1ff */
[----:B------:R-:W-:Y:S01]  /*3ef0*/  HMMA.16816.F32 R32, R132, R138, R32 ;  /* 0x0000008a8420723c */ /* 0x000fe20000001820 */
[----:B------:R-:W-:Y:S01]  /*3f00*/  LDSM.16.M88.4 R132, [R169+0xd400] ;  /* 0x00d40000a984783b */ /* 0x000fe20000000200 */
[----:B------:R-:W-:Y:S02]  /*3f10*/  ISETP.GE.AND P1, PT, R157, RZ, PT ;  /* 0x000000ff9d00720c */ /* 0x000fe40003f26270 */
[----:B------:R4:W-:Y:S01]  /*3f20*/  I2F R165, R159 ;  /* 0x0000009f00a57306 */ /* 0x0009e20000201400 */
[C---:B------:R-:W-:Y:S04]  /*3f30*/  @!P0 IADD3 R158, -R156.reuse, -0x1f, RZ ;  /* 0xffffffe19c9e8810 */ /* 0x040fe80007ffe1ff */
[----:B-1----:R-:W1:Y:S05]  /*3f40*/  LDSM.16.M88.4 R148, [R169+0xd000] ;  /* 0x00d00000a994783b */ /* 0x002e6a0000000200 */
[----:B------:R3:W-:Y:S01]  /*3f50*/  I2F R164, R158 ;  /* 0x0000009e00a47306 */ /* 0x0007e20000201400 */
[C---:B------:R-:W-:Y:S02]  /*3f60*/  @!P1 IADD3 R157, -R156.reuse, -0x28, RZ ;  /* 0xffffffd89c9d9810 */ /* 0x040fe40007ffe1ff */
[----:B------:R-:W-:Y:S01]  /*3f70*/  ISETP.GE.AND P1, PT, R137, RZ, PT ;  /* 0x000000ff8900720c */ /* 0x000fe20003f26270 */
[----:B--2---:R-:W2:Y:S06]  /*3f80*/  LDSM.16.M88.4 R152, [R170+0x2800] ;  /* 0x00280000aa98783b */ /* 0x004eac0000000200 */
[----:B------:R1:W-:Y:S01]  /*3f90*/  I2F R184, R157 ;  /* 0x0000009d00b87306 */ /* 0x0003e20000201400 */
[C---:B----4-:R-:W-:Y:S05]  /*3fa0*/  IADD3 R159, R156.reuse, 0x27, RZ ;  /* 0x000000279c9f7810 */ /* 0x050fea0007ffe0ff */
[C---:B------:R-:W-:Y:S02]  /*3fb0*/  @!P1 IADD3 R137, -R156.reuse, -0x18, RZ ;  /* 0xffffffe89c899810 */ /* 0x040fe40007ffe1ff */
[----:B------:R-:W-:Y:S02]  /*3fc0*/  ISETP.GE.AND P0, PT, R159, RZ, PT ;  /* 0x000000ff9f00720c */ /* 0x000fe40003f06270 */
[----:B------:R-:W-:Y:S01]  /*3fd0*/  I2F R163, R137 ;  /* 0x0000008900a37306 */ /* 0x000fe20000201400 */
[C---:B---3--:R-:W-:Y:S10]  /*3fe0*/  IADD3 R158, R156.reuse, -0x11, RZ ;  /* 0xffffffef9c9e7810 */ /* 0x048ff40007ffe0ff */
[----:B------:R-:W-:Y:S02]  /*3ff0*/  @!P0 IADD3 R159, -R156, -0x27, RZ ;  /* 0xffffffd99c9f8810 */ /* 0x000fe40007ffe1ff */
[----:B------:R-:W-:Y:S02]  /*4000*/  ISETP.GE.AND P0, PT, R136, RZ, PT ;  /* 0x000000ff8800720c */ /* 0x000fe40003f06270 */
[----:B------:R3:W-:Y:S01]  /*4010*/  I2F R183, R159 ;  /* 0x0000009f00b77306 */ /* 0x0007e20000201400 */
[-C--:B-1----:R-:W-:Y:S01]  /*4020*/  HMMA.16816.F32 R4, R140, R148.reuse, R4 ;  /* 0x000000948c04723c */ /* 0x082fe20000001804 */
[C---:B------:R-:W-:Y:S07]  /*4030*/  IADD3 R157, R156.reuse, 0x10, RZ ;  /* 0x000000109c9d7810 */ /* 0x040fee0007ffe0ff */
[C---:B--2---:R-:W-:Y:S04]  /*4040*/  HMMA.16816.F32 R8, R152.reuse, R148, R8 ;  /* 0x000000949808723c */ /* 0x044fe80000001808 */
[C---:B------:R-:W-:Y:S03]  /*4050*/  @!P0 IADD3 R136, -R156.reuse, -0x17, RZ ;  /* 0xffffffe99c888810 */ /* 0x040fe60007ffe1ff */
[C---:B------:R-:W-:Y:S01]  /*4060*/  IADD3 R149, R156.reuse, -0x8, RZ ;  /* 0xfffffff89c957810 */ /* 0x040fe20007ffe0ff */
[----:B------:R1:W-:Y:S01]  /*4070*/  I2F R162, R136 ;  /* 0x0000008800a27306 */ /* 0x0003e20000201400 */
[----:B------:R-:W-:Y:S01]  /*4080*/  IADD3 R148, R156, -0x9, RZ ;  /* 0xfffffff79c947810 */ /* 0x000fe20007ffe0ff */
[-C--:B------:R-:W-:Y:S01]  /*4090*/  HMMA.16816.F32 R12, R152, R150.reuse, R12 ;  /* 0x00000096980c723c */ /* 0x080fe2000000180c */
[----:B------:R-:W-:Y:S02]  /*40a0*/  ISETP.GE.AND P1, PT, R149, RZ, PT ;  /* 0x000000ff9500720c */ /* 0x000fe40003f26270 */
[----:B------:R-:W-:Y:S02]  /*40b0*/  ISETP.GE.AND P0, PT, R148, RZ, PT ;  /* 0x000000ff9400720c */ /* 0x000fe40003f06270 */
[C---:B---3--:R-:W-:Y:S03]  /*40c0*/  IADD3 R159, R156.reuse, -0x10, RZ ;  /* 0xfffffff09c9f7810 */ /* 0x048fe60007ffe0ff */
[C---:B------:R-:W-:Y:S06]  /*40d0*/  HMMA.16816.F32 R16, R140.reuse, R150, R16 ;  /* 0x000000968c10723c */ /* 0x040fec0000001810 */
[C---:B------:R-:W-:Y:S02]  /*40e0*/  @!P1 IADD3 R149, -R156.reuse, 0x8, RZ ;  /* 0x000000089c959810 */ /* 0x040fe40007ffe1ff */
[----:B------:R-:W-:Y:S01]  /*40f0*/  @!P0 IADD3 R148, -R156, 0x9, RZ ;  /* 0x000000099c948810 */ /* 0x000fe20007ffe1ff */
[-C--:B------:R-:W-:Y:S01]  /*4100*/  HMMA.16816.F32 R20, R140, R132.reuse, R20 ;  /* 0x000000848c14723c */ /* 0x080fe20000001814 */
[----:B------:R-:W-:Y:S01]  /*4110*/  I2F R161, R149 ;  /* 0x0000009500a17306 */ /* 0x000fe20000201400 */
[----:B------:R-:W-:Y:S02]  /*4120*/  ISETP.GE.AND P1, PT, R159, RZ, PT ;  /* 0x000000ff9f00720c */ /* 0x000fe40003f26270 */
[----:B------:R-:W-:Y:S01]  /*4130*/  ISETP.GE.AND P0, PT, R158, RZ, PT ;  /* 0x000000ff9e00720c */ /* 0x000fe20003f06270 */
[----:B-1----:R-:W1:Y:S03]  /*4140*/  LDSM.16.M88.4 R136, [R0+0x2000] ;  /* 0x002000000088783b */ /* 0x002e660000000200 */
[C---:B------:R-:W-:Y:S03]  /*4150*/  HMMA.16816.F32 R24, R152.reuse, R132, R24 ;  /* 0x000000849818723c */ /* 0x040fe60000001818 */
[----:B------:R2:W-:Y:S04]  /*4160*/  I2F R160, R148 ;  /* 0x0000009400a07306 */ /* 0x0005e80000201400 */
[C---:B------:R-:W-:Y:S01]  /*4170*/  @!P1 IADD3 R159, -R156.reuse, 0x10, RZ ;  /* 0x000000109c9f9810 */ /* 0x040fe20007ffe1ff */
[-C--:B------:R-:W-:Y:S01]  /*4180*/  HMMA.16816.F32 R28, R152, R134.reuse, R28 ;  /* 0x00000086981c723c */ /* 0x080fe2000000181c */
[----:B------:R-:W-:Y:S03]  /*4190*/  ISETP.GE.AND P1, PT, R157, RZ, PT ;  /* 0x000000ff9d00720c */ /* 0x000fe60003f26270 */
[C---:B------:R-:W-:Y:S01]  /*41a0*/  IADD3 R132, R156.reuse, -0x18, RZ ;  /* 0xffffffe89c847810 */ /* 0x040fe20007ffe0ff */
[----:B------:R-:W-:Y:S01]  /*41b0*/  I2F R159, R159 ;  /* 0x0000009f009f7306 */ /* 0x000fe20000201400 */
[----:B------:R-:W-:Y:S02]  /*41c0*/  IADD3 R133, R156, 0xf, RZ ;  /* 0x0000000f9c857810 */ /* 0x000fe40007ffe0ff */
[----:B------:R-:W-:Y:S01]  /*41d0*/  HMMA.16816.F32 R32, R140, R134, R32 ;  /* 0x000000868c20723c */ /* 0x000fe20000001820 */
[----:B------:R-:W-:Y:S03]  /*41e0*/  ISETP.GE.AND P2, PT, R132, RZ, PT ;  /* 0x000000ff8400720c */ /* 0x000fe60003f46270 */
[C---:B------:R-:W-:Y:S02]  /*41f0*/  @!P0 IADD3 R158, -R156.reuse, 0x11, RZ ;  /* 0x000000119c9e8810 */ /* 0x040fe40007ffe1ff */
[C---:B------:R-:W-:Y:S02]  /*4200*/  @!P1 IADD3 R157, -R156.reuse, -0x10, RZ ;  /* 0xfffffff09c9d9810 */ /* 0x040fe40007ffe1ff */
[----:B------:R-:W-:Y:S02]  /*4210*/  ISETP.GE.AND P0, PT, R133, RZ, PT ;  /* 0x000000ff8500720c */ /* 0x000fe40003f06270 */
[----:B------:R-:W-:Y:S01]  /*4220*/  I2F R158, R158 ;  /* 0x0000009e009e7306 */ /* 0x000fe20000201400 */
[----:B--2---:R2:W3:Y:S03]  /*4230*/  LDSM.16.M88.4 R148, [R0+0x2800] ;  /* 0x002800000094783b */ /* 0x0044e60000000200 */
[C---:B------:R-:W-:Y:S02]  /*4240*/  @!P2 IADD3 R132, -R156.reuse, 0x18, RZ ;  /* 0x000000189c84a810 */ /* 0x040fe40007ffe1ff */
[----:B-----5:R-:W-:Y:S04]  /*4250*/  FSETP.NEU.FTZ.AND P2, PT, R241, -INF , PT ;  /* 0xff800000f100780b */ /* 0x020fe80003f5d000 */
[----:B------:R-:W-:Y:S01]  /*4260*/  I2F R134, R132 ;  /* 0x0000008400867306 */ /* 0x000fe20000201400 */
[-C--:B-1----:R-:W-:Y:S01]  /*4270*/  HMMA.16816.F32 R4, R136, R144.reuse, R4 ;  /* 0x000000908804723c */ /* 0x082fe20000001804 */
[C---:B------:R-:W-:Y:S02]  /*4280*/  @!P0 IADD3 R133, -R156.reuse, -0xf, RZ ;  /* 0xfffffff19c858810 */ /* 0x040fe40007ffe1ff */
[----:B------:R-:W-:Y:S06]  /*4290*/  PLOP3.LUT P0, PT, PT, PT, UP0, 0x80, 0x0 ;  /* 0x000000000000781c */ /* 0x000fec0003f0f008 */
[----:B------:R-:W-:Y:S03]  /*42a0*/  I2F R133, R133 ;  /* 0x0000008500857306 */ /* 0x000fe60000201400 */
[----:B--2---:R-:W-:Y:S04]  /*42b0*/  IADD3 R0, R156, -0x19, RZ ;  /* 0xffffffe79c007810 */ /* 0x004fe80007ffe0ff */
[----:B------:R-:W-:Y:S03]  /*42c0*/  ISETP.GE.AND P1, PT, R0, RZ, PT ;  /* 0x000000ff0000720c */ /* 0x000fe60003f26270 */
[----:B------:R-:W-:Y:S05]  /*42d0*/  I2F R157, R157 ;  /* 0x0000009d009d7306 */ /* 0x000fea0000201400 */
[----:B------:R-:W-:Y:S02]  /*42e0*/  FMUL.FTZ R4, R4, c[0x0][0x2ec] ;  /* 0x0000bb0004047a20 */ /* 0x000fe40000410000 */
[----:B------:R-:W-:Y:S02]  /*42f0*/  FMUL.FTZ R5, R5, c[0x0][0x2ec] ;  /* 0x0000bb0005057a20 */ /* 0x000fe40000410000 */
[----:B------:R-:W-:Y:S01]  /*4300*/  FMUL.FTZ R6, R6, c[0x0][0x2ec] ;  /* 0x0000bb0006067a20 */ /* 0x000fe20000410000 */
[----:B------:R-:W1:Y:S01]  /*4310*/  MUFU.TANH R197, R4 ;  /* 0x0000000400c57308 */ /* 0x000e620000002400 */
[C---:B---3--:R-:W-:Y:S01]  /*4320*/  HMMA.16816.F32 R8, R148.reuse, R144, R8 ;  /* 0x000000909408723c */ /* 0x048fe20000001808 */
[----:B------:R-:W-:Y:S01]  /*4330*/  FMUL.FTZ R7, R7, c[0x0][0x2ec] ;  /* 0x0000bb0007077a20 */ /* 0x000fe20000410000 */
[----:B------:R-:W2:Y:S01]  /*4340*/  LDL R144, [R1+0x4] ;  /* 0x0000040001907983 */ /* 0x000ea20000100800 */
[----:B------:R-:W-:Y:S02]  /*4350*/  @!P1 IADD3 R0, -R156, 0x19, RZ ;  /* 0x000000199c009810 */ /* 0x000fe40007ffe1ff */
[----:B------:R-:W-:Y:S03]  /*4360*/  PLOP3.LUT P1, PT, PT, PT, UP0, 0x80, 0x0 ;  /* 0x000000000000781c */ /* 0x000fe60003f2f008 */
[-C--:B------:R-:W-:Y:S01]  /*4370*/  HMMA.16816.F32 R12, R148, R146.reuse, R12 ;  /* 0x00000092940c723c */ /* 0x080fe2000000180c */
[----:B------:R-:W3:Y:S07]  /*4380*/  MUFU.TANH R202, R5 ;  /* 0x0000000500ca7308 */ /* 0x000eee0000002400 */
[C---:B------:R-:W-:Y:S01]  /*4390*/  HMMA.16816.F32 R16, R136.reuse, R146, R16 ;  /* 0x000000928810723c */ /* 0x040fe20000001810 */
[----:B------:R-:W4:Y:S02]  /*43a0*/  LDL R146, [R1+0x8] ;  /* 0x0000080001927983 */ /* 0x000f240000100800 */
[----:B------:R-:W1:Y:S05]  /*43b0*/  MUFU.TANH R216, R6 ;  /* 0x0000000600d87308 */ /* 0x000e6a0000002400 */
        /* <DEDUP_REMOVED lines=15> */
[----:B-1----:R-:W-:Y:S04]  /*44b0*/  MOV R9, UR20 ;  /* 0x0000001400097c02 */ /* 0x002fe80008000f00 */
[----:B------:R-:W-:Y:S05]  /*44c0*/  LEA R9, R9, R195, 0x7 ;  /* 0x000000c309097211 */ /* 0x000fea00078e38ff */
[----:B------:R1:W1:Y:S01]  /*44d0*/  MUFU.TANH R238, R10 ;  /* 0x0000000a00ee7308 */ /* 0x0002620000002400 */
[----:B------:R-:W-:Y:S01]  /*44e0*/  @P3 ISETP.GE.AND P3, PT, R9, UR5, PT ;  /* 0x0000000509003c0c */ /* 0x000fe2000bf66270 */
[----:B---3--:R-:W3:Y:S08]  /*44f0*/  LDSM.16.M88.4 R4, [R168+0xd400] ;  /* 0x00d40000a804783b */ /* 0x008ef00000000200 */
[----:B------:R3:W-:Y:S01]  /*4500*/  I2F R132, R0 ;  /* 0x0000000000847306 */ /* 0x0007e20000201400 */
[----:B------:R-:W-:Y:S05]  /*4510*/  FMUL.FTZ R8, R241, 1.4426950216293334961 ;  /* 0x3fb8aa3bf1087820 */ /* 0x000fea0000410000 */
[----:B------:R-:W-:Y:S04]  /*4520*/  FSEL R8, R8, RZ, P2 ;  /* 0x000000ff08087208 */ /* 0x000fe80001000000 */
[----:B------:R3:W-:Y:S01]  /*4530*/  MUFU.TANH R237, R11 ;  /* 0x0000000b00ed7308 */ /* 0x0007e20000002400 */
[----:B------:R-:W-:Y:S01]  /*4540*/  FSETP.NEU.FTZ.AND P2, PT, R242, -INF , PT ;  /* 0xff800000f200780b */ /* 0x000fe20003f5d000 */
[----:B-1----:R-:W-:Y:S05]  /*4550*/  FFMA.FTZ R10, R167, -UR4, R197 ;  /* 0x80000004a70a7c23 */ /* 0x002fea00080100c5 */
[----:B------:R-:W-:Y:S03]  /*4560*/  @P1 FSEL R10, R10, -INF , !P3 ;  /* 0xff8000000a0a1808 */ /* 0x000fe60005800000 */
[----:B------:R-:W-:Y:S01]  /*4570*/  MUFU.TANH R224, R12 ;  /* 0x0000000c00e07308 */ /* 0x000fe20000002400 */
[----:B------:R-:W-:Y:S01]  /*4580*/  PLOP3.LUT P1, PT, PT, PT, UP0, 0x80, 0x0 ;  /* 0x000000000000781c */ /* 0x000fe20003f2f008 */
[----:B------:R-:W-:Y:S01]  /*4590*/  FFMA.FTZ R10, R10, c[0x0][0x23c], -R8 ;  /* 0x00008f000a0a7a23 */ /* 0x000fe20000010808 */
[----:B---3--:R-:W-:Y:S02]  /*45a0*/  @P0 IADD3 R0, R9, 0x1, RZ ;  /* 0x0000000109000810 */ /* 0x008fe40007ffe0ff */
[----:B------:R-:W-:Y:S02]  /*45b0*/  PLOP3.LUT P0, PT, PT, PT, UP0, 0x80, 0x0 ;  /* 0x000000000000781c */ /* 0x000fe40003f0f008 */
[----:B------:R-:W-:Y:S03]  /*45c0*/  @P4 ISETP.GE.AND P4, PT, R0, UR5, PT ;  /* 0x0000000500004c0c */ /* 0x000fe6000bf86270 */
[----:B------:R1:W-:Y:S01]  /*45d0*/  MUFU.EX2 R195, R10 ;  /* 0x0000000a00c37308 */ /* 0x0003e20000000800 */
[----:B------:R-:W-:Y:S01]  /*45e0*/  FFMA.FTZ R0, R166, -UR4, R202 ;  /* 0x80000004a6007c23 */ /* 0x000fe200080100ca */
[-C--:B------:R-:W-:Y:S01]  /*45f0*/  HMMA.16816.F32 R20, R136, R4.reuse, R20 ;  /* 0x000000048814723c */ /* 0x080fe20000001814 */
[----:B------:R-:W-:Y:S07]  /*4600*/  FMUL.FTZ R11, R242, 1.4426950216293334961 ;  /* 0x3fb8aa3bf20b7820 */ /* 0x000fee0000410000 */
[----:B------:R-:W-:Y:S01]  /*4610*/  MUFU.TANH R223, R13 ;  /* 0x0000000d00df7308 */ /* 0x000fe20000002400 */
[----:B------:R-:W-:Y:S01]  /*4620*/  @P0 FSEL R0, R0, -INF , !P4 ;  /* 0xff80000000000808 */ /* 0x000fe20006000000 */
[C---:B------:R-:W-:Y:S01]  /*4630*/  HMMA.16816.F32 R24, R148.reuse, R4, R24 ;  /* 0x000000049418723c */ /* 0x040fe20000001818 */
[----:B------:R-:W-:Y:S03]  /*4640*/  PLOP3.LUT P0, PT, PT, PT, UP0, 0x80, 0x0 ;  /* 0x000000000000781c */ /* 0x000fe60003f0f008 */
[----:B------:R-:W-:Y:S04]  /*4650*/  FFMA.FTZ R0, R0, c[0x0][0x23c], -R8 ;  /* 0x00008f0000007a23 */ /* 0x000fe80000010808 */
[----:B------:R-:W3:Y:S01]  /*4660*/  MUFU.TANH R233, R15 ;  /* 0x0000000f00e97308 */ /* 0x000ee20000002400 */
[----:B------:R-:W-:Y:S01]  /*4670*/  FSEL R5, R11, RZ, P2 ;  /* 0x000000ff0b057208 */ /* 0x000fe20001000000 */
[-C--:B------:R-:W-:Y:S01]  /*4680*/  HMMA.16816.F32 R28, R148, R6.reuse, R28 ;  /* 0x00000006941c723c */ /* 0x080fe2000000181c */
[----:B------:R-:W-:Y:S01]  /*4690*/  FSETP.NEU.FTZ.AND P2, PT, R239, -INF , PT ;  /* 0xff800000ef00780b */ /* 0x000fe20003f5d000 */
[----:B-1----:R-:W-:Y:S02]  /*46a0*/  FFMA.FTZ R10, R182, -UR4, R216 ;  /* 0x80000004b60a7c23 */ /* 0x002fe400080100d8 */
[----:B------:R-:W-:Y:S02]  /*46b0*/  FFMA.FTZ R11, R184, -UR4, R238 ;  /* 0x80000004b80b7c23 */ /* 0x000fe400080100ee */
[----:B------:R-:W-:Y:S02]  /*46c0*/  FMUL.FTZ R21, R21, c[0x0][0x2ec] ;  /* 0x0000bb0015157a20 */ /* 0x000fe40000410000 */
[----:B------:R1:W-:Y:S01]  /*46d0*/  MUFU.EX2 R145, R0 ;  /* 0x0000000000917308 */ /* 0x0003e20000000800 */
[----:B------:R-:W-:Y:S01]  /*46e0*/  @P1 FSEL R10, R10, -INF , !P3 ;  /* 0xff8000000a0a1808 */ /* 0x000fe20005800000 */
[----:B------:R-:W-:Y:S01]  /*46f0*/  HMMA.16816.F32 R32, R136, R6, R32 ;  /* 0x000000068820723c */ /* 0x000fe20000001820 */
[----:B------:R-:W-:Y:S01]  /*4700*/  PLOP3.LUT P1, PT, PT, PT, UP0, 0x80, 0x0 ;  /* 0x000000000000781c */ /* 0x000fe20003f2f008 */
[----:B------:R-:W-:Y:S02]  /*4710*/  FMUL.FTZ R4, R239, 1.4426950216293334961 ;  /* 0x3fb8aa3bef047820 */ /* 0x000fe40000410000 */
[----:B------:R-:W-:Y:S02]  /*4720*/  FFMA.FTZ R10, R10, c[0x0][0x23c], -R5 ;  /* 0x00008f000a0a7a23 */ /* 0x000fe40000010805 */
[----:B------:R-:W-:Y:S01]  /*4730*/  FMUL.FTZ R20, R20, c[0x0][0x2ec] ;  /* 0x0000bb0014147a20 */ /* 0x000fe20000410000 */
[----:B------:R-:W-:Y:S01]  /*4740*/  FSEL R4, R4, RZ, P2 ;  /* 0x000000ff04047208 */ /* 0x000fe20001000000 */
[----:B------:R1:W-:Y:S01]  /*4750*/  MUFU.EX2 R222, R10 ;  /* 0x0000000a00de7308 */ /* 0x0003e20000000800 */
[----:B------:R-:W-:Y:S03]  /*4760*/  FSETP.NEU.FTZ.AND P2, PT, R240, -INF , PT ;  /* 0xff800000f000780b */ /* 0x000fe60003f5d000 */
[----:B---3--:R-:W-:Y:S02]  /*4770*/  FFMA.FTZ R6, R164, -UR4, R233 ;  /* 0x80000004a4067c23 */ /* 0x008fe400080100e9 */
[----:B------:R-:W-:Y:S02]  /*4780*/  FMUL.FTZ R28, R28, c[0x0][0x2ec] ;  /* 0x0000bb001c1c7a20 */ /* 0x000fe40000410000 */
[----:B------:R-:W-:Y:S02]  /*4790*/  FMUL.FTZ R29, R29, c[0x0][0x2ec] ;  /* 0x0000bb001d1d7a20 */ /* 0x000fe40000410000 */
[----:B------:R-:W-:Y:S01]  /*47a0*/  MUFU.TANH R200, R16 ;  /* 0x0000001000c87308 */ /* 0x000fe20000002400 */
[----:B------:R-:W-:Y:S02]  /*47b0*/  FMUL.FTZ R30, R30, c[0x0][0x2ec] ;  /* 0x0000bb001e1e7a20 */ /* 0x000fe40000410000 */
        /* <DEDUP_REMOVED lines=15> */
[----:B------:R-:W-:Y:S02]  /*48b0*/  FFMA.FTZ R10, R10, c[0x0][0x23c], -R4 ;  /* 0x00008f000a0a7a23 */ /* 0x000fe40000010804 */
[----:B------:R-:W-:Y:S02]  /*48c0*/  FMUL.FTZ R22, R22, c[0x0][0x2ec] ;  /* 0x0000bb0016167a20 */ /* 0x000fe40000410000 */
[----:B------:R-:W-:Y:S02]  /*48d0*/  FMUL.FTZ R25, R25, c[0x0][0x2ec] ;  /* 0x0000bb0019197a20 */ /* 0x000fe40000410000 */
[----:B------:R3:W-:Y:S01]  /*48e0*/  MUFU.EX2 R231, R10 ;  /* 0x0000000a00e77308 */ /* 0x0007e20000000800 */
[----:B------:R-:W-:Y:S02]  /*48f0*/  FMUL.FTZ R24, R24, c[0x0][0x2ec] ;  /* 0x0000bb0018187a20 */ /* 0x000fe40000410000 */
[----:B------:R-:W-:Y:S01]  /*4900*/  FMUL.FTZ R26, R26, c[0x0][0x2ec] ;  /* 0x0000bb001a1a7a20 */ /* 0x000fe20000410000 */
[----:B------:R-:W-:Y:S01]  /*4910*/  @P1 FSEL R11, R11, -INF , !P3 ;  /* 0xff8000000b0b1808 */ /* 0x000fe20005800000 */
[----:B------:R-:W-:Y:S01]  /*4920*/  FMUL.FTZ R27, R27, c[0x0][0x2ec] ;  /* 0x0000bb001b1b7a20 */ /* 0x000fe20000410000 */
[----:B------:R-:W-:Y:S02]  /*4930*/  PLOP3.LUT P1, PT, PT, PT, UP0, 0x80, 0x0 ;  /* 0x000000000000781c */ /* 0x000fe40003f2f008 */
[----:B------:R-:W-:Y:S02]  /*4940*/  PLOP3.LUT P3, PT, PT, PT, UP0, 0x80, 0x0 ;  /* 0x000000000000781c */ /* 0x000fe40003f6f008 */
[----:B------:R-:W-:Y:S01]  /*4950*/  MUFU.TANH R196, R17 ;  /* 0x0000001100c47308 */ /* 0x000fe20000002400 */
[----:B-1----:R-:W-:Y:S05]  /*4960*/  FFMA.FTZ R0, R164, -UR4, R230 ;  /* 0x80000004a4007c23 */ /* 0x002fea00080100e6 */
[----:B------:R-:W-:Y:S04]  /*4970*/  @P0 FSEL R0, R0, -INF , !P4 ;  /* 0xff80000000000808 */ /* 0x000fe80006000000 */
[----:B------:R-:W-:Y:S01]  /*4980*/  MUFU.TANH R208, R19 ;  /* 0x0000001300d07308 */ /* 0x000fe20000002400 */
[----:B------:R-:W-:Y:S01]  /*4990*/  PLOP3.LUT P0, PT, PT, PT, UP0, 0x80, 0x0 ;  /* 0x000000000000781c */ /* 0x000fe20003f0f008 */
[----:B---3--:R-:W-:Y:S02]  /*49a0*/  FMUL.FTZ R10, R240, 1.4426950216293334961 ;  /* 0x3fb8aa3bf00a7820 */ /* 0x008fe40000410000 */
[----:B------:R-:W-:Y:S03]  /*49b0*/  FFMA.FTZ R12, R0, c[0x0][0x23c], -R4 ;  /* 0x00008f00000c7a23 */ /* 0x000fe60000010804 */
[----:B------:R-:W-:Y:S03]  /*49c0*/  FSEL R0, R10, RZ, P2 ;  /* 0x000000ff0a007208 */ /* 0x000fe60001000000 */
[----:B------:R-:W1:Y:S01]  /*49d0*/  MUFU.TANH R210, R18 ;  /* 0x0000001200d27308 */ /* 0x000e620000002400 */
[----:B------:R-:W-:Y:S01]  /*49e0*/  FFMA.FTZ R10, R183, -UR4, R237 ;  /* 0x80000004b70a7c23 */ /* 0x000fe200080100ed */
[----:B------:R-:W-:Y:S01]  /*49f0*/  PLOP3.LUT P2, PT, PT, PT, UP0, 0x80, 0x0 ;  /* 0x000000000000781c */ /* 0x000fe20003f4f008 */
[--C-:B------:R-:W-:Y:S03]  /*4a00*/  FFMA.FTZ R11, R11, c[0x0][0x23c], -R0.reuse ;  /* 0x00008f000b0b7a23 */ /* 0x100fe60000010800 */
[----:B------:R-:W-:Y:S02]  /*4a10*/  @P0 FSEL R10, R10, -INF , !P4 ;  /* 0xff8000000a0a0808 */ /* 0x000fe40006000000 */
[----:B------:R-:W-:Y:S02]  /*4a20*/  PLOP3.LUT P0, PT, PT, PT, UP0, 0x80, 0x0 ;  /* 0x000000000000781c */ /* 0x000fe40003f0f008 */
[----:B------:R3:W-:Y:S01]  /*4a30*/  MUFU.EX2 R236, R11 ;  /* 0x0000000b00ec7308 */ /* 0x0007e20000000800 */
[----:B------:R-:W-:Y:S01]  /*4a40*/  FFMA.FTZ R10, R10, c[0x0][0x23c], -R0 ;  /* 0x00008f000a0a7a23 */ /* 0x000fe20000010800 */
[----:B------:R-:W-:Y:S08]  /*4a50*/  PLOP3.LUT P4, PT, PT, PT, UP0, 0x80, 0x0 ;  /* 0x000000000000781c */ /* 0x000ff00003f8f008 */
[----:B------:R3:W-:Y:S01]  /*4a60*/  MUFU.EX2 R235, R10 ;  /* 0x0000000a00eb7308 */ /* 0x0007e20000000800 */
[----:B-1----:R-:W-:Y:S09]  /*4a70*/  FFMA.FTZ R7, R167, -UR4, R210 ;  /* 0x80000004a7077c23 */ /* 0x002ff200080100d2 */
[----:B------:R-:W-:Y:S01]  /*4a80*/  MUFU.TANH R205, R28 ;  /* 0x0000001c00cd7308 */ /* 0x000fe20000002400 */
[----:B---3--:R-:W-:Y:S09]  /*4a90*/  FFMA.FTZ R11, R163, -UR4, R224 ;  /* 0x80000004a30b7c23 */ /* 0x008ff200080100e0 */
[----:B------:R-:W1:Y:S01]  /*4aa0*/  MUFU.TANH R198, R21 ;  /* 0x0000001500c67308 */ /* 0x000e620000002400 */
[C---:B------:R-:W-:Y:S02]  /*4ab0*/  @P1 IADD3 R10, R9.reuse, 0x8, RZ ;  /* 0x00000008090a1810 */ /* 0x040fe40007ffe0ff */
[----:B------:R-:W-:Y:S02]  /*4ac0*/  PLOP3.LUT P1, PT, PT, PT, UP0, 0x80, 0x0 ;  /* 0x000000000000781c */ /* 0x000fe40003f2f008 */
[----:B------:R-:W-:Y:S02]  /*4ad0*/  @P6 ISETP.GE.AND P6, PT, R10, UR5, PT ;  /* 0x000000050a006c0c */ /* 0x000fe4000bfc6270 */
[----:B------:R-:W-:Y:S03]  /*4ae0*/  @P0 IADD3 R10, R9, 0x9, RZ ;  /* 0x00000009090a0810 */ /* 0x000fe60007ffe0ff */
[----:B------:R-:W3:Y:S01]  /*4af0*/  MUFU.TANH R199, R20 ;  /* 0x0000001400c77308 */ /* 0x000ee20000002400 */
[----:B------:R-:W-:Y:S02]  /*4b00*/  PLOP3.LUT P0, PT, PT, PT, UP0, 0x80, 0x0 ;  /* 0x000000000000781c */ /* 0x000fe40003f0f008 */
[----:B------:R-:W-:Y:S01]  /*4b10*/  @P3 ISETP.GE.AND P3, PT, R10, UR5, PT ;  /* 0x000000050a003c0c */ /* 0x000fe2000bf66270 */
[----:B------:R-:W-:Y:S04]  /*4b20*/  FFMA.FTZ R10, R162, -UR4, R223 ;  /* 0x80000004a20a7c23 */ /* 0x000fe800080100df */
[----:B------:R-:W-:Y:S02]  /*4b30*/  @P1 FSEL R11, R11, -INF , !P6 ;  /* 0xff8000000b0b1808 */ /* 0x000fe40007000000 */
[----:B------:R-:W-:Y:S01]  /*4b40*/  MUFU.TANH R204, R29 ;  /* 0x0000001d00cc7308 */ /* 0x000fe20000002400 */
[----:B------:R-:W-:Y:S02]  /*4b50*/  PLOP3.LUT P1, PT, PT, PT, UP0, 0x80, 0x0 ;  /* 0x000000000000781c */ /* 0x000fe40003f2f008 */
[--C-:B------:R-:W-:Y:S03]  /*4b60*/  FFMA.FTZ R11, R11, c[0x0][0x23c], -R4.reuse ;  /* 0x00008f000b0b7a23 */ /* 0x100fe60000010804 */
[----:B------:R-:W-:Y:S02]  /*4b70*/  @P0 FSEL R10, R10, -INF , !P3 ;  /* 0xff8000000a0a0808 */ /* 0x000fe40005800000 */
[----:B------:R-:W-:Y:S03]  /*4b80*/  PLOP3.LUT P0, PT, PT, PT, UP0, 0x80, 0x0 ;  /* 0x000000000000781c */ /* 0x000fe60003f0f008 */
[----:B------:R-:W-:Y:S01]  /*4b90*/  FFMA.FTZ R10, R10, c[0x0][0x23c], -R4 ;  /* 0x00008f000a0a7a23 */ /* 0x000fe20000010804 */
[----:B------:R1:W-:Y:S09]  /*4ba0*/  MUFU.EX2 R221, R11 ;  /* 0x0000000b00dd7308 */ /* 0x0003f20000000800 */
[----:B------:R-:W-:Y:S01]  /*4bb0*/  @P0 FSEL R6, R6, -INF , !P3 ;  /* 0xff80000006060808 */ /* 0x000fe20005800000 */
[----:B------:R-:W-:Y:S01]  /*4bc0*/  MUFU.TANH R220, R30 ;  /* 0x0000001e00dc7308 */ /* 0x000fe20000002400 */
[----:B------:R-:W-:Y:S03]  /*4bd0*/  PLOP3.LUT P0, PT, PT, PT, UP0, 0x80, 0x0 ;  /* 0x000000000000781c */ /* 0x000fe60003f0f008 */
[----:B------:R-:W-:Y:S06]  /*4be0*/  FFMA.FTZ R6, R6, c[0x0][0x23c], -R0 ;  /* 0x00008f0006067a23 */ /* 0x000fec0000010800 */
[----:B------:R2:W-:Y:S01]  /*4bf0*/  MUFU.EX2 R226, R6 ;  /* 0x0000000600e27308 */ /* 0x0005e20000000800 */
[----:B-1----:R-:W-:Y:S05]  /*4c00*/  FFMA.FTZ R11, R165, -UR4, R234 ;  /* 0x80000004a50b7c23 */ /* 0x002fea00080100ea */
[----:B------:R-:W-:Y:S04]  /*4c10*/  @P1 FSEL R11, R11, -INF , !P6 ;  /* 0xff8000000b0b1808 */ /* 0x000fe80007000000 */
[----:B------:R1:W-:Y:S01]  /*4c20*/  MUFU.EX2 R212, R10 ;  /* 0x0000000a00d47308 */ /* 0x0003e20000000800 */
[----:B------:R-:W-:Y:S01]  /*4c30*/  PLOP3.LUT P1, PT, PT, PT, UP0, 0x80, 0x0 ;  /* 0x000000000000781c */ /* 0x000fe20003f2f008 */
[----:B------:R-:W-:Y:S08]  /*4c40*/  FFMA.FTZ R11, R11, c[0x0][0x23c], -R0 ;  /* 0x00008f000b0b7a23 */ /* 0x000ff00000010800 */
[----:B------:R-:W-:Y:S01]  /*4c50*/  MUFU.TANH R152, R32 ;  /* 0x0000002000987308 */ /* 0x000fe20000002400 */
[----:B--2---:R-:W-:Y:S05]  /*4c60*/  FFMA.FTZ R6, R161, -UR4, R200 ;  /* 0x80000004a1067c23 */ /* 0x004fea00080100c8 */
[----:B------:R-:W-:Y:S04]  /*4c70*/  @P0 FSEL R6, R6, -INF , !P6 ;  /* 0xff80000006060808 */ /* 0x000fe80007000000 */
[----:B------:R-:W-:Y:S01]  /*4c80*/  MUFU.TANH R151, R33 ;  /* 0x0000002100977308 */ /* 0x000fe20000002400 */
[----:B------:R-:W-:Y:S01]  /*4c90*/  PLOP3.LUT P0, PT, PT, PT, UP0, 0x80, 0x0 ;  /* 0x000000000000781c */ /* 0x000fe20003f0f008 */
[----:B------:R-:W-:Y:S02]  /*4ca0*/  FFMA.FTZ R6, R6, c[0x0][0x23c], -R8 ;  /* 0x00008f0006067a23 */ /* 0x000fe40000010808 */
[----:B-1----:R-:W-:Y:S06]  /*4cb0*/  FFMA.FTZ R10, R160, -UR4, R196 ;  /* 0x80000004a00a7c23 */ /* 0x002fec00080100c4 */
[----:B------:R1:W-:Y:S01]  /*4cc0*/  MUFU.EX2 R164, R6 ;  /* 0x0000000600a47308 */ /* 0x0003e20000000800 */
[----:B------:R-:W-:Y:S02]  /*4cd0*/  @P1 FSEL R10, R10, -INF , !P3 ;  /* 0xff8000000a0a1808 */ /* 0x000fe40005800000 */
[----:B------:R-:W-:Y:S02]  /*4ce0*/  PLOP3.LUT P1, PT, PT, PT, UP0, 0x80, 0x0 ;  /* 0x000000000000781c */ /* 0x000fe40003f2f008 */
[----:B------:R-:W-:Y:S01]  /*4cf0*/  @P0 FSEL R7, R7, -INF , !P6 ;  /* 0xff80000007070808 */ /* 0x000fe20007000000 */
[----:B------:R-:W-:Y:S01]  /*4d00*/  FFMA.FTZ R10, R10, c[0x0][0x23c], -R8 ;  /* 0x00008f000a0a7a23 */ /* 0x000fe20000010808 */
[----:B------:R-:W-:Y:S02]  /*4d10*/  PLOP3.LUT P6, PT, PT, PT, UP0, 0x80, 0x0 ;  /* 0x000000000000781c */ /* 0x000fe40003fcf008 */
[----:B------:R-:W-:Y:S01]  /*4d20*/  PLOP3.LUT P0, PT, PT, PT, UP0, 0x80, 0x0 ;  /* 0x000000000000781c */ /* 0x000fe20003f0f008 */
[--C-:B------:R-:W-:Y:S01]  /*4d30*/  FFMA.FTZ R7, R7, c[0x0][0x23c], -R5.reuse ;  /* 0x00008f0007077a23 */ /* 0x100fe20000010805 */
[----:B------:R2:W-:Y:S10]  /*4d40*/  MUFU.EX2 R156, R10 ;  /* 0x0000000a009c7308 */ /* 0x0005f40000000800 */
[----:B------:R-:W-:Y:S01]  /*4d50*/  MUFU.TANH R183, R34 ;  /* 0x0000002200b77308 */ /* 0x000fe20000002400 */
[----:B-1----:R-:W-:Y:S05]  /*4d60*/  FFMA.FTZ R6, R166, -UR4, R208 ;  /* 0x80000004a6067c23 */ /* 0x002fea00080100d0 */
[----:B------:R-:W-:Y:S04]  /*4d70*/  @P1 FSEL R6, R6, -INF , !P3 ;  /* 0xff80000006061808 */ /* 0x000fe80005800000 */
[----:B------:R-:W-:Y:S01]  /*4d80*/  MUFU.TANH R165, R35 ;  /* 0x0000002300a57308 */ /* 0x000fe20000002400 */
[----:B------:R-:W-:Y:S01]  /*4d90*/  PLOP3.LUT P3, PT, PT, PT, UP0, 0x80, 0x0 ;  /* 0x000000000000781c */ /* 0x000fe20003f6f008 */
[----:B------:R-:W-:Y:S01]  /*4da0*/  FFMA.FTZ R6, R6, c[0x0][0x23c], -R5 ;  /* 0x00008f0006067a23 */ /* 0x000fe20000010805 */
[C---:B--2---:R-:W-:Y:S02]  /*4db0*/  @P4 IADD3 R10, R9.reuse, 0x10, RZ ;  /* 0x00000010090a4810 */ /* 0x044fe40007ffe0ff */
[----:B------:R-:W-:Y:S02]  /*4dc0*/  PLOP3.LUT P1, PT, PT, PT, UP0, 0x80, 0x0 ;  /* 0x000000000000781c */ /* 0x000fe40003f2f008 */
[----:B------:R-:W-:Y:S03]  /*4dd0*/  @P5 ISETP.GE.AND P5, PT, R10, UR5, PT ;  /* 0x000000050a005c0c */ /* 0x000fe6000bfa6270 */
[----:B------:R1:W-:Y:S01]  /*4de0*/  MUFU.EX2 R166, R6 ;  /* 0x0000000600a67308 */ /* 0x0003e20000000800 */
[----:B------:R-:W-:Y:S02]  /*4df0*/  @P2 IADD3 R10, R9, 0x11, RZ ;  /* 0x00000011090a2810 */ /* 0x000fe40007ffe0ff */
[----:B------:R-:W-:Y:S02]  /*4e00*/  PLOP3.LUT P2, PT, PT, PT, UP0, 0x80, 0x0 ;  /* 0x000000000000781c */ /* 0x000fe40003f4f008 */
[----:B------:R-:W-:Y:S02]  /*4e10*/  @P6 ISETP.GE.AND P6, PT, R10, UR5, PT ;  /* 0x000000050a006c0c */ /* 0x000fe4000bfc6270 */
[----:B------:R-:W-:Y:S03]  /*4e20*/  PLOP3.LUT P4, PT, PT, PT, UP0, 0x80, 0x0 ;  /* 0x000000000000781c */ /* 0x000fe60003f8f008 */
[----:B------:R3:W-:Y:S10]  /*4e30*/  MUFU.EX2 R167, R7 ;  /* 0x0000000700a77308 */ /* 0x0007f40000000800 */
[----:B------:R-:W2:Y:S01]  /*4e40*/  MUFU.TANH R209, R23 ;  /* 0x0000001700d17308 */ /* 0x000ea20000002400 */
[----:B-1----:R-:W-:Y:S05]  /*4e50*/  FFMA.FTZ R6, R158, -UR4, R198 ;  /* 0x800000049e067c23 */ /* 0x002fea00080100c6 */
[----:B------:R-:W-:Y:S04]  /*4e60*/  @P1 FSEL R6, R6, -INF , !P6 ;  /* 0xff80000006061808 */ /* 0x000fe80007000000 */
[----:B------:R-:W1:Y:S01]  /*4e70*/  MUFU.TANH R211, R22 ;  /* 0x0000001600d37308 */ /* 0x000e620000002400 */
[----:B------:R-:W-:Y:S01]  /*4e80*/  PLOP3.LUT P1, PT, PT, PT, UP0, 0x80, 0x0 ;  /* 0x000000000000781c */ /* 0x000fe20003f2f008 */
[----:B---3--:R-:W-:Y:S02]  /*4e90*/  FFMA.FTZ R7, R159, -UR4, R199 ;  /* 0x800000049f077c23 */ /* 0x008fe400080100c7 */
[--C-:B------:R-:W-:Y:S03]  /*4ea0*/  FFMA.FTZ R6, R6, c[0x0][0x23c], -R8.reuse ;  /* 0x00008f0006067a23 */ /* 0x100fe60000010808 */
[----:B------:R-:W-:Y:S03]  /*4eb0*/  @P0 FSEL R7, R7, -INF , !P5 ;  /* 0xff80000007070808 */ /* 0x000fe60006800000 */
[----:B------:R2:W-:Y:S01]  /*4ec0*/  MUFU.EX2 R153, R6 ;  /* 0x0000000600997308 */ /* 0x0005e20000000800 */
[----:B------:R-:W-:Y:S01]  /*4ed0*/  PLOP3.LUT P0, PT, PT, PT, UP0, 0x80, 0x0 ;  /* 0x000000000000781c */ /* 0x000fe20003f0f008 */
[----:B------:R-:W-:Y:S08]  /*4ee0*/  FFMA.FTZ R7, R7, c[0x0][0x23c], -R8 ;  /* 0x00008f0007077a23 */ /* 0x000ff00000010808 */
[----:B------:R1:W-:Y:S10]  /*4ef0*/  MUFU.EX2 R154, R7 ;  /* 0x00000007009a7308 */ /* 0x0003f40000000800 */
[----:B------:R-:W3:Y:S01]  /*4f00*/  MUFU.TANH R213, R25 ;  /* 0x0000001900d57308 */ /* 0x000ee20000002400 */
[----:B--2---:R-:W-:Y:S05]  /*4f10*/  FFMA.FTZ R6, R160, -UR4, R209 ;  /* 0x80000004a0067c23 */ /* 0x004fea00080100d1 */
[----:B------:R-:W-:Y:S04]  /*4f20*/  @P0 FSEL R6, R6, -INF , !P6 ;  /* 0xff80000006060808 */ /* 0x000fe80007000000 */
[----:B------:R-:W2:Y:S01]  /*4f30*/  MUFU.TANH R214, R24 ;  /* 0x0000001800d67308 */ /* 0x000ea20000002400 */
[----:B------:R-:W-:Y:S01]  /*4f40*/  PLOP3.LUT P0, PT, PT, PT, UP0, 0x80, 0x0 ;  /* 0x000000000000781c */ /* 0x000fe20003f0f008 */
[----:B-1----:R-:W-:Y:S02]  /*4f50*/  FFMA.FTZ R7, R161, -UR4, R211 ;  /* 0x80000004a1077c23 */ /* 0x002fe400080100d3 */
[--C-:B------:R-:W-:Y:S03]  /*4f60*/  FFMA.FTZ R6, R6, c[0x0][0x23c], -R5.reuse ;  /* 0x00008f0006067a23 */ /* 0x100fe60000010805 */
[----:B------:R-:W-:Y:S03]  /*4f70*/  @P2 FSEL R7, R7, -INF , !P5 ;  /* 0xff80000007072808 */ /* 0x000fe60006800000 */
[----:B------:R3:W-:Y:S01]  /*4f80*/  MUFU.EX2 R160, R6 ;  /* 0x0000000600a07308 */ /* 0x0007e20000000800 */
[----:B------:R-:W-:Y:S01]  /*4f90*/  PLOP3.LUT P2, PT, PT, PT, UP0, 0x80, 0x0 ;  /* 0x000000000000781c */ /* 0x000fe20003f4f008 */
[----:B------:R-:W-:Y:S08]  /*4fa0*/  FFMA.FTZ R7, R7, c[0x0][0x23c], -R5 ;  /* 0x00008f0007077a23 */ /* 0x000ff00000010805 */
[----:B------:R2:W-:Y:S10]  /*4fb0*/  MUFU.EX2 R161, R7 ;  /* 0x0000000700a17308 */ /* 0x0005f40000000800 */
[----:B------:R-:W1:Y:S01]  /*4fc0*/  MUFU.TANH R227, R26 ;  /* 0x0000001a00e37308 */ /* 0x000e620000002400 */
[----:B---3--:R-:W-:Y:S05]  /*4fd0*/  FFMA.FTZ R6, R133, -UR4, R213 ;  /* 0x8000000485067c23 */ /* 0x008fea00080100d5 */
[----:B------:R-:W-:Y:S04]  /*4fe0*/  @P1 FSEL R6, R6, -INF , !P6 ;  /* 0xff80000006061808 */ /* 0x000fe80007000000 */
[----:B------:R-:W3:Y:S01]  /*4ff0*/  MUFU.TANH R225, R27 ;  /* 0x0000001b00e17308 */ /* 0x000ee20000002400 */
[----:B------:R-:W-:Y:S01]  /*5000*/  PLOP3.LUT P1, PT, PT, PT, UP0, 0x80, 0x0 ;  /* 0x000000000000781c */ /* 0x000fe20003f2f008 */
[----:B--2---:R-:W-:Y:S02]  /*5010*/  FFMA.FTZ R7, R157, -UR4, R214 ;  /* 0x800000049d077c23 */ /* 0x004fe400080100d6 */
[--C-:B------:R-:W-:Y:S03]  /*5020*/  FFMA.FTZ R6, R6, c[0x0][0x23c], -R4.reuse ;  /* 0x00008f0006067a23 */ /* 0x100fe60000010804 */
[----:B------:R-:W-:Y:S03]  /*5030*/  @P2 FSEL R7, R7, -INF , !P5 ;  /* 0xff80000007072808 */ /* 0x000fe60006800000 */
[----:B------:R3:W-:Y:S01]  /*5040*/  MUFU.EX2 R184, R6 ;  /* 0x0000000600b87308 */ /* 0x0007e20000000800 */
[----:B------:R-:W-:Y:S01]  /*5050*/  PLOP3.LUT P2, PT, PT, PT, UP0, 0x80, 0x0 ;  /* 0x000000000000781c */ /* 0x000fe20003f4f008 */
[----:B------:R-:W-:Y:S02]  /*5060*/  FFMA.FTZ R10, R7, c[0x0][0x23c], -R4 ;  /* 0x00008f00070a7a23 */ /* 0x000fe40000010804 */
[----:B-1----:R-:W-:Y:S06]  /*5070*/  FFMA.FTZ R7, R163, -UR4, R227 ;  /* 0x80000004a3077c23 */ /* 0x002fec00080100e3 */
[----:B------:R1:W-:Y:S01]  /*5080*/  MUFU.EX2 R203, R10 ;  /* 0x0000000a00cb7308 */ /* 0x0003e20000000800 */
[----:B------:R-:W-:Y:S02]  /*5090*/  @P0 FSEL R7, R7, -INF , !P5 ;  /* 0xff80000007070808 */ /* 0x000fe40006800000 */
[----:B------:R-:W-:Y:S03]  /*50a0*/  PLOP3.LUT P0, PT, PT, PT, UP0, 0x80, 0x0 ;  /* 0x000000000000781c */ /* 0x000fe60003f0f008 */
[--C-:B------:R-:W-:Y:S04]  /*50b0*/  FFMA.FTZ R7, R7, c[0x0][0x23c], -R0.reuse ;  /* 0x00008f0007077a23 */ /* 0x100fe80000010800 */
[----:B------:R2:W-:Y:S01]  /*50c0*/  MUFU.EX2 R218, R7 ;  /* 0x0000000700da7308 */ /* 0x0005e20000000800 */
[----:B---3--:R-:W-:Y:S05]  /*50d0*/  FFMA.FTZ R6, R162, -UR4, R225 ;  /* 0x80000004a2067c23 */ /* 0x008fea00080100e1 */
[----:B------:R-:W-:Y:S04]  /*50e0*/  @P0 FSEL R6, R6, -INF , !P6 ;  /* 0xff80000006060808 */ /* 0x000fe80007000000 */
[----:B------:R-:W3:Y:S01]  /*50f0*/  MUFU.TANH R217, R31 ;  /* 0x0000001f00d97308 */ /* 0x000ee20000002400 */
[----:B------:R-:W-:Y:S02]  /*5100*/  PLOP3.LUT P0, PT, PT, PT, UP0, 0x80, 0x0 ;  /* 0x000000000000781c */ /* 0x000fe40003f0f008 */
[C---:B-1----:R-:W-:Y:S02]  /*5110*/  @P2 IADD3 R10, R9.reuse, 0x18, RZ ;  /* 0x00000018090a2810 */ /* 0x042fe40007ffe0ff */
[----:B------:R-:W-:Y:S02]  /*5120*/  @P4 IADD3 R9, R9, 0x19, RZ ;  /* 0x0000001909094810 */ /* 0x000fe40007ffe0ff */
[----:B------:R-:W-:Y:S02]  /*5130*/  @P1 ISETP.GE.AND P2, PT, R10, UR5, PT ;  /* 0x000000050a001c0c */ /* 0x000fe4000bf46270 */
[----:B------:R-:W-:Y:S01]  /*5140*/  @P3 ISETP.GE.AND P3, PT, R9, UR5, PT ;  /* 0x0000000509003c0c */ /* 0x000fe2000bf66270 */
[----:B------:R-:W-:Y:S01]  /*5150*/  FFMA.FTZ R9, R6, c[0x0][0x23c], -R0 ;  /* 0x00008f0006097a23 */ /* 0x000fe20000010800 */
[----:B------:R-:W-:Y:S01]  /*5160*/  PLOP3.LUT P1, PT, PT, PT, UP0, 0x80, 0x0 ;  /* 0x000000000000781c */ /* 0x000fe20003f2f008 */
[----:B------:R-:W-:Y:S01]  /*5170*/  FFMA.FTZ R6, R181, -UR4, R204 ;  /* 0x80000004b5067c23 */ /* 0x000fe200080100cc */
[----:B------:R-:W1:Y:S01]  /*5180*/  MUFU.EX2 R229, R12 ;  /* 0x0000000c00e57308 */ /* 0x000e620000000800 */
[----:B--2---:R-:W-:Y:S08]  /*5190*/  FFMA.FTZ R7, R182, -UR4, R205 ;  /* 0x80000004b6077c23 */ /* 0x004ff000080100cd */
[----:B------:R-:W-:Y:S01]  /*51a0*/  @P0 FSEL R6, R6, -INF , !P3 ;  /* 0xff80000006060808 */ /* 0x000fe20005800000 */
[----:B------:R-:W-:Y:S01]  /*51b0*/  MUFU.EX2 R228, R11 ;  /* 0x0000000b00e47308 */ /* 0x000fe20000000800 */
[----:B------:R-:W-:Y:S02]  /*51c0*/  @P1 FSEL R7, R7, -INF , !P2 ;  /* 0xff80000007071808 */ /* 0x000fe40005000000 */
[----:B------:R-:W-:Y:S02]  /*51d0*/  PLOP3.LUT P1, PT, PT, PT, UP0, 0x80, 0x0 ;  /* 0x000000000000781c */ /* 0x000fe40003f2f008 */
[----:B------:R-:W-:Y:S01]  /*51e0*/  PLOP3.LUT P0, PT, PT, PT, UP0, 0x80, 0x0 ;  /* 0x000000000000781c */ /* 0x000fe20003f0f008 */
[--C-:B------:R-:W-:Y:S02]  /*51f0*/  FFMA.FTZ R7, R7, c[0x0][0x23c], -R4.reuse ;  /* 0x00008f0007077a23 */ /* 0x100fe40000010804 */
[----:B------:R-:W-:Y:S02]  /*5200*/  FFMA.FTZ R4, R6, c[0x0][0x23c], -R4 ;  /* 0x00008f0006047a23 */ /* 0x000fe40000010804 */
[----:B------:R-:W-:Y:S01]  /*5210*/  FFMA.FTZ R6, R157, -UR4, R220 ;  /* 0x800000049d067c23 */ /* 0x000fe200080100dc */
[----:B------:R2:W-:Y:S05]  /*5220*/  MUFU.EX2 R163, R7 ;  /* 0x0000000700a37308 */ /* 0x0005ea0000000800 */
[----:B------:R-:W-:Y:S02]  /*5230*/  @P1 FSEL R6, R6, -INF , !P2 ;  /* 0xff80000006061808 */ /* 0x000fe40005000000 */
[----:B------:R-:W-:Y:S03]  /*5240*/  PLOP3.LUT P1, PT, PT, PT, UP0, 0x80, 0x0 ;  /* 0x000000000000781c */ /* 0x000fe60003f2f008 */
[----:B------:R1:W-:Y:S01]  /*5250*/  MUFU.EX2 R162, R4 ;  /* 0x0000000400a27308 */ /* 0x0003e20000000800 */
[----:B------:R-:W-:Y:S09]  /*5260*/  FFMA.FTZ R6, R6, c[0x0][0x23c], -R0 ;  /* 0x00008f0006067a23 */ /* 0x000ff20000010800 */
[----:B------:R3:W-:Y:S01]  /*5270*/  MUFU.EX2 R181, R6 ;  /* 0x0000000600b57308 */ /* 0x0007e20000000800 */
[----:B--2---:R-:W-:Y:S05]  /*5280*/  FFMA.FTZ R7, R134, -UR4, R152 ;  /* 0x8000000486077c23 */ /* 0x004fea0008010098 */
[----:B------:R-:W-:Y:S04]  /*5290*/  @P0 FSEL R7, R7, -INF , !P2 ;  /* 0xff80000007070808 */ /* 0x000fe80005000000 */
[----:B------:R-:W-:Y:S01]  /*52a0*/  MUFU.EX2 R182, R9 ;  /* 0x0000000900b67308 */ /* 0x000fe20000000800 */
[----:B------:R-:W-:Y:S01]  /*52b0*/  PLOP3.LUT P0, PT, PT, PT, UP0, 0x80, 0x0 ;  /* 0x000000000000781c */ /* 0x000fe20003f0f008 */
[----:B-1----:R-:W-:Y:S02]  /*52c0*/  FFMA.FTZ R4, R132, -UR4, R151 ;  /* 0x8000000484047c23 */ /* 0x002fe40008010097 */
[--C-:B------:R-:W-:Y:S03]  /*52d0*/  FFMA.FTZ R7, R7, c[0x0][0x23c], -R8.reuse ;  /* 0x00008f0007077a23 */ /* 0x100fe60000010808 */
[----:B------:R-:W-:Y:S03]  /*52e0*/  @P1 FSEL R4, R4, -INF , !P3 ;  /* 0xff80000004041808 */ /* 0x000fe60005800000 */
[----:B------:R1:W-:Y:S01]  /*52f0*/  MUFU.EX2 R150, R7 ;  /* 0x0000000700967308 */ /* 0x0003e20000000800 */
[----:B------:R-:W-:Y:S01]  /*5300*/  PLOP3.LUT P1, PT, PT, PT, UP0, 0x80, 0x0 ;  /* 0x000000000000781c */ /* 0x000fe20003f2f008 */
[----:B------:R-:W-:Y:S02]  /*5310*/  FFMA.FTZ R8, R4, c[0x0][0x23c], -R8 ;  /* 0x00008f0004087a23 */ /* 0x000fe40000010808 */
[----:B------:R-:W-:Y:S02]  /*5320*/  FFMA.FTZ R4, R158, -UR4, R165 ;  /* 0x800000049e047c23 */ /* 0x000fe400080100a5 */
[----:B---3--:R-:W-:Y:S04]  /*5330*/  FFMA.FTZ R6, R159, -UR4, R183 ;  /* 0x800000049f067c23 */ /* 0x008fe800080100b7 */
[----:B------:R-:W4:Y:S01]  /*5340*/  MUFU.EX2 R149, R8 ;  /* 0x0000000800957308 */ /* 0x000f220000000800 */
[----:B------:R-:W-:Y:S03]  /*5350*/  @P0 FSEL R6, R6, -INF , !P2 ;  /* 0xff80000006060808 */ /* 0x000fe60005000000 */
        /* <DEDUP_REMOVED lines=10> */
[----:B----4-:R-:W-:Y:S01]  /*5400*/  IADD3 R146, P0, R146, UR13, RZ ;  /* 0x0000000d92927c10 */ /* 0x010fe2000ff1e0ff */
[----:B------:R4:W4:Y:S02]  /*5410*/  MUFU.EX2 R155, R5 ;  /* 0x00000005009b7308 */ /* 0x0009240000000800 */
[----:B------:R-:W-:Y:S01]  /*5420*/  FFMA.FTZ R0, R4, c[0x0][0x23c], -R0 ;  /* 0x00008f0004007a23 */ /* 0x000fe20000010800 */
[----:B------:R-:W-:Y:S02]  /*5430*/  F2FP.PACK_AB R4, R156, R164 ;  /* 0x000000a49c04723e */ /* 0x000fe400000000ff */
[----:B------:R-:W-:Y:S02]  /*5440*/  IADD3.X R147, R144, UR12, RZ, P0, !PT ;  /* 0x0000000c90937c10 */ /* 0x000fe400087fe4ff */
[----:B------:R-:W-:Y:S03]  /*5450*/  PLOP3.LUT P0, PT, PT, PT, UP0, 0x80, 0x0 ;  /* 0x000000000000781c */ /* 0x000fe60003f0f008 */
[----:B------:R4:W4:Y:S01]  /*5460*/  MUFU.EX2 R158, R0 ;  /* 0x00000000009e7308 */ /* 0x0009220000000800 */
[----:B------:R-:W2:Y:S01]  /*5470*/  LDG.E R144, [R146.64] ;  /* 0x0000000692907981 */ /* 0x000ea2000c1e1900 */
[----:B---3--:R-:W-:Y:S02]  /*5480*/  F2FP.PACK_AB R6, R229, R231 ;  /* 0x000000e7e506723e */ /* 0x008fe400000000ff */
[----:B-1----:R-:W-:Y:S02]  /*5490*/  F2FP.PACK_AB R7, R212, R221 ;  /* 0x000000ddd407723e */ /* 0x002fe400000000ff */
[----:B----4-:R-:W-:Y:S05]  /*54a0*/  F2FP.PACK_AB R5, R145, R195 ;  /* 0x000000c39105723e */ /* 0x010fea00000000ff */
[----:B------:R1:W-:Y:S04]  /*54b0*/  STS [R188+0x19000], R5 ;  /* 0x01900005bc007388 */ /* 0x0003e80000000800 */
[----:B------:R3:W-:Y:S01]  /*54c0*/  STS [R187+0x19000], R4 ;  /* 0x01900004bb007388 */ /* 0x0007e20000000800 */
[----:B------:R-:W-:Y:S05]  /*54d0*/  F2FP.PACK_AB R0, R166, R167 ;  /* 0x000000a7a600723e */ /* 0x000fea00000000ff */
[----:B------:R4:W-:Y:S04]  /*54e0*/  STS [R187+0x19400], R0 ;  /* 0x01940000bb007388 */ /* 0x0009e80000000800 */
[----:B------:R4:W-:Y:S01]  /*54f0*/  STS [R188+0x1a000], R6 ;  /* 0x01a00006bc007388 */ /* 0x0009e20000000800 */
[----:B-1----:R-:W-:Y:S02]  /*5500*/  F2FP.PACK_AB R5, R235, R236 ;  /* 0x000000eceb05723e */ /* 0x002fe400000000ff */
[----:B---3--:R-:W-:Y:S03]  /*5510*/  F2FP.PACK_AB R4, R160, R161 ;  /* 0x000000a1a004723e */ /* 0x008fe600000000ff */
[----:B------:R1:W-:Y:S04]  /*5520*/  STS [R188+0x1a400], R5 ;  /* 0x01a40005bc007388 */ /* 0x0003e80000000800 */
[----:B------:R3:W-:Y:S01]  /*5530*/  STS [R187+0x1a000], R7 ;  /* 0x01a00007bb007388 */ /* 0x0007e20000000800 */
[----:B----4-:R-:W-:Y:S02]  /*5540*/  F2FP.PACK_AB R0, R149, R150 ;  /* 0x000000969500723e */ /* 0x010fe400000000ff */
        /* <DEDUP_REMOVED lines=8> */
[----:B------:R-:W-:Y:S02]  /*55d0*/  F2FP.PACK_AB R4, R162, R163 ;  /* 0x000000a3a204723e */ /* 0x000fe400000000ff */
[----:B-1----:R-:W-:Y:S02]  /*55e0*/  F2FP.PACK_AB R5, R155, R157 ;  /* 0x0000009d9b05723e */ /* 0x002fe400000000ff */
[----:B---3--:R-:W-:Y:S03]  /*55f0*/  F2FP.PACK_AB R0, R158, R181 ;  /* 0x000000b59e00723e */ /* 0x008fe600000000ff */
[----:B------:R-:W-:Y:S04]  /*5600*/  STS [R185+0x19400], R5 ;  /* 0x01940005b9007388 */ /* 0x000fe80000000800 */
        /* <DEDUP_REMOVED lines=74> */
[----:B------:R-:W1:Y:S02]  /*5ab0*/  LDSM.16.M88.4 R132, [R168+0x13400] ;  /* 0x01340000a884783b */ /* 0x000e640000000200 */
[----:B------:R-:W-:Y:S02]  /*5ac0*/  FMUL.FTZ R145, R145, R5 ;  /* 0x0000000591917220 */ /* 0x000fe40000410000 */
[----:B------:R-:W-:Y:S04]  /*5ad0*/  FADD.FTZ R4, -R144, R4 ;  /* 0x0000000490047221 */ /* 0x000fe80000010100 */
[----:B------:R-:W-:Y:S01]  /*5ae0*/  FMUL.FTZ R4, R195, R4 ;  /* 0x00000004c3047220 */ /* 0x000fe20000410000 */
[----:B------:R2:W3:Y:S03]  /*5af0*/  LDG.E R5, [R146.64+0x20] ;  /* 0x0000200692057981 */ /* 0x0004e6000c1e1900 */
[----:B------:R-:W-:Y:S02]  /*5b00*/  FMUL.FTZ R148, R0, R4 ;  /* 0x0000000400947220 */ /* 0x000fe40000410000 */
[----:B------:R2:W4:Y:S04]  /*5b10*/  LDG.E R4, [R146.64+0x80] ;  /* 0x0000800692047981 */ /* 0x000528000c1e1900 */
[----:B------:R2:W4:Y:S05]  /*5b20*/  LDG.E R0, [R146.64+0xa0] ;  /* 0x0000a00692007981 */ /* 0x00052a000c1e1900 */
[C---:B------:R-:W-:Y:S02]  /*5b30*/  FADD.FTZ R16, -R144.reuse, R16 ;  /* 0x0000001090107221 */ /* 0x040fe40000010100 */
[----:B------:R-:W-:Y:S01]  /*5b40*/  FADD.FTZ R17, -R144, R17 ;  /* 0x0000001190117221 */ /* 0x000fe20000010100 */
[-C--:B-1----:R-:W-:Y:S08]  /*5b50*/  HMMA.16816.F32 R20, R140, R132.reuse, R20 ;  /* 0x000000848c14723c */ /* 0x082ff00000001814 */
[C---:B------:R-:W-:Y:S07]  /*5b60*/  HMMA.16816.F32 R24, R136.reuse, R132, R24 ;  /* 0x000000848818723c */ /* 0x040fee0000001818 */
[----:B------:R-:W-:Y:S01]  /*5b70*/  FFMA.FTZ R132, -R202, R202, 1 ;  /* 0x3f800000ca847423 */ /* 0x000fe200000101ca */
[-C--:B------:R-:W-:Y:S01]  /*5b80*/  HMMA.16816.F32 R28, R136, R134.reuse, R28 ;  /* 0x00000086881c723c */ /* 0x080fe2000000181c */
[----:B------:R-:W-:Y:S03]  /*5b90*/  FMUL.FTZ R133, R164, R16 ;  /* 0x00000010a4857220 */ /* 0x000fe60000410000 */
[----:B------:R-:W-:Y:S02]  /*5ba0*/  FMUL.FTZ R132, R132, c[0x0][0x2ec] ;  /* 0x0000bb0084847a20 */ /* 0x000fe40000410000 */
[----:B------:R-:W-:Y:S02]  /*5bb0*/  FFMA.FTZ R16, -R196, R196, 1 ;  /* 0x3f800000c4107423 */ /* 0x000fe400000101c4 */
[----:B--2---:R-:W-:Y:S01]  /*5bc0*/  FMUL.FTZ R146, R132, R145 ;  /* 0x0000009184927220 */ /* 0x004fe20000410000 */
[----:B------:R-:W-:Y:S03]  /*5bd0*/  HMMA.16816.F32 R32, R140, R134, R32 ;  /* 0x000000868c20723c */ /* 0x000fe60000001820 */
[----:B------:R-:W-:Y:S02]  /*5be0*/  FMUL.FTZ R132, R156, R17 ;  /* 0x000000119c847220 */ /* 0x000fe40000410000 */
[----:B------:R-:W-:Y:S02]  /*5bf0*/  FFMA.FTZ R17, -R200, R200, 1 ;  /* 0x3f800000c8117423 */ /* 0x000fe400000101c8 */
[----:B------:R-:W-:Y:S02]  /*5c00*/  FADD.FTZ R20, -R144, R20 ;  /* 0x0000001490147221 */ /* 0x000fe40000010100 */
[----:B------:R-:W-:Y:S03]  /*5c10*/  FMUL.FTZ R17, R17, c[0x0][0x2ec] ;  /* 0x0000bb0011117a20 */ /* 0x000fe60000410000 */
[----:B------:R-:W-:Y:S02]  /*5c20*/  FMUL.FTZ R16, R16, c[0x0][0x2ec] ;  /* 0x0000bb0010107a20 */ /* 0x000fe40000410000 */
[----:B------:R-:W-:Y:S02]  /*5c30*/  FADD.FTZ R21, -R144, R21 ;  /* 0x0000001590157221 */ /* 0x000fe40000010100 */
        /* <DEDUP_REMOVED lines=15> */
[----:B------:R-:W-:Y:S02]  /*5d30*/  FFMA.FTZ R21, -R199, R199, 1 ;  /* 0x3f800000c7157423 */ /* 0x000fe400000101c7 */
[----:B------:R-:W-:Y:S02]  /*5d40*/  FMUL.FTZ R20, R20, c[0x0][0x2ec] ;  /* 0x0000bb0014147a20 */ /* 0x000fe40000410000 */
[----:B------:R-:W-:Y:S02]  /*5d50*/  FMUL.FTZ R21, R21, c[0x0][0x2ec] ;  /* 0x0000bb0015157a20 */ /* 0x000fe40000410000 */
[----:B------:R-:W-:Y:S02]  /*5d60*/  FMUL.FTZ R142, R20, R134 ;  /* 0x00000086148e7220 */ /* 0x000fe40000410000 */
        /* <DEDUP_REMOVED lines=61> */
[----:B------:R-:W-:Y:S02]  /*6140*/  FMUL.FTZ R7, R7, c[0x0][0x2ec] ;  /* 0x0000bb0007077a20 */ /* 0x000fe40000410000 */
[----:B------:R-:W-:Y:S02]  /*6150*/  FMUL.FTZ R24, R184, R24 ;  /* 0x00000018b8187220 */ /* 0x000fe40000410000 */
[----:B------:R-:W-:Y:S01]  /*6160*/  FMUL.FTZ R25, R163, R25 ;  /* 0x00000019a3197220 */ /* 0x000fe20000410000 */
[----:B------:R-:W-:Y:S01]  /*6170*/  MOV R163, R189 ;  /* 0x000000bd00a37202 */ /* 0x000fe20000000f00 */
[----:B------:R-:W-:Y:S01]  /*6180*/  FMUL.FTZ R23, R162, R23 ;  /* 0x00000017a2177220 */ /* 0x000fe20000410000 */
[----:B------:R-:W-:Y:S01]  /*6190*/  MOV R162, R190 ;  /* 0x000000be00a27202 */ /* 0x000fe20000000f00 */
        /* <DEDUP_REMOVED lines=105> */
.L_x_1083:
        /* <DEDUP_REMOVED lines=138> */
.L_x_1084:
        /* <DEDUP_REMOVED lines=370> */
[----:B------:R-:W-:Y:S01]  /*87f0*/  UISETP.NE.AND UP0, UPT, UR22, -0x1, UPT ;  /* 0xffffffff1600788c */ /* 0x000fe2000bf05270 */
[----:B------:R-:W-:Y:S01]  /*8800*/  F2FP.PACK_AB R78, R79, R78 ;  /* 0x0000004e4f4e723e */ /* 0x000fe200000000ff */
[----:B------:R-:W-:Y:S01]  /*8810*/  ULDC.64 UR10, c[0x0][0x3a0] ;  /* 0x0000e800000a7ab9 */ /* 0x000fe20000000a00 */
[----:B------:R-:W-:-:S03]  /*8820*/  F2FP.PACK_AB R0, R0, R126 ;  /* 0x0000007e0000723e */ /* 0x000fc600000000ff */
[----:B------:R-:W-:-:S05]  /*8830*/  PLOP3.LUT P0, PT, PT, PT, UP0, 0x80, 0x0 ;  /* 0x000000000000781c */ /* 0x000fca0003f0f008 */
[----:B------:R-:W-:-:S04]  /*8840*/  @UP0 UIADD3 UR4, UR21, UR22, URZ ;  /* 0x0000001615040290 */ /* 0x000fc8000fffe03f */
[----:B------:R-:W-:-:S04]  /*8850*/  @UP0 UIMAD.WIDE.U32 UR8, UR4, UR10, URZ ;  /* 0x0000000a040802a5 */ /* 0x000fc8000f8e003f */
[----:B------:R-:W-:-:S03]  /*8860*/  @UP0 UIMAD UR15, UR4, UR11, UR9 ;  /* 0x0000000b040f02a4 */ /* 0x000fc6000f8e0209 */
[----:B------:R-:W-:Y:S01]  /*8870*/  @UP0 UMOV UR14, UR8 ;  /* 0x00000008000e0c82 */ /* 0x000fe20008000000 */
[----:B--2---:R1:W-:Y:S04]  /*8880*/  STS [R144], R21 ;  /* 0x0000001590007388 */ /* 0x0043e80000000800 */
        /* <DEDUP_REMOVED lines=58> */
.L_x_1086:
        /* <DEDUP_REMOVED lines=18> */
.L_x_1087:
        /* <DEDUP_REMOVED lines=54> */
.L_x_1089:
[----:B------:R-:W-:Y:S05]  /*90b0*/  BSYNC B0 ;  /* 0x0000000000007941 */ /* 0x000fea0003800000 */
.L_x_1088:
        /* <DEDUP_REMOVED lines=20> */
.L_x_1091:
[----:B------:R-:W-:Y:S05]  /*9200*/  BSYNC B0 ;  /* 0x0000000000007941 */ /* 0x000fea0003800000 */
.L_x_1090:
        /* <DEDUP_REMOVED lines=29> */
.L_x_1093:
[----:B------:R-:W-:Y:S05]  /*93e0*/  BSYNC B0 ;  /* 0x0000000000007941 */ /* 0x000fea0003800000 */
.L_x_1092:
        /* <DEDUP_REMOVED lines=18> */
.L_x_1069:
        /* <DEDUP_REMOVED lines=20> */
.L_x_1095:
        /* <DEDUP_REMOVED lines=18> */
.L_x_1096:
        /* <DEDUP_REMOVED lines=41> */
.L_x_1098:
[----:B------:R-:W-:Y:S05]  /*9a00*/  BSYNC B0 ;  /* 0x0000000000007941 */ /* 0x000fea0003800000 */
.L_x_1097:
        /* <DEDUP_REMOVED lines=19> */
.L_x_1100:
[----:B------:R-:W-:Y:S05]  /*9b40*/  BSYNC B0 ;  /* 0x0000000000007941 */ /* 0x000fea0003800000 */
.L_x_1099:
        /* <DEDUP_REMOVED lines=29> */
.L_x_1102:
[----:B------:R-:W-:Y:S05]  /*9d20*/  BSYNC B0 ;  /* 0x0000000000007941 */ /* 0x000fea0003800000 */
.L_x_1101:
        /* <DEDUP_REMOVED lines=16> */
.L_x_1094:
[----:B------:R-:W-:Y:S05]  /*9e30*/  BSYNC B1 ;  /* 0x0000000000017941 */ /* 0x000fea0003800000 */
.L_x_1064:
        /* <DEDUP_REMOVED lines=11> */
.L_x_1103:
[----:B------:R-:W-:Y:S05]  /*9ef0*/  EXIT ;  /* 0x000000000000794d */ /* 0x000fea0003800000 */
.L_x_1105:
        /* <DEDUP_REMOVED lines=16> */
.L_x_1308:


//--------------------- .text._ZN5flash44flash_bwd_dq_dk_dv_loop_seqk_parallel_kernelI23Flash_bwd_kernel_traitsILi96ELi64ELi128ELi8ELi2ELi4ELi4ELb0ELb0EN7cutlass6half_tE19Flash_kernel_traitsILi96ELi64ELi128ELi8ES3_EELb1ELb0ELb1ELb0ELb0ELb1ELb0EEEvNS_16Flash_bwd_paramsE --------------------------
	.section	.text._ZN5flash44flash_bwd_dq_dk_dv_loop_seqk_parallel_kernelI23Flash_bwd_kernel_traitsILi96ELi64ELi128ELi8ELi2ELi4ELi4ELb0ELb0EN7cutlass6half_tE19Flash_kernel_traitsILi96ELi64ELi128ELi8ES3_EELb1ELb0ELb1ELb0ELb0ELb1ELb0EEEvNS_16Flash_bwd_paramsE,"ax",@progbits
	.sectioninfo	@"SHI_REGISTERS=255"
	.align	128
        .global         _ZN5flash44flash_bwd_dq_dk_dv_loop_seqk_parallel_kernelI23Flash_bwd_kernel_traitsILi96ELi64ELi128ELi8ELi2ELi4ELi4ELb0ELb0EN7cutlass6half_tE19Flash_kernel_traitsILi96ELi64ELi128ELi8ES3_EELb1ELb0ELb1ELb0ELb0ELb1ELb0EEEvNS_16Flash_bwd_paramsE
        .type           _ZN5flash44flash_bwd_dq_dk_dv_loop_seqk_parallel_kernelI23Flash_bwd_kernel_traitsILi96ELi64ELi128ELi8ELi2ELi4ELi4ELb0ELb0EN7cutlass6half_tE19Flash_kernel_traitsILi96ELi64ELi128ELi8ES3_EELb1ELb0ELb1ELb0ELb0ELb1ELb0EEEvNS_16Flash_bwd_paramsE,@function
        .size           _ZN5flash44flash_bwd_dq_dk_dv_loop_seqk_parallel_kernelI23Flash_bwd_kernel_traitsILi96ELi64ELi128ELi8ELi2ELi4ELi4ELb0ELb0EN7cutlass6half_tE19Flash_kernel_traitsILi96ELi64ELi128ELi8ES3_EELb1ELb0ELb1ELb0ELb0ELb1ELb0EEEvNS_16Flash_bwd_paramsE,(.L_x_1309 - _ZN5flash44flash_bwd_dq_dk_dv_loop_seqk_parallel_kernelI23Flash_bwd_kernel_traitsILi96ELi64ELi128ELi8ELi2ELi4ELi4ELb0ELb0EN7cutlass6half_tE19Flash_kernel_traitsILi96ELi64ELi128ELi8ES3_EELb1ELb0ELb1ELb0ELb0ELb1ELb0EEEvNS_16Flash_bwd_paramsE)
        .other          _ZN5flash44flash_bwd_dq_dk_dv_loop_seqk_parallel_kernelI23Flash_bwd_kernel_traitsILi96ELi64ELi128ELi8ELi2ELi4ELi4ELb0ELb0EN7cutlass6half_tE19Flash_kernel_traitsILi96ELi64ELi128ELi8ES3_EELb1ELb0ELb1ELb0ELb0ELb1ELb0EEEvNS_16Flash_bwd_paramsE,@"STO_CUDA_ENTRY STV_DEFAULT"
_ZN5flash44flash_bwd_dq_dk_dv_loop_seqk_parallel_kernelI23Flash_bwd_kernel_traitsILi96ELi64ELi128ELi8ELi2ELi4ELi4ELb0ELb0EN7cutlass6half_tE19Flash_kernel_traitsILi96ELi64ELi128ELi8ES3_EELb1ELb0ELb1ELb0ELb0ELb1ELb0EEEvNS_16Flash_bwd_paramsE:
.text._ZN5flash44flash_bwd_dq_dk_dv_loop_seqk_parallel_kernelI23Flash_bwd_kernel_traitsILi96ELi64ELi128ELi8ELi2ELi4ELi4ELb0ELb0EN7cutlass6half_tE19Flash_kernel_traitsILi96ELi64ELi128ELi8ES3_EELb1ELb0ELb1ELb0ELb0ELb1ELb0EEEvNS_16Flash_bwd_paramsE:
        /* <DEDUP_REMOVED lines=12> */
[----:B------:R-:W-:Y:S01]  /*00c0*/  IMAD.MOV.U32 R193, RZ, RZ, -0x10 ;  /* 0xfffffff0ffc17424 */ /* 0x000fe200078e00ff */
[----:B------:R-:W2:Y:S01]  /*00d0*/  S2R R252, SR_CTAID.Y ;  /* 0x0000000000fc7919 */ /* 0x000ea20000002600 */
[----:B------:R-:W-:Y:S01]  /*00e0*/  IMAD.MOV.U32 R170, RZ, RZ, 0x40 ;  /* 0x00000040ffaa7424 */ /* 0x000fe200078e00ff */
[----:B-1----:R-:W-:-:S04]  /*00f0*/  SHF.R.S32.HI R2, RZ, 0x1f, R8 ;  /* 0x0000001fff027819 */ /* 0x002fc80000011408 */
[CC--:B------:R-:W-:Y:S02]  /*0100*/  LEA.HI R0, R2.reuse, R8.reuse, RZ, 0x4 ;  /* 0x0000000802007211 */ /* 0x0c0fe400078f20ff */
[CC--:B------:R-:W-:Y:S02]  /*0110*/  LEA.HI R19, R2.reuse, R8.reuse, RZ, 0x3 ;  /* 0x0000000802137211 */ /* 0x0c0fe400078f18ff */
[----:B------:R-:W-:Y:S02]  /*0120*/  SHF.R.S32.HI R3, RZ, 0x4, R0 ;  /* 0x00000004ff037819 */ /* 0x000fe40000011400 */
[CC--:B------:R-:W-:Y:S02]  /*0130*/  LEA.HI R9, R2.reuse, R8.reuse, RZ, 0x5 ;  /* 0x0000000802097211 */ /* 0x0c0fe400078f28ff */
[----:B------:R-:W-:Y:S02]  /*0140*/  LEA.HI R7, R2, R8, RZ, 0x2 ;  /* 0x0000000802077211 */ /* 0x000fe400078f10ff */
[----:B------:R-:W-:-:S02]  /*0150*/  LOP3.LUT R4, R19, 0xfffffff8, RZ, 0xc0, !PT ;  /* 0xfffffff813047812 */ /* 0x000fc400078ec0ff */
[CC--:B------:R-:W-:Y:S02]  /*0160*/  LEA.HI R227, R2.reuse, R8.reuse, RZ, 0x6 ;  /* 0x0000000802e37211 */ /* 0x0c0fe400078f30ff */
[----:B------:R-:W-:Y:S01]  /*0170*/  LEA.HI R16, R2, R8, RZ, 0x7 ;  /* 0x0000000802107211 */ /* 0x000fe200078f38ff */
[----:B------:R-:W-:Y:S01]  /*0180*/  IMAD.IADD R10, R8, 0x1, -R4 ;  /* 0x00000001080a7824 */ /* 0x000fe200078e0a04 */
[C---:B------:R-:W-:Y:S02]  /*0190*/  LOP3.LUT R2, R0.reuse, 0xfffffff0, RZ, 0xc0, !PT ;  /* 0xfffffff000027812 */ /* 0x040fe400078ec0ff */
[----:B------:R-:W-:Y:S02]  /*01a0*/  SHF.R.S32.HI R12, RZ, 0x3, R19 ;  /* 0x00000003ff0c7819 */ /* 0x000fe40000011413 */
[----:B------:R-:W-:Y:S01]  /*01b0*/  LEA.HI R0, R0, R3, RZ, 0x1 ;  /* 0x0000000300007211 */ /* 0x000fe200078f08ff */
[----:B------:R-:W-:Y:S01]  /*01c0*/  IMAD.IADD R6, R8, 0x1, -R2 ;  /* 0x0000000108067824 */ /* 0x000fe200078e0a02 */
[----:B------:R-:W-:Y:S01]  /*01d0*/  LOP3.LUT R5, R9, 0xffffffe0, RZ, 0xc0, !PT ;  /* 0xffffffe009057812 */ /* 0x000fe200078ec0ff */
[----:B------:R-:W-:Y:S01]  /*01e0*/  IMAD.SHL.U32 R2, R12, 0x40, RZ ;  /* 0x000000400c027824 */ /* 0x000fe200078e00ff */
[----:B------:R-:W-:-:S02]  /*01f0*/  LOP3.LUT R11, R7, 0xfffffffc, RZ, 0xc0, !PT ;  /* 0xfffffffc070b7812 */ /* 0x000fc400078ec0ff */
[----:B------:R-:W-:Y:S01]  /*0200*/  LOP3.LUT R0, R0, 0xfffffffe, RZ, 0xc0, !PT ;  /* 0xfffffffe00007812 */ /* 0x000fe200078ec0ff */
[----:B------:R-:W-:Y:S01]  /*0210*/  IMAD.IADD R5, R8, 0x1, -R5 ;  /* 0x0000000108057824 */ /* 0x000fe200078e0a05 */
[----:B------:R-:W-:Y:S01]  /*0220*/  LEA.HI R13, R10, R10, RZ, 0x1 ;  /* 0x0000000a0a0d7211 */ /* 0x000fe200078f08ff */
[----:B------:R-:W-:Y:S01]  /*0230*/  IMAD.IADD R15, R8, 0x1, -R11 ;  /* 0x00000001080f7824 */ /* 0x000fe200078e0a0b */
[----:B------:R-:W-:Y:S01]  /*0240*/  SHF.R.S32.HI R227, RZ, 0x6, R227 ;  /* 0x00000006ffe37819 */ /* 0x000fe200000114e3 */
[----:B------:R-:W-:Y:S01]  /*0250*/  IMAD.IADD R14, R3, 0x1, -R0 ;  /* 0x00000001030e7824 */ /* 0x000fe200078e0a00 */
[----:B------:R-:W-:Y:S01]  /*0260*/  LOP3.LUT R0, R2, 0xc0, RZ, 0xc0, !PT ;  /* 0x000000c002007812 */ /* 0x000fe200078ec0ff */
[----:B------:R-:W-:Y:S01]  /*0270*/  IMAD.SHL.U32 R242, R15, 0x8, RZ ;  /* 0x000000080ff27824 */ /* 0x000fe200078e00ff */
[----:B------:R-:W-:Y:S02]  /*0280*/  SHF.R.S32.HI R3, RZ, 0x1f, R5 ;  /* 0x0000001fff037819 */ /* 0x000fe40000011405 */
[----:B------:R-:W-:-:S02]  /*0290*/  LOP3.LUT R2, R13, 0x7fffffe, RZ, 0xc0, !PT ;  /* 0x07fffffe0d027812 */ /* 0x000fc400078ec0ff */
[----:B------:R-:W-:Y:S02]  /*02a0*/  SHF.R.U32.HI R8, RZ, 0x3, R0 ;  /* 0x00000003ff087819 */ /* 0x000fe40000011600 */
[----:B------:R-:W-:Y:S01]  /*02b0*/  LOP3.LUT R4, R0, 0x18, R242, 0xf8, !PT ;  /* 0x0000001800047812 */ /* 0x000fe200078ef8f2 */
[----:B------:R-:W-:Y:S01]  /*02c0*/  IMAD R0, R227, 0x4, R14 ;  /* 0x00000004e3007824 */ /* 0x000fe200078e020e */
[----:B------:R-:W-:Y:S01]  /*02d0*/  LEA.HI R208, R3, R5, RZ, 0x2 ;  /* 0x0000000503d07211 */ /* 0x000fe200078f10ff */
[----:B------:R-:W-:Y:S01]  /*02e0*/  IMAD.IADD R3, R10, 0x1, -R2 ;  /* 0x000000010a037824 */ /* 0x000fe200078e0a02 */
[----:B------:R-:W-:Y:S02]  /*02f0*/  SHF.R.S32.HI R228, RZ, 0x2, R7 ;  /* 0x00000002ffe47819 */ /* 0x000fe40000011407 */
[----:B------:R-:W-:Y:S01]  /*0300*/  LOP3.LUT R236, R4, R8, RZ, 0x3c, !PT ;  /* 0x0000000804ec7212 */ /* 0x000fe200078e3cff */
[----:B------:R-:W-:Y:S01]  /*0310*/  IMAD R165, R0, 0x8, R3 ;  /* 0x0000000800a57824 */ /* 0x000fe200078e0203 */
[----:B------:R-:W-:-:S02]  /*0320*/  SHF.R.S32.HI R2, RZ, 0x1f, R7 ;  /* 0x0000001fff027819 */ /* 0x000fc40000011407 */
[----:B------:R-:W-:Y:S02]  /*0330*/  SHF.R.S32.HI R4, RZ, 0x1f, R6 ;  /* 0x0000001fff047819 */ /* 0x000fe40000011406 */
[----:B------:R-:W-:Y:S02]  /*0340*/  LEA.HI R3, R7, R228, RZ, 0x1 ;  /* 0x000000e407037211 */ /* 0x000fe400078f08ff */
[----:B------:R-:W-:Y:S02]  /*0350*/  LEA.HI R0, R6, R6, RZ, 0x1 ;  /* 0x0000000606007211 */ /* 0x000fe400078f08ff */
[----:B------:R-:W-:Y:S02]  /*0360*/  LEA.HI R2, R2, R228, RZ, 0x3 ;  /* 0x000000e402027211 */ /* 0x000fe400078f18ff */
[----:B------:R-:W-:Y:S02]  /*0370*/  LEA.HI R11, R4, R6, RZ, 0x3 ;  /* 0x00000006040b7211 */ /* 0x000fe400078f18ff */
[----:B------:R-:W-:-:S02]  /*0380*/  LOP3.LUT R3, R3, 0x7fffffe, RZ, 0xc0, !PT ;  /* 0x07fffffe03037812 */ /* 0x000fc400078ec0ff */
[--C-:B------:R-:W-:Y:S02]  /*0390*/  SHF.R.S32.HI R4, RZ, 0x1, R0.reuse ;  /* 0x00000001ff047819 */ /* 0x100fe40000011400 */
        /* <DEDUP_REMOVED lines=8> */
[----:B------:R-:W-:Y:S01]  /*0420*/  LEA.HI R3, R8, R4, RZ, 0x2 ;  /* 0x0000000408037211 */ /* 0x000fe200078f10ff */
[----:B------:R-:W-:Y:S01]  /*0430*/  IMAD.IADD R18, R6, 0x1, -R0 ;  /* 0x0000000106127824 */ /* 0x000fe200078e0a00 */
[----:B------:R-:W-:Y:S01]  /*0440*/  SHF.R.S32.HI R6, RZ, 0x1f, R9 ;  /* 0x0000001fff067819 */ /* 0x000fe20000011409 */
[----:B------:R-:W-:Y:S01]  /*0450*/  IMAD R0, R21, 0x8, R2 ;  /* 0x0000000815007824 */ /* 0x000fe200078e0202 */
[----:B------:R-:W-:Y:S01]  /*0460*/  LOP3.LUT R2, R5, 0x1, RZ, 0xc0, !PT ;  /* 0x0000000105027812 */ /* 0x000fe200078ec0ff */
[----:B------:R-:W-:Y:S01]  /*0470*/  IMAD.SHL.U32 R8, R15, 0x2, RZ ;  /* 0x000000020f087824 */ /* 0x000fe200078e00ff */
[----:B------:R-:W-:Y:S01]  /*0480*/  LOP3.LUT R3, R3, 0xfffffffc, RZ, 0xc0, !PT ;  /* 0xfffffffc03037812 */ /* 0x000fe200078ec0ff */
[----:B------:R-:W-:Y:S01]  /*0490*/  IMAD.U32 R236, R0, 0x20, R236 ;  /* 0x0000002000ec7824 */ /* 0x000fe200078e00ec */
[----:B------:R-:W-:-:S02]  /*04a0*/  LEA.HI R0, R6, R21, RZ, 0x2 ;  /* 0x0000001506007211 */ /* 0x000fc400078f10ff */
[----:B------:R-:W-:Y:S01]  /*04b0*/  ISETP.NE.U32.AND P5, PT, R2, 0x1, PT ;  /* 0x000000010200780c */ /* 0x000fe20003fa5070 */
[----:B------:R-:W-:Y:S01]  /*04c0*/  IMAD.IADD R17, R4, 0x1, -R3 ;  /* 0x0000000104117824 */ /* 0x000fe200078e0a03 */
[----:B------:R-:W-:Y:S01]  /*04d0*/  LEA.HI R2, R9, R21, RZ, 0x1 ;  /* 0x0000001509027211 */ /* 0x000fe200078f08ff */
[----:B------:R-:W-:Y:S01]  /*04e0*/  IMAD.SHL.U32 R4, R10, 0x40, RZ ;  /* 0x000000400a047824 */ /* 0x000fe200078e00ff */
[----:B------:R-:W-:Y:S02]  /*04f0*/  LOP3.LUT R0, R0, 0xfffffffc, RZ, 0xc0, !PT ;  /* 0xfffffffc00007812 */ /* 0x000fe400078ec0ff */
[----:B------:R-:W-:Y:S02]  /*0500*/  LOP3.LUT R6, R2, 0xfffffffe, RZ, 0xc0, !PT ;  /* 0xfffffffe02067812 */ /* 0x000fe400078ec0ff */
[----:B------:R-:W-:Y:S01]  /*0510*/  SHF.R.S32.HI R3, RZ, 0x1, R13 ;  /* 0x00000001ff037819 */ /* 0x000fe2000001140d */
[C---:B------:R-:W-:Y:S01]  /*0520*/  IMAD.IADD R2, R21.reuse, 0x1, -R0 ;  /* 0x0000000115027824 */ /* 0x040fe200078e0a00 */
        /* <DEDUP_REMOVED lines=12> */
[----:B------:R-:W-:Y:S01]  /*05f0*/  IMAD.IADD R11, R5, 0x1, -R3 ;  /* 0x00000001050b7824 */ /* 0x000fe200078e0a03 */
        /* <DEDUP_REMOVED lines=12> */
[C---:B------:R-:W-:Y:S01]  /*06c0*/  IMAD R0, R12.reuse, 0x1000, R8 ;  /* 0x000010000c007824 */ /* 0x040fe200078e0208 */
[----:B------:R-:W-:Y:S02]  /*06d0*/  LOP3.LUT R4, R5, R4, RZ, 0x3c, !PT ;  /* 0x0000000405047212 */ /* 0x000fe400078e3cff */
        /* <DEDUP_REMOVED lines=12> */
[----:B------:R-:W-:Y:S01]  /*07a0*/  SEL R169, R172, 0xffffffe0, !P1 ;  /* 0xffffffe0aca97807 */ /* 0x000fe20004800000 */
[----:B------:R-:W-:Y:S01]  /*07b0*/  IMAD.SHL.U32 R6, R17, 0x40, RZ ;  /* 0x0000004011067824 */ /* 0x000fe200078e00ff */
[----:B------:R-:W-:Y:S01]  /*07c0*/  LOP3.LUT R9, R2, 0x8, RZ, 0xc0, !PT ;  /* 0x0000000802097812 */ /* 0x000fe200078ec0ff */
[----:B------:R-:W-:Y:S01]  /*07d0*/  IMAD.SHL.U32 R2, R0, 0x40, RZ ;  /* 0x0000004000027824 */ /* 0x000fe200078e00ff */
[----:B------:R-:W-:Y:S01]  /*07e0*/  LOP3.LUT R3, R3, 0x1c0, RZ, 0xc0, !PT ;  /* 0x000001c003037812 */ /* 0x000fe200078ec0ff */
[----:B------:R-:W-:Y:S01]  /*07f0*/  IMAD.SHL.U32 R7, R14, 0x10, RZ ;  /* 0x000000100e077824 */ /* 0x000fe200078e00ff */
[----:B------:R-:W-:Y:S01]  /*0800*/  LOP3.LUT R6, R6, 0xc0, RZ, 0xc0, !PT ;  /* 0x000000c006067812 */ /* 0x000fe200078ec0ff */
[----:B------:R-:W-:Y:S01]  /*0810*/  IMAD.SHL.U32 R198, R198, 0x2, RZ ;  /* 0x00000002c6c67824 */ /* 0x000fe200078e00ff */
[----:B------:R-:W-:Y:S01]  /*0820*/  LOP3.LUT R2, R2, 0xc0, RZ, 0xc0, !PT ;  /* 0x000000c002027812 */ /* 0x000fe200078ec0ff */
[----:B------:R-:W-:Y:S01]  /*0830*/  IMAD R5, R14, 0x200, R5 ;  /* 0x000002000e057824 */ /* 0x000fe200078e0205 */
[----:B------:R-:W-:Y:S01]  /*0840*/  SHF.R.U32.HI R168, RZ, 0x3, R3 ;  /* 0x00000003ffa87819 */ /* 0x000fe20000011603 */
[----:B------:R-:W-:Y:S01]  /*0850*/  IMAD.SHL.U32 R165, R165, 0x2, RZ ;  /* 0x00000002a5a57824 */ /* 0x000fe200078e00ff */
[----:B------:R-:W-:-:S02]  /*0860*/  SHF.R.U32.HI R8, RZ, 0x3, R2 ;  /* 0x00000003ff087819 */ /* 0x000fc40000011602 */
[----:B------:R-:W-:Y:S02]  /*0870*/  LOP3.LUT R168, R168, R3, R9, 0x1e, !PT ;  /* 0x00000003a8a87212 */ /* 0x000fe400078e1e09 */
[----:B------:R-:W-:Y:S02]  /*0880*/  LOP3.LUT R8, R8, R2, R4, 0x1e, !PT ;  /* 0x0000000208087212 */ /* 0x000fe400078e1e04 */
[----:B------:R-:W-:Y:S01]  /*0890*/  LOP3.LUT P3, RZ, R0, 0x2, RZ, 0xc0, !PT ;  /* 0x0000000200ff7812 */ /* 0x000fe2000786c0ff */
[----:B------:R-:W-:Y:S01]  /*08a0*/  IMAD.U32 R168, R15, 0x200, R168 ;  /* 0x000002000fa87824 */ /* 0x000fe200078e00a8 */
[----:B------:R-:W-:Y:S01]  /*08b0*/  LOP3.LUT R10, R4, 0x10, R7, 0xf8, !PT ;  /* 0x00000010040a7812 */ /* 0x000fe200078ef807 */
[----:B------:R-:W-:Y:S01]  /*08c0*/  IMAD.IADD R8, R8, 0x1, R11 ;  /* 0x0000000108087824 */ /* 0x000fe200078e020b */
[----:B------:R-:W-:Y:S01]  /*08d0*/  SHF.R.U32.HI R7, RZ, 0x3, R6 ;  /* 0x00000003ff077819 */ /* 0x000fe20000011606 */
[----:B------:R-:W-:Y:S01]  /*08e0*/  IMAD.SHL.U32 R0, R20, 0x20, RZ ;  /* 0x0000002014007824 */ /* 0x000fe200078e00ff */
[----:B------:R-:W-:-:S02]  /*08f0*/  LEA R168, R168, 0x15000, 0x1 ;  /* 0x00015000a8a87811 */ /* 0x000fc400078e08ff */
[----:B------:R-:W-:Y:S01]  /*0900*/  LOP3.LUT R3, R7, R6, R9, 0x1e, !PT ;  /* 0x0000000607037212 */ /* 0x000fe200078e1e09 */
[----:B------:R-:W-:Y:S01]  /*0910*/  IMAD R4, R237, 0x200, R0 ;  /* 0x00000200ed047824 */ /* 0x000fe200078e0200 */
        /* <DEDUP_REMOVED lines=8> */
[----:B------:R-:W-:Y:S01]  /*09a0*/  SHF.R.S32.HI R208, RZ, 0x2, R208 ;  /* 0x00000002ffd07819 */ /* 0x000fe200000114d0 */
[----:B------:R-:W-:Y:S01]  /*09b0*/  IMAD.SHL.U32 R3, R5, 0x2, RZ ;  /* 0x0000000205037824 */ /* 0x000fe200078e00ff */
[----:B------:R-:W-:Y:S01]  /*09c0*/  SEL R166, R172, 0xffffffe0, !P6 ;  /* 0xffffffe0aca67807 */ /* 0x000fe20007000000 */
[----:B------:R-:W-:Y:S01]  /*09d0*/  IMAD.IADD R173, R0, 0x1, R2 ;  /* 0x0000000100ad7824 */ /* 0x000fe200078e0202 */
[----:B------:R-:W-:Y:S01]  /*09e0*/  LEA R231, R8, 0x9000, 0x1 ;  /* 0x0000900008e77811 */ /* 0x000fe200078e08ff */
[----:B------:R-:W-:Y:S01]  /*09f0*/  IMAD R208, R237, 0x10, R208 ;  /* 0x00000010edd07824 */ /* 0x000fe200078e02d0 */
[----:B------:R-:W-:Y:S01]  /*0a00*/  @P4 IADD3 R196, R198, -0x20, RZ ;  /* 0xffffffe0c6c44810 */ /* 0x000fe20007ffe0ff */
[----:B------:R-:W-:Y:S01]  /*0a10*/  IMAD.IADD R166, R165, 0x1, R166 ;  /* 0x00000001a5a67824 */ /* 0x000fe200078e02a6 */
[----:B------:R-:W-:Y:S01]  /*0a20*/  LOP3.LUT P0, RZ, R17, 0x2, RZ, 0xc0, !PT ;  /* 0x0000000211ff7812 */ /* 0x000fe2000780c0ff */
[----:B------:R-:W-:Y:S01]  /*0a30*/  IMAD.IADD R170, R169, 0x1, R170 ;  /* 0x00000001a9aa7824 */ /* 0x000fe200078e02aa */
[----:B------:R-:W-:Y:S01]  /*0a40*/  IADD3 R232, R231, 0x20, RZ ;  /* 0x00000020e7e87810 */ /* 0x000fe20007ffe0ff */
[----:B------:R-:W-:Y:S01]  /*0a50*/  IMAD.IADD R193, R193, 0x1, R196 ;  /* 0x00000001c1c17824 */ /* 0x000fe200078e02c4 */
[----:B------:R-:W-:-:S02]  /*0a60*/  SEL R172, R172, 0xffffffe0, !P0 ;  /* 0xffffffe0acac7807 */ /* 0x000fc40004000000 */
[----:B--2---:R-:W-:Y:S02]  /*0a70*/  @P3 IADD3 R232, R231, -0x20, RZ ;  /* 0xffffffe0e7e83810 */ /* 0x004fe40007ffe0ff */
.L_x_1136:
[----:B-1----:R-:W1:Y:S01]  /*0a80*/  LDC.U8 R0, c[0x0][0x312] ;  /* 0x0000c480ff007b82 */ /* 0x002e620000000000 */
[----:B------:R-:W-:Y:S01]  /*0a90*/  ISETP.NE.U32.AND P4, PT, RZ, c[0x0][0x240], PT ;  /* 0x00009000ff007a0c */ /* 0x000fe20003f85070 */
[C---:B------:R-:W-:Y:S01]  /*0aa0*/  IMAD.SHL.U32 R9, R252.reuse, 0x4, RZ ;  /* 0x00000004fc097824 */ /* 0x040fe200078e00ff */
[----:B------:R-:W-:Y:S02]  /*0ab0*/  ISETP.NE.U32.AND P2, PT, RZ, c[0x0][0x250], PT ;  /* 0x00009400ff007a0c */ /* 0x000fe40003f45070 */
[----:B--2---:R-:W-:Y:S02]  /*0ac0*/  SHF.R.S32.HI R31, RZ, 0x1f, R252 ;  /* 0x0000001fff1f7819 */ /* 0x004fe400000114fc */
[----:B------:R-:W-:Y:S02]  /*0ad0*/  ISETP.NE.AND.EX P4, PT, RZ, c[0x0][0x244], PT, P4 ;  /* 0x00009100ff007a0c */ /* 0x000fe40003f85340 */
[----:B------:R-:W-:Y:S02]  /*0ae0*/  ISETP.NE.AND.EX P2, PT, RZ, c[0x0][0x254], PT, P2 ;  /* 0x00009500ff007a0c */ /* 0x000fe40003f45320 */
[----:B------:R-:W-:-:S02]  /*0af0*/  SHF.L.U64.HI R8, R252, 0x2, R31 ;  /* 0x00000002fc087819 */ /* 0x000fc4000001021f */
[----:B------:R-:W-:Y:S02]  /*0b00*/  IADD3 R4, P0, R9, c[0x0][0x240], RZ ;  /* 0x0000900009047a10 */ /* 0x000fe40007f1e0ff */
[----:B------:R-:W-:Y:S02]  /*0b10*/  ISETP.EQ.U32.AND P5, PT, RZ, c[0x0][0x248], PT ;  /* 0x00009200ff007a0c */ /* 0x000fe40003fa2070 */
[----:B------:R-:W-:Y:S01]  /*0b20*/  IADD3.X R5, R8, c[0x0][0x244], RZ, P0, !PT ;  /* 0x0000910008057a10 */ /* 0x000fe200007fe4ff */
[----:B------:R-:W-:-:S04]  /*0b30*/  IMAD.MOV.U32 R229, RZ, RZ, RZ ;  /* 0x000000ffffe57224 */ /* 0x000fc800078e00ff */
[----:B---3--:R2:W3:Y:S01]  /*0b40*/  @P4 LDG.E R2, [R4.64+0x4] ;  /* 0x0000040604024981 */ /* 0x0084e2000c1e1900 */
[----:B------:R-:W-:Y:S02]  /*0b50*/  @P2 IADD3 R6, P0, R9, c[0x0][0x250], RZ ;  /* 0x0000940009062a10 */ /* 0x000fe40007f1e0ff */
[----:B-1----:R-:W-:Y:S01]  /*0b60*/  ISETP.NE.AND P3, PT, R0, RZ, PT ;  /* 0x000000ff0000720c */ /* 0x002fe20003f65270 */
[----:B------:R-:W-:-:S03]  /*0b70*/  IMAD.MOV.U32 R0, RZ, RZ, -0x1 ;  /* 0xffffffffff007424 */ /* 0x000fc600078e00ff */
[----:B------:R-:W-:-:S03]  /*0b80*/  ISETP.EQ.OR.EX P5, PT, RZ, c[0x0][0x24c], !P3, P5 ;  /* 0x00009300ff007a0c */ /* 0x000fc60005fa2750 */
[----:B------:R2:W3:Y:S01]  /*0b90*/  @P4 LDG.E R0, [R4.64] ;  /* 0x0000000604004981 */ /* 0x0004e2000c1e1900 */
[----:B------:R-:W-:Y:S01]  /*0ba0*/  IMAD.MOV.U32 R241, RZ, RZ, -0x1 ;  /* 0xfffffffffff17424 */ /* 0x000fe200078e00ff */
[----:B------:R-:W-:-:S05]  /*0bb0*/  @P2 IADD3.X R7, R8, c[0x0][0x254], RZ, P0, !PT ;  /* 0x0000950008072a10 */ /* 0x000fca00007fe4ff */
[----:B-----5:R1:W5:Y:S01]  /*0bc0*/  @P2 LDG.E R229, [R6.64] ;  /* 0x0000000606e52981 */ /* 0x020362000c1e1900 */
[----:B--2---:R-:W-:-:S04]  /*0bd0*/  IADD3 R4, P1, R9, c[0x0][0x248], RZ ;  /* 0x0000920009047a10 */ /* 0x004fc80007f3e0ff */
[----:B------:R-:W-:-:S05]  /*0be0*/  IADD3.X R5, R8, c[0x0][0x24c], RZ, P1, !PT ;  /* 0x0000930008057a10 */ /* 0x000fca0000ffe4ff */
[----:B------:R1:W5:Y:S01]  /*0bf0*/  @!P5 LDG.E R241, [R4.64] ;  /* 0x0000000604f1d981 */ /* 0x000362000c1e1900 */
[----:B------:R-:W-:-:S04]  /*0c00*/  ISETP.NE.U32.AND P0, PT, RZ, c[0x0][0x248], PT ;  /* 0x00009200ff007a0c */ /* 0x000fc80003f05070 */
[----:B------:R-:W-:Y:S01]  /*0c10*/  ISETP.NE.AND.EX P0, PT, RZ, c[0x0][0x24c], PT, P0 ;  /* 0x00009300ff007a0c */ /* 0x000fe20003f05300 */
[----:B---3--:R-:W-:Y:S02]  /*0c20*/  @P4 IMAD.IADD R209, R2, 0x1, -R0 ;  /* 0x0000000102d14824 */ /* 0x008fe400078e0a00 */
[----:B------:R-:W-:Y:S02]  /*0c30*/  IMAD.MOV.U32 R2, RZ, RZ, c[0x0][0x218] ;  /* 0x00008600ff027624 */ /* 0x000fe400078e00ff */
[----:B------:R-:W-:-:S08]  /*0c40*/  @!P4 IMAD.MOV.U32 R209, RZ, RZ, c[0x0][0x214] ;  /* 0x00008500ffd1c624 */ /* 0x000fd000078e00ff */
[----:B----4-:R-:W-:Y:S05]  /*0c50*/  @!P0 BRA `(.L_x_1106) ;  /* 0x0000003000008947 */ /* 0x010fea0003800000 */
[----:B-1----:R-:W2:Y:S02]  /*0c60*/  @P3 LDG.E R2, [R4.64+0x4] ;  /* 0x0000040604023981 */ /* 0x002ea4000c1e1900 */
[----:B--2--5:R-:W-:-:S06]  /*0c70*/  @P3 IADD3 R2, R2, -R241, RZ ;  /* 0x800000f102023210 */ /* 0x024fcc0007ffe0ff */
[----:B------:R1:W5:Y:S02]  /*0c80*/  @!P3 LDG.E R2, [R4.64] ;  /* 0x000000060402b981 */ /* 0x000364000c1e1900 */
.L_x_1106:
[----:B-1----:R-:W-:-:S04]  /*0c90*/  ISETP.NE.U32.AND P1, PT, RZ, c[0x0][0x258], PT ;  /* 0x00009600ff007a0c */ /* 0x002fc80003f25070 */
[----:B------:R-:W-:-:S13]  /*0ca0*/  ISETP.NE.AND.EX P1, PT, RZ, c[0x0][0x25c], PT, P1 ;  /* 0x00009700ff007a0c */ /* 0x000fda0003f25310 */
[----:B------:R-:W-:-:S04]  /*0cb0*/  @P1 IADD3 R4, P0, R9, c[0x0][0x258], RZ ;  /* 0x0000960009041a10 */ /* 0x000fc80007f1e0ff */
        /* <DEDUP_REMOVED lines=21> */
[----:B------:R-:W-:Y:S02]  /*0e10*/  ISETP.NE.AND P1, PT, R0, -0x1, PT ;  /* 0xffffffff0000780c */ /* 0x000fe40003f25270 */
        /* <DEDUP_REMOVED lines=26> */
.L_x_1108:
        /* <DEDUP_REMOVED lines=15> */
.L_x_1109:
        /* <DEDUP_REMOVED lines=53> */
[-C--:B------:R-:W-:Y:S01]  /*1400*/  IMAD R18, R23, R5.reuse, RZ ;  /* 0x0000000517127224 */ /* 0x080fe200078e02ff */
[----:B------:R-:W-:Y:S01]  /*1410*/  SEL R19, R16, R6, !P1 ;  /* 0x0000000610137207 */ /* 0x000fe20004800000 */
[----:B------:R-:W-:Y:S01]  /*1420*/  @P2 IMAD R6, R252, c[0x0][0x214], RZ ;  /* 0x00008500fc062a24 */ /* 0x000fe200078e02ff */
[----:B------:R-:W-:Y:S01]  /*1430*/  IADD3 R14, R17, R8, RZ ;  /* 0x00000008110e7210 */ /* 0x000fe20007ffe0ff */
[----:B------:R-:W-:Y:S01]  /*1440*/  IMAD.WIDE.U32 R8, R22, R5, RZ ;  /* 0x0000000516087225 */ /* 0x000fe200078e00ff */
[----:B------:R-:W-:-:S02]  /*1450*/  SHF.R.S32.HI R17, RZ, 0x1f, R21 ;  /* 0x0000001fff117819 */ /* 0x000fc40000011415 */
[----:B------:R-:W-:Y:S01]  /*1460*/  @P2 SEL R6, R6, R0, !P1 ;  /* 0x0000000006062207 */ /* 0x000fe20004800000 */
[----:B------:R-:W-:Y:S01]  /*1470*/  IMAD R5, R22, R4, R18 ;  /* 0x0000000416057224 */ /* 0x000fe200078e0212 */
[----:B------:R-:W-:Y:S01]  /*1480*/  @P6 IADD3 R2, R2, 0x1, RZ ;  /* 0x0000000102026810 */ /* 0x000fe20007ffe0ff */
[----:B----4-:R-:W-:Y:S01]  /*1490*/  IMAD.WIDE.U32 R22, R20, c[0x0][0x3d8], RZ ;  /* 0x0000f60014167a25 */ /* 0x010fe200078e00ff */
[----:B-----5:R-:W-:Y:S02]  /*14a0*/  ISETP.NE.AND P6, PT, R30, RZ, PT ;  /* 0x000000ff1e00720c */ /* 0x020fe40003fc5270 */
[----:B------:R-:W-:Y:S01]  /*14b0*/  @!P3 IADD3 R2, -R2, RZ, RZ ;  /* 0x000000ff0202b210 */ /* 0x000fe20007ffe1ff */
[----:B------:R-:W-:Y:S01]  /*14c0*/  @P1 IMAD.IADD R14, R7, 0x1, R11 ;  /* 0x00000001070e1824 */ /* 0x000fe200078e020b */
[----:B------:R-:W-:Y:S01]  /*14d0*/  @!P4 LOP3.LUT R2, RZ, c[0x0][0x1c8], RZ, 0x33, !PT ;  /* 0x00007200ff02ca12 */ /* 0x000fe200078e33ff */
[----:B------:R-:W-:Y:S01]  /*14e0*/  IMAD R4, R20, c[0x0][0x3dc], R23 ;  /* 0x0000f70014047a24 */ /* 0x000fe200078e0217 */
[----:B------:R-:W-:Y:S01]  /*14f0*/  SEL R22, R22, RZ, P6 ;  /* 0x000000ff16167207 */ /* 0x000fe20003000000 */
[----:B------:R-:W-:Y:S01]  /*1500*/  IMAD R16, R36, c[0x0][0x22c], RZ ;  /* 0x00008b0024107a24 */ /* 0x000fe200078e02ff */
[----:B------:R-:W-:Y:S01]  /*1510*/  IADD3 R11, R9, R5, RZ ;  /* 0x00000005090b7210 */ /* 0x000fe20007ffe0ff */
[----:B------:R-:W-:Y:S01]  /*1520*/  @!P2 IMAD R7, R252, c[0x0][0x1c0], R36 ;  /* 0x00007000fc07aa24 */ /* 0x000fe200078e0224 */
[----:B------:R-:W-:Y:S01]  /*1530*/  SEL R18, R4, RZ, P6 ;  /* 0x000000ff04127207 */ /* 0x000fe20003000000 */
[----:B------:R-:W-:Y:S01]  /*1540*/  @P2 IMAD R6, R36, c[0x0][0x234], R6 ;  /* 0x00008d0024062a24 */ /* 0x000fe200078e0206 */
[----:B------:R-:W-:Y:S01]  /*1550*/  SHF.R.S32.HI R35, RZ, 0x1f, R16 ;  /* 0x0000001fff237819 */ /* 0x000fe20000011410 */
[----:B------:R-:W-:Y:S01]  /*1560*/  @!P2 IMAD R6, R7, c[0x0][0x214], RZ ;  /* 0x000085000706aa24 */ /* 0x000fe200078e02ff */
[----:B------:R-:W-:Y:S01]  /*1570*/  SHF.R.S32.HI R20, RZ, 0x1f, R2 ;  /* 0x0000001fff147819 */ /* 0x000fe20000011402 */
[----:B------:R-:W-:Y:S05]  /*1580*/  @!P2 BRA `(.L_x_1110) ;  /* 0x000000700000a947 */ /* 0x000fea0003800000 */
[----:B------:R-:W-:Y:S01]  /*1590*/  @!P1 IMAD R0, R252, c[0x0][0x224], RZ ;  /* 0x00008900fc009a24 */ /* 0x000fe200078e02ff */
[----:B------:R-:W-:-:S02]  /*15a0*/  MOV R5, 0x80 ;  /* 0x0000008000057802 */ /* 0x000fc40000000f00 */
[----:B------:R-:W-:Y:S02]  /*15b0*/  MOV R4, c[0x0][0x210] ;  /* 0x0000840000047a02 */ /* 0x000fe40000000f00 */
[----:B------:R-:W-:-:S03]  /*15c0*/  LEA R0, R252, R0, 0x7 ;  /* 0x00000000fc007211 */ /* 0x000fc600078e38ff */
[----:B------:R-:W-:-:S04]  /*15d0*/  IMAD R4, R5, R4, c[0x0][0x234] ;  /* 0x00008d0005047624 */ /* 0x000fc800078e0204 */
[----:B------:R-:W-:Y:S01]  /*15e0*/  IMAD R0, R4, R36, R0 ;  /* 0x0000002404007224 */ /* 0x000fe200078e0200 */
[----:B------:R-:W-:Y:S05]  /*15f0*/  BRA `(.L_x_1111) ;  /* 0x0000002000007947 */ /* 0x000fea0003800000 */
.L_x_1110:
[----:B------:R-:W-:-:S04]  /*1600*/  IMAD R0, R252, c[0x0][0x1c0], R36 ;  /* 0x00007000fc007a24 */ /* 0x000fc800078e0224 */
[----:B------:R-:W-:Y:S02]  /*1610*/  IMAD R0, R0, c[0x0][0x224], RZ ;  /* 0x0000890000007a24 */ /* 0x000fe400078e02ff */
.L_x_1111:
[----:B------:R-:W1:Y:S01]  /*1620*/  S2R R32, SR_TID.X ;  /* 0x0000000000207919 */ /* 0x000e620000002100 */
[----:B------:R-:W-:Y:S01]  /*1630*/  IMAD R33, R33, c[0x0][0x1c0], RZ ;  /* 0x0000700021217a24 */ /* 0x000fe200078e02ff */
[----:B------:R-:W-:Y:S01]  /*1640*/  IADD3 R4, P3, R242, R12, RZ ;  /* 0x0000000cf2047210 */ /* 0x000fe20007f7e0ff */
[----:B------:R-:W-:Y:S01]  /*1650*/  IMAD R7, R15, c[0x0][0x370], RZ ;  /* 0x0000dc000f077a24 */ /* 0x000fe200078e02ff */
[----:B------:R-:W2:Y:S01]  /*1660*/  S2R R37, SR_TID.X ;  /* 0x0000000000257919 */ /* 0x000ea20000002100 */
[----:B------:R-:W-:Y:S01]  /*1670*/  IMAD.SHL.U32 R23, R33, 0x40, RZ ;  /* 0x0000004021177824 */ /* 0x000fe200078e00ff */
[----:B------:R-:W-:Y:S01]  /*1680*/  SHF.R.S32.HI R243, RZ, 0x1f, R242 ;  /* 0x0000001ffff37819 */ /* 0x000fe200000114f2 */
[C---:B------:R-:W-:Y:S01]  /*1690*/  IMAD.IADD R206, R10.reuse, 0x1, R6 ;  /* 0x000000010ace7824 */ /* 0x040fe200078e0206 */
[----:B------:R-:W3:Y:S01]  /*16a0*/  S2R R38, SR_TID.X ;  /* 0x0000000000267919 */ /* 0x000ee20000002100 */
[----:B------:R-:W-:Y:S01]  /*16b0*/  IMAD R7, R10, c[0x0][0x374], R7 ;  /* 0x0000dd000a077a24 */ /* 0x000fe200078e0207 */
[----:B------:R-:W-:Y:S01]  /*16c0*/  IADD3 R8, P2, P1, R8, R23, R16 ;  /* 0x0000001708087210 */ /* 0x000fe2000795e010 */
[----:B------:R-:W-:Y:S01]  /*16d0*/  IMAD.IADD R16, R10, 0x1, R0 ;  /* 0x000000010a107824 */ /* 0x000fe200078e0200 */
[----:B------:R-:W-:Y:S01]  /*16e0*/  SHF.R.S32.HI R0, RZ, 0x1f, R23 ;  /* 0x0000001fff007819 */ /* 0x000fe20000011417 */
[----:B------:R-:W-:Y:S01]  /*16f0*/  IMAD.X R5, R243, 0x1, R13, P3 ;  /* 0x00000001f3057824 */ /* 0x000fe200018e060d */
[----:B------:R-:W-:Y:S01]  /*1700*/  IADD3 R6, P3, R228, R10, RZ ;  /* 0x0000000ae4067210 */ /* 0x000fe20007f7e0ff */
[----:B------:R-:W-:Y:S01]  /*1710*/  IMAD.MOV.U32 R207, RZ, RZ, 0x4 ;  /* 0x00000004ffcf7424 */ /* 0x000fe200078e00ff */
[----:B------:R-:W-:Y:S01]  /*1720*/  IADD3.X R13, R11, R0, R35, P2, P1 ;  /* 0x000000000b0d7210 */ /* 0x000fe200017e2423 */
[----:B------:R-:W-:Y:S01]  /*1730*/  IMAD.WIDE.U32 R4, R10, c[0x0][0x370], R4 ;  /* 0x0000dc000a047a25 */ /* 0x000fe200078e0004 */
[----:B------:R-:W-:Y:S01]  /*1740*/  SHF.R.S32.HI R30, RZ, 0x1f, R228 ;  /* 0x0000001fff1e7819 */ /* 0x000fe200000114e4 */
[----:B------:R-:W-:Y:S01]  /*1750*/  BSSY B1, `(.L_x_1107) ;  /* 0x0000726000017945 */ /* 0x000fe20003800000 */
[----:B------:R-:W-:Y:S01]  /*1760*/  IADD3 R12, P2, P1, R22, R8, R19 ;  /* 0x00000008160c7210 */ /* 0x000fe2000795e013 */
[----:B------:R-:W-:-:S02]  /*1770*/  IMAD.IADD R5, R5, 0x1, R7 ;  /* 0x0000000105057824 */ /* 0x000fc400078e0207 */
[----:B------:R-:W-:Y:S01]  /*1780*/  IMAD.X R7, R30, 0x1, R15, P3 ;  /* 0x000000011e077824 */ /* 0x000fe200018e060f */
[----:B-1----:R-:W-:Y:S01]  /*1790*/  SHF.R.S32.HI R9, RZ, 0x1f, R32 ;  /* 0x0000001fff097819 */ /* 0x002fe20000011420 */
[----:B------:R-:W-:Y:S02]  /*17a0*/  IMAD R11, R34, c[0x0][0x378], RZ ;  /* 0x0000de00220b7a24 */ /* 0x000fe400078e02ff */
[----:B------:R-:W-:Y:S01]  /*17b0*/  IMAD R7, R7, c[0x0][0x190], RZ ;  /* 0x0000640007077a24 */ /* 0x000fe200078e02ff */
[----:B------:R-:W-:Y:S01]  /*17c0*/  LEA.HI R9, R9, R32, RZ, 0x5 ;  /* 0x0000002009097211 */ /* 0x000fe200078f28ff */
[----:B------:R-:W-:Y:S01]  /*17d0*/  IMAD R11, R36, c[0x0][0x37c], R11 ;  /* 0x0000df00240b7a24 */ /* 0x000fe200078e020b */
[----:B--2---:R-:W-:Y:S01]  /*17e0*/  SHF.R.S32.HI R37, RZ, 0x1f, R37 ;  /* 0x0000001fff257819 */ /* 0x004fe20000011425 */
[C---:B------:R-:W-:Y:S01]  /*17f0*/  IMAD R15, R6.reuse, c[0x0][0x194], R7 ;  /* 0x00006500060f7a24 */ /* 0x040fe200078e0207 */
[----:B------:R-:W-:Y:S01]  /*1800*/  LOP3.LUT R0, R9, 0xffffffe0, RZ, 0xc0, !PT ;  /* 0xffffffe009007812 */ /* 0x000fe200078ec0ff */
[----:B------:R-:W-:Y:S01]  /*1810*/  IMAD.WIDE.U32 R6, R6, c[0x0][0x190], R242 ;  /* 0x0000640006067a25 */ /* 0x000fe200078e00f2 */
[----:B---3--:R-:W-:-:S03]  /*1820*/  LEA.HI R37, R37, R38, RZ, 0x5 ;  /* 0x0000002625257211 */ /* 0x008fc600078f28ff */
[----:B------:R-:W-:Y:S01]  /*1830*/  IMAD.IADD R23, R32, 0x1, -R0 ;  /* 0x0000000120177824 */ /* 0x000fe200078e0a00 */
[----:B------:R-:W-:Y:S01]  /*1840*/  IADD3 R0, -R192, R209, R21 ;  /* 0x000000d1c0007210 */ /* 0x000fe20007ffe115 */
[----:B------:R-:W-:Y:S01]  /*1850*/  IMAD.WIDE.U32 R4, R36, c[0x0][0x378], R4 ;  /* 0x0000de0024047a25 */ /* 0x000fe200078e0004 */
[----:B------:R-:W-:Y:S02]  /*1860*/  SHF.R.S32.HI R37, RZ, 0x5, R37 ;  /* 0x00000005ff257819 */ /* 0x000fe40000011425 */
[----:B------:R-:W-:Y:S01]  /*1870*/  IADD3 R0, R0, -c[0x0][0x2e8], RZ ;  /* 0x8000ba0000007a10 */ /* 0x000fe20007ffe0ff */
[----:B------:R-:W-:Y:S01]  /*1880*/  IMAD.IADD R5, R5, 0x1, R11 ;  /* 0x0000000105057824 */ /* 0x000fe200078e020b */
[----:B------:R-:W-:Y:S01]  /*1890*/  IADD3 R6, P3, R29, R6, RZ ;  /* 0x000000061d067210 */ /* 0x000fe20007f7e0ff */
[----:B------:R-:W-:Y:S01]  /*18a0*/  IMAD R8, R37, R33, R23 ;  /* 0x0000002125087224 */ /* 0x000fe200078e0217 */
[----:B------:R-:W-:Y:S01]  /*18b0*/  SHF.R.S32.HI R9, RZ, 0x1f, R0 ;  /* 0x0000001fff097819 */ /* 0x000fe20000011400 */
[----:B------:R-:W-:Y:S01]  /*18c0*/  IMAD R11, R34, c[0x0][0x1a8], RZ ;  /* 0x00006a00220b7a24 */ /* 0x000fe200078e02ff */
[----:B------:R-:W-:Y:S01]  /*18d0*/  IADD3.X R7, R24, R7, R15, P3, !PT ;  /* 0x0000000718077210 */ /* 0x000fe20001ffe40f */
[----:B------:R-:W-:Y:S01]  /*18e0*/  IMAD.WIDE.U32 R4, R228, c[0x0][0x370], R4 ;  /* 0x0000dc00e4047a25 */ /* 0x000fe200078e0004 */
[----:B------:R-:W-:-:S02]  /*18f0*/  LEA.HI R10, R9, R0, RZ, 0x6 ;  /* 0x00000000090a7211 */ /* 0x000fc400078f30ff */
[----:B------:R-:W-:Y:S01]  /*1900*/  IADD3.X R0, R18, R13, R14, P2, P1 ;  /* 0x0000000d12007210 */ /* 0x000fe200017e240e */
[----:B------:R-:W-:Y:S01]  /*1910*/  IMAD R11, R36, c[0x0][0x1ac], R11 ;  /* 0x00006b00240b7a24 */ /* 0x000fe200078e020b */
[----:B------:R-:W-:Y:S01]  /*1920*/  IADD3 R9, P1, R8, R12, RZ ;  /* 0x0000000c08097210 */ /* 0x000fe20007f3e0ff */
[----:B------:R-:W-:Y:S01]  /*1930*/  IMAD.WIDE.U32 R6, R36, c[0x0][0x1a8], R6 ;  /* 0x00006a0024067a25 */ /* 0x000fe200078e0006 */
[----:B------:R-:W-:Y:S02]  /*1940*/  LEA R200, P2, R4, c[0x0][0x330], 0x1 ;  /* 0x0000cc0004c87a11 */ /* 0x000fe400078408ff */
[----:B------:R-:W-:Y:S01]  /*1950*/  LEA.HI.X.SX32 R179, R8, R0, 0x1, P1 ;  /* 0x0000000008b37211 */ /* 0x000fe200008f0eff */
[----:B------:R-:W-:Y:S01]  /*1960*/  IMAD R8, R30, c[0x0][0x370], RZ ;  /* 0x0000dc001e087a24 */ /* 0x000fe200078e02ff */
[----:B------:R-:W-:Y:S01]  /*1970*/  SHF.R.S32.HI R0, RZ, 0x6, R10 ;  /* 0x00000006ff007819 */ /* 0x000fe2000001140a */
[----:B------:R-:W-:Y:S01]  /*1980*/  IMAD.IADD R11, R7, 0x1, R11 ;  /* 0x00000001070b7824 */ /* 0x000fe200078e020b */
[----:B------:R-:W-:Y:S01]  /*1990*/  LEA R202, P3, R6, c[0x0][0x160], 0x1 ;  /* 0x0000580006ca7a11 */ /* 0x000fe200078608ff */
[----:B------:R-:W-:Y:S01]  /*19a0*/  IMAD.WIDE R12, R16, R207, c[0x0][0x3c8] ;  /* 0x0000f200100c7625 */ /* 0x000fe200078e02cf */
[----:B------:R-:W-:-:S02]  /*19b0*/  IMNMX R226, RZ, R0, !PT ;  /* 0x00000000ffe27217 */ /* 0x000fc40007800200 */
[----:B------:R-:W-:Y:S01]  /*19c0*/  LEA R180, P1, R9, c[0x0][0x350], 0x2 ;  /* 0x0000d40009b47a11 */ /* 0x000fe200078210ff */
[----:B------:R-:W-:Y:S01]  /*19d0*/  IMAD R0, R228, c[0x0][0x374], R8 ;  /* 0x0000dd00e4007a24 */ /* 0x000fe200078e0208 */
[----:B------:R-:W-:Y:S01]  /*19e0*/  ISETP.GT.AND P4, PT, R191, R226, PT ;  /* 0x000000e2bf00720c */ /* 0x000fe20003f84270 */
[----:B------:R-:W-:Y:S01]  /*19f0*/  IMAD.MOV.U32 R216, RZ, RZ, R12 ;  /* 0x000000ffffd87224 */ /* 0x000fe200078e000c */
[----:B------:R-:W-:Y:S01]  /*1a00*/  LEA.HI.X R203, R6, c[0x0][0x164], R11, 0x1, P3 ;  /* 0x0000590006cb7a11 */ /* 0x000fe200018f0c0b */
[----:B------:R-:W-:Y:S01]  /*1a10*/  IMAD.IADD R0, R5, 0x1, R0 ;  /* 0x0000000105007824 */ /* 0x000fe200078e0200 */
[----:B------:R-:W-:Y:S01]  /*1a20*/  LEA.HI.X R179, R9, c[0x0][0x354], R179, 0x2, P1 ;  /* 0x0000d50009b37a11 */ /* 0x000fe200008f14b3 */
[----:B------:R-:W-:Y:S01]  /*1a30*/  IMAD.MOV.U32 R215, RZ, RZ, R13 ;  /* 0x000000ffffd77224 */ /* 0x000fe200078e000d */
[----:B------:R-:W-:Y:S01]  /*1a40*/  IADD3 R191, R191, -0x1, RZ ;  /* 0xffffffffbfbf7810 */ /* 0x000fe20007ffe0ff */
[----:B------:R-:W-:Y:S01]  /*1a50*/  IMAD.WIDE R206, R206, R207, c[0x0][0x200] ;  /* 0x00008000cece7625 */ /* 0x000fe200078e02cf */
[----:B------:R-:W-:-:S05]  /*1a60*/  LEA.HI.X R201, R4, c[0x0][0x334], R0, 0x1, P2 ;  /* 0x0000cd0004c97a11 */ /* 0x000fca00010f0c00 */
        /* <DEDUP_REMOVED lines=16> */
.L_x_1113:
        /* <DEDUP_REMOVED lines=15> */
.L_x_1114:
        /* <DEDUP_REMOVED lines=24> */
.L_x_1116:
[----:B------:R-:W-:Y:S05]  /*1de0*/  BSYNC B0 ;  /* 0x0000000000007941 */ /* 0x000fea0003800000 */
.L_x_1115:
        /* <DEDUP_REMOVED lines=16> */
.L_x_1118:
[----:B------:R-:W-:Y:S05]  /*1ef0*/  BSYNC B0 ;  /* 0x0000000000007941 */ /* 0x000fea0003800000 */
.L_x_1117:
        /* <DEDUP_REMOVED lines=22> */
.L_x_1120:
[----:B------:R-:W-:Y:S05]  /*2060*/  BSYNC B0 ;  /* 0x0000000000007941 */ /* 0x000fea0003800000 */
.L_x_1119:
        /* <DEDUP_REMOVED lines=14> */
.L_x_1112:
[----:B------:R-:W-:Y:S01]  /*2150*/  IMAD R0, R218, -0x80, R192 ;  /* 0xffffff80da007824 */ /* 0x000fe200078e02c0 */
[----:B------:R-:W-:Y:S01]  /*2160*/  IADD3 R4, R228, 0x40, RZ ;  /* 0x00000040e4047810 */ /* 0x000fe20007ffe0ff */
[----:B------:R-:W-:Y:S01]  /*2170*/  IMAD R8, R17, c[0x0][0x198], RZ ;  /* 0x0000660011087a24 */ /* 0x000fe200078e02ff */
[----:B------:R-:W-:Y:S01]  /*2180*/  LEA.HI R10, R191, R191, RZ, 0x1 ;  /* 0x000000bfbf0a7211 */ /* 0x000fe200078f08ff */
[C---:B------:R-:W-:Y:S01]  /*2190*/  IMAD.WIDE.U32 R6, R21.reuse, c[0x0][0x198], R242 ;  /* 0x0000660015067a25 */ /* 0x040fe200078e00f2 */
[-C--:B------:R-:W-:Y:S01]  /*21a0*/  ISETP.GE.AND P0, PT, R4, R0.reuse, PT ;  /* 0x000000000400720c */ /* 0x080fe20003f06270 */
[----:B------:R-:W-:Y:S01]  /*21b0*/  @P6 BAR.SYNC.DEFER_BLOCKING 0x0 ;  /* 0x0000000000006b1d */ /* 0x000fe20000010000 */
[----:B------:R-:W-:Y:S01]  /*21c0*/  ISETP.GE.AND P1, PT, R228, R0, PT ;  /* 0x00000000e400720c */ /* 0x000fe20003f26270 */
[C---:B------:R-:W-:Y:S01]  /*21d0*/  IMAD R9, R21.reuse, c[0x0][0x19c], R8 ;  /* 0x0000670015097a24 */ /* 0x040fe200078e0208 */
[----:B------:R-:W-:Y:S01]  /*21e0*/  IADD3 R6, P2, R26, R6, RZ ;  /* 0x000000061a067210 */ /* 0x000fe20007f5e0ff */
[----:B------:R-:W-:-:S03]  /*21f0*/  IMAD.WIDE.U32 R4, R21, c[0x0][0x1a0], R242 ;  /* 0x0000680015047a25 */ /* 0x000fc600078e00f2 */
[----:B------:R-:W-:Y:S01]  /*2200*/  IADD3.X R7, R28, R7, R9, P2, !PT ;  /* 0x000000071c077210 */ /* 0x000fe200017fe409 */
[----:B------:R-:W-:Y:S01]  /*2210*/  IMAD R8, R17, c[0x0][0x1a0], RZ ;  /* 0x0000680011087a24 */ /* 0x000fe200078e02ff */
[----:B------:R-:W-:Y:S01]  /*2220*/  IADD3 R4, P2, R25, R4, RZ ;  /* 0x0000000419047210 */ /* 0x000fe20007f5e0ff */
[C---:B------:R-:W-:Y:S02]  /*2230*/  IMAD R9, R20.reuse, c[0x0][0x1b0], RZ ;  /* 0x00006c0014097a24 */ /* 0x040fe400078e02ff */
[----:B------:R-:W-:Y:S02]  /*2240*/  IMAD R8, R21, c[0x0][0x1a4], R8 ;  /* 0x0000690015087a24 */ /* 0x000fe400078e0208 */
[----:B------:R-:W-:Y:S02]  /*2250*/  IMAD R0, R20, c[0x0][0x1b8], RZ ;  /* 0x00006e0014007a24 */ /* 0x000fe400078e02ff */
[C---:B------:R-:W-:Y:S01]  /*2260*/  IMAD R9, R2.reuse, c[0x0][0x1b4], R9 ;  /* 0x00006d0002097a24 */ /* 0x040fe200078e0209 */
[----:B------:R-:W-:Y:S01]  /*2270*/  IADD3.X R5, R27, R5, R8, P2, !PT ;  /* 0x000000051b057210 */ /* 0x000fe200017fe408 */
[----:B------:R-:W-:Y:S01]  /*2280*/  IMAD.WIDE.U32 R6, R2, c[0x0][0x1b0], R6 ;  /* 0x00006c0002067a25 */ /* 0x000fe200078e0006 */
[----:B------:R-:W-:-:S03]  /*2290*/  LOP3.LUT R8, R10, 0xfffffffe, RZ, 0xc0, !PT ;  /* 0xfffffffe0a087812 */ /* 0x000fc600078ec0ff */
[----:B------:R-:W-:Y:S01]  /*22a0*/  IMAD R10, R2, c[0x0][0x1bc], R0 ;  /* 0x00006f00020a7a24 */ /* 0x000fe200078e0200 */
[----:B------:R-:W-:Y:S01]  /*22b0*/  @!P0 IADD3 R0, P2, R228, 0x40, RZ ;  /* 0x00000040e4008810 */ /* 0x000fe20007f5e0ff */
[----:B------:R-:W-:Y:S01]  /*22c0*/  IMAD.WIDE.U32 R4, R2, c[0x0][0x1b8], R4 ;  /* 0x00006e0002047a25 */ /* 0x000fe200078e0004 */
[----:B------:R-:W-:-:S03]  /*22d0*/  IADD3 R7, R7, R9, RZ ;  /* 0x0000000907077210 */ /* 0x000fc60007ffe0ff */
[----:B------:R-:W-:Y:S01]  /*22e0*/  @!P0 IMAD.X R2, RZ, RZ, R30, P2 ;  /* 0x000000ffff028224 */ /* 0x000fe200010e061e */
[----:B------:R-:W-:Y:S01]  /*22f0*/  @!P0 MOV R13, R7 ;  /* 0x00000007000d8202 */ /* 0x000fe20000000f00 */
[----:B------:R-:W-:Y:S01]  /*2300*/  @!P0 IMAD.MOV.U32 R12, RZ, RZ, R6 ;  /* 0x000000ffff0c8224 */ /* 0x000fe200078e0006 */
[----:B------:R-:W-:Y:S01]  /*2310*/  @!P0 IADD3 R14, P2, R228, 0x40, RZ ;  /* 0x00000040e40e8810 */ /* 0x000fe20007f5e0ff */
[----:B------:R-:W-:Y:S02]  /*2320*/  @!P0 IMAD R2, R2, c[0x0][0x198], RZ ;  /* 0x0000660002028a24 */ /* 0x000fe400078e02ff */
[----:B------:R-:W-:Y:S02]  /*2330*/  IMAD.IADD R8, R191, 0x1, -R8 ;  /* 0x00000001bf087824 */ /* 0x000fe400078e0a08 */
[----:B------:R-:W-:Y:S02]  /*2340*/  IMAD.IADD R5, R5, 0x1, R10 ;  /* 0x0000000105057824 */ /* 0x000fe400078e020a */
[C---:B------:R-:W-:Y:S01]  /*2350*/  @!P0 IMAD R10, R0.reuse, c[0x0][0x19c], R2 ;  /* 0x00006700000a8a24 */ /* 0x040fe200078e0202 */
[----:B------:R-:W-:Y:S01]  /*2360*/  @!P0 IADD3.X R2, RZ, R30, RZ, P2, !PT ;  /* 0x0000001eff028210 */ /* 0x000fe200017fe4ff */
[----:B------:R-:W-:Y:S01]  /*2370*/  @!P0 IMAD.WIDE.U32 R12, R0, c[0x0][0x198], R12 ;  /* 0x00006600000c8a25 */ /* 0x000fe200078e000c */
[----:B------:R-:W-:-:S03]  /*2380*/  ISETP.NE.AND P3, PT, R8, 0x1, PT ;  /* 0x000000010800780c */ /* 0x000fc60003f65270 */
[C---:B------:R-:W-:Y:S02]  /*2390*/  @!P1 IMAD R0, R30.reuse, c[0x0][0x198], RZ ;  /* 0x000066001e009a24 */ /* 0x040fe400078e02ff */
[----:B------:R-:W-:Y:S02]  /*23a0*/  @!P1 IMAD R8, R30, c[0x0][0x1a0], RZ ;  /* 0x000068001e089a24 */ /* 0x000fe400078e02ff */
[C---:B------:R-:W-:Y:S02]  /*23b0*/  @!P1 IMAD R0, R228.reuse, c[0x0][0x19c], R0 ;  /* 0x00006700e4009a24 */ /* 0x040fe400078e0200 */
[----:B------:R-:W-:-:S04]  /*23c0*/  @!P1 IMAD.WIDE.U32 R6, R228, c[0x0][0x198], R6 ;  /* 0x00006600e4069a25 */ /* 0x000fc800078e0006 */
[----:B------:R-:W-:Y:S02]  /*23d0*/  @!P0 IMAD R9, R2, c[0x0][0x1a0], RZ ;  /* 0x0000680002098a24 */ /* 0x000fe400078e02ff */
[----:B------:R-:W-:Y:S01]  /*23e0*/  @!P1 IMAD R22, R228, c[0x0][0x1a4], R8 ;  /* 0x00006900e4169a24 */ /* 0x000fe200078e0208 */
[----:B------:R-:W-:Y:S01]  /*23f0*/  @!P0 LEA R8, P4, R12, c[0x0][0x168], 0x1 ;  /* 0x00005a000c088a11 */ /* 0x000fe200078808ff */
[----:B------:R-:W-:Y:S02]  /*2400*/  @!P1 IMAD.IADD R0, R7, 0x1, R0 ;  /* 0x0000000107009824 */ /* 0x000fe400078e0200 */
[----:B------:R-:W-:Y:S01]  /*2410*/  @!P0 IMAD.IADD R2, R13, 0x1, R10 ;  /* 0x000000010d028824 */ /* 0x000fe200078e020a */
[----:B------:R-:W-:Y:S01]  /*2420*/  @!P1 LEA R10, P5, R6, c[0x0][0x168], 0x1 ;  /* 0x00005a00060a9a11 */ /* 0x000fe200078a08ff */
[----:B------:R-:W-:-:S03]  /*2430*/  @!P1 IMAD.WIDE.U32 R16, R228, c[0x0][0x1a0], R4 ;  /* 0x00006800e4109a25 */ /* 0x000fc600078e0004 */
[----:B------:R-:W-:Y:S01]  /*2440*/  @!P1 LEA.HI.X R11, R6, c[0x0][0x16c], R0, 0x1, P5 ;  /* 0x00005b00060b9a11 */ /* 0x000fe200028f0c00 */
[----:B------:R-:W-:Y:S01]  /*2450*/  IMAD R20, R191, -0x40, R209 ;  /* 0xffffffc0bf147824 */ /* 0x000fe200078e02d1 */
[----:B------:R-:W-:Y:S01]  /*2460*/  @!P1 LEA R6, P5, R16, c[0x0][0x170], 0x1 ;  /* 0x00005c0010069a11 */ /* 0x000fe200078a08ff */
[----:B------:R-:W-:Y:S02]  /*2470*/  @!P0 IMAD.MOV.U32 R19, RZ, RZ, R5 ;  /* 0x000000ffff138224 */ /* 0x000fe400078e0005 */
[----:B------:R-:W-:Y:S01]  /*2480*/  @!P0 IMAD R5, R14, c[0x0][0x1a4], R9 ;  /* 0x000069000e058a24 */ /* 0x000fe200078e0209 */
[----:B------:R-:W-:Y:S01]  /*2490*/  @!P0 LEA.HI.X R9, R12, c[0x0][0x16c], R2, 0x1, P4 ;  /* 0x00005b000c098a11 */ /* 0x000fe200020f0c02 */
[----:B------:R-:W-:Y:S01]  /*24a0*/  IMAD.SHL.U32 R0, R236, 0x2, RZ ;  /* 0x00000002ec007824 */ /* 0x000fe200078e00ff */
[----:B------:R-:W-:Y:S01]  /*24b0*/  @!P1 IADD3 R2, R17, R22, RZ ;  /* 0x0000001611029210 */ /* 0x000fe20007ffe0ff */
[----:B------:R-:W-:Y:S01]  /*24c0*/  IMAD.MOV.U32 R194, RZ, RZ, c[0x0][0x308] ;  /* 0x0000c200ffc27624 */ /* 0x000fe200078e00ff */
[----:B------:R-:W-:Y:S01]  /*24d0*/  ISETP.GE.AND P2, PT, R228, R20, PT ;  /* 0x00000014e400720c */ /* 0x000fe20003f46270 */
[----:B------:R-:W-:Y:S01]  /*24e0*/  IMAD.MOV.U32 R195, RZ, RZ, c[0x0][0x30c] ;  /* 0x0000c300ffc37624 */ /* 0x000fe200078e00ff */
[----:B------:R-:W-:Y:S01]  /*24f0*/  @!P1 LEA.HI.X R7, R16, c[0x0][0x174], R2, 0x1, P5 ;  /* 0x00005d0010079a11 */ /* 0x000fe200028f0c02 */
[----:B------:R-:W-:Y:S01]  /*2500*/  @!P0 IMAD.MOV.U32 R18, RZ, RZ, R4 ;  /* 0x000000ffff128224 */ /* 0x000fe200078e0004 */
[----:B------:R-:W-:-:S03]  /*2510*/  IADD3 R2, R236, 0x1800, RZ ;  /* 0x00001800ec027810 */ /* 0x000fc60007ffe0ff */
[----:B------:R-:W-:Y:S01]  /*2520*/  @!P0 IMAD.WIDE.U32 R14, R14, c[0x0][0x1a0], R18 ;  /* 0x000068000e0e8a25 */ /* 0x000fe200078e0012 */
[----:B------:R-:W-:-:S03]  /*2530*/  SEL R2, R2, R236, !P3 ;  /* 0x000000ec02027207 */ /* 0x000fc60005800000 */
[----:B------:R-:W-:Y:S01]  /*2540*/  @!P0 IMAD.IADD R5, R15, 0x1, R5 ;  /* 0x000000010f058824 */ /* 0x000fe200078e0205 */
[----:B------:R-:W-:Y:S01]  /*2550*/  SHF.L.U32 R199, R2, 0x1, RZ ;  /* 0x0000000102c77819 */ /* 0x000fe200000006ff */
[----:B------:R-:W-:Y:S01]  /*2560*/  @P2 STS [R0+0x6000], RZ ;  /* 0x006000ff00002388 */ /* 0x000fe20000000800 */
[----:B------:R-:W-:-:S03]  /*2570*/  @!P0 LEA R4, P4, R14, c[0x0][0x170], 0x1 ;  /* 0x00005c000e048a11 */ /* 0x000fc600078808ff */
[----:B------:R-:W-:Y:S01]  /*2580*/  @P2 STS [R0+0x6004], RZ ;  /* 0x006004ff00002388 */ /* 0x000fe20000000800 */
[----:B------:R-:W-:-:S03]  /*2590*/  @!P0 LEA.HI.X R5, R14, c[0x0][0x174], R5, 0x1, P4 ;  /* 0x00005d000e058a11 */ /* 0x000fc600020f0c05 */
        /* <DEDUP_REMOVED lines=68> */
[----:B---3--:R3:W2:Y:S01]  /*29e0*/  LDG.E.64 R6, [R194.64+0x8] ;  /* 0x00000806c2067981 */ /* 0x0086a2000c1e1b00 */
[C---:B------:R-:W-:Y:S01]  /*29f0*/  ISETP.GE.AND P4, PT, R208.reuse, R20, PT ;  /* 0x00000014d000720c */ /* 0x040fe20003f86270 */
[----:B------:R-:W-:Y:S01]  /*2a00*/  IMAD.MOV.U32 R213, RZ, RZ, 0x7f800000 ;  /* 0x7f800000ffd57424 */ /* 0x000fe200078e00ff */
[----:B------:R-:W-:Y:S01]  /*2a10*/  MOV R212, 0x7f800000 ;  /* 0x7f80000000d47802 */ /* 0x000fe20000000f00 */
[----:B------:R-:W-:Y:S01]  /*2a20*/  IMAD.MOV.U32 R210, RZ, RZ, 0x7f800000 ;  /* 0x7f800000ffd27424 */ /* 0x000fe200078e00ff */
[----:B------:R-:W-:-:S02]  /*2a30*/  IADD3 R2, R208, 0x20, RZ ;  /* 0x00000020d0027810 */ /* 0x000fc40007ffe0ff */
[----:B------:R-:W-:Y:S02]  /*2a40*/  MOV R211, 0x7f800000 ;  /* 0x7f80000000d37802 */ /* 0x000fe40000000f00 */
[-C--:B------:R-:W-:Y:S02]  /*2a50*/  ISETP.GE.AND P1, PT, R2, R20.reuse, PT ;  /* 0x000000140200720c */ /* 0x080fe40003f26270 */
[C---:B----4-:R-:W-:Y:S02]  /*2a60*/  IADD3 R4, R208.reuse, 0x8, RZ ;  /* 0x00000008d0047810 */ /* 0x050fe40007ffe0ff */
[----:B-1----:R-:W-:Y:S02]  /*2a70*/  IADD3 R0, R208, 0x28, RZ ;  /* 0x00000028d0007810 */ /* 0x002fe40007ffe0ff */
[-C--:B------:R-:W-:Y:S01]  /*2a80*/  ISETP.GE.AND P2, PT, R4, R20.reuse, PT ;  /* 0x000000140400720c */ /* 0x080fe20003f46270 */
[----:B------:R-:W-:Y:S01]  /*2a90*/  IMAD.WIDE R4, R208, 0x4, R206 ;  /* 0x00000004d0047825 */ /* 0x000fe200078e02ce */
[----:B---3--:R-:W3:Y:S01]  /*2aa0*/  LDG.E.64 R194, [R194.64] ;  /* 0x00000006c2c27981 */ /* 0x008ee2000c1e1b00 */
[----:B------:R-:W-:-:S03]  /*2ab0*/  ISETP.GE.AND P0, PT, R0, R20, PT ;  /* 0x000000140000720c */ /* 0x000fc60003f06270 */
[----:B------:R1:W5:Y:S01]  /*2ac0*/  @!P4 LDG.E R212, [R4.64] ;  /* 0x0000000604d4c981 */ /* 0x000362000c1e1900 */
[----:B------:R-:W-:-:S03]  /*2ad0*/  SHF.R.S32.HI R2, RZ, 0x1f, R23 ;  /* 0x0000001fff027819 */ /* 0x000fc60000011417 */
[----:B------:R1:W5:Y:S04]  /*2ae0*/  @!P1 LDG.E R210, [R4.64+0x80] ;  /* 0x0000800604d29981 */ /* 0x000368000c1e1900 */
[----:B------:R1:W5:Y:S02]  /*2af0*/  @!P2 LDG.E R213, [R4.64+0x20] ;  /* 0x0000200604d5a981 */ /* 0x000364000c1e1900 */
[----:B------:R-:W-:-:S04]  /*2b00*/  @!P0 IMAD.WIDE R8, R0, 0x4, R206 ;  /* 0x0000000400088825 */ /* 0x000fc800078e02ce */
[----:B------:R-:W-:Y:S01]  /*2b10*/  IMAD R0, R252, c[0x0][0x1c0], R36 ;  /* 0x00007000fc007a24 */ /* 0x000fe200078e0224 */
[----:B------:R1:W5:Y:S03]  /*2b20*/  @!P0 LDG.E R211, [R8.64] ;  /* 0x0000000608d38981 */ /* 0x000366000c1e1900 */
[----:B------:R-:W-:Y:S01]  /*2b30*/  IMAD.SHL.U32 R0, R0, 0x20, RZ ;  /* 0x0000002000007824 */ /* 0x000fe200078e00ff */
[----:B------:R-:W-:-:S04]  /*2b40*/  IADD3 R21, R21, R209, RZ ;  /* 0x000000d115157210 */ /* 0x000fc80007ffe0ff */
[----:B------:R-:W-:Y:S01]  /*2b50*/  IADD3 R21, -R192, 0x80, R21 ;  /* 0x00000080c0157810 */ /* 0x000fe20007ffe115 */
[----:B------:R-:W-:Y:S01]  /*2b60*/  IMAD.MOV.U32 R214, RZ, RZ, c[0x0][0x2e4] ;  /* 0x0000b900ffd67624 */ /* 0x000fe200078e00ff */
        /* <DEDUP_REMOVED lines=52> */
[----:B------:R-:W-:-:S04]  /*2eb0*/  IADD3 R0, R173, 0x1800, RZ ;  /* 0x00001800ad007810 */ /* 0x000fc80007ffe0ff */
[----:B------:R-:W-:-:S05]  /*2ec0*/  SEL R0, R0, R173, !P3 ;  /* 0x000000ad00007207 */ /* 0x000fca0005800000 */
[----:B------:R-:W-:Y:S01]  /*2ed0*/  IMAD.SHL.U32 R164, R0, 0x2, RZ ;  /* 0x0000000200a47824 */ /* 0x000fe200078e00ff */
[----:B------:R-:W-:-:S05]  /*2ee0*/  MOV R0, c[0x0][0x22c] ;  /* 0x00008b0000007a02 */ /* 0x000fca0000000f00 */
[----:B------:R-:W-:-:S04]  /*2ef0*/  IMAD R0, R0, c[0x0][0x1c0], RZ ;  /* 0x0000700000007a24 */ /* 0x000fc800078e02ff */
[C---:B------:R-:W-:Y:S01]  /*2f00*/  IMAD.SHL.U32 R238, R0.reuse, 0x10, RZ ;  /* 0x0000001000ee7824 */ /* 0x040fe200078e00ff */
[----:B------:R-:W-:-:S04]  /*2f10*/  SHF.L.U32 R217, R0, 0x3, RZ ;  /* 0x0000000300d97819 */ /* 0x000fc800000006ff */
[C---:B------:R-:W-:Y:S02]  /*2f20*/  IADD3 R240, R238.reuse, 0x20, RZ ;  /* 0x00000020eef07810 */ /* 0x040fe40007ffe0ff */
[----:B------:R-:W-:-:S03]  /*2f30*/  IADD3 R239, R238, 0x40, RZ ;  /* 0x00000040eeef7810 */ /* 0x000fc60007ffe0ff */
[C---:B------:R-:W-:Y:S01]  /*2f40*/  IMAD.IADD R235, R217.reuse, 0x1, R240 ;  /* 0x00000001d9eb7824 */ /* 0x040fe200078e02f0 */
[----:B------:R-:W-:-:S03]  /*2f50*/  IADD3 R234, R217, R239, RZ ;  /* 0x000000efd9ea7210 */ /* 0x000fc60007ffe0ff */
[C---:B------:R-:W-:Y:S01]  /*2f60*/  IMAD.IADD R251, R217.reuse, 0x1, R235 ;  /* 0x00000001d9fb7824 */ /* 0x040fe200078e02eb */
[C---:B------:R-:W-:Y:S02]  /*2f70*/  IADD3 R250, R217.reuse, R234, RZ ;  /* 0x000000ead9fa7210 */ /* 0x040fe40007ffe0ff */
[----:B------:R-:W-:Y:S02]  /*2f80*/  IADD3 R2, R174, 0x1800, RZ ;  /* 0x00001800ae027810 */ /* 0x000fe40007ffe0ff */
[C---:B------:R-:W-:Y:S01]  /*2f90*/  IADD3 R222, R217.reuse, R251, RZ ;  /* 0x000000fbd9de7210 */ /* 0x040fe20007ffe0ff */
[----:B------:R-:W-:Y:S01]  /*2fa0*/  IMAD.IADD R220, R217, 0x1, R250 ;  /* 0x00000001d9dc7824 */ /* 0x000fe200078e02fa */
[----:B------:R-:W-:-:S03]  /*2fb0*/  SEL R2, R2, R174, !P3 ;  /* 0x000000ae02027207 */ /* 0x000fc60005800000 */
[C---:B------:R-:W-:Y:S01]  /*2fc0*/  IMAD.IADD R221, R217.reuse, 0x1, R222 ;  /* 0x00000001d9dd7824 */ /* 0x040fe200078e02de */
[----:B------:R-:W-:Y:S01]  /*2fd0*/  IADD3 R219, R217, R220, RZ ;  /* 0x000000dcd9db7210 */ /* 0x000fe20007ffe0ff */
[----:B------:R-:W-:Y:S01]  /*2fe0*/  IMAD.U32 R245, R0, -0x40, RZ ;  /* 0xffffffc000f57824 */ /* 0x000fe200078e00ff */
[----:B------:R-:W-:Y:S01]  /*2ff0*/  SHF.L.U32 R167, R2, 0x1, RZ ;  /* 0x0000000102a77819 */ /* 0x000fe200000006ff */
[C---:B------:R-:W-:Y:S01]  /*3000*/  IMAD R249, R0.reuse, 0x18, RZ ;  /* 0x0000001800f97824 */ /* 0x040fe200078e02ff */
[----:B---3--:R-:W-:Y:S01]  /*3010*/  LOP3.LUT R225, R225, R194, RZ, 0x3c, !PT ;  /* 0x000000c2e1e17212 */ /* 0x008fe200078e3cff */
[C---:B------:R-:W-:Y:S01]  /*3020*/  IMAD R247, R0.reuse, 0x28, RZ ;  /* 0x0000002800f77824 */ /* 0x040fe200078e02ff */
[C---:B------:R-:W-:Y:S01]  /*3030*/  SHF.L.U32 R248, R0.reuse, 0x5, RZ ;  /* 0x0000000500f87819 */ /* 0x040fe200000006ff */
[C---:B------:R-:W-:Y:S01]  /*3040*/  IMAD R246, R0.reuse, 0x30, RZ ;  /* 0x0000003000f67824 */ /* 0x040fe200078e02ff */
[----:B------:R-:W-:Y:S01]  /*3050*/  IADD3 R223, R217, R219, RZ ;  /* 0x000000dbd9df7210 */ /* 0x000fe20007ffe0ff */
[----:B------:R-:W-:-:S02]  /*3060*/  IMAD R244, R0, 0x38, RZ ;  /* 0x0000003800f47824 */ /* 0x000fc400078e02ff */
[----:B-1----:R-:W-:Y:S02]  /*3070*/  IMAD.IADD R224, R217, 0x1, R221 ;  /* 0x00000001d9e07824 */ /* 0x002fe400078e02dd */
.L_x_1126:
        /* <DEDUP_REMOVED lines=100> */
.L_x_1122:
        /* <DEDUP_REMOVED lines=13> */
[----:B------:R-:W-:Y:S05]  /*3790*/  IADD3 R132, -R145, R192, -R209 ;  /* 0x000000c091847210 */ /* 0x000fea0007ffe9d1 */
        /* <DEDUP_REMOVED lines=118> */
.L_x_1123:
        /* <DEDUP_REMOVED lines=60> */
[-C--:B------:R-:W-:Y:S02]  /*42c0*/  LOP3.LUT R8, R17, R225.reuse, RZ, 0x3c, !PT ;  /* 0x000000e111087212 */ /* 0x080fe400078e3cff */
        /* <DEDUP_REMOVED lines=226> */
[----:B------:R-:W-:Y:S02]  /*50f0*/  FSETP.GE.FTZ.AND P5, PT, R184, RZ, PT ;  /* 0x000000ffb800720b */ /* 0x000fe40003fb6000 */
[----:B------:R-:W-:Y:S02]  /*5100*/  ISETP.GT.AND P6, PT, R191, R226, PT ;  /* 0x000000e2bf00720c */ /* 0x000fe40003fc4270 */
        /* <DEDUP_REMOVED lines=85> */
[----:B-----5:R-:W-:Y:S01]  /*5660*/  FADD.FTZ R0, -R178, R4 ;  /* 0x00000004b2007221 */ /* 0x020fe20000010100 */
[C---:B------:R-:W-:Y:S01]  /*5670*/  HMMA.16816.F32 R16, R140.reuse, R134, R16 ;  /* 0x000000868c10723c */ /* 0x040fe20000001810 */
[----:B------:R-:W1:Y:S02]  /*5680*/  LDSM.16.M88.4 R132, [R166+0x13400] ;  /* 0x01340000a684783b */ /* 0x000e640000000200 */
[C---:B------:R-:W-:Y:S01]  /*5690*/  FADD.FTZ R6, -R177.reuse, R6 ;  /* 0x00000006b1067221 */ /* 0x040fe20000010100 */
[----:B------:R-:W-:Y:S01]  /*56a0*/  FSEL R0, R0, R178, P0 ;  /* 0x000000b200007208 */ /* 0x000fe20000000000 */
[----:B------:R-:W-:Y:S01]  /*56b0*/  FADD.FTZ R7, -R177, R7 ;  /* 0x00000007b1077221 */ /* 0x000fe20000010100 */
[----:B------:R-:W-:Y:S01]  /*56c0*/  FSETP.GE.FTZ.AND P0, PT, R162, RZ, PT ;  /* 0x000000ffa200720b */ /* 0x000fe20003f16000 */
[----:B------:R-:W-:Y:S01]  /*56d0*/  FADD.FTZ R8, -R176, R8 ;  /* 0x00000008b0087221 */ /* 0x000fe20000010100 */
[-C--:B------:R-:W-:Y:S01]  /*56e0*/  FSEL R6, R6, R177.reuse, P1 ;  /* 0x000000b106067208 */ /* 0x080fe20000800000 */
[----:B------:R-:W-:Y:S01]  /*56f0*/  FADD.FTZ R5, -R178, R5 ;  /* 0x00000005b2057221 */ /* 0x000fe20000010100 */
[----:B------:R-:W-:Y:S02]  /*5700*/  FSETP.GE.FTZ.AND P1, PT, R148, RZ, PT ;  /* 0x000000ff9400720b */ /* 0x000fe40003f36000 */
        /* <DEDUP_REMOVED lines=9> */
[----:B------:R-:W-:Y:S01]  /*57a0*/  FSETP.GE.FTZ.AND P2, PT, R145, RZ, PT ;  /* 0x000000ff9100720b */ /* 0x000fe20003f56000 */
[----:B------:R-:W-:Y:S01]  /*57b0*/  FADD.FTZ R10, -R175, R10 ;  /* 0x0000000aaf0a7221 */ /* 0x000fe20000010100 */
[-C--:B------:R-:W-:Y:S01]  /*57c0*/  FSEL R11, R11, R175.reuse, P0 ;  /* 0x000000af0b0b7208 */ /* 0x080fe20000000000 */
[----:B------:R-:W-:Y:S01]  /*57d0*/  FMUL.FTZ R158, R158, R0 ;  /* 0x000000009e9e7220 */ /* 0x000fe20000410000 */
[----:B------:R-:W-:Y:S01]  /*57e0*/  FSETP.GE.FTZ.AND P0, PT, R163, RZ, PT ;  /* 0x000000ffa300720b */ /* 0x000fe20003f16000 */
[----:B------:R-:W-:Y:S01]  /*57f0*/  FADD.FTZ R0, -R177, R19 ;  /* 0x00000013b1007221 */ /* 0x000fe20000010100 */
[-C--:B------:R-:W-:Y:S01]  /*5800*/  FSEL R9, R9, R176.reuse, P2 ;  /* 0x000000b009097208 */ /* 0x080fe20001000000 */
[----:B------:R-:W-:Y:S01]  /*5810*/  FADD.FTZ R12, -R176, R12 ;  /* 0x0000000cb00c7221 */ /* 0x000fe20000010100 */
[----:B------:R-:W-:Y:S01]  /*5820*/  FSEL R6, R6, R175, P0 ;  /* 0x000000af06067208 */ /* 0x000fe20000000000 */
[----:B------:R-:W-:Y:S01]  /*5830*/  FADD.FTZ R8, -R176, R13 ;  /* 0x0000000db0087221 */ /* 0x000fe20000010100 */
[----:B------:R-:W-:Y:S01]  /*5840*/  FSETP.GE.FTZ.AND P0, PT, R183, RZ, PT ;  /* 0x000000ffb700720b */ /* 0x000fe20003f16000 */
[----:B------:R-:W-:Y:S01]  /*5850*/  FMUL.FTZ R162, R162, R7 ;  /* 0x00000007a2a27220 */ /* 0x000fe20000410000 */
        /* <DEDUP_REMOVED lines=8> */
[-C--:B-1----:R-:W-:Y:S01]  /*58e0*/  HMMA.16816.F32 R20, R140, R132.reuse, R20 ;  /* 0x000000848c14723c */ /* 0x082fe20000001814 */
[----:B------:R-:W-:Y:S01]  /*58f0*/  FADD.FTZ R4, -R178, R17 ;  /* 0x00000011b2047221 */ /* 0x000fe20000010100 */
[----:B------:R-:W-:Y:S01]  /*5900*/  FSEL R0, R0, R177, P0 ;  /* 0x000000b100007208 */ /* 0x000fe20000000000 */
[----:B------:R-:W-:Y:S01]  /*5910*/  FADD.FTZ R2, -R177, R18 ;  /* 0x00000012b1027221 */ /* 0x000fe20000010100 */
        /* <DEDUP_REMOVED lines=17> */
[-C--:B------:R-:W-:Y:S01]  /*5a30*/  FSEL R4, R4, R178.reuse, P2 ;  /* 0x000000b204047208 */ /* 0x080fe20001000000 */
[----:B------:R-:W-:Y:S01]  /*5a40*/  FADD.FTZ R23, -R177, R23 ;  /* 0x00000017b1177221 */ /* 0x000fe20000010100 */
[----:B------:R-:W-:Y:S01]  /*5a50*/  HMMA.16816.F32 R32, R140, R134, R32 ;  /* 0x000000868c20723c */ /* 0x000fe20000001820 */
[----:B------:R-:W-:Y:S02]  /*5a60*/  FSETP.GE.FTZ.AND P3, PT, R185, RZ, PT ;  /* 0x000000ffb900720b */ /* 0x000fe40003f76000 */
[C---:B------:R-:W-:Y:S01]  /*5a70*/  FADD.FTZ R20, -R178.reuse, R20 ;  /* 0x00000014b2147221 */ /* 0x040fe20000010100 */
[-C--:B------:R-:W-:Y:S01]  /*5a80*/  FSEL R0, R23, R177.reuse, P0 ;  /* 0x000000b117007208 */ /* 0x080fe20000000000 */
[----:B------:R-:W-:Y:S01]  /*5a90*/  FADD.FTZ R21, -R178, R21 ;  /* 0x00000015b2157221 */ /* 0x000fe20000010100 */
[----:B------:R-:W-:Y:S01]  /*5aa0*/  FSETP.GE.FTZ.AND P0, PT, R152, RZ, PT ;  /* 0x000000ff9800720b */ /* 0x000fe20003f16000 */
[----:B------:R-:W-:Y:S01]  /*5ab0*/  FADD.FTZ R27, -R175, R27 ;  /* 0x0000001baf1b7221 */ /* 0x000fe20000010100 */
[----:B------:R-:W-:Y:S01]  /*5ac0*/  FSEL R2, R2, R177, P1 ;  /* 0x000000b102027208 */ /* 0x000fe20000800000 */
[----:B------:R-:W-:Y:S01]  /*5ad0*/  FADD.FTZ R22, -R177, R22 ;  /* 0x00000016b1167221 */ /* 0x000fe20000010100 */
[----:B------:R-:W-:Y:S02]  /*5ae0*/  FSETP.GE.FTZ.AND P2, PT, R157, RZ, PT ;  /* 0x000000ff9d00720b */ /* 0x000fe40003f56000 */
[----:B------:R-:W-:Y:S01]  /*5af0*/  FMUL.FTZ R9, R182, R5 ;  /* 0x00000005b6097220 */ /* 0x000fe20000410000 */
        /* <DEDUP_REMOVED lines=19> */
[----:B------:R-:W-:Y:S01]  /*5c30*/  FMUL.FTZ R18, R152, R0 ;  /* 0x0000000098127220 */ /* 0x000fe20000410000 */
[-C--:B------:R-:W-:Y:S01]  /*5c40*/  FSEL R2, R26, R175.reuse, P1 ;  /* 0x000000af1a027208 */ /* 0x080fe20000800000 */
[----:B------:R-:W-:Y:S01]  /*5c50*/  FADD.FTZ R28, -R176, R28 ;  /* 0x0000001cb01c7221 */ /* 0x000fe20000010100 */
[----:B------:R-:W-:Y:S01]  /*5c60*/  FSETP.GE.FTZ.AND P3, PT, R149, RZ, PT ;  /* 0x000000ff9500720b */ /* 0x000fe20003f76000 */
[----:B------:R-:W-:Y:S01]  /*5c70*/  FADD.FTZ R0, -R177, R34 ;  /* 0x00000022b1007221 */ /* 0x000fe20000010100 */
[----:B------:R-:W-:Y:S01]  /*5c80*/  FSETP.GE.FTZ.AND P1, PT, R144, RZ, PT ;  /* 0x000000ff9000720b */ /* 0x000fe20003f36000 */
[----:B------:R-:W-:Y:S02]  /*5c90*/  FMUL.FTZ R146, R146, R2 ;  /* 0x0000000292927220 */ /* 0x000fe40000410000 */
[----:B------:R-:W-:Y:S01]  /*5ca0*/  FADD.FTZ R2, -R178, R32 ;  /* 0x00000020b2027221 */ /* 0x000fe20000010100 */
[----:B------:R-:W-:Y:S01]  /*5cb0*/  FSEL R30, R30, R175, P1 ;  /* 0x000000af1e1e7208 */ /* 0x000fe20000800000 */
[----:B------:R-:W-:Y:S01]  /*5cc0*/  FMUL.FTZ R7, R157, R4 ;  /* 0x000000049d077220 */ /* 0x000fe20000410000 */
[----:B------:R-:W-:Y:S01]  /*5cd0*/  FSEL R4, R25, R176, P3 ;  /* 0x000000b019047208 */ /* 0x000fe20001800000 */
[----:B------:R-:W-:Y:S01]  /*5ce0*/  @P0 FADD.FTZ R175, -R175, R31 ;  /* 0x0000001fafaf0221 */ /* 0x000fe20000010100 */
[----:B------:R-:W-:Y:S01]  /*5cf0*/  FSETP.GE.FTZ.AND P3, PT, R188, RZ, PT ;  /* 0x000000ffbc00720b */ /* 0x000fe20003f76000 */
[----:B------:R-:W-:Y:S01]  /*5d00*/  FMUL.FTZ R19, R153, R5 ;  /* 0x0000000599137220 */ /* 0x000fe20000410000 */
[----:B------:R-:W-:Y:S01]  /*5d10*/  FSETP.GE.FTZ.AND P1, PT, R189, RZ, PT ;  /* 0x000000ffbd00720b */ /* 0x000fe20003f36000 */
[----:B------:R-:W-:Y:S01]  /*5d20*/  FMUL.FTZ R149, R149, R4 ;  /* 0x0000000495957220 */ /* 0x000fe20000410000 */
[----:B------:R-:W-:Y:S01]  /*5d30*/  FSETP.GE.FTZ.AND P0, PT, R187, RZ, PT ;  /* 0x000000ffbb00720b */ /* 0x000fe20003f16000 */
[----:B------:R-:W-:Y:S01]  /*5d40*/  FMUL.FTZ R30, R144, R30 ;  /* 0x0000001e901e7220 */ /* 0x000fe20000410000 */
[----:B------:R-:W-:Y:S01]  /*5d50*/  FSEL R28, R28, R176, P3 ;  /* 0x000000b01c1c7208 */ /* 0x000fe20001800000 */
[----:B------:R-:W-:Y:S01]  /*5d60*/  @P2 FADD.FTZ R176, -R176, R29 ;  /* 0x0000001db0b02221 */ /* 0x000fe20000010100 */
[----:B------:R-:W-:Y:S01]  /*5d70*/  FSEL R2, R2, R178, P1 ;  /* 0x000000b202027208 */ /* 0x000fe20000800000 */
[----:B------:R-:W-:Y:S01]  /*5d80*/  @P5 FADD.FTZ R178, -R178, R33 ;  /* 0x00000021b2b25221 */ /* 0x000fe20000010100 */
[----:B------:R-:W-:Y:S01]  /*5d90*/  FSEL R0, R0, R177, P0 ;  /* 0x000000b100007208 */ /* 0x000fe20000000000 */
[----:B------:R-:W-:Y:S02]  /*5da0*/  @P4 FADD.FTZ R177, -R177, R35 ;  /* 0x00000023b1b14221 */ /* 0x000fe40000010100 */
        /* <DEDUP_REMOVED lines=27> */
.L_x_1124:
        /* <DEDUP_REMOVED lines=118> */
.L_x_1125:
[----:B------:R-:W-:Y:S01]  /*66c0*/  LDSM.16.M88.4 R24, [R168] ;  /* 0x00000000a818783b */ /* 0x000fe20000000200 */
[C---:B------:R-:W-:Y:S03]  /*66d0*/  LEA R180, P0, R245.reuse, R204, 0x2 ;  /* 0x000000ccf5b47211 */ /* 0x040fe600078010ff */
[----:B------:R-:W2:Y:S01]  /*66e0*/  LDSM.16.MT88.4 R8, [R0+0x9000] ;  /* 0x009000000008783b */ /* 0x000ea20000004200 */
[----:B------:R-:W-:Y:S03]  /*66f0*/  LEA.HI.X.SX32 R179, R245, R205, 0x2, P0 ;  /* 0x000000cdf5b37211 */ /* 0x000fe600000f16ff */
[----:B------:R-:W3:Y:S04]  /*6700*/  LDSM.16.MT88.4 R16, [R0+0xb000] ;  /* 0x00b000000010783b */ /* 0x000ee80000004200 */
[----:B------:R-:W4:Y:S04]  /*6710*/  LDSM.16.MT88.4 R28, [R0+0xd000] ;  /* 0x00d00000001c783b */ /* 0x000f280000004200 */
[----:B------:R-:W-:Y:S04]  /*6720*/  LDSM.16.M88.4 R32, [R169] ;  /* 0x00000000a920783b */ /* 0x000fe80000000200 */
[----:B------:R-:W1:Y:S04]  /*6730*/  LDSM.16.MT88.4 R132, [R0+0x9400] ;  /* 0x009400000084783b */ /* 0x000e680000004200 */
[----:B------:R-:W1:Y:S04]  /*6740*/  LDSM.16.MT88.4 R136, [R0+0xb400] ;  /* 0x00b400000088783b */ /* 0x000e680000004200 */
[----:B------:R-:W1:Y:S04]  /*6750*/  LDSM.16.MT88.4 R140, [R0+0xd400] ;  /* 0x00d40000008c783b */ /* 0x000e680000004200 */
[----:B------:R-:W-:Y:S04]  /*6760*/  LDSM.16.M88.4 R144, [R171] ;  /* 0x00000000ab90783b */ /* 0x000fe80000000200 */
[----:B------:R-:W1:Y:S04]  /*6770*/  LDSM.16.MT88.4 R148, [R0+0x9800] ;  /* 0x009800000094783b */ /* 0x000e680000004200 */
[----:B------:R-:W1:Y:S01]  /*6780*/  LDSM.16.MT88.4 R152, [R0+0xb800] ;  /* 0x00b800000098783b */ /* 0x000e620000004200 */
[C---:B--2---:R-:W-:Y:S03]  /*6790*/  HMMA.16816.F32 R4, R24.reuse, R8, RZ ;  /* 0x000000081804723c */ /* 0x044fe600000018ff */
[----:B------:R-:W-:Y:S05]  /*67a0*/  LDSM.16.MT88.4 R156, [R0+0xbc00] ;  /* 0x00bc0000009c783b */ /* 0x000fea0000004200 */
        /* <DEDUP_REMOVED lines=59> */
[----:B---3--:R-:W-:Y:S04]  /*6b60*/  LOP3.LUT R0, R191, 0x1, RZ, 0xc0, !PT ;  /* 0x00000001bf007812 */ /* 0x008fe800078ec0ff */
        /* <DEDUP_REMOVED lines=70> */
[C---:B------:R-:W-:Y:S01]  /*6fd0*/  LEA R6, P1, R219.reuse, R28, 0x2 ;  /* 0x0000001cdb067211 */ /* 0x040fe200078210ff */
[----:B------:R-:W-:Y:S01]  /*6fe0*/  RED.E.ADD.F32.FTZ.RN.STRONG.GPU [R30.64+0x100], R21 ;  /* 0x000100151e00798e */ /* 0x000fe2000c10e786 */
[-C--:B------:R-:W-:Y:S02]  /*6ff0*/  LEA.HI.X.SX32 R9, R220, R29.reuse, 0x2, P2 ;  /* 0x0000001ddc097211 */ /* 0x080fe400010f16ff */
[-C--:B------:R-:W-:Y:S01]  /*7000*/  LEA.HI.X.SX32 R7, R219, R29.reuse, 0x2, P1 ;  /* 0x0000001ddb077211 */ /* 0x080fe200008f16ff */
        /* <DEDUP_REMOVED lines=296> */
.L_x_1127:
        /* <DEDUP_REMOVED lines=15> */
.L_x_1128:
        /* <DEDUP_REMOVED lines=44> */
.L_x_1130:
[----:B------:R-:W-:Y:S05]  /*8640*/  BSYNC B0 ;  /* 0x0000000000007941 */ /* 0x000fea0003800000 */
.L_x_1129:
        /* <DEDUP_REMOVED lines=17> */
.L_x_1132:
[----:B------:R-:W-:Y:S05]  /*8760*/  BSYNC B0 ;  /* 0x0000000000007941 */ /* 0x000fea0003800000 */
.L_x_1131:
        /* <DEDUP_REMOVED lines=22> */
.L_x_1134:
[----:B------:R-:W-:Y:S05]  /*88d0*/  BSYNC B0 ;  /* 0x0000000000007941 */ /* 0x000fea0003800000 */
.L_x_1133:
        /* <DEDUP_REMOVED lines=13> */
.L_x_1121:
[----:B------:R-:W-:Y:S05]  /*89b0*/  BSYNC B1 ;  /* 0x0000000000017941 */ /* 0x000fea0003800000 */
.L_x_1107:
        /* <DEDUP_REMOVED lines=9> */
.L_x_1135:
[----:B------:R-:W-:Y:S05]  /*8a50*/  EXIT ;  /* 0x000000000000794d */ /* 0x000fea0003800000 */
.L_x_1137:
        /* <DEDUP_REMOVED lines=10> */
.L_x_1309:


//--------------------- .text._ZN5flash44flash_bwd_dq_dk_dv_loop_seqk_parallel_kernelI23Flash_bwd_kernel_traitsILi96ELi64ELi128ELi8ELi2ELi4ELi4ELb0ELb0EN7cutlass6half_tE19Flash_kernel_traitsILi96ELi64ELi128ELi8ES3_EELb0ELb0ELb1ELb0ELb0ELb1ELb1EEEvNS_16Flash_bwd_paramsE --------------------------
	.section	.text._ZN5flash44flash_bwd_dq_dk_dv_loop_seqk_parallel_kernelI23Flash_bwd_kernel_traitsILi96ELi64ELi128ELi8ELi2ELi4ELi4ELb0ELb0EN7cutlass6half_tE19Flash_kernel_traitsILi96ELi64ELi128ELi8ES3_EELb0ELb0ELb1ELb0ELb0ELb1ELb1EEEvNS_16Flash_bwd_paramsE,"ax",@progbits
	.sectioninfo	@"SHI_REGISTERS=255"
	.align	128
        .global         _ZN5flash44flash_bwd_dq_dk_dv_loop_seqk_parallel_kernelI23Flash_bwd_kernel_traitsILi96ELi64ELi128ELi8ELi2ELi4ELi4ELb0ELb0EN7cutlass6half_tE19Flash_kernel_traitsILi96ELi64ELi128ELi8ES3_EELb0ELb0ELb1ELb0ELb0ELb1ELb1EEEvNS_16Flash_bwd_paramsE
        .type           _ZN5flash44flash_bwd_dq_dk_dv_loop_seqk_parallel_kernelI23Flash_bwd_kernel_traitsILi96ELi64ELi128ELi8ELi2ELi4ELi4ELb0ELb0EN7cutlass6half_tE19Flash_kernel_traitsILi96ELi64ELi128ELi8ES3_EELb0ELb0ELb1ELb0ELb0ELb1ELb1EEEvNS_16Flash_bwd_paramsE,@function
        .size           _ZN5flash44flash_bwd_dq_dk_dv_loop_seqk_parallel_kernelI23Flash_bwd_kernel_traitsILi96ELi64ELi128ELi8ELi2ELi4ELi4ELb0ELb0EN7cutlass6half_tE19Flash_kernel_traitsILi96ELi64ELi128ELi8ES3_EELb0ELb0ELb1ELb0ELb0ELb1ELb1EEEvNS_16Flash_bwd_paramsE,(.L_x_1310 - _ZN5flash44flash_bwd_dq_dk_dv_loop_seqk_parallel_kernelI23Flash_bwd_kernel_traitsILi96ELi64ELi128ELi8ELi2ELi4ELi4ELb0ELb0EN7cutlass6half_tE19Flash_kernel_traitsILi96ELi64ELi128ELi8ES3_EELb0ELb0ELb1ELb0ELb0ELb1ELb1EEEvNS_16Flash_bwd_paramsE)
        .other          _ZN5flash44flash_bwd_dq_dk_dv_loop_seqk_parallel_kernelI23Flash_bwd_kernel_traitsILi96ELi64ELi128ELi8ELi2ELi4ELi4ELb0ELb0EN7cutlass6half_tE19Flash_kernel_traitsILi96ELi64ELi128ELi8ES3_EELb0ELb0ELb1ELb0ELb0ELb1ELb1EEEvNS_16Flash_bwd_paramsE,@"STO_CUDA_ENTRY STV_DEFAULT"
_ZN5flash44flash_bwd_dq_dk_dv_loop_seqk_parallel_kernelI23Flash_bwd_kernel_traitsILi96ELi64ELi128ELi8ELi2ELi4ELi4ELb0ELb0EN7cutlass6half_tE19Flash_kernel_traitsILi96ELi64ELi128ELi8ES3_EELb0ELb0ELb1ELb0ELb0ELb1ELb1EEEvNS_16Flash_bwd_paramsE:
.text._ZN5flash44flash_bwd_dq_dk_dv_loop_seqk_parallel_kernelI23Flash_bwd_kernel_traitsILi96ELi64ELi128ELi8ELi2ELi4ELi4ELb0ELb0EN7cutlass6half_tE19Flash_kernel_traitsILi96ELi64ELi128ELi8ES3_EELb0ELb0ELb1ELb0ELb0ELb1ELb1EEEvNS_16Flash_bwd_paramsE:
        /* <DEDUP_REMOVED lines=59> */
[----:B------:R-:W-:Y:S01]  /*03b0*/  LEA.HI R7, R21, R22, RZ, 0x3 ;  /* 0x0000001615077211 */ /* 0x000fe200078f18ff */
        /* <DEDUP_REMOVED lines=27> */
[-C--:B------:R-:W-:Y:S01]  /*0570*/  LEA.HI R2, R21, R22.reuse, RZ, 0x6 ;  /* 0x0000001615027211 */ /* 0x080fe200078f30ff */
        /* <DEDUP_REMOVED lines=11> */
[----:B------:R-:W-:Y:S01]  /*0630*/  LEA.HI R8, R21, R22, RZ, 0x7 ;  /* 0x0000001615087211 */ /* 0x000fe200078f38ff */
[----:B------:R-:W-:Y:S01]  /*0640*/  IMAD.IADD R3, R5, 0x1, -R0 ;  /* 0x0000000105037824 */ /* 0x000fe200078e0a00 */
[----:B------:R-:W-:Y:S01]  /*0650*/  LOP3.LUT P4, RZ, R9, 0x2, RZ, 0xc0, !PT ;  /* 0x0000000209ff7812 */ /* 0x000fe2000788c0ff */
[----:B------:R-:W-:Y:S01]  /*0660*/  IMAD.IADD R0, R22, 0x1, -R4 ;  /* 0x0000000116007824 */ /* 0x000fe200078e0a04 */
[----:B------:R-:W-:Y:S01]  /*0670*/  USHF.R.S32.HI UR60, URZ, 0x1f, UR38 ;  /* 0x0000001f3f3c7899 */ /* 0x000fe20008011426 */
[----:B------:R-:W-:Y:S01]  /*0680*/  IMAD R20, R2, 0x8, R3 ;  /* 0x0000000802147824 */ /* 0x000fe200078e0203 */
[----:B------:R-:W-:Y:S01]  /*0690*/  UIMAD.WIDE.U32 UR44, UR36, UR46, URZ ;  /* 0x0000002e242c72a5 */ /* 0x000fe2000f8e003f */
[----:B------:R-:W-:Y:S01]  /*06a0*/  IMAD.SHL.U32 R22, R22, 0x2, RZ ;  /* 0x0000000216167824 */ /* 0x000fe200078e00ff */
[----:B------:R-:W-:Y:S01]  /*06b0*/  SHF.R.S32.HI R3, RZ, 0x1f, R0 ;  /* 0x0000001fff037819 */ /* 0x000fe20000011400 */
[----:B------:R-:W-:Y:S01]  /*06c0*/  UIMAD UR53, UR37, UR46, URZ ;  /* 0x0000002e253572a4 */ /* 0x000fe2000f8e023f */
[-C--:B------:R-:W-:Y:S01]  /*06d0*/  LEA.HI R2, R0, R0.reuse, RZ, 0x1 ;  /* 0x0000000000027211 */ /* 0x080fe200078f08ff */
[----:B------:R-:W-:Y:S01]  /*06e0*/  USHF.R.S32.HI UR55, URZ, 0x1f, UR49 ;  /* 0x0000001f3f377899 */ /* 0x000fe20008011431 */
[----:B------:R-:W-:Y:S01]  /*06f0*/  LEA.HI R10, R3, R0, RZ, 0x3 ;  /* 0x00000000030a7211 */ /* 0x000fe200078f18ff */
[----:B------:R-:W-:Y:S01]  /*0700*/  UIMAD UR52, UR6, UR52, URZ ;  /* 0x00000034063472a4 */ /* 0x000fe2000f8e023f */
[----:B------:R-:W-:Y:S01]  /*0710*/  LOP3.LUT R4, R2, 0x7fffffe, RZ, 0xc0, !PT ;  /* 0x07fffffe02047812 */ /* 0x000fe200078ec0ff */
[----:B------:R-:W-:Y:S01]  /*0720*/  @!UP5 UIMAD UR51, UR7, UR51, URZ ;  /* 0x000000330733d2a4 */ /* 0x000fe2000f8e023f */
[----:B------:R-:W-:Y:S01]  /*0730*/  LOP3.LUT R3, R10, 0xfffffff8, RZ, 0xc0, !PT ;  /* 0xfffffff80a037812 */ /* 0x000fe200078ec0ff */
[----:B------:R-:W-:-:S02]  /*0740*/  USHF.R.S32.HI UR50, URZ, 0x1f, UR43 ;  /* 0x0000001f3f327899 */ /* 0x000fc4000801142b */
[C---:B------:R-:W-:Y:S01]  /*0750*/  IMAD.IADD R18, R0.reuse, 0x1, -R4 ;  /* 0x0000000100127824 */ /* 0x040fe200078e0a04 */
[----:B------:R-:W-:Y:S01]  /*0760*/  LOP3.LUT R4, R9, 0x1, RZ, 0xc0, !PT ;  /* 0x0000000109047812 */ /* 0x000fe200078ec0ff */
[----:B------:R-:W-:Y:S01]  /*0770*/  IMAD.IADD R15, R0, 0x1, -R3 ;  /* 0x00000001000f7824 */ /* 0x000fe200078e0a03 */
[----:B------:R-:W-:Y:S01]  /*0780*/  SHF.R.S32.HI R3, RZ, 0x1, R6 ;  /* 0x00000001ff037819 */ /* 0x000fe20000011406 */
[----:B------:R-:W-:Y:S01]  /*0790*/  IMAD.SHL.U32 R0, R5, 0x40, RZ ;  /* 0x0000004005007824 */ /* 0x000fe200078e00ff */
[--C-:B------:R-:W-:Y:S01]  /*07a0*/  SHF.R.S32.HI R6, RZ, 0x1, R2.reuse ;  /* 0x00000001ff067819 */ /* 0x100fe20000011402 */
[----:B------:R-:W-:Y:S01]  /*07b0*/  UMOV UR41, 0xffffd000 ;  /* 0xffffd00000297882 */ /* 0x000fe20000000000 */
        /* <DEDUP_REMOVED lines=35> */
[----:B------:R1:W-:Y:S01]  /*09f0*/  STL [R1], R9 ;  /* 0x0000000901007387 */ /* 0x0003e20000100800 */
        /* <DEDUP_REMOVED lines=8> */
[----:B------:R-:W-:Y:S02]  /*0a80*/  SEL R177, R180, 0xffffffe0, !P1 ;  /* 0xffffffe0b4b17807 */ /* 0x000fe40004800000 */
        /* <DEDUP_REMOVED lines=23> */
[----:B------:R-:W-:Y:S01]  /*0c00*/  IMAD.IADD R198, R199, 0x1, R196 ;  /* 0x00000001c7c67824 */ /* 0x000fe200078e02c4 */
[----:B------:R-:W-:Y:S02]  /*0c10*/  SHF.R.U32.HI R6, RZ, 0x3, R0 ;  /* 0x00000003ff067819 */ /* 0x000fe40000011600 */
[----:B------:R-:W-:Y:S02]  /*0c20*/  SHF.R.U32.HI R4, RZ, 0x3, R2 ;  /* 0x00000003ff047819 */ /* 0x000fe40000011602 */
[--C-:B------:R-:W-:Y:S01]  /*0c30*/  LOP3.LUT R6, R6, R0, R3.reuse, 0x1e, !PT ;  /* 0x0000000006067212 */ /* 0x100fe200078e1e03 */
[----:B------:R-:W-:Y:S01]  /*0c40*/  IMAD.SHL.U32 R0, R18, 0x20, RZ ;  /* 0x0000002012007824 */ /* 0x000fe200078e00ff */
[----:B------:R-:W-:-:S02]  /*0c50*/  LOP3.LUT R3, R4, R2, R3, 0x1e, !PT ;  /* 0x0000000204037212 */ /* 0x000fc400078e1e03 */
        /* <DEDUP_REMOVED lines=13> */
[----:B------:R-:W-:Y:S01]  /*0d30*/  IADD3 R247, R246, 0x20, RZ ;  /* 0x00000020f6f77810 */ /* 0x000fe20007ffe0ff */
[----:B------:R-:W-:Y:S01]  /*0d40*/  IMAD.IADD R179, R176, 0x1, R178 ;  /* 0x00000001b0b37824 */ /* 0x000fe200078e02b2 */
[----:B------:R-:W-:Y:S01]  /*0d50*/  SHF.R.S32.HI R2, RZ, 0x1f, R0 ;  /* 0x0000001fff027819 */ /* 0x000fe20000011400 */
[----:B------:R-:W-:Y:S01]  /*0d60*/  IMAD.SHL.U32 R3, R5, 0x2, RZ ;  /* 0x0000000205037824 */ /* 0x000fe200078e00ff */
[----:B------:R-:W-:Y:S01]  /*0d70*/  @P3 IADD3 R247, R246, -0x20, RZ ;  /* 0xffffffe0f6f73810 */ /* 0x000fe20007ffe0ff */
[----:B------:R-:W-:Y:S01]  /*0d80*/  IMAD.IADD R196, R196, 0x1, R197 ;  /* 0x00000001c4c47824 */ /* 0x000fe200078e02c5 */
[C---:B------:R-:W-:Y:S01]  /*0d90*/  SHF.L.U64.HI R2, R0.reuse, 0x2, R2 ;  /* 0x0000000200027819 */ /* 0x040fe20000010202 */
[----:B------:R-:W-:-:S02]  /*0da0*/  IMAD.SHL.U32 R0, R0, 0x4, RZ ;  /* 0x0000000400007824 */ /* 0x000fc400078e00ff */
[----:B------:R-:W-:Y:S02]  /*0db0*/  IMAD.IADD R178, R177, 0x1, R178 ;  /* 0x00000001b1b27824 */ /* 0x000fe400078e02b2 */
.L_x_1168:
        /* <DEDUP_REMOVED lines=12> */
[----:B-1----:R-:W-:Y:S01]  /*0e80*/  IMAD.U32 R4, RZ, RZ, UR6 ;  /* 0x00000006ff047e24 */ /* 0x002fe2000f8e00ff */
        /* <DEDUP_REMOVED lines=40> */
.L_x_1138:
        /* <DEDUP_REMOVED lines=67> */
.L_x_1140:
        /* <DEDUP_REMOVED lines=18> */
.L_x_1141:
[----:B------:R-:W-:Y:S01]  /*1660*/  IABS R6, c[0x0][0x1c8] ;  /* 0x0000720000067a13 */ /* 0x000fe20000000000 */
[----:B------:R-:W-:Y:S01]  /*1670*/  ULDC.64 UR12, c[0x0][0x370] ;  /* 0x0000dc00000c7ab9 */ /* 0x000fe20000000a00 */
[----:B------:R-:W-:Y:S01]  /*1680*/  ISETP.NE.AND P2, PT, RZ, c[0x0][0x1c8], PT ;  /* 0x00007200ff007a0c */ /* 0x000fe20003f45270 */
[----:B------:R-:W-:Y:S01]  /*1690*/  @UP3 UIMAD.WIDE.U32 UR8, UR16, UR12, URZ ;  /* 0x0000000c100832a5 */ /* 0x000fe2000f8e003f */
[----:B------:R-:W1:Y:S01]  /*16a0*/  I2F.RP R4, R6 ;  /* 0x0000000600047306 */ /* 0x000e620000209400 */
[----:B------:R-:W-:Y:S02]  /*16b0*/  ULDC UR10, c[0x0][0x224] ;  /* 0x00008900000a7ab9 */ /* 0x000fe40000000800 */
[----:B------:R-:W-:Y:S02]  /*16c0*/  @UP3 UIMAD UR27, UR16, UR13, UR9 ;  /* 0x0000000d101b32a4 */ /* 0x000fe4000f8e0209 */
[----:B------:R-:W-:Y:S02]  /*16d0*/  ULDC UR15, c[0x0][0x234] ;  /* 0x00008d00000f7ab9 */ /* 0x000fe40000000800 */
[----:B------:R-:W-:-:S02]  /*16e0*/  @UP3 UMOV UR23, UR8 ;  /* 0x0000000800173c82 */ /* 0x000fc40008000000 */
[----:B------:R-:W-:Y:S02]  /*16f0*/  ULDC.64 UR8, c[0x0][0x368] ;  /* 0x0000da0000087ab9 */ /* 0x000fe40000000a00 */
[----:B------:R-:W-:Y:S02]  /*1700*/  @!UP3 UIMAD UR7, UR40, UR8, URZ ;  /* 0x000000082807b2a4 */ /* 0x000fe4000f8e023f */
[----:B------:R-:W-:Y:S02]  /*1710*/  ULDC.64 UR12, c[0x0][0x3d8] ;  /* 0x0000f600000c7ab9 */ /* 0x000fe40000000a00 */
[----:B------:R-:W-:Y:S01]  /*1720*/  @!UP3 UIMAD UR7, UR32, UR9, UR7 ;  /* 0x000000092007b2a4 */ /* 0x000fe2000f8e0207 */
[----:B-1----:R-:W1:Y:S01]  /*1730*/  MUFU.RCP R4, R4 ;  /* 0x0000000400047308 */ /* 0x002e620000001000 */
[----:B------:R-:W-:Y:S02]  /*1740*/  @!UP3 UIMAD.WIDE.U32 UR8, UR32, UR8, URZ ;  /* 0x000000082008b2a5 */ /* 0x000fe4000f8e003f */
[----:B------:R-:W-:-:S02]  /*1750*/  USHF.R.S32.HI UR26, URZ, 0x1f, UR24 ;  /* 0x0000001f3f1a7899 */ /* 0x000fc40008011418 */
        /* <DEDUP_REMOVED lines=27> */
[----:B------:R-:W-:-:S03]  /*1910*/  IMAD.HI.U32 R2, R2, R0, RZ ;  /* 0x0000000002027227 */ /* 0x000fc600078e00ff */
        /* <DEDUP_REMOVED lines=26> */
.L_x_1142:
[----:B------:R-:W-:Y:S02]  /*1ac0*/  UMOV UR15, UR52 ;  /* 0x00000034000f7c82 */ /* 0x000fe40008000000 */
.L_x_1143:
[----:B------:R-:W2:Y:S04]  /*1ad0*/  LDL.64 R4, [R1+0x8] ;  /* 0x0000080001047983 */ /* 0x000ea80000100a00 */
[----:B------:R1:W2:Y:S01]  /*1ae0*/  LDL.64 R18, [R1+0x8] ;  /* 0x0000080001127983 */ /* 0x0002a20000100a00 */
[----:B------:R-:W-:Y:S01]  /*1af0*/  UIADD3 UR8, UP4, UP3, UR8, UR43, UR49 ;  /* 0x0000002b08087290 */ /* 0x000fe2000fb9e031 */
[----:B------:R-:W-:Y:S01]  /*1b00*/  IMAD.U32 R12, RZ, RZ, UR5 ;  /* 0x00000005ff0c7e24 */ /* 0x000fe2000f8e00ff */
[----:B------:R-:W-:Y:S01]  /*1b10*/  UMOV UR16, 0x4 ;  /* 0x0000000400107882 */ /* 0x000fe20000000000 */
[----:B------:R-:W3:Y:S01]  /*1b20*/  S2R R14, SR_TID.X ;  /* 0x00000000000e7919 */ /* 0x000ee20000002100 */
        /* <DEDUP_REMOVED lines=20> */
[----:B------:R-:W-:-:S02]  /*1c70*/  UIMAD.WIDE UR8, UR8, UR16, UR4 ;  /* 0x00000010080872a5 */ /* 0x000fc4000f8e0204 */
[----:B------:R-:W-:Y:S01]  /*1c80*/  UIADD3 UR7, -UR6, UR11, UR24 ;  /* 0x0000000b06077290 */ /* 0x000fe2000fffe118 */
[----:B------:R-:W-:Y:S01]  /*1c90*/  SHF.R.S32.HI R16, RZ, 0x1f, R0 ;  /* 0x0000001fff107819 */ /* 0x000fe20000011400 */
[----:B------:R-:W-:Y:S01]  /*1ca0*/  ULDC.64 UR4, c[0x0][0x3c8] ;  /* 0x0000f20000047ab9 */ /* 0x000fe20000000a00 */
[----:B------:R-:W-:Y:S02]  /*1cb0*/  IADD3 R6, P0, R0, UR17, RZ ;  /* 0x0000001100067c10 */ /* 0x000fe4000ff1e0ff */
[----:B------:R-:W-:Y:S02]  /*1cc0*/  UMOV UR14, UR8 ;  /* 0x00000008000e7c82 */ /* 0x000fe40008000000 */
[----:B------:R-:W-:Y:S01]  /*1cd0*/  IADD3.X R7, R16, UR28, RZ, P0, !PT ;  /* 0x0000001c10077c10 */ /* 0x000fe200087fe4ff */
[----:B------:R-:W-:Y:S02]  /*1ce0*/  ULDC UR28, c[0x0][0x2e8] ;  /* 0x0000ba00001c7ab9 */ /* 0x000fe40000000800 */
[----:B------:R-:W-:-:S02]  /*1cf0*/  UIADD3 UR7, UR7, -UR28, URZ ;  /* 0x8000001c07077290 */ /* 0x000fc4000fffe03f */
[----:B------:R-:W-:Y:S01]  /*1d00*/  IMAD R7, R7, c[0x0][0x190], RZ ;  /* 0x0000640007077a24 */ /* 0x000fe200078e02ff */
[----:B------:R-:W-:Y:S02]  /*1d10*/  UIADD3 UR8, UR17, UR15, URZ ;  /* 0x0000000f11087290 */ /* 0x000fe4000fffe03f */
[----:B------:R-:W-:Y:S02]  /*1d20*/  USHF.R.S32.HI UR17, URZ, 0x1f, UR7 ;  /* 0x0000001f3f117899 */ /* 0x000fe40008011407 */
[----:B------:R-:W-:Y:S02]  /*1d30*/  UMOV UR13, UR9 ;  /* 0x00000009000d7c82 */ /* 0x000fe40008000000 */
[----:B------:R-:W-:Y:S02]  /*1d40*/  ULEA.HI UR17, UR17, UR7, URZ, 0x6 ;  /* 0x0000000711117291 */ /* 0x000fe4000f8f303f */
[----:B------:R-:W-:Y:S01]  /*1d50*/  UIMAD.WIDE UR8, UR8, UR16, UR4 ;  /* 0x00000010080872a5 */ /* 0x000fe2000f8e0204 */
[----:B------:R3:W4:Y:S01]  /*1d60*/  R2UR UR4, R11 ;  /* 0x000000000b0473c2 */ /* 0x00072200000e0000 */
[----:B------:R-:W-:-:S02]  /*1d70*/  USHF.R.S32.HI UR17, URZ, 0x6, UR17 ;  /* 0x000000063f117899 */ /* 0x000fc40008011411 */
[----:B------:R-:W-:Y:S02]  /*1d80*/  UIADD3 UR7, UR29, -0x1, URZ ;  /* 0xffffffff1d077890 */ /* 0x000fe4000fffe03f */
[----:B------:R-:W-:Y:S02]  /*1d90*/  UISETP.LT.AND UP1, UPT, URZ, UR17, UPT ;  /* 0x000000113f00728c */ /* 0x000fe4000bf21270 */
[----:B------:R-:W-:Y:S01]  /*1da0*/  UMOV UR16, UR8 ;  /* 0x0000000800107c82 */ /* 0x000fe20008000000 */
[----:B------:R1:W1:Y:S01]  /*1db0*/  R2UR UR5, R12 ;  /* 0x000000000c0573c2 */ /* 0x00026200000e0000 */
[----:B------:R-:W-:Y:S02]  /*1dc0*/  USEL UR17, URZ, UR17, !UP1 ;  /* 0x000000113f117287 */ /* 0x000fe4000c800000 */
[----:B------:R-:W-:Y:S02]  /*1dd0*/  UMOV UR15, UR9 ;  /* 0x00000009000f7c82 */ /* 0x000fe40008000000 */
        /* <DEDUP_REMOVED lines=54> */
.L_x_1145:
        /* <DEDUP_REMOVED lines=18> */
.L_x_1146:
        /* <DEDUP_REMOVED lines=29> */
.L_x_1148:
[----:B------:R-:W-:Y:S05]  /*2430*/  BSYNC B0 ;  /* 0x0000000000007941 */ /* 0x000fea0003800000 */
.L_x_1147:
        /* <DEDUP_REMOVED lines=16> */
.L_x_1150:
[----:B------:R-:W-:Y:S05]  /*2540*/  BSYNC B0 ;  /* 0x0000000000007941 */ /* 0x000fea0003800000 */
.L_x_1149:
        /* <DEDUP_REMOVED lines=26> */
.L_x_1152:
[----:B------:R-:W-:Y:S05]  /*26f0*/  BSYNC B0 ;  /* 0x0000000000007941 */ /* 0x000fea0003800000 */
.L_x_1151:
        /* <DEDUP_REMOVED lines=14> */
.L_x_1144:
[----:B--2---:R-:W-:Y:S01]  /*27e0*/  ULDC.64 UR8, c[0x0][0x198] ;  /* 0x0000660000087ab9 */ /* 0x004fe20000000a00 */
[----:B------:R-:W-:Y:S01]  /*27f0*/  IMAD.U32 R4, RZ, RZ, UR24 ;  /* 0x00000018ff047e24 */ /* 0x000fe2000f8e00ff */
[----:B------:R-:W-:Y:S01]  /*2800*/  UIMAD UR8, UR26, UR8, URZ ;  /* 0x000000081a0872a4 */ /* 0x000fe2000f8e023f */
[----:B------:R-:W-:Y:S01]  /*2810*/  IADD3 R8, R0, 0x40, RZ ;  /* 0x0000004000087810 */ /* 0x000fe20007ffe0ff */
[----:B------:R-:W-:Y:S01]  /*2820*/  ULDC.64 UR22, c[0x0][0x1a0] ;  /* 0x0000680000167ab9 */ /* 0x000fe20000000a00 */
[C-C-:B------:R-:W-:Y:S01]  /*2830*/  IMAD.WIDE.U32 R6, R4.reuse, c[0x0][0x198], R18.reuse ;  /* 0x0000660004067a25 */ /* 0x140fe200078e0012 */
[----:B------:R-:W-:Y:S01]  /*2840*/  UIMAD UR8, UR24, UR9, UR8 ;  /* 0x00000009180872a4 */ /* 0x000fe2000f8e0208 */
[----:B------:R-:W-:Y:S01]  /*2850*/  MOV R234, 0x7f800000 ;  /* 0x7f80000000ea7802 */ /* 0x000fe20000000f00 */
[----:B------:R-:W-:Y:S01]  /*2860*/  UIMAD UR22, UR26, UR22, URZ ;  /* 0x000000161a1672a4 */ /* 0x000fe2000f8e023f */
[----:B------:R-:W-:Y:S01]  /*2870*/  IMAD.WIDE.U32 R4, R4, c[0x0][0x1a0], R18 ;  /* 0x0000680004047a25 */ /* 0x000fe200078e0012 */
[----:B------:R-:W-:-:S02]  /*2880*/  IADD3 R6, P2, R6, UR33, RZ ;  /* 0x0000002106067c10 */ /* 0x000fc4000ff5e0ff */
[----:B------:R-:W-:Y:S01]  /*2890*/  UIMAD UR9, UR24, UR23, UR22 ;  /* 0x00000017180972a4 */ /* 0x000fe2000f8e0216 */
[----:B------:R-:W-:Y:S01]  /*28a0*/  IMAD.U32 R11, RZ, RZ, UR8 ;  /* 0x00000008ff0b7e24 */ /* 0x000fe2000f8e00ff */
[----:B------:R-:W-:Y:S01]  /*28b0*/  UIMAD UR8, UR19, -0x80, UR6 ;  /* 0xffffff80130878a4 */ /* 0x000fe2000f8e0206 */
[----:B------:R-:W-:Y:S01]  /*28c0*/  IADD3 R4, P0, R4, UR30, RZ ;  /* 0x0000001e04047c10 */ /* 0x000fe2000ff1e0ff */
[----:B------:R-:W-:Y:S02]  /*28d0*/  IMAD R9, R13, c[0x0][0x1b0], RZ ;  /* 0x00006c000d097a24 */ /* 0x000fe400078e02ff */
[----:B------:R-:W-:Y:S01]  /*28e0*/  IMAD.U32 R10, RZ, RZ, UR9 ;  /* 0x00000009ff0a7e24 */ /* 0x000fe2000f8e00ff */
[----:B------:R-:W-:Y:S01]  /*28f0*/  IADD3.X R7, R7, UR35, R11, P2, !PT ;  /* 0x0000002307077c10 */ /* 0x000fe200097fe40b */
[----:B------:R-:W-:Y:S01]  /*2900*/  IMAD R9, R2, c[0x0][0x1b4], R9 ;  /* 0x00006d0002097a24 */ /* 0x000fe200078e0209 */
[----:B------:R-:W-:Y:S01]  /*2910*/  ISETP.GE.AND P1, PT, R8, UR8, PT ;  /* 0x0000000808007c0c */ /* 0x000fe2000bf26270 */
[----:B------:R-:W-:Y:S01]  /*2920*/  IMAD R8, R13, c[0x0][0x1b8], RZ ;  /* 0x00006e000d087a24 */ /* 0x000fe200078e02ff */
[----:B------:R-:W-:Y:S01]  /*2930*/  ISETP.GE.AND P2, PT, R0, UR8, PT ;  /* 0x0000000800007c0c */ /* 0x000fe2000bf46270 */
[----:B------:R-:W-:Y:S01]  /*2940*/  UIMAD UR8, UR7, -0x40, UR11 ;  /* 0xffffffc0070878a4 */ /* 0x000fe2000f8e020b */
[----:B------:R-:W-:Y:S01]  /*2950*/  IADD3.X R5, R5, UR31, R10, P0, !PT ;  /* 0x0000001f05057c10 */ /* 0x000fe200087fe40a */
[C---:B------:R-:W-:Y:S01]  /*2960*/  IMAD R8, R2.reuse, c[0x0][0x1bc], R8 ;  /* 0x00006f0002087a24 */ /* 0x040fe200078e0208 */
[----:B------:R-:W-:Y:S01]  /*2970*/  ULEA.HI UR9, UR7, UR7, URZ, 0x1 ;  /* 0x0000000707097291 */ /* 0x000fe2000f8f083f */
[----:B------:R-:W-:-:S02]  /*2980*/  IMAD.WIDE.U32 R6, R2, c[0x0][0x1b0], R6 ;  /* 0x00006c0002067a25 */ /* 0x000fc400078e0006 */
[----:B------:R-:W-:Y:S01]  /*2990*/  ISETP.GE.AND P3, PT, R0, UR8, PT ;  /* 0x0000000800007c0c */ /* 0x000fe2000bf66270 */
[----:B------:R-:W-:Y:S01]  /*29a0*/  ULOP3.LUT UR9, UR9, 0xfffffffe, URZ, 0xc0, !UPT ;  /* 0xfffffffe09097892 */ /* 0x000fe2000f8ec03f */
[----:B------:R-:W-:Y:S01]  /*29b0*/  IMAD.WIDE.U32 R4, R2, c[0x0][0x1b8], R4 ;  /* 0x00006e0002047a25 */ /* 0x000fe200078e0004 */
[----:B------:R-:W-:Y:S02]  /*29c0*/  IADD3 R2, R245, 0x8, RZ ;  /* 0x00000008f5027810 */ /* 0x000fe40007ffe0ff */
[----:B------:R-:W-:Y:S01]  /*29d0*/  @!P1 IADD3 R14, P0, R0, 0x40, RZ ;  /* 0x00000040000e9810 */ /* 0x000fe20007f1e0ff */
[----:B------:R-:W-:Y:S01]  /*29e0*/  IMAD.IADD R7, R7, 0x1, R9 ;  /* 0x0000000107077824 */ /* 0x000fe200078e0209 */
[----:B------:R-:W-:Y:S01]  /*29f0*/  ISETP.GE.AND P6, PT, R2, UR8, PT ;  /* 0x0000000802007c0c */ /* 0x000fe2000bfc6270 */
[----:B------:R-:W-:Y:S01]  /*2a00*/  @!P2 IMAD R10, R16, c[0x0][0x198], RZ ;  /* 0x00006600100aaa24 */ /* 0x000fe200078e02ff */
[----:B------:R-:W-:Y:S01]  /*2a10*/  IADD3 R5, R5, R8, RZ ;  /* 0x0000000805057210 */ /* 0x000fe20007ffe0ff */
[----:B------:R-:W-:Y:S01]  /*2a20*/  @!P1 IMAD.X R2, RZ, RZ, R16, P0 ;  /* 0x000000ffff029224 */ /* 0x000fe200000e0610 */
[----:B------:R-:W-:Y:S01]  /*2a30*/  @!P1 IADD3 R12, P0, R0, 0x40, RZ ;  /* 0x00000040000c9810 */ /* 0x000fe20007f1e0ff */
[----:B------:R-:W-:Y:S01]  /*2a40*/  @!P1 IMAD.MOV.U32 R8, RZ, RZ, R6 ;  /* 0x000000ffff089224 */ /* 0x000fe200078e0006 */
[----:B------:R-:W-:Y:S01]  /*2a50*/  @!P1 MOV R18, R4 ;  /* 0x0000000400129202 */ /* 0x000fe20000000f00 */
[----:B------:R-:W-:Y:S01]  /*2a60*/  @!P1 IMAD.MOV.U32 R9, RZ, RZ, R7 ;  /* 0x000000ffff099224 */ /* 0x000fe200078e0007 */
[----:B------:R-:W-:Y:S01]  /*2a70*/  UIADD3 UR9, UR7, -UR9, URZ ;  /* 0x8000000907097290 */ /* 0x000fe2000fffe03f */
[----:B------:R-:W-:-:S02]  /*2a80*/  @!P1 IMAD R2, R2, c[0x0][0x198], RZ ;  /* 0x0000660002029a24 */ /* 0x000fc400078e02ff */
[C---:B------:R-:W-:Y:S01]  /*2a90*/  @!P2 IMAD R10, R0.reuse, c[0x0][0x19c], R10 ;  /* 0x00006700000aaa24 */ /* 0x040fe200078e020a */
[----:B------:R-:W-:Y:S01]  /*2aa0*/  UISETP.NE.AND UP0, UPT, UR9, 0x1, UPT ;  /* 0x000000010900788c */ /* 0x000fe2000bf05270 */
[----:B------:R-:W-:-:S04]  /*2ab0*/  @!P2 IMAD.WIDE.U32 R6, R0, c[0x0][0x198], R6 ;  /* 0x000066000006aa25 */ /* 0x000fc800078e0006 */
[----:B------:R-:W-:Y:S02]  /*2ac0*/  @!P1 IMAD R13, R14, c[0x0][0x19c], R2 ;  /* 0x000067000e0d9a24 */ /* 0x000fe400078e0202 */
[----:B------:R-:W-:Y:S02]  /*2ad0*/  @!P2 IMAD R11, R16, c[0x0][0x1a0], RZ ;  /* 0x00006800100baa24 */ /* 0x000fe400078e02ff */
[----:B------:R-:W-:Y:S02]  /*2ae0*/  @!P1 IMAD.X R2, RZ, RZ, R16, P0 ;  /* 0x000000ffff029224 */ /* 0x000fe400000e0610 */
[----:B------:R-:W-:Y:S01]  /*2af0*/  @!P2 IMAD.IADD R7, R7, 0x1, R10 ;  /* 0x000000010707a824 */ /* 0x000fe200078e020a */
[----:B------:R-:W-:Y:S01]  /*2b00*/  @!P2 LEA R10, P0, R6, c[0x0][0x168], 0x1 ;  /* 0x00005a00060aaa11 */ /* 0x000fe200078008ff */
[----:B------:R-:W-:-:S04]  /*2b10*/  @!P1 IMAD.WIDE.U32 R14, R14, c[0x0][0x198], R8 ;  /* 0x000066000e0e9a25 */ /* 0x000fc800078e0008 */
[----:B------:R-:W-:Y:S01]  /*2b20*/  @!P2 IMAD R8, R0, c[0x0][0x1a4], R11 ;  /* 0x000069000008aa24 */ /* 0x000fe200078e020b */
[----:B------:R-:W-:Y:S01]  /*2b30*/  @!P2 LEA.HI.X R11, R6, c[0x0][0x16c], R7, 0x1, P0 ;  /* 0x00005b00060baa11 */ /* 0x000fe200000f0c07 */
[--C-:B------:R-:W-:Y:S01]  /*2b40*/  @!P1 IMAD.MOV.U32 R19, RZ, RZ, R5.reuse ;  /* 0x000000ffff139224 */ /* 0x100fe200078e0005 */
[----:B------:R-:W-:Y:S01]  /*2b50*/  PLOP3.LUT P0, PT, PT, PT, UP6, 0x80, 0x0 ;  /* 0x000000000000781c */ /* 0x000fe20003f0f068 */
[----:B------:R-:W-:-:S04]  /*2b60*/  @!P2 IMAD.WIDE.U32 R4, R0, c[0x0][0x1a0], R4 ;  /* 0x000068000004aa25 */ /* 0x000fc800078e0004 */
[----:B------:R-:W-:Y:S01]  /*2b70*/  @!P1 IMAD R0, R2, c[0x0][0x1a0], RZ ;  /* 0x0000680002009a24 */ /* 0x000fe200078e02ff */
[----:B------:R-:W-:Y:S01]  /*2b80*/  @!P2 LEA R6, P4, R4, c[0x0][0x170], 0x1 ;  /* 0x00005c000406aa11 */ /* 0x000fe200078808ff */
[----:B------:R-:W-:Y:S01]  /*2b90*/  @!P2 IMAD.IADD R2, R5, 0x1, R8 ;  /* 0x000000010502a824 */ /* 0x000fe200078e0208 */
[----:B------:R-:W-:Y:S01]  /*2ba0*/  @!P1 LEA R8, P5, R14, c[0x0][0x168], 0x1 ;  /* 0x00005a000e089a11 */ /* 0x000fe200078a08ff */
[C---:B------:R-:W-:Y:S01]  /*2bb0*/  @!P1 IMAD R16, R12.reuse, c[0x0][0x1a4], R0 ;  /* 0x000069000c109a24 */ /* 0x040fe200078e0200 */
[----:B------:R-:W-:Y:S01]  /*2bc0*/  @!P1 IADD3 R0, R15, R13, RZ ;  /* 0x0000000d0f009210 */ /* 0x000fe20007ffe0ff */
[----:B------:R-:W-:Y:S01]  /*2bd0*/  @!P1 IMAD.WIDE.U32 R12, R12, c[0x0][0x1a0], R18 ;  /* 0x000068000c0c9a25 */ /* 0x000fe200078e0012 */
[----:B------:R-:W-:Y:S01]  /*2be0*/  @!P2 LEA.HI.X R7, R4, c[0x0][0x174], R2, 0x1, P4 ;  /* 0x00005d000407aa11 */ /* 0x000fe200020f0c02 */
[----:B------:R-:W-:Y:S01]  /*2bf0*/  @P0 BAR.SYNC.DEFER_BLOCKING 0x0 ;  /* 0x0000000000000b1d */ /* 0x000fe20000010000 */
[----:B------:R-:W-:Y:S01]  /*2c00*/  IADD3 R2, R250, 0x1800, RZ ;  /* 0x00001800fa027810 */ /* 0x000fe20007ffe0ff */
[----:B------:R-:W-:Y:S01]  /*2c10*/  @!P1 IMAD.IADD R13, R13, 0x1, R16 ;  /* 0x000000010d0d9824 */ /* 0x000fe200078e0210 */
[----:B------:R-:W-:Y:S01]  /*2c20*/  PLOP3.LUT P0, PT, PT, PT, UP0, 0x80, 0x0 ;  /* 0x000000000000781c */ /* 0x000fe20003f0f008 */
[----:B------:R-:W-:Y:S01]  /*2c30*/  IMAD.MOV.U32 R235, RZ, RZ, 0x7f800000 ;  /* 0x7f800000ffeb7424 */ /* 0x000fe200078e00ff */
[----:B------:R-:W-:Y:S01]  /*2c40*/  @!P1 LEA.HI.X R9, R14, c[0x0][0x16c], R0, 0x1, P5 ;  /* 0x00005b000e099a11 */ /* 0x000fe200028f0c00 */
[----:B------:R-:W-:Y:S01]  /*2c50*/  IMAD.SHL.U32 R0, R250, 0x2, RZ ;  /* 0x00000002fa007824 */ /* 0x000fe200078e00ff */
[----:B------:R-:W-:Y:S01]  /*2c60*/  SEL R2, R2, R250, !P0 ;  /* 0x000000fa02027207 */ /* 0x000fe20004000000 */
[----:B------:R-:W-:Y:S01]  /*2c70*/  IMAD.MOV.U32 R236, RZ, RZ, 0x7f800000 ;  /* 0x7f800000ffec7424 */ /* 0x000fe200078e00ff */
[----:B------:R-:W-:Y:S01]  /*2c80*/  IADD3 R5, R245, 0x20, RZ ;  /* 0x00000020f5057810 */ /* 0x000fe20007ffe0ff */
[----:B------:R-:W-:Y:S01]  /*2c90*/  IMAD.MOV.U32 R237, RZ, RZ, 0x7f800000 ;  /* 0x7f800000ffed7424 */ /* 0x000fe200078e00ff */
[----:B------:R-:W-:-:S02]  /*2ca0*/  SHF.L.U32 R204, R2, 0x1, RZ ;  /* 0x0000000102cc7819 */ /* 0x000fc400000006ff */
[----:B------:R-:W-:Y:S02]  /*2cb0*/  IADD3 R2, R245, 0x28, RZ ;  /* 0x00000028f5027810 */ /* 0x000fe40007ffe0ff */
[C---:B------:R-:W-:Y:S02]  /*2cc0*/  @!P1 LEA R4, P4, R12.reuse, c[0x0][0x170], 0x1 ;  /* 0x00005c000c049a11 */ /* 0x040fe400078808ff */
[----:B------:R-:W-:Y:S02]  /*2cd0*/  ISETP.GE.AND P5, PT, R5, UR8, PT ;  /* 0x0000000805007c0c */ /* 0x000fe4000bfa6270 */
[----:B------:R-:W-:Y:S02]  /*2ce0*/  @!P1 LEA.HI.X R5, R12, c[0x0][0x174], R13, 0x1, P4 ;  /* 0x00005d000c059a11 */ /* 0x000fe400020f0c0d */
[----:B------:R-:W-:Y:S01]  /*2cf0*/  ISETP.GE.AND P4, PT, R245, UR8, PT ;  /* 0x00000008f5007c0c */ /* 0x000fe2000bf86270 */
        /* <DEDUP_REMOVED lines=75> */
[C---:B------:R-:W-:Y:S02]  /*31b0*/  @!P2 LEA R6, P1, R2.reuse, UR14, 0x2 ;  /* 0x0000000e0206ac11 */ /* 0x040fe4000f8210ff */
[----:B------:R-:W-:Y:S02]  /*31c0*/  SHF.L.U64.HI R5, R245, 0x2, R8 ;  /* 0x00000002f5057819 */ /* 0x000fe40000010208 */
[----:B------:R-:W-:-:S02]  /*31d0*/  @!P2 LEA.HI.X R7, R2, UR13, R0, 0x2, P1 ;  /* 0x0000000d0207ac11 */ /* 0x000fc400088f1400 */
[----:B------:R-:W-:-:S03]  /*31e0*/  IADD3.X R5, R5, UR13, RZ, P3, !PT ;  /* 0x0000000d05057c10 */ /* 0x000fc60009ffe4ff */
[----:B------:R2:W5:Y:S01]  /*31f0*/  @!P2 LDG.E R235, [R6.64] ;  /* 0x0000000406eba981 */ /* 0x000562000c1e1900 */
[----:B------:R-:W-:Y:S02]  /*3200*/  IADD3 R0, R181, 0x1800, RZ ;  /* 0x00001800b5007810 */ /* 0x000fe40007ffe0ff */
[----:B------:R-:W-:Y:S01]  /*3210*/  IADD3 R2, R182, 0x1800, RZ ;  /* 0x00001800b6027810 */ /* 0x000fe20007ffe0ff */
[----:B------:R1:W5:Y:S01]  /*3220*/  @!P4 LDG.E R236, [R4.64] ;  /* 0x0000000404ecc981 */ /* 0x000362000c1e1900 */
[----:B------:R-:W-:-:S03]  /*3230*/  SEL R0, R0, R181, !P0 ;  /* 0x000000b500007207 */ /* 0x000fc60004000000 */
[----:B------:R1:W5:Y:S02]  /*3240*/  @!P6 LDG.E R237, [R4.64+0x20] ;  /* 0x0000200404ede981 */ /* 0x000364000c1e1900 */
[----:B------:R-:W-:Y:S01]  /*3250*/  IMAD.SHL.U32 R172, R0, 0x2, RZ ;  /* 0x0000000200ac7824 */ /* 0x000fe200078e00ff */
[----:B------:R-:W-:Y:S01]  /*3260*/  MOV R0, c[0x0][0x22c] ;  /* 0x00008b0000007a02 */ /* 0x000fe20000000f00 */
[----:B------:R1:W5:Y:S04]  /*3270*/  @!P5 LDG.E R234, [R4.64+0x80] ;  /* 0x0000800404ead981 */ /* 0x000368000c1e1900 */
[----:B------:R-:W-:-:S04]  /*3280*/  IMAD R0, R0, c[0x0][0x1c0], RZ ;  /* 0x0000700000007a24 */ /* 0x000fc800078e02ff */
[C---:B------:R-:W-:Y:S02]  /*3290*/  IMAD.SHL.U32 R20, R0.reuse, 0x10, RZ ;  /* 0x0000001000147824 */ /* 0x040fe400078e00ff */
[----:B------:R-:W-:-:S03]  /*32a0*/  IMAD.SHL.U32 R238, R0, 0x8, RZ ;  /* 0x0000000800ee7824 */ /* 0x000fc600078e00ff */
[C---:B------:R-:W-:Y:S02]  /*32b0*/  IADD3 R17, R20.reuse, 0x20, RZ ;  /* 0x0000002014117810 */ /* 0x040fe40007ffe0ff */
[----:B------:R-:W-:Y:S02]  /*32c0*/  IADD3 R0, R20, 0x40, RZ ;  /* 0x0000004014007810 */ /* 0x000fe40007ffe0ff */
[----:B------:R-:W-:Y:S01]  /*32d0*/  SEL R2, R2, R182, !P0 ;  /* 0x000000b602027207 */ /* 0x000fe20004000000 */
[C---:B------:R-:W-:Y:S01]  /*32e0*/  IMAD.IADD R252, R238.reuse, 0x1, R17 ;  /* 0x00000001eefc7824 */ /* 0x040fe200078e0211 */
[----:B------:R-:W-:-:S03]  /*32f0*/  IADD3 R251, R238, R0, RZ ;  /* 0x00000000eefb7210 */ /* 0x000fc60007ffe0ff */
[----:B------:R-:W-:Y:S02]  /*3300*/  IMAD.SHL.U32 R175, R2, 0x2, RZ ;  /* 0x0000000202af7824 */ /* 0x000fe400078e00ff */
[C---:B-1----:R-:W-:Y:S02]  /*3310*/  IMAD.IADD R4, R238.reuse, 0x1, R252 ;  /* 0x00000001ee047824 */ /* 0x042fe400078e02fc */
[----:B------:R-:W-:-:S03]  /*3320*/  IMAD.IADD R2, R238, 0x1, R251 ;  /* 0x00000001ee027824 */ /* 0x000fc600078e02fb */
[C---:B------:R-:W-:Y:S01]  /*3330*/  IADD3 R242, R238.reuse, R4, RZ ;  /* 0x00000004eef27210 */ /* 0x040fe20007ffe0ff */
[----:B------:R-:W-:Y:S01]  /*3340*/  IMAD.IADD R240, R238, 0x1, R2 ;  /* 0x00000001eef07824 */ /* 0x000fe200078e0202 */
[----:B------:R-:W-:-:S03]  /*3350*/  UIADD3 UR8, UR24, UR11, URZ ;  /* 0x0000000b18087290 */ /* 0x000fc6000fffe03f */
[C---:B------:R-:W-:Y:S02]  /*3360*/  IMAD.IADD R241, R238.reuse, 0x1, R242 ;  /* 0x00000001eef17824 */ /* 0x040fe400078e02f2 */
[C---:B------:R-:W-:Y:S01]  /*3370*/  IMAD.IADD R239, R238.reuse, 0x1, R240 ;  /* 0x00000001eeef7824 */ /* 0x040fe200078e02f0 */
        /* <DEDUP_REMOVED lines=51> */
[C---:B------:R-:W-:Y:S01]  /*36b0*/  IADD3 R244, R238.reuse, R241, RZ ;  /* 0x000000f1eef47210 */ /* 0x040fe20007ffe0ff */
[----:B------:R-:W-:Y:S01]  /*36c0*/  IMAD.IADD R243, R238, 0x1, R239 ;  /* 0x00000001eef37824 */ /* 0x000fe200078e02ef */
[----:B------:R-:W-:-:S02]  /*36d0*/  ULDC UR10, c[0x0][0x2e8] ;  /* 0x0000ba00000a7ab9 */ /* 0x000fc40000000800 */
[----:B------:R-:W-:Y:S02]  /*36e0*/  UIADD3 UR18, UR8, -UR10, URZ ;  /* 0x8000000a08127290 */ /* 0x000fe4000fffe03f */
[----:B--2---:R-:W-:Y:S02]  /*36f0*/  ULDC UR12, c[0x0][0x2e4] ;  /* 0x0000b900000c7ab9 */ /* 0x004fe40000000800 */
.L_x_1158:
[----:B------:R-:W0:Y:S01]  /*3700*/  LDGDEPBAR ;  /* 0x00000000000079af */ /* 0x000e220000000000 */
[----:B------:R-:W-:Y:S01]  /*3710*/  IADD3 R0, R180, R175, RZ ;  /* 0x000000afb4007210 */ /* 0x000fe20007ffe0ff */
[----:B------:R-:W-:Y:S01]  /*3720*/  USHF.L.U32 UR8, UR7, 0x6, URZ ;  /* 0x0000000607087899 */ /* 0x000fe2000800063f */
[----:B------:R-:W-:Y:S01]  /*3730*/  MOV R195, R193 ;  /* 0x000000c100c37202 */ /* 0x000fe20000000f00 */
[----:B------:R-:W-:Y:S02]  /*3740*/  ULDC UR10, c[0x0][0x2e4] ;  /* 0x0000b900000a7ab9 */ /* 0x000fe40000000800 */
        /* <DEDUP_REMOVED lines=191> */
.L_x_1154:
[----:B-123--:R-:W-:Y:S01]  /*4340*/  IADD3 R13, R245, UR8, RZ ;  /* 0x00000008f50d7c10 */ /* 0x00efe2000fffe0ff */
[----:B------:R-:W2:Y:S01]  /*4350*/  LDL R4, [R1] ;  /* 0x0000000001047983 */ /* 0x000ea20000100800 */
        /* <DEDUP_REMOVED lines=128> */
.L_x_1155:
[C---:B------:R-:W-:Y:S01]  /*4b60*/  FMUL.FTZ R5, R236.reuse, 1.4426950216293334961 ;  /* 0x3fb8aa3bec057820 */ /* 0x040fe20000410000 */
[----:B------:R-:W-:Y:S01]  /*4b70*/  FSETP.NEU.FTZ.AND P0, PT, R236, -INF , PT ;  /* 0xff800000ec00780b */ /* 0x000fe20003f1d000 */
[----:B------:R-:W-:Y:S01]  /*4b80*/  FMUL.FTZ R4, R237, 1.4426950216293334961 ;  /* 0x3fb8aa3bed047820 */ /* 0x000fe20000410000 */
        /* <DEDUP_REMOVED lines=180> */
[C---:B------:R-:W-:Y:S02]  /*56d0*/  FADD.FTZ R6, -R186.reuse, R6 ;  /* 0x00000006ba067221 */ /* 0x040fe40000010100 */
        /* <DEDUP_REMOVED lines=8> */
[----:B------:R-:W-:Y:S02]  /*5760*/  FMUL.FTZ R134, R207, R9 ;  /* 0x00000009cf867220 */ /* 0x000fe40000410000 */
[----:B------:R-:W-:Y:S02]  /*5770*/  FFMA.FTZ R9, -R149, R149, 1 ;  /* 0x3f80000095097423 */ /* 0x000fe40000010195 */
[----:B------:R-:W-:Y:S02]  /*5780*/  FMUL.FTZ R0, R0, c[0x0][0x2ec] ;  /* 0x0000bb0000007a20 */ /* 0x000fe40000410000 */
[----:B------:R-:W-:Y:S02]  /*5790*/  FADD.FTZ R8, -R184, R8 ;  /* 0x00000008b8087221 */ /* 0x000fe40000010100 */
[----:B------:R-:W-:Y:S02]  /*57a0*/  FMUL.FTZ R9, R9, c[0x0][0x2ec] ;  /* 0x0000bb0009097a20 */ /* 0x000fe40000410000 */
[----:B------:R-:W-:Y:S02]  /*57b0*/  FMUL.FTZ R146, R133, R0 ;  /* 0x0000000085927220 */ /* 0x000fe40000410000 */
[----:B------:R-:W-:Y:S02]  /*57c0*/  FFMA.FTZ R0, -R157, R157, 1 ;  /* 0x3f8000009d007423 */ /* 0x000fe4000001019d */
[C---:B------:R-:W-:Y:S02]  /*57d0*/  FADD.FTZ R10, -R183.reuse, R10 ;  /* 0x0000000ab70a7221 */ /* 0x040fe40000010100 */
[----:B------:R-:W-:Y:S02]  /*57e0*/  FADD.FTZ R11, -R183, R11 ;  /* 0x0000000bb70b7221 */ /* 0x000fe40000010100 */
[----:B------:R-:W-:Y:S02]  /*57f0*/  FMUL.FTZ R132, R208, R8 ;  /* 0x00000008d0847220 */ /* 0x000fe40000410000 */
[----:B------:R-:W-:Y:S02]  /*5800*/  FFMA.FTZ R8, -R148, R148, 1 ;  /* 0x3f80000094087423 */ /* 0x000fe40000010194 */
[----:B------:R-:W-:Y:S02]  /*5810*/  FMUL.FTZ R149, R193, R9 ;  /* 0x00000009c1957220 */ /* 0x000fe40000410000 */
[----:B------:R-:W-:Y:S02]  /*5820*/  FMUL.FTZ R147, R144, R2 ;  /* 0x0000000290937220 */ /* 0x000fe40000410000 */
[----:B------:R-:W-:Y:S02]  /*5830*/  FMUL.FTZ R9, R0, c[0x0][0x2ec] ;  /* 0x0000bb0000097a20 */ /* 0x000fe40000410000 */
[----:B------:R-:W-:Y:S02]  /*5840*/  FFMA.FTZ R2, -R151, R151, 1 ;  /* 0x3f80000097027423 */ /* 0x000fe40000010197 */
[----:B------:R-:W-:Y:S02]  /*5850*/  FFMA.FTZ R0, -R150, R150, 1 ;  /* 0x3f80000096007423 */ /* 0x000fe40000010196 */
[----:B------:R-:W-:Y:S02]  /*5860*/  FMUL.FTZ R10, R206, R10 ;  /* 0x0000000ace0a7220 */ /* 0x000fe40000410000 */
[----:B------:R-:W-:Y:S01]  /*5870*/  FMUL.FTZ R11, R205, R11 ;  /* 0x0000000bcd0b7220 */ /* 0x000fe20000410000 */
[-C--:B-1----:R-:W-:Y:S03]  /*5880*/  HMMA.16816.F32 R20, R140, R4.reuse, R20 ;  /* 0x000000048c14723c */ /* 0x082fe60000001814 */
[----:B------:R-:W-:Y:S02]  /*5890*/  FMUL.FTZ R8, R8, c[0x0][0x2ec] ;  /* 0x0000bb0008087a20 */ /* 0x000fe40000410000 */
[----:B------:R-:W-:Y:S02]  /*58a0*/  FADD.FTZ R12, -R184, R12 ;  /* 0x0000000cb80c7221 */ /* 0x000fe40000010100 */
[----:B------:R-:W-:Y:S01]  /*58b0*/  FMUL.FTZ R2, R2, c[0x0][0x2ec] ;  /* 0x0000bb0002027a20 */ /* 0x000fe20000410000 */
[C---:B------:R-:W-:Y:S04]  /*58c0*/  HMMA.16816.F32 R24, R136.reuse, R4, R24 ;  /* 0x000000048818723c */ /* 0x040fe80000001818 */
[----:B------:R-:W-:Y:S02]  /*58d0*/  FMUL.FTZ R0, R0, c[0x0][0x2ec] ;  /* 0x0000bb0000007a20 */ /* 0x000fe40000410000 */
[----:B------:R-:W-:Y:S02]  /*58e0*/  FMUL.FTZ R148, R145, R8 ;  /* 0x0000000891947220 */ /* 0x000fe40000410000 */
[----:B------:R-:W-:Y:S01]  /*58f0*/  FADD.FTZ R13, -R184, R13 ;  /* 0x0000000db80d7221 */ /* 0x000fe20000010100 */
[-C--:B------:R-:W-:Y:S03]  /*5900*/  HMMA.16816.F32 R28, R136, R6.reuse, R28 ;  /* 0x00000006881c723c */ /* 0x080fe6000000181c */
[C---:B------:R-:W-:Y:S02]  /*5910*/  FADD.FTZ R14, -R183.reuse, R14 ;  /* 0x0000000eb70e7221 */ /* 0x040fe40000010100 */
[----:B------:R-:W-:Y:S02]  /*5920*/  FADD.FTZ R15, -R183, R15 ;  /* 0x0000000fb70f7221 */ /* 0x000fe40000010100 */
[----:B------:R-:W-:Y:S01]  /*5930*/  FMUL.FTZ R133, R213, R12 ;  /* 0x0000000cd5857220 */ /* 0x000fe20000410000 */
[----:B------:R-:W-:Y:S04]  /*5940*/  HMMA.16816.F32 R32, R140, R6, R32 ;  /* 0x000000068c20723c */ /* 0x000fe80000001820 */
[----:B------:R-:W-:Y:S02]  /*5950*/  FFMA.FTZ R8, -R156, R156, 1 ;  /* 0x3f8000009c087423 */ /* 0x000fe4000001019c */
[----:B------:R-:W-:Y:S02]  /*5960*/  FMUL.FTZ R144, R10, R2 ;  /* 0x000000020a907220 */ /* 0x000fe40000410000 */
[----:B------:R-:W-:Y:S04]  /*5970*/  FMUL.FTZ R12, R11, R0 ;  /* 0x000000000b0c7220 */ /* 0x000fe80000410000 */
[----:B------:R-:W-:Y:S02]  /*5980*/  FFMA.FTZ R5, -R161, R161, 1 ;  /* 0x3f800000a1057423 */ /* 0x000fe400000101a1 */
        /* <DEDUP_REMOVED lines=49> */
[C---:B------:R-:W-:Y:S02]  /*5ca0*/  FADD.FTZ R24, -R184.reuse, R24 ;  /* 0x00000018b8187221 */ /* 0x040fe40000010100 */
[----:B------:R-:W-:Y:S02]  /*5cb0*/  FADD.FTZ R25, -R184, R25 ;  /* 0x00000019b8197221 */ /* 0x000fe40000010100 */
[C---:B------:R-:W-:Y:S02]  /*5cc0*/  FADD.FTZ R26, -R183.reuse, R26 ;  /* 0x0000001ab71a7221 */ /* 0x040fe40000010100 */
[----:B------:R-:W-:Y:S02]  /*5cd0*/  FADD.FTZ R27, -R183, R27 ;  /* 0x0000001bb71b7221 */ /* 0x000fe40000010100 */
        /* <DEDUP_REMOVED lines=83> */
.L_x_1156:
        /* <DEDUP_REMOVED lines=118> */
.L_x_1157:
[----:B------:R-:W-:Y:S01]  /*6970*/  LDSM.16.M88.4 R24, [R176] ;  /* 0x00000000b018783b */ /* 0x000fe20000000200 */
[C---:B------:R-:W-:Y:S01]  /*6980*/  IADD3 R163, R245.reuse, -0x40, RZ ;  /* 0xffffffc0f5a37810 */ /* 0x040fe20007ffe0ff */
[----:B------:R-:W-:Y:S01]  /*6990*/  IMAD.MOV.U32 R164, RZ, RZ, c[0x0][0x22c] ;  /* 0x00008b00ffa47624 */ /* 0x000fe200078e00ff */
[----:B------:R-:W-:Y:S01]  /*69a0*/  IADD3 R161, R245, -0x40, RZ ;  /* 0xffffffc0f5a17810 */ /* 0x000fe20007ffe0ff */
[----:B------:R-:W-:Y:S01]  /*69b0*/  IMAD.MOV.U32 R2, RZ, RZ, c[0x0][0x22c] ;  /* 0x00008b00ff027624 */ /* 0x000fe200078e00ff */
[----:B------:R-:W2:Y:S01]  /*69c0*/  LDSM.16.MT88.4 R8, [R0+0x9000] ;  /* 0x009000000008783b */ /* 0x000ea20000004200 */
[----:B------:R-:W-:Y:S01]  /*69d0*/  IMAD.SHL.U32 R163, R163, 0x4, RZ ;  /* 0x00000004a3a37824 */ /* 0x000fe200078e00ff */
[----:B------:R-:W-:Y:S01]  /*69e0*/  IADD3 R162, R245, -0x40, RZ ;  /* 0xffffffc0f5a27810 */ /* 0x000fe20007ffe0ff */
[----:B------:R-:W-:Y:S01]  /*69f0*/  IMAD R164, R164, c[0x0][0x1c0], RZ ;  /* 0x00007000a4a47a24 */ /* 0x000fe200078e02ff */
[----:B------:R-:W-:Y:S01]  /*6a00*/  ULOP3.LUT UR8, UR7, 0x1, URZ, 0xc0, !UPT ;  /* 0x0000000107087892 */ /* 0x000fe2000f8ec03f */
[----:B------:R-:W3:Y:S01]  /*6a10*/  LDSM.16.MT88.4 R16, [R0+0xb000] ;  /* 0x00b000000010783b */ /* 0x000ee20000004200 */
[----:B------:R-:W-:Y:S01]  /*6a20*/  SHF.R.S32.HI R162, RZ, 0x1f, R162 ;  /* 0x0000001fffa27819 */ /* 0x000fe200000114a2 */
[----:B------:R-:W-:Y:S01]  /*6a30*/  IMAD R164, R164, 0x28, RZ ;  /* 0x00000028a4a47824 */ /* 0x000fe200078e02ff */
[----:B------:R-:W-:Y:S01]  /*6a40*/  UISETP.NE.U32.AND UP0, UPT, UR8, 0x1, UPT ;  /* 0x000000010800788c */ /* 0x000fe2000bf05070 */
[----:B------:R-:W-:Y:S01]  /*6a50*/  IMAD R2, R2, c[0x0][0x1c0], RZ ;  /* 0x0000700002027a24 */ /* 0x000fe200078e02ff */
[----:B------:R-:W4:Y:S01]  /*6a60*/  LDSM.16.MT88.4 R28, [R0+0xd000] ;  /* 0x00d00000001c783b */ /* 0x000f220000004200 */
        /* <DEDUP_REMOVED lines=8> */
[----:B------:R-:W1:Y:S01]  /*6af0*/  LDSM.16.MT88.4 R132, [R0+0x9400] ;  /* 0x009400000084783b */ /* 0x000e620000004200 */
[----:B------:R-:W-:Y:S02]  /*6b00*/  IMAD.SHL.U32 R162, R162, 0x20, RZ ;  /* 0x00000020a2a27824 */ /* 0x000fe400078e00ff */
[----:B------:R-:W-:Y:S01]  /*6b10*/  LEA.HI.X.SX32 R193, R2, R195, 0x2, P1 ;  /* 0x000000c302c17211 */ /* 0x000fe200008f16ff */
[----:B------:R-:W-:Y:S01]  /*6b20*/  IMAD.MOV.U32 R2, RZ, RZ, c[0x0][0x22c] ;  /* 0x00008b00ff027624 */ /* 0x000fe200078e00ff */
[----:B------:R-:W1:Y:S03]  /*6b30*/  LDSM.16.MT88.4 R136, [R0+0xb400] ;  /* 0x00b400000088783b */ /* 0x000e660000004200 */
[----:B------:R-:W-:Y:S02]  /*6b40*/  IMAD R2, R2, c[0x0][0x1c0], RZ ;  /* 0x0000700002027a24 */ /* 0x000fe400078e02ff */
[----:B------:R-:W1:Y:S02]  /*6b50*/  LDSM.16.MT88.4 R140, [R0+0xd400] ;  /* 0x00d40000008c783b */ /* 0x000e640000004200 */
[----:B------:R-:W-:Y:S03]  /*6b60*/  IMAD.SHL.U32 R2, R2, 0x10, RZ ;  /* 0x0000001002027824 */ /* 0x000fe600078e00ff */
[----:B------:R-:W-:Y:S01]  /*6b70*/  LDSM.16.M88.4 R144, [R179] ;  /* 0x00000000b390783b */ /* 0x000fe20000000200 */
[C---:B--2---:R-:W-:Y:S04]  /*6b80*/  HMMA.16816.F32 R4, R24.reuse, R8, RZ ;  /* 0x000000081804723c */ /* 0x044fe800000018ff */
[----:B------:R-:W2:Y:S05]  /*6b90*/  LDSM.16.MT88.4 R148, [R0+0x9800] ;  /* 0x009800000094783b */ /* 0x000eaa0000004200 */
[----:B------:R-:W1:Y:S01]  /*6ba0*/  LDSM.16.MT88.4 R152, [R0+0xb800] ;  /* 0x00b800000098783b */ /* 0x000e620000004200 */
[C---:B------:R-:W-:Y:S04]  /*6bb0*/  HMMA.16816.F32 R8, R24.reuse, R10, RZ ;  /* 0x0000000a1808723c */ /* 0x040fe800000018ff */
[----:B------:R-:W-:Y:S04]  /*6bc0*/  LDSM.16.MT88.4 R156, [R0+0xbc00] ;  /* 0x00bc0000009c783b */ /* 0x000fe80000004200 */
[C---:B---3--:R-:W-:Y:S08]  /*6bd0*/  HMMA.16816.F32 R12, R24.reuse, R16, RZ ;  /* 0x00000010180c723c */ /* 0x048ff000000018ff */
[C---:B------:R-:W-:Y:S08]  /*6be0*/  HMMA.16816.F32 R16, R24.reuse, R18, RZ ;  /* 0x000000121810723c */ /* 0x040ff000000018ff */
[C---:B----4-:R-:W-:Y:S08]  /*6bf0*/  HMMA.16816.F32 R20, R24.reuse, R28, RZ ;  /* 0x0000001c1814723c */ /* 0x050ff000000018ff */
        /* <DEDUP_REMOVED lines=10> */
[----:B------:R-:W4:Y:S05]  /*6ca0*/  LDSM.16.MT88.4 R32, [R0+0xdc00] ;  /* 0x00dc00000020783b */ /* 0x000f2a0000004200 */
[----:B------:R-:W-:Y:S02]  /*6cb0*/  LDSM.16.M88.4 R140, [R176+0x2000] ;  /* 0x00200000b08c783b */ /* 0x000fe40000000200 */
        /* <DEDUP_REMOVED lines=8> */
[----:B------:R-:W3:Y:S05]  /*6d40*/  LDSM.16.MT88.4 R28, [R0+0xe000] ;  /* 0x00e00000001c783b */ /* 0x000eea0000004200 */
[----:B------:R-:W-:Y:S02]  /*6d50*/  LDSM.16.MT88.4 R144, [R0+0xa400] ;  /* 0x00a400000090783b */ /* 0x000fe40000004200 */
[C---:B-1----:R-:W-:Y:S08]  /*6d60*/  HMMA.16816.F32 R4, R132.reuse, R136, R4 ;  /* 0x000000888404723c */ /* 0x042ff00000001804 */
[C---:B------:R-:W-:Y:S01]  /*6d70*/  HMMA.16816.F32 R8, R132.reuse, R138, R8 ;  /* 0x0000008a8408723c */ /* 0x040fe20000001808 */
[----:B------:R-:W1:Y:S07]  /*6d80*/  LDSM.16.M88.4 R136, [R177+0x2000] ;  /* 0x00200000b188783b */ /* 0x000e6e0000000200 */
[C---:B------:R-:W-:Y:S08]  /*6d90*/  HMMA.16816.F32 R12, R132.reuse, R156, R12 ;  /* 0x0000009c840c723c */ /* 0x040ff0000000180c */
[C---:B------:R-:W-:Y:S01]  /*6da0*/  HMMA.16816.F32 R16, R132.reuse, R158, R16 ;  /* 0x0000009e8410723c */ /* 0x040fe20000001810 */
[----:B------:R-:W1:Y:S07]  /*6db0*/  LDSM.16.MT88.4 R156, [R0+0xc400] ;  /* 0x00c40000009c783b */ /* 0x000e6e0000004200 */
[C---:B----4-:R-:W-:Y:S08]  /*6dc0*/  HMMA.16816.F32 R20, R132.reuse, R32, R20 ;  /* 0x000000208414723c */ /* 0x050ff00000001814 */
        /* <DEDUP_REMOVED lines=12> */
[----:B------:R-:W-:Y:S02]  /*6e90*/  LDSM.16.M88.4 R140, [R178+0x2000] ;  /* 0x00200000b28c783b */ /* 0x000fe40000000200 */
[C---:B-1----:R-:W-:Y:S08]  /*6ea0*/  HMMA.16816.F32 R4, R136.reuse, R144, R4 ;  /* 0x000000908804723c */ /* 0x042ff00000001804 */
[C---:B------:R-:W-:Y:S01]  /*6eb0*/  HMMA.16816.F32 R8, R136.reuse, R146, R8 ;  /* 0x000000928808723c */ /* 0x040fe20000001808 */
[----:B------:R-:W1:Y:S07]  /*6ec0*/  LDSM.16.MT88.4 R144, [R0+0xac00] ;  /* 0x00ac00000090783b */ /* 0x000e6e0000004200 */
[C---:B------:R-:W-:Y:S08]  /*6ed0*/  HMMA.16816.F32 R12, R136.reuse, R156, R12 ;  /* 0x0000009c880c723c */ /* 0x040ff0000000180c */
[C---:B------:R-:W-:Y:S01]  /*6ee0*/  HMMA.16816.F32 R16, R136.reuse, R158, R16 ;  /* 0x0000009e8810723c */ /* 0x040fe20000001810 */
[----:B------:R-:W1:Y:S07]  /*6ef0*/  LDSM.16.MT88.4 R156, [R0+0xcc00] ;  /* 0x00cc0000009c783b */ /* 0x000e6e0000004200 */
[C---:B----4-:R-:W-:Y:S08]  /*6f00*/  HMMA.16816.F32 R20, R136.reuse, R32, R20 ;  /* 0x000000208814723c */ /* 0x050ff00000001814 */
[----:B------:R-:W-:Y:S01]  /*6f10*/  HMMA.16816.F32 R24, R136, R34, R24 ;  /* 0x000000228818723c */ /* 0x000fe20000001818 */
[----:B------:R4:W1:Y:S07]  /*6f20*/  LDSM.16.MT88.4 R32, [R0+0xec00] ;  /* 0x00ec00000020783b */ /* 0x00086e0000004200 */
[C---:B--2---:R-:W-:Y:S08]  /*6f30*/  HMMA.16816.F32 R4, R132.reuse, R148, R4 ;  /* 0x000000948404723c */ /* 0x044ff00000001804 */
[C---:B------:R-:W-:Y:S08]  /*6f40*/  HMMA.16816.F32 R8, R132.reuse, R150, R8 ;  /* 0x000000968408723c */ /* 0x040ff00000001808 */
[C---:B------:R-:W-:Y:S04]  /*6f50*/  HMMA.16816.F32 R12, R132.reuse, R152, R12 ;  /* 0x00000098840c723c */ /* 0x040fe8000000180c */
[----:B----4-:R-:W-:Y:S04]  /*6f60*/  IMAD.IADD R0, R238, 0x1, R252 ;  /* 0x00000001ee007824 */ /* 0x010fe800078e02fc */
[C---:B------:R-:W-:Y:S08]  /*6f70*/  HMMA.16816.F32 R16, R132.reuse, R154, R16 ;  /* 0x0000009a8410723c */ /* 0x040ff00000001810 */
[C---:B---3--:R-:W-:Y:S07]  /*6f80*/  HMMA.16816.F32 R20, R132.reuse, R28, R20 ;  /* 0x0000001c8414723c */ /* 0x048fee0000001814 */
[----:B------:R-:W-:Y:S01]  /*6f90*/  IMAD.MOV.U32 R28, RZ, RZ, R194 ;  /* 0x000000ffff1c7224 */ /* 0x000fe200078e00c2 */
[----:B------:R-:W-:Y:S04]  /*6fa0*/  HMMA.16816.F32 R24, R132, R30, R24 ;  /* 0x0000001e8418723c */ /* 0x000fe80000001818 */
[----:B------:R-:W-:Y:S03]  /*6fb0*/  IMAD.MOV.U32 R29, RZ, RZ, R193 ;  /* 0x000000ffff1d7224 */ /* 0x000fe600078e00c1 */
[----:B------:R-:W-:Y:S01]  /*6fc0*/  @P0 IADD3 R30, P2, R163, UR14, RZ ;  /* 0x0000000ea31e0c10 */ /* 0x000fe2000ff5e0ff */
[C---:B-1----:R-:W-:Y:S01]  /*6fd0*/  HMMA.16816.F32 R4, R140.reuse, R144, R4 ;  /* 0x000000908c04723c */ /* 0x042fe20000001804 */
        /* <DEDUP_REMOVED lines=18> */
[C---:B------:R-:W-:Y:S04]  /*7100*/  HMMA.16816.F32 R20, R140.reuse, R32, R20 ;  /* 0x000000208c14723c */ /* 0x040fe80000001814 */
[CC--:B------:R-:W-:Y:S02]  /*7110*/  LEA.HI.X.SX32 R135, R2.reuse, R29.reuse, 0x2, P0 ;  /* 0x0000001d02877211 */ /* 0x0c0fe400000f16ff */
[----:B------:R-:W-:Y:S02]  /*7120*/  IADD3 R2, R2, 0x40, RZ ;  /* 0x0000004002027810 */ /* 0x000fe40007ffe0ff */
[----:B------:R-:W-:Y:S01]  /*7130*/  HMMA.16816.F32 R24, R140, R34, R24 ;  /* 0x000000228c18723c */ /* 0x000fe20000001818 */
[----:B------:R-:W-:Y:S03]  /*7140*/  LDSM.16.MT88.4 R140, [R172+0x1c00] ;  /* 0x001c0000ac8c783b */ /* 0x000fe60000004200 */
[-C--:B------:R-:W-:Y:S03]  /*7150*/  LEA R32, P1, R238, R28.reuse, 0x2 ;  /* 0x0000001cee207211 */ /* 0x080fe600078210ff */
[-C--:B------:R-:W-:Y:S02]  /*7160*/  LEA R34, P0, R162, R28.reuse, 0x2 ;  /* 0x0000001ca2227211 */ /* 0x080fe400078010ff */
[-C--:B------:R-:W-:Y:S03]  /*7170*/  LEA.HI.X.SX32 R33, R238, R29.reuse, 0x2, P1 ;  /* 0x0000001dee217211 */ /* 0x080fe600008f16ff */
[CC--:B------:R-:W-:Y:S02]  /*7180*/  LEA R132, P1, R161.reuse, R28.reuse, 0x2 ;  /* 0x0000001ca1847211 */ /* 0x0c0fe400078210ff */
[----:B------:R3:W-:Y:S01]  /*7190*/  RED.E.ADD.F32.FTZ.RN.STRONG.GPU [R32.64], R5 ;  /* 0x000000052000798e */ /* 0x0007e2000c10e784 */
[-C--:B------:R-:W-:Y:S01]  /*71a0*/  LEA.HI.X.SX32 R35, R162, R29.reuse, 0x2, P0 ;  /* 0x0000001da2237211 */ /* 0x080fe200000f16ff */
[----:B------:R-:W-:Y:S01]  /*71b0*/  IMAD.MOV.U32 R162, RZ, RZ, c[0x0][0x22c] ;  /* 0x00008b00ffa27624 */ /* 0x000fe200078e00ff */
[-C--:B------:R-:W-:Y:S01]  /*71c0*/  LEA.HI.X.SX32 R133, R161, R29.reuse, 0x2, P1 ;  /* 0x0000001da1857211 */ /* 0x080fe200008f16ff */
[----:B------:R-:W-:Y:S01]  /*71d0*/  IMAD.MOV.U32 R161, RZ, RZ, c[0x0][0x22c] ;  /* 0x00008b00ffa17624 */ /* 0x000fe200078e00ff */
[----:B------:R4:W-:Y:S01]  /*71e0*/  RED.E.ADD.F32.FTZ.RN.STRONG.GPU [R134.64], R6 ;  /* 0x000000068600798e */ /* 0x0009e2000c10e784 */
[-C--:B-1----:R-:W-:Y:S01]  /*71f0*/  LEA R30, P2, R164, R28.reuse, 0x2 ;  /* 0x0000001ca41e7211 */ /* 0x082fe200078410ff */
[----:B------:R-:W-:Y:S01]  /*7200*/  IMAD R162, R162, c[0x0][0x1c0], RZ ;  /* 0x00007000a2a27a24 */ /* 0x000fe200078e02ff */
[-C--:B--2---:R-:W-:Y:S01]  /*7210*/  LEA R4, P1, R163, R28.reuse, 0x2 ;  /* 0x0000001ca3047211 */ /* 0x084fe200078210ff */
[----:B------:R-:W-:Y:S01]  /*7220*/  IMAD R161, R161, c[0x0][0x1c0], RZ ;  /* 0x00007000a1a17a24 */ /* 0x000fe200078e02ff */
[----:B------:R1:W-:Y:S01]  /*7230*/  RED.E.ADD.F32.FTZ.RN.STRONG.GPU [R132.64], R7 ;  /* 0x000000078400798e */ /* 0x0003e2000c10e784 */
[-C--:B------:R-:W-:Y:S01]  /*7240*/  LEA.HI.X.SX32 R31, R164, R29.reuse, 0x2, P2 ;  /* 0x0000001da41f7211 */ /* 0x080fe200010f16ff */
[----:B------:R-:W-:Y:S02]  /*7250*/  IMAD.SHL.U32 R162, R162, 0x10, RZ ;  /* 0x00000010a2a27824 */ /* 0x000fe400078e00ff */
[----:B------:R-:W-:Y:S01]  /*7260*/  IMAD R161, R161, 0x38, RZ ;  /* 0x00000038a1a17824 */ /* 0x000fe200078e02ff */
[----:B------:R2:W-:Y:S02]  /*7270*/  RED.E.ADD.F32.FTZ.RN.STRONG.GPU [R34.64], R8 ;  /* 0x000000082200798e */ /* 0x0005e4000c10e784 */
[----:B------:R-:W-:Y:S03]  /*7280*/  IADD3 R136, R162, 0x20, RZ ;  /* 0x00000020a2887810 */ /* 0x000fe60007ffe0ff */
[----:B------:R2:W-:Y:S05]  /*7290*/  RED.E.ADD.F32.FTZ.RN.STRONG.GPU [R30.64], R9 ;  /* 0x000000091e00798e */ /* 0x0005ea000c10e784 */
[----:B------:R-:W-:Y:S01]  /*72a0*/  LDSM.16.MT88.4 R132, [R3+0x17800] ;  /* 0x017800000384783b */ /* 0x000fe20000004200 */
[-C--:B---3--:R-:W-:Y:S05]  /*72b0*/  LEA.HI.X.SX32 R5, R163, R29.reuse, 0x2, P1 ;  /* 0x0000001da3057211 */ /* 0x088fea00008f16ff */
[----:B------:R3:W-:Y:S01]  /*72c0*/  RED.E.ADD.F32.FTZ.RN.STRONG.GPU [R4.64], R10 ;  /* 0x0000000a0400798e */ /* 0x0007e2000c10e784 */
[CC--:B----4-:R-:W-:Y:S04]  /*72d0*/  LEA R6, P0, R161.reuse, R28.reuse, 0x2 ;  /* 0x0000001ca1067211 */ /* 0x0d0fe800078010ff */
[-C--:B-1----:R-:W-:Y:S05]  /*72e0*/  LEA.HI.X.SX32 R7, R161, R29.reuse, 0x2, P0 ;  /* 0x0000001da1077211 */ /* 0x082fea00000f16ff */
[----:B------:R1:W-:Y:S01]  /*72f0*/  RED.E.ADD.F32.FTZ.RN.STRONG.GPU [R6.64], R11 ;  /* 0x0000000b0600798e */ /* 0x0003e2000c10e784 */
[-C--:B--2---:R-:W-:Y:S04]  /*7300*/  LEA R8, P2, R242, R28.reuse, 0x2 ;  /* 0x0000001cf2087211 */ /* 0x084fe800078410ff */
[----:B------:R2:W-:Y:S01]  /*7310*/  RED.E.ADD.F32.FTZ.RN.STRONG.GPU [R28.64+0x80], R12 ;  /* 0x0000800c1c00798e */ /* 0x0005e2000c10e784 */
[-C--:B------:R-:W-:Y:S02]  /*7320*/  LEA R30, P1, R252, R28.reuse, 0x2 ;  /* 0x0000001cfc1e7211 */ /* 0x080fe400078210ff */
[-C--:B------:R-:W-:Y:S02]  /*7330*/  LEA.HI.X.SX32 R9, R242, R29.reuse, 0x2, P2 ;  /* 0x0000001df2097211 */ /* 0x080fe400010f16ff */
[----:B------:R4:W-:Y:S01]  /*7340*/  RED.E.ADD.F32.FTZ.RN.STRONG.GPU [R32.64+0x80], R13 ;  /* 0x0000800d2000798e */ /* 0x0009e2000c10e784 */
[-C--:B------:R-:W-:Y:S02]  /*7350*/  LEA.HI.X.SX32 R31, R252, R29.reuse, 0x2, P1 ;  /* 0x0000001dfc1f7211 */ /* 0x080fe400008f16ff */
[CC--:B---3--:R-:W-:Y:S04]  /*7360*/  LEA R4, P0, R136.reuse, R28.reuse, 0x2 ;  /* 0x0000001c88047211 */ /* 0x0c8fe800078010ff */
[-C--:B------:R-:W-:Y:S02]  /*7370*/  LEA.HI.X.SX32 R5, R136, R29.reuse, 0x2, P0 ;  /* 0x0000001d88057211 */ /* 0x080fe400000f16ff */
[CC--:B------:R-:W-:Y:S01]  /*7380*/  LEA R10, P0, R0.reuse, R28.reuse, 0x2 ;  /* 0x0000001c000a7211 */ /* 0x0c0fe200078010ff */
[----:B------:R-:W-:Y:S03]  /*7390*/  LDSM.16.MT88.4 R136, [R3+0x18800] ;  /* 0x018800000388783b */ /* 0x000fe60000004200 */
[-C--:B-1----:R-:W-:Y:S01]  /*73a0*/  LEA.HI.X.SX32 R11, R0, R29.reuse, 0x2, P0 ;  /* 0x0000001d000b7211 */ /* 0x082fe200000f16ff */
[----:B------:R-:W-:Y:S01]  /*73b0*/  IMAD.IADD R0, R238, 0x1, R251 ;  /* 0x00000001ee007824 */ /* 0x000fe200078e02fb */
[----:B------:R1:W-:Y:S01]  /*73c0*/  RED.E.ADD.F32.FTZ.RN.STRONG.GPU [R4.64], R14 ;  /* 0x0000000e0400798e */ /* 0x0003e2000c10e784 */
[-C--:B------:R-:W-:Y:S02]  /*73d0*/  LEA R6, P1, R241, R28.reuse, 0x2 ;  /* 0x0000001cf1067211 */ /* 0x080fe400078210ff */
[-C--:B--2---:R-:W-:Y:S02]  /*73e0*/  LEA R12, P4, R251, R28.reuse, 0x2 ;  /* 0x0000001cfb0c7211 */ /* 0x084fe400078810ff */
[----:B------:R2:W-:Y:S01]  /*73f0*/  RED.E.ADD.F32.FTZ.RN.STRONG.GPU [R30.64], R15 ;  /* 0x0000000f1e00798e */ /* 0x0005e2000c10e784 */
[-C--:B------:R-:W-:Y:S02]  /*7400*/  LEA.HI.X.SX32 R7, R241, R29.reuse, 0x2, P1 ;  /* 0x0000001df1077211 */ /* 0x080fe400008f16ff */
[-C--:B----4-:R-:W-:Y:S02]  /*7410*/  LEA.HI.X.SX32 R13, R251, R29.reuse, 0x2, P4 ;  /* 0x0000001dfb0d7211 */ /* 0x090fe400020f16ff */
[----:B------:R3:W-:Y:S05]  /*7420*/  RED.E.ADD.F32.FTZ.RN.STRONG.GPU [R10.64], R16 ;  /* 0x000000100a00798e */ /* 0x0007ea000c10e784 */
[----:B------:R4:W-:Y:S05]  /*7430*/  RED.E.ADD.F32.FTZ.RN.STRONG.GPU [R8.64], R17 ;  /* 0x000000110800798e */ /* 0x0009ea000c10e784 */
[----:B------:R4:W-:Y:S01]  /*7440*/  RED.E.ADD.F32.FTZ.RN.STRONG.GPU [R6.64], R18 ;  /* 0x000000120600798e */ /* 0x0009e2000c10e784 */
[-C--:B-1----:R-:W-:Y:S02]  /*7450*/  LEA R4, P0, R244, R28.reuse, 0x2 ;  /* 0x0000001cf4047211 */ /* 0x082fe400078010ff */
[-C--:B------:R-:W-:Y:S02]  /*7460*/  LEA R14, P5, R2, R28.reuse, 0x2 ;  /* 0x0000001c020e7211 */ /* 0x080fe400078a10ff */
[-C--:B------:R-:W-:Y:S02]  /*7470*/  LEA.HI.X.SX32 R5, R244, R29.reuse, 0x2, P0 ;  /* 0x0000001df4057211 */ /* 0x080fe400000f16ff */
[-C--:B--2---:R-:W-:Y:S03]  /*7480*/  LEA.HI.X.SX32 R15, R2, R29.reuse, 0x2, P5 ;  /* 0x0000001d020f7211 */ /* 0x084fe600028f16ff */
[----:B------:R1:W-:Y:S01]  /*7490*/  RED.E.ADD.F32.FTZ.RN.STRONG.GPU [R4.64], R19 ;  /* 0x000000130400798e */ /* 0x0003e2000c10e784 */
[CC--:B---3--:R-:W-:Y:S04]  /*74a0*/  LEA R10, P3, R0.reuse, R28.reuse, 0x2 ;  /* 0x0000001c000a7211 */ /* 0x0c8fe800078610ff */
[----:B------:R-:W-:Y:S01]  /*74b0*/  RED.E.ADD.F32.FTZ.RN.STRONG.GPU [R28.64+0x100], R20 ;  /* 0x000100141c00798e */ /* 0x000fe2000c10e784 */
[-C--:B------:R-:W-:Y:S02]  /*74c0*/  LEA.HI.X.SX32 R11, R0, R29.reuse, 0x2, P3 ;  /* 0x0000001d000b7211 */ /* 0x080fe400018f16ff */
[CC--:B----4-:R-:W-:Y:S02]  /*74d0*/  LEA R8, P2, R240.reuse, R28.reuse, 0x2 ;  /* 0x0000001cf0087211 */ /* 0x0d0fe400078410ff */
[----:B------:R-:W-:Y:S01]  /*74e0*/  RED.E.ADD.F32.FTZ.RN.STRONG.GPU [R32.64+0x100], R21 ;  /* 0x000100152000798e */ /* 0x000fe2000c10e784 */
[CC--:B------:R-:W-:Y:S02]  /*74f0*/  LEA R6, P1, R239.reuse, R28.reuse, 0x2 ;  /* 0x0000001cef067211 */ /* 0x0c0fe400078210ff */
[-C--:B------:R-:W-:Y:S02]  /*7500*/  LEA.HI.X.SX32 R9, R240, R29.reuse, 0x2, P2 ;  /* 0x0000001df0097211 */ /* 0x080fe400010f16ff */
[----:B------:R-:W-:Y:S01]  /*7510*/  RED.E.ADD.F32.FTZ.RN.STRONG.GPU [R14.64], R22 ;  /* 0x000000160e00798e */ /* 0x000fe2000c10e784 */
[-C--:B------:R-:W-:Y:S02]  /*7520*/  LEA.HI.X.SX32 R7, R239, R29.reuse, 0x2, P1 ;  /* 0x0000001def077211 */ /* 0x080fe400008f16ff */
[----:B------:R-:W-:Y:S01]  /*7530*/  PLOP3.LUT P1, PT, PT, PT, UP0, 0x80, 0x0 ;  /* 0x000000000000781c */ /* 0x000fe20003f2f008 */
[----:B------:R-:W-:Y:S01]  /*7540*/  @UP3 UIADD3 UR16, UP0, UR16, -0x100, URZ ;  /* 0xffffff0010103890 */ /* 0x000fe2000ff1e03f */
[----:B------:R-:W-:Y:S01]  /*7550*/  RED.E.ADD.F32.FTZ.RN.STRONG.GPU [R12.64], R23 ;  /* 0x000000170c00798e */ /* 0x000fe2000c10e784 */
[C---:B------:R-:W-:Y:S02]  /*7560*/  IADD3 R0, R172.reuse, -0x3000, RZ ;  /* 0xffffd000ac007810 */ /* 0x040fe40007ffe0ff */
        /* <DEDUP_REMOVED lines=241> */
.L_x_1159:
        /* <DEDUP_REMOVED lines=18> */
.L_x_1160:
[----:B-1----:R-:W2:Y:S01]  /*85a0*/  LDL.64 R4, [R1+0x8] ;  /* 0x0000080001047983 */ /* 0x002ea20000100a00 */
[----:B------:R-:W-:Y:S01]  /*85b0*/  USHF.L.U32 UR7, UR19, 0x7, URZ ;  /* 0x0000000713077899 */ /* 0x000fe2000800063f */
[----:B------:R-:W-:Y:S01]  /*85c0*/  BSSY B0, `(.L_x_1161) ;  /* 0x0000032000007945 */ /* 0x000fe20003800000 */
[----:B------:R-:W-:Y:S01]  /*85d0*/  ULDC.64 UR8, c[0x0][0x3a0] ;  /* 0x0000e80000087ab9 */ /* 0x000fe20000000a00 */
[----:B------:R-:W-:Y:S01]  /*85e0*/  BAR.SYNC.DEFER_BLOCKING 0x0 ;  /* 0x0000000000007b1d */ /* 0x000fe20000010000 */
[----:B------:R-:W-:Y:S02]  /*85f0*/  USHF.R.S32.HI UR10, URZ, 0x1f, UR7 ;  /* 0x0000001f3f0a7899 */ /* 0x000fe40008011407 */
[----:B------:R-:W-:Y:S01]  /*8600*/  IMAD.U32 R25, RZ, RZ, UR7 ;  /* 0x00000007ff197e24 */ /* 0x000fe2000f8e00ff */
[----:B------:R-:W-:-:S02]  /*8610*/  UIMAD UR6, UR19, -0x80, UR6 ;  /* 0xffffff80130678a4 */ /* 0x000fc4000f8e0206 */
[----:B------:R-:W1:Y:S01]  /*8620*/  S2R R8, SR_TID.X ;  /* 0x0000000000087919 */ /* 0x000e620000002100 */
        /* <DEDUP_REMOVED lines=10> */
[----:B------:R-:W-:Y:S01]  /*86d0*/  LEA.HI R0, R0, R8, RZ, 0x2 ;  /* 0x0000000800007211 */ /* 0x000fe200078f10ff */
[----:B------:R-:W-:Y:S02]  /*86e0*/  IMAD.U32 R8, RZ, RZ, UR38 ;  /* 0x00000026ff087e24 */ /* 0x000fe4000f8e00ff */
        /* <DEDUP_REMOVED lines=31> */
.L_x_1162:
[----:B-1-34-:R-:W-:Y:S05]  /*88e0*/  BSYNC B0 ;  /* 0x0000000000007941 */ /* 0x01afea0003800000 */
.L_x_1161:
        /* <DEDUP_REMOVED lines=17> */
.L_x_1164:
[----:B------:R-:W-:Y:S05]  /*8a00*/  BSYNC B0 ;  /* 0x0000000000007941 */ /* 0x000fea0003800000 */
.L_x_1163:
        /* <DEDUP_REMOVED lines=26> */
.L_x_1166:
[----:B------:R-:W-:Y:S05]  /*8bb0*/  BSYNC B0 ;  /* 0x0000000000007941 */ /* 0x000fea0003800000 */
.L_x_1165:
        /* <DEDUP_REMOVED lines=13> */
.L_x_1153:
[----:B------:R-:W-:Y:S05]  /*8c90*/  BSYNC B1 ;  /* 0x0000000000017941 */ /* 0x000fea0003800000 */
.L_x_1139:
        /* <DEDUP_REMOVED lines=11> */
.L_x_1167:
[----:B------:R-:W-:Y:S05]  /*8d50*/  EXIT ;  /* 0x000000000000794d */ /* 0x000fea0003800000 */
.L_x_1169:
        /* <DEDUP_REMOVED lines=10> */
.L_x_1310:


//--------------------- .text._ZN5flash44flash_bwd_dq_dk_dv_loop_seqk_parallel_kernelI23Flash_bwd_kernel_traitsILi96ELi64ELi128ELi8ELi2ELi4ELi4ELb0ELb0EN7cutlass6half_tE19Flash_kernel_traitsILi96ELi64ELi128ELi8ES3_EELb1ELb0ELb1ELb1ELb0ELb0ELb0EEEvNS_16Flash_bwd_paramsE --------------------------
	.section	.text._ZN5flash44flash_bwd_dq_dk_dv_loop_seqk_parallel_kernelI23Flash_bwd_kernel_traitsILi96ELi64ELi128ELi8ELi2ELi4ELi4ELb0ELb0EN7cutlass6half_tE19Flash_kernel_traitsILi96ELi64ELi128ELi8ES3_EELb1ELb0ELb1ELb1ELb0ELb0ELb0EEEvNS_16Flash_bwd_paramsE,"ax",@progbits
	.sectioninfo	@"SHI_REGISTERS=255"
	.align	128
        .global         _ZN5flash44flash_bwd_dq_dk_dv_loop_seqk_parallel_kernelI23Flash_bwd_kernel_traitsILi96ELi64ELi128ELi8ELi2ELi4ELi4ELb0ELb0EN7cutlass6half_tE19Flash_kernel_traitsILi96ELi64ELi128ELi8ES3_EELb1ELb0ELb1ELb1ELb0ELb0ELb0EEEvNS_16Flash_bwd_paramsE
        .type           _ZN5flash44flash_bwd_dq_dk_dv_loop_seqk_parallel_kernelI23Flash_bwd_kernel_traitsILi96ELi64ELi128ELi8ELi2ELi4ELi4ELb0ELb0EN7cutlass6half_tE19Flash_kernel_traitsILi96ELi64ELi128ELi8ES3_EELb1ELb0ELb1ELb1ELb0ELb0ELb0EEEvNS_16Flash_bwd_paramsE,@function
        .size           _ZN5flash44flash_bwd_dq_dk_dv_loop_seqk_parallel_kernelI23Flash_bwd_kernel_traitsILi96ELi64ELi128ELi8ELi2ELi4ELi4ELb0ELb0EN7cutlass6half_tE19Flash_kernel_traitsILi96ELi64ELi128ELi8ES3_EELb1ELb0ELb1ELb1ELb0ELb0ELb0EEEvNS_16Flash_bwd_paramsE,(.L_x_1311 - _ZN5flash44flash_bwd_dq_dk_dv_loop_seqk_parallel_kernelI23Flash_bwd_kernel_traitsILi96ELi64ELi128ELi8ELi2ELi4ELi4ELb0ELb0EN7cutlass6half_tE19Flash_kernel_traitsILi96ELi64ELi128ELi8ES3_EELb1ELb0ELb1ELb1ELb0ELb0ELb0EEEvNS_16Flash_bwd_paramsE)
        .other          _ZN5flash44flash_bwd_dq_dk_dv_loop_seqk_parallel_kernelI23Flash_bwd_kernel_traitsILi96ELi64ELi128ELi8ELi2ELi4ELi4ELb0ELb0EN7cutlass6half_tE19Flash_kernel_traitsILi96ELi64ELi128ELi8ES3_EELb1ELb0ELb1ELb1ELb0ELb0ELb0EEEvNS_16Flash_bwd_paramsE,@"STO_CUDA_ENTRY STV_DEFAULT"
_ZN5flash44flash_bwd_dq_dk_dv_loop_seqk_parallel_kernelI23Flash_bwd_kernel_traitsILi96ELi64ELi128ELi8ELi2ELi4ELi4ELb0ELb0EN7cutlass6half_tE19Flash_kernel_traitsILi96ELi64ELi128ELi8ES3_EELb1ELb0ELb1ELb1ELb0ELb0ELb0EEEvNS_16Flash_bwd_paramsE:
.text._ZN5flash44flash_bwd_dq_dk_dv_loop_seqk_parallel_kernelI23Flash_bwd_kernel_traitsILi96ELi64ELi128ELi8ELi2ELi4ELi4ELb0ELb0EN7cutlass6half_tE19Flash_kernel_traitsILi96ELi64ELi128ELi8ES3_EELb1ELb0ELb1ELb1ELb0ELb0ELb0EEEvNS_16Flash_bwd_paramsE:
        /* <DEDUP_REMOVED lines=13> */
[----:B------:R-:W2:Y:S01]  /*00d0*/  S2R R232, SR_CTAID.Z ;  /* 0x0000000000e87919 */ /* 0x000ea20000002700 */
[----:B------:R-:W-:Y:S01]  /*00e0*/  IMAD.MOV.U32 R174, RZ, RZ, 0x40 ;  /* 0x00000040ffae7424 */ /* 0x000fe200078e00ff */
[----:B-1----:R-:W-:-:S04]  /*00f0*/  SHF.R.S32.HI R0, RZ, 0x1f, R4 ;  /* 0x0000001fff007819 */ /* 0x002fc80000011404 */
[CC--:B------:R-:W-:Y:S02]  /*0100*/  LEA.HI R18, R0.reuse, R4.reuse, RZ, 0x3 ;  /* 0x0000000400127211 */ /* 0x0c0fe400078f18ff */
[CC--:B------:R-:W-:Y:S02]  /*0110*/  LEA.HI R5, R0.reuse, R4.reuse, RZ, 0x2 ;  /* 0x0000000400057211 */ /* 0x0c0fe400078f10ff */
[CC--:B------:R-:W-:Y:S02]  /*0120*/  LEA.HI R2, R0.reuse, R4.reuse, RZ, 0x5 ;  /* 0x0000000400027211 */ /* 0x0c0fe400078f28ff */
[----:B------:R-:W-:Y:S02]  /*0130*/  LEA.HI R7, R0, R4, RZ, 0x4 ;  /* 0x0000000400077211 */ /* 0x000fe400078f20ff */
[----:B------:R-:W-:Y:S02]  /*0140*/  LOP3.LUT R9, R18, 0xfffffff8, RZ, 0xc0, !PT ;  /* 0xfffffff812097812 */ /* 0x000fe400078ec0ff */
[----:B------:R-:W-:-:S02]  /*0150*/  LOP3.LUT R6, R2, 0xffffffe0, RZ, 0xc0, !PT ;  /* 0xffffffe002067812 */ /* 0x000fc400078ec0ff */
[----:B------:R-:W-:Y:S01]  /*0160*/  LOP3.LUT R12, R5, 0xfffffffc, RZ, 0xc0, !PT ;  /* 0xfffffffc050c7812 */ /* 0x000fe200078ec0ff */
[C---:B------:R-:W-:Y:S01]  /*0170*/  IMAD.IADD R14, R4.reuse, 0x1, -R9 ;  /* 0x00000001040e7824 */ /* 0x040fe200078e0a09 */
[----:B------:R-:W-:Y:S01]  /*0180*/  LOP3.LUT R11, R7, 0xfffffff0, RZ, 0xc0, !PT ;  /* 0xfffffff0070b7812 */ /* 0x000fe200078ec0ff */
[----:B------:R-:W-:Y:S01]  /*0190*/  IMAD.IADD R10, R4, 0x1, -R6 ;  /* 0x00000001040a7824 */ /* 0x000fe200078e0a06 */
[-C--:B------:R-:W-:Y:S01]  /*01a0*/  LEA.HI R13, R0, R4.reuse, RZ, 0x6 ;  /* 0x00000004000d7211 */ /* 0x080fe200078f30ff */
[----:B------:R-:W-:Y:S01]  /*01b0*/  IMAD.IADD R20, R4, 0x1, -R12 ;  /* 0x0000000104147824 */ /* 0x000fe200078e0a0c */
[----:B------:R-:W-:Y:S01]  /*01c0*/  LEA.HI R16, R0, R4, RZ, 0x7 ;  /* 0x0000000400107211 */ /* 0x000fe200078f38ff */
[----:B------:R-:W-:Y:S01]  /*01d0*/  IMAD.IADD R9, R4, 0x1, -R11 ;  /* 0x0000000104097824 */ /* 0x000fe200078e0a0b */
[----:B------:R-:W-:Y:S01]  /*01e0*/  SHF.R.S32.HI R8, RZ, 0x2, R5 ;  /* 0x00000002ff087819 */ /* 0x000fe20000011405 */
[----:B------:R-:W-:Y:S01]  /*01f0*/  IMAD.SHL.U32 R202, R20, 0x8, RZ ;  /* 0x0000000814ca7824 */ /* 0x000fe200078e00ff */
[----:B------:R-:W-:-:S02]  /*0200*/  SHF.R.S32.HI R0, RZ, 0x5, R2 ;  /* 0x00000005ff007819 */ /* 0x000fc40000011402 */
[----:B------:R-:W-:Y:S02]  /*0210*/  SHF.R.S32.HI R3, RZ, 0x1f, R2 ;  /* 0x0000001fff037819 */ /* 0x000fe40000011402 */
[----:B------:R-:W-:Y:S02]  /*0220*/  LEA.HI R6, R5, R8, RZ, 0x1 ;  /* 0x0000000805067211 */ /* 0x000fe400078f08ff */
[-C--:B------:R-:W-:Y:S02]  /*0230*/  LEA.HI R4, R2, R0.reuse, RZ, 0x1 ;  /* 0x0000000002047211 */ /* 0x080fe400078f08ff */
[----:B------:R-:W-:Y:S02]  /*0240*/  LEA.HI R2, R3, R0, RZ, 0x2 ;  /* 0x0000000003027211 */ /* 0x000fe400078f10ff */
[----:B------:R-:W-:Y:S02]  /*0250*/  LOP3.LUT R3, R6, 0x7fffffe, RZ, 0xc0, !PT ;  /* 0x07fffffe06037812 */ /* 0x000fe400078ec0ff */
[----:B------:R-:W-:-:S02]  /*0260*/  SHF.R.S32.HI R11, RZ, 0x3, R18 ;  /* 0x00000003ff0b7819 */ /* 0x000fc40000011412 */
[----:B------:R-:W-:Y:S01]  /*0270*/  LOP3.LUT R2, R2, 0xfffffffc, RZ, 0xc0, !PT ;  /* 0xfffffffc02027812 */ /* 0x000fe200078ec0ff */
[----:B------:R-:W-:Y:S01]  /*0280*/  IMAD.IADD R3, R8, 0x1, -R3 ;  /* 0x0000000108037824 */ /* 0x000fe200078e0a03 */
[----:B------:R-:W-:Y:S01]  /*0290*/  LOP3.LUT R6, R4, 0xfffffffe, RZ, 0xc0, !PT ;  /* 0xfffffffe04067812 */ /* 0x000fe200078ec0ff */
[----:B------:R-:W-:Y:S01]  /*02a0*/  IMAD.SHL.U32 R4, R11, 0x40, RZ ;  /* 0x000000400b047824 */ /* 0x000fe200078e00ff */
[----:B------:R-:W-:Y:S01]  /*02b0*/  SHF.R.S32.HI R11, RZ, 0x1f, R9 ;  /* 0x0000001fff0b7819 */ /* 0x000fe20000011409 */
[C---:B------:R-:W-:Y:S01]  /*02c0*/  IMAD.IADD R15, R0.reuse, 0x1, -R2 ;  /* 0x00000001000f7824 */ /* 0x040fe200078e0a02 */
[----:B------:R-:W-:Y:S01]  /*02d0*/  SHF.R.S32.HI R2, RZ, 0x1f, R5 ;  /* 0x0000001fff027819 */ /* 0x000fe20000011405 */
[C---:B------:R-:W-:Y:S01]  /*02e0*/  IMAD.IADD R246, R0.reuse, 0x1, -R6 ;  /* 0x0000000100f67824 */ /* 0x040fe200078e0a06 */
[----:B------:R-:W-:Y:S01]  /*02f0*/  SHF.R.S32.HI R5, RZ, 0x4, R7 ;  /* 0x00000004ff057819 */ /* 0x000fe20000011407 */
[----:B------:R-:W-:Y:S01]  /*0300*/  IMAD R244, R0, 0x8, R3 ;  /* 0x0000000800f47824 */ /* 0x000fe200078e0203 */
[----:B------:R-:W-:-:S02]  /*0310*/  LOP3.LUT R0, R4, 0xc0, RZ, 0xc0, !PT ;  /* 0x000000c004007812 */ /* 0x000fc400078ec0ff */
[----:B------:R-:W-:Y:S02]  /*0320*/  LEA.HI R2, R2, R8, RZ, 0x3 ;  /* 0x0000000802027211 */ /* 0x000fe400078f18ff */
[----:B------:R-:W-:Y:S02]  /*0330*/  LEA.HI R3, R7, R5, RZ, 0x1 ;  /* 0x0000000507037211 */ /* 0x000fe400078f08ff */
[----:B------:R-:W-:Y:S02]  /*0340*/  SHF.R.U32.HI R6, RZ, 0x3, R0 ;  /* 0x00000003ff067819 */ /* 0x000fe40000011600 */
[----:B------:R-:W-:Y:S02]  /*0350*/  LOP3.LUT R4, R0, 0x18, R202, 0xf8, !PT ;  /* 0x0000001800047812 */ /* 0x000fe400078ef8ca */
[----:B------:R-:W-:Y:S02]  /*0360*/  LOP3.LUT R0, R2, 0xfffffff8, RZ, 0xc0, !PT ;  /* 0xfffffff802007812 */ /* 0x000fe400078ec0ff */
[----:B------:R-:W-:-:S02]  /*0370*/  LOP3.LUT R2, R3, 0xfffffffe, RZ, 0xc0, !PT ;  /* 0xfffffffe03027812 */ /* 0x000fc400078ec0ff */
[----:B------:R-:W-:Y:S01]  /*0380*/  SHF.R.S32.HI R7, RZ, 0x1f, R10 ;  /* 0x0000001fff077819 */ /* 0x000fe2000001140a */
[----:B------:R-:W-:Y:S01]  /*0390*/  IMAD.IADD R0, R8, 0x1, -R0 ;  /* 0x0000000108007824 */ /* 0x000fe200078e0a00 */
[----:B------:R-:W-:Y:S01]  /*03a0*/  LOP3.LUT R3, R4, R6, RZ, 0x3c, !PT ;  /* 0x0000000604037212 */ /* 0x000fe200078e3cff */
[----:B------:R-:W-:Y:S01]  /*03b0*/  IMAD.IADD R12, R5, 0x1, -R2 ;  /* 0x00000001050c7824 */ /* 0x000fe200078e0a02 */
[----:B------:R-:W-:Y:S02]  /*03c0*/  LEA.HI R2, R9, R9, RZ, 0x1 ;  /* 0x0000000909027211 */ /* 0x000fe400078f08ff */
[----:B------:R-:W-:Y:S01]  /*03d0*/  LEA.HI R209, R7, R10, RZ, 0x2 ;  /* 0x0000000a07d17211 */ /* 0x000fe200078f10ff */
[----:B------:R-:W-:Y:S01]  /*03e0*/  IMAD.U32 R244, R244, 0x20, R3 ;  /* 0x00000020f4f47824 */ /* 0x000fe200078e0003 */
[----:B------:R-:W-:Y:S02]  /*03f0*/  LEA.HI R4, R14, R14, RZ, 0x1 ;  /* 0x0000000e0e047211 */ /* 0x000fe400078f08ff */
[----:B------:R-:W-:-:S02]  /*0400*/  SHF.R.S32.HI R5, RZ, 0x1, R2 ;  /* 0x00000001ff057819 */ /* 0x000fc40000011402 */
[----:B------:R-:W-:Y:S02]  /*0410*/  SHF.R.S32.HI R7, RZ, 0x1f, R2 ;  /* 0x0000001fff077819 */ /* 0x000fe40000011402 */
[----:B------:R-:W-:Y:S02]  /*0420*/  LOP3.LUT R2, R2, 0x7fffffe, RZ, 0xc0, !PT ;  /* 0x07fffffe02027812 */ /* 0x000fe400078ec0ff */
[----:B------:R-:W-:Y:S02]  /*0430*/  SHF.R.S32.HI R3, RZ, 0x6, R13 ;  /* 0x00000006ff037819 */ /* 0x000fe4000001140d */
[----:B------:R-:W-:Y:S01]  /*0440*/  LOP3.LUT R6, R4, 0x7fffffe, RZ, 0xc0, !PT ;  /* 0x07fffffe04067812 */ /* 0x000fe200078ec0ff */
[----:B------:R-:W-:Y:S01]  /*0450*/  IMAD.IADD R19, R9, 0x1, -R2 ;  /* 0x0000000109137824 */ /* 0x000fe200078e0a02 */
[----:B------:R-:W-:Y:S01]  /*0460*/  LEA.HI R8, R7, R5, RZ, 0x2 ;  /* 0x0000000507087211 */ /* 0x000fe200078f10ff */
[----:B------:R-:W-:Y:S01]  /*0470*/  IMAD R2, R3, 0x4, R12 ;  /* 0x0000000403027824 */ /* 0x000fe200078e020c */
[----:B------:R-:W-:Y:S01]  /*0480*/  LEA.HI R11, R11, R9, RZ, 0x3 ;  /* 0x000000090b0b7211 */ /* 0x000fe200078f18ff */
[----:B------:R-:W-:Y:S01]  /*0490*/  IMAD.IADD R10, R14, 0x1, -R6 ;  /* 0x000000010e0a7824 */ /* 0x000fe200078e0a06 */
[----:B------:R-:W-:-:S02]  /*04a0*/  LOP3.LUT R8, R8, 0xfffffffc, RZ, 0xc0, !PT ;  /* 0xfffffffc08087812 */ /* 0x000fc400078ec0ff */
[----:B------:R-:W-:Y:S01]  /*04b0*/  LOP3.LUT R6, R0, 0x1, RZ, 0xc0, !PT ;  /* 0x0000000100067812 */ /* 0x000fe200078ec0ff */
[----:B------:R-:W-:Y:S01]  /*04c0*/  IMAD R169, R2, 0x8, R10 ;  /* 0x0000000802a97824 */ /* 0x000fe200078e020a */
[----:B------:R-:W-:Y:S01]  /*04d0*/  LEA.HI R10, R0, R0, RZ, 0x1 ;  /* 0x00000000000a7211 */ /* 0x000fe200078f08ff */
[----:B------:R-:W-:Y:S01]  /*04e0*/  IMAD.IADD R17, R5, 0x1, -R8 ;  /* 0x0000000105117824 */ /* 0x000fe200078e0a08 */
[----:B------:R-:W-:Y:S01]  /*04f0*/  SHF.R.S32.HI R8, RZ, 0x7, R16 ;  /* 0x00000007ff087819 */ /* 0x000fe20000011410 */
[----:B------:R-:W-:Y:S01]  /*0500*/  IMAD.SHL.U32 R2, R14, 0x40, RZ ;  /* 0x000000400e027824 */ /* 0x000fe200078e00ff */
[----:B------:R-:W-:Y:S01]  /*0510*/  ISETP.NE.U32.AND P3, PT, R6, 0x1, PT ;  /* 0x000000010600780c */ /* 0x000fe20003f65070 */
[----:B------:R-:W-:Y:S01]  /*0520*/  IMAD.SHL.U32 R16, R3, 0x20, RZ ;  /* 0x0000002003107824 */ /* 0x000fe200078e00ff */
[----:B------:R-:W-:Y:S01]  /*0530*/  SHF.R.S32.HI R3, RZ, 0x1, R4 ;  /* 0x00000001ff037819 */ /* 0x000fe20000011404 */
[----:B------:R-:W-:Y:S01]  /*0540*/  IMAD.SHL.U32 R4, R15, 0x10, RZ ;  /* 0x000000100f047824 */ /* 0x000fe200078e00ff */
[----:B------:R-:W-:-:S02]  /*0550*/  LOP3.LUT R2, R2, 0x1c0, RZ, 0xc0, !PT ;  /* 0x000001c002027812 */ /* 0x000fc400078ec0ff */
[C---:B------:R-:W-:Y:S01]  /*0560*/  LOP3.LUT P4, RZ, R3.reuse, 0x2, RZ, 0xc0, !PT ;  /* 0x0000000203ff7812 */ /* 0x040fe2000788c0ff */
[----:B------:R-:W-:Y:S01]  /*0570*/  IMAD.SHL.U32 R5, R3, 0x40, RZ ;  /* 0x0000004003057824 */ /* 0x000fe200078e00ff */
[----:B------:R-:W-:Y:S02]  /*0580*/  LOP3.LUT R6, R2, 0x30, R4, 0xf8, !PT ;  /* 0x0000003002067812 */ /* 0x000fe400078ef804 */
[----:B------:R-:W-:Y:S02]  /*0590*/  LOP3.LUT R4, R10, 0x3fffffe, RZ, 0xc0, !PT ;  /* 0x03fffffe0a047812 */ /* 0x000fe400078ec0ff */
[----:B------:R-:W-:Y:S02]  /*05a0*/  LOP3.LUT R7, R11, 0xfffffff8, RZ, 0xc0, !PT ;  /* 0xfffffff80b077812 */ /* 0x000fe400078ec0ff */
[----:B------:R-:W-:Y:S01]  /*05b0*/  SHF.R.S32.HI R3, RZ, 0x3, R11 ;  /* 0x00000003ff037819 */ /* 0x000fe2000001140b */
[C---:B------:R-:W-:Y:S01]  /*05c0*/  IMAD.IADD R11, R0.reuse, 0x1, -R4 ;  /* 0x00000001000b7824 */ /* 0x040fe200078e0a04 */
[C---:B------:R-:W-:Y:S01]  /*05d0*/  LOP3.LUT P2, RZ, R0.reuse, 0x2, RZ, 0xc0, !PT ;  /* 0x0000000200ff7812 */ /* 0x040fe2000784c0ff */
[----:B------:R-:W-:Y:S01]  /*05e0*/  IMAD.SHL.U32 R0, R0, 0x40, RZ ;  /* 0x0000004000007824 */ /* 0x000fe200078e00ff */
[----:B------:R-:W-:Y:S01]  /*05f0*/  SHF.R.U32.HI R14, RZ, 0x3, R2 ;  /* 0x00000003ff0e7819 */ /* 0x000fe20000011602 */
[----:B------:R-:W-:Y:S01]  /*0600*/  IMAD.IADD R13, R9, 0x1, -R7 ;  /* 0x00000001090d7824 */ /* 0x000fe200078e0a07 */
[----:B------:R-:W-:Y:S01]  /*0610*/  LOP3.LUT R2, R5, 0xc0, RZ, 0xc0, !PT ;  /* 0x000000c005027812 */ /* 0x000fe200078ec0ff */
[----:B------:R-:W-:Y:S01]  /*0620*/  IMAD.SHL.U32 R7, R20, 0x2, RZ ;  /* 0x0000000214077824 */ /* 0x000fe200078e00ff */
[----:B------:R-:W-:Y:S01]  /*0630*/  LOP3.LUT R0, R0, 0x1c0, RZ, 0xc0, !PT ;  /* 0x000001c000007812 */ /* 0x000fe200078ec0ff */
[----:B------:R-:W-:Y:S01]  /*0640*/  IMAD R19, R3, 0x8, R19 ;  /* 0x0000000803137824 */ /* 0x000fe200078e0213 */
[----:B------:R-:W-:Y:S01]  /*0650*/  LOP3.LUT R5, R2, 0x8, R18, 0xf8, !PT ;  /* 0x0000000802057812 */ /* 0x000fe200078ef812 */
[C---:B------:R-:W-:Y:S01]  /*0660*/  IMAD R20, R15.reuse, 0x2, R3 ;  /* 0x000000020f147824 */ /* 0x040fe200078e0203 */
[----:B------:R-:W-:Y:S01]  /*0670*/  SHF.R.U32.HI R4, RZ, 0x3, R2 ;  /* 0x00000003ff047819 */ /* 0x000fe20000011602 */
[----:B------:R-:W-:Y:S01]  /*0680*/  IMAD R9, R15, 0x200, R7 ;  /* 0x000002000f097824 */ /* 0x000fe200078e0207 */
[----:B------:R-:W-:-:S02]  /*0690*/  LOP3.LUT R3, R0, 0x20, R16, 0xf8, !PT ;  /* 0x0000002000037812 */ /* 0x000fc400078ef810 */
[----:B------:R-:W-:Y:S01]  /*06a0*/  SHF.R.U32.HI R2, RZ, 0x3, R0 ;  /* 0x00000003ff027819 */ /* 0x000fe20000011600 */
[----:B------:R-:W-:Y:S01]  /*06b0*/  IMAD R0, R8, 0x1000, R7 ;  /* 0x0000100008007824 */ /* 0x000fe200078e0207 */
[----:B------:R-:W-:Y:S01]  /*06c0*/  LOP3.LUT R4, R5, R4, RZ, 0x3c, !PT ;  /* 0x0000000405047212 */ /* 0x000fe200078e3cff */
[----:B------:R-:W-:Y:S01]  /*06d0*/  IMAD R11, R11, 0x20, R9 ;  /* 0x000000200b0b7824 */ /* 0x000fe200078e0209 */
        /* <DEDUP_REMOVED lines=11> */
[----:B------:R-:W-:Y:S01]  /*0790*/  IMAD.SHL.U32 R2, R12, 0x8, RZ ;  /* 0x000000080c027824 */ /* 0x000fe200078e00ff */
        /* <DEDUP_REMOVED lines=47> */
.L_x_1213:
[----:B-1----:R-:W1:Y:S01]  /*0a90*/  S2R R36, SR_CTAID.Y ;  /* 0x0000000000247919 */ /* 0x002e620000002600 */
        /* <DEDUP_REMOVED lines=33> */
.L_x_1170:
        /* <DEDUP_REMOVED lines=13> */
[----:B------:R-:W-:Y:S01]  /*0d80*/  IADD3 R2, R214, 0x80, R18 ;  /* 0x00000080d6027810 */ /* 0x000fe20007ffe012 */
        /* <DEDUP_REMOVED lines=14> */
[----:B------:R-:W-:-:S02]  /*0e70*/  @P0 IMAD.IADD R2, R231, 0x1, R249 ;  /* 0x00000001e7020824 */ /* 0x000fc400078e02f9 */
[----:B------:R-:W-:Y:S01]  /*0e80*/  IMAD.WIDE.U32 R6, R0, c[0x0][0x190], RZ ;  /* 0x0000640000067a25 */ /* 0x000fe200078e00ff */
[----:B------:R-:W-:-:S03]  /*0e90*/  IMNMX R194, R8, R5, PT ;  /* 0x0000000508c27217 */ /* 0x000fc60003800200 */
[----:B------:R-:W-:Y:S01]  /*0ea0*/  IMAD.IADD R24, R11, 0x1, R4 ;  /* 0x000000010b187824 */ /* 0x000fe200078e0204 */
[----:B------:R-:W-:Y:S01]  /*0eb0*/  LEA R11, R194, 0xffffffc0, 0x6 ;  /* 0xffffffc0c20b7811 */ /* 0x000fe200078e30ff */
[----:B------:R-:W-:Y:S01]  /*0ec0*/  IMAD R8, R0, c[0x0][0x194], RZ ;  /* 0x0000650000087a24 */ /* 0x000fe200078e02ff */
[----:B------:R-:W-:Y:S01]  /*0ed0*/  SEL R29, R10, R6, !P1 ;  /* 0x000000060a1d7207 */ /* 0x000fe20004800000 */
        /* <DEDUP_REMOVED lines=16> */
.L_x_1172:
        /* <DEDUP_REMOVED lines=15> */
.L_x_1173:
[----:B------:R-:W-:Y:S01]  /*10d0*/  IABS R10, c[0x0][0x1c8] ;  /* 0x00007200000a7a13 */ /* 0x000fe20000000000 */
[----:B------:R-:W1:Y:S01]  /*10e0*/  LDC.U8 R13, c[0x0][0x328] ;  /* 0x0000ca00ff0d7b82 */ /* 0x000e620000000000 */
[----:B------:R-:W-:Y:S01]  /*10f0*/  IABS R8, R232 ;  /* 0x000000e800087213 */ /* 0x000fe20000000000 */
[C---:B------:R-:W-:Y:S01]  /*1100*/  @P1 IMAD.WIDE.U32 R6, R0.reuse, c[0x0][0x370], RZ ;  /* 0x0000dc0000061a25 */ /* 0x040fe200078e00ff */
[----:B------:R-:W2:Y:S01]  /*1110*/  I2F.RP R4, R10 ;  /* 0x0000000a00047306 */ /* 0x000ea20000209400 */
[----:B------:R-:W-:Y:S01]  /*1120*/  MOV R12, c[0x0][0x224] ;  /* 0x00008900000c7a02 */ /* 0x000fe20000000f00 */
[----:B------:R-:W3:Y:S01]  /*1130*/  S2R R19, SR_CTAID.X ;  /* 0x0000000000137919 */ /* 0x000ee20000002500 */
[----:B------:R-:W-:Y:S01]  /*1140*/  MOV R9, R8 ;  /* 0x0000000800097202 */ /* 0x000fe20000000f00 */
[----:B------:R-:W-:Y:S01]  /*1150*/  @P1 IMAD R15, R0, c[0x0][0x374], R7 ;  /* 0x0000dd00000f1a24 */ /* 0x000fe200078e0207 */
[----:B------:R-:W-:Y:S01]  /*1160*/  LOP3.LUT R8, R232, c[0x0][0x1c8], RZ, 0x3c, !PT ;  /* 0x00007200e8087a12 */ /* 0x000fe200078e3cff */
[----:B------:R-:W-:Y:S01]  /*1170*/  @P1 IMAD.MOV.U32 R14, RZ, RZ, R6 ;  /* 0x000000ffff0e1224 */ /* 0x000fe200078e0006 */
[----:B------:R-:W-:Y:S01]  /*1180*/  SHF.R.S32.HI R12, RZ, 0x1f, R12 ;  /* 0x0000001fff0c7819 */ /* 0x000fe2000001140c */
[----:B------:R-:W-:Y:S01]  /*1190*/  @!P1 IMAD.WIDE.U32 R6, R36, c[0x0][0x368], RZ ;  /* 0x0000da0024069a25 */ /* 0x000fe200078e00ff */
[----:B------:R-:W-:Y:S01]  /*11a0*/  ISETP.GE.AND P4, PT, R8, RZ, PT ;  /* 0x000000ff0800720c */ /* 0x000fe20003f86270 */
[----:B------:R-:W4:Y:S01]  /*11b0*/  LDC.U8 R25, c[0x0][0x3d0] ;  /* 0x0000f400ff197b82 */ /* 0x000f220000000000 */
[----:B------:R-:W-:Y:S01]  /*11c0*/  MOV R34, c[0x0][0x22c] ;  /* 0x00008b0000227a02 */ /* 0x000fe20000000f00 */
[----:B------:R-:W-:Y:S01]  /*11d0*/  IMAD R8, R12, R36, RZ ;  /* 0x000000240c087224 */ /* 0x000fe200078e02ff */
[----:B------:R-:W-:Y:S01]  /*11e0*/  @!P1 MOV R14, R6 ;  /* 0x00000006000e9202 */ /* 0x000fe20000000f00 */
[C---:B------:R-:W-:Y:S01]  /*11f0*/  IMAD.WIDE.U32 R16, R36.reuse, c[0x0][0x224], RZ ;  /* 0x0000890024107a25 */ /* 0x040fe200078e00ff */
[----:B------:R-:W-:Y:S01]  /*1200*/  SHF.L.U32 R6, R36, 0x7, RZ ;  /* 0x0000000724067819 */ /* 0x000fe200000006ff */
[----:B--2---:R-:W2:Y:S01]  /*1210*/  MUFU.RCP R4, R4 ;  /* 0x0000000400047308 */ /* 0x004ea20000001000 */
[----:B------:R-:W-:Y:S01]  /*1220*/  SHF.R.S32.HI R233, RZ, 0x1f, R232 ;  /* 0x0000001fffe97819 */ /* 0x000fe200000114e8 */
[----:B------:R-:W-:Y:S01]  /*1230*/  IMAD.WIDE R22, R34, c[0x0][0x1c0], RZ ;  /* 0x0000700022167a25 */ /* 0x000fe200078e02ff */
[----:B-1----:R-:W-:-:S02]  /*1240*/  ISETP.NE.AND P3, PT, R13, RZ, PT ;  /* 0x000000ff0d00720c */ /* 0x002fc40003f65270 */
[----:B--2---:R-:W-:-:S04]  /*1250*/  IADD3 R4, R4, 0xffffffe, RZ ;  /* 0x0ffffffe04047810 */ /* 0x004fc80007ffe0ff */
[----:B------:R-:W1:Y:S02]  /*1260*/  F2I.FTZ.U32.TRUNC.NTZ R5, R4 ;  /* 0x0000000400057305 */ /* 0x000e64000021f000 */
[----:B-1----:R-:W-:Y:S01]  /*1270*/  IADD3 R2, RZ, -R5, RZ ;  /* 0x80000005ff027210 */ /* 0x002fe20007ffe0ff */
[----:B------:R-:W-:-:S04]  /*1280*/  IMAD.MOV.U32 R4, RZ, RZ, RZ ;  /* 0x000000ffff047224 */ /* 0x000fc800078e00ff */
[----:B------:R-:W-:-:S04]  /*1290*/  IMAD R2, R2, R10, RZ ;  /* 0x0000000a02027224 */ /* 0x000fc800078e02ff */
[----:B------:R-:W-:-:S04]  /*12a0*/  IMAD.HI.U32 R2, R5, R2, R4 ;  /* 0x0000000205027227 */ /* 0x000fc800078e0004 */
[----:B------:R-:W-:Y:S02]  /*12b0*/  @!P1 IMAD R5, R32, c[0x0][0x368], RZ ;  /* 0x0000da0020059a24 */ /* 0x000fe400078e02ff */
[----:B------:R-:W-:-:S04]  /*12c0*/  IMAD.HI.U32 R2, R2, R9, RZ ;  /* 0x0000000902027227 */ /* 0x000fc800078e00ff */
[----:B------:R-:W-:Y:S02]  /*12d0*/  IMAD.MOV R4, RZ, RZ, -R2 ;  /* 0x000000ffff047224 */ /* 0x000fe400078e0a02 */
[----:B------:R-:W-:Y:S02]  /*12e0*/  @!P1 IMAD R5, R36, c[0x0][0x36c], R5 ;  /* 0x0000db0024059a24 */ /* 0x000fe400078e0205 */
[----:B------:R-:W-:Y:S01]  /*12f0*/  IMAD R4, R10, R4, R9 ;  /* 0x000000040a047224 */ /* 0x000fe200078e0209 */
[----:B------:R-:W-:Y:S01]  /*1300*/  SHF.L.U64.HI R9, R36, 0x7, R32 ;  /* 0x0000000724097819 */ /* 0x000fe20000010220 */
[----:B------:R-:W-:Y:S02]  /*1310*/  @!P1 IMAD.IADD R15, R7, 0x1, R5 ;  /* 0x00000001070f9824 */ /* 0x000fe400078e0205 */
[----:B------:R-:W-:Y:S01]  /*1320*/  IMAD R5, R32, c[0x0][0x224], R8 ;  /* 0x0000890020057a24 */ /* 0x000fe200078e0208 */
[----:B------:R-:W-:Y:S01]  /*1330*/  ISETP.GT.U32.AND P5, PT, R10, R4, PT ;  /* 0x000000040a00720c */ /* 0x000fe20003fa4070 */
[----:B------:R-:W-:Y:S01]  /*1340*/  IMAD R8, R23, R16, RZ ;  /* 0x0000001017087224 */ /* 0x000fe200078e02ff */
[----:B------:R-:W-:Y:S01]  /*1350*/  SEL R9, R9, RZ, P2 ;  /* 0x000000ff09097207 */ /* 0x000fe20001000000 */
[----:B------:R-:W-:-:S02]  /*1360*/  IMAD.IADD R5, R17, 0x1, R5 ;  /* 0x0000000111057824 */ /* 0x000fc400078e0205 */
[----:B------:R-:W-:-:S04]  /*1370*/  IMAD.WIDE.U32 R16, R22, R16, RZ ;  /* 0x0000001016107225 */ /* 0x000fc800078e00ff */
[----:B------:R-:W-:Y:S01]  /*1380*/  IMAD R8, R22, R5, R8 ;  /* 0x0000000516087224 */ /* 0x000fe200078e0208 */
[----:B------:R-:W-:Y:S01]  /*1390*/  SEL R5, R6, RZ, P2 ;  /* 0x000000ff06057207 */ /* 0x000fe20001000000 */
[----:B------:R-:W-:Y:S02]  /*13a0*/  IMAD.WIDE.U32 R6, R22, R0, RZ ;  /* 0x0000000016067225 */ /* 0x000fe400078e00ff */
[----:B------:R-:W-:Y:S02]  /*13b0*/  @!P5 IADD3 R2, R2, 0x1, RZ ;  /* 0x000000010202d810 */ /* 0x000fe40007ffe0ff */
[----:B------:R-:W-:Y:S01]  /*13c0*/  @!P5 IMAD.IADD R4, R4, 0x1, -R10 ;  /* 0x000000010404d824 */ /* 0x000fe200078e0a0a */
[----:B------:R-:W-:Y:S02]  /*13d0*/  IADD3 R5, P2, R11, R5, RZ ;  /* 0x000000050b057210 */ /* 0x000fe40007f5e0ff */
[----:B------:R-:W-:Y:S01]  /*13e0*/  SEL R20, R16, R6, !P1 ;  /* 0x0000000610147207 */ /* 0x000fe20004800000 */
[----:B------:R-:W-:Y:S01]  /*13f0*/  @P3 IMAD R6, R36, c[0x0][0x214], RZ ;  /* 0x0000850024063a24 */ /* 0x000fe200078e02ff */
[----:B------:R-:W-:Y:S01]  /*1400*/  ISETP.GE.U32.AND P6, PT, R4, R10, PT ;  /* 0x0000000a0400720c */ /* 0x000fe20003fc6070 */
[----:B------:R-:W-:Y:S01]  /*1410*/  IMAD R12, R23, R5, RZ ;  /* 0x00000005170c7224 */ /* 0x000fe200078e02ff */
[----:B------:R-:W-:Y:S01]  /*1420*/  IADD3.X R9, R21, R9, RZ, P2, !PT ;  /* 0x0000000915097210 */ /* 0x000fe200017fe4ff */
[-C--:B------:R-:W-:Y:S01]  /*1430*/  IMAD R10, R23, R0.reuse, RZ ;  /* 0x00000000170a7224 */ /* 0x080fe200078e02ff */
[----:B------:R-:W-:Y:S01]  /*1440*/  ISETP.NE.AND P2, PT, RZ, c[0x0][0x1c8], PT ;  /* 0x00007200ff007a0c */ /* 0x000fe20003f45270 */
[----:B------:R-:W-:Y:S01]  /*1450*/  IMAD.IADD R16, R17, 0x1, R8 ;  /* 0x0000000111107824 */ /* 0x000fe200078e0208 */
[----:B------:R-:W-:Y:S01]  /*1460*/  @P3 SEL R6, R6, R0, !P1 ;  /* 0x0000000006063207 */ /* 0x000fe20004800000 */
[----:B------:R-:W-:Y:S01]  /*1470*/  IMAD R9, R22, R9, R12 ;  /* 0x0000000916097224 */ /* 0x000fe200078e020c */
[----:B------:R-:W-:Y:S01]  /*1480*/  @P1 IADD3 R16, R7, R10, RZ ;  /* 0x0000000a07101210 */ /* 0x000fe20007ffe0ff */
[----:B---3--:R-:W-:Y:S01]  /*1490*/  IMAD.WIDE.U32 R12, R19, c[0x0][0x3d8], RZ ;  /* 0x0000f600130c7a25 */ /* 0x008fe200078e00ff */
[----:B----4-:R-:W-:-:S02]  /*14a0*/  ISETP.NE.AND P5, PT, R25, RZ, PT ;  /* 0x000000ff1900720c */ /* 0x010fc40003fa5270 */
[----:B------:R-:W-:Y:S01]  /*14b0*/  SHF.R.S32.HI R23, RZ, 0x1f, R18 ;  /* 0x0000001fff177819 */ /* 0x000fe20000011412 */
[----:B------:R-:W-:Y:S01]  /*14c0*/  IMAD R7, R19, c[0x0][0x3dc], R13 ;  /* 0x0000f70013077a24 */ /* 0x000fe200078e020d */
[----:B------:R-:W-:Y:S01]  /*14d0*/  @P6 IADD3 R2, R2, 0x1, RZ ;  /* 0x0000000102026810 */ /* 0x000fe20007ffe0ff */
[----:B------:R-:W-:Y:S01]  /*14e0*/  IMAD.WIDE.U32 R4, R22, R5, RZ ;  /* 0x0000000516047225 */ /* 0x000fe200078e00ff */
[----:B------:R-:W-:Y:S02]  /*14f0*/  SEL R10, R12, RZ, P5 ;  /* 0x000000ff0c0a7207 */ /* 0x000fe40002800000 */
[----:B------:R-:W-:Y:S01]  /*1500*/  SEL R22, R7, RZ, P5 ;  /* 0x000000ff07167207 */ /* 0x000fe20002800000 */
[----:B------:R-:W-:Y:S01]  /*1510*/  IMAD.MOV.U32 R17, RZ, RZ, R2 ;  /* 0x000000ffff117224 */ /* 0x000fe200078e0002 */
[----:B------:R-:W-:Y:S01]  /*1520*/  IADD3 R7, R5, R9, RZ ;  /* 0x0000000905077210 */ /* 0x000fe20007ffe0ff */
[----:B------:R-:W-:Y:S02]  /*1530*/  @!P3 IMAD R8, R36, c[0x0][0x1c0], R232 ;  /* 0x000070002408ba24 */ /* 0x000fe400078e02e8 */
[C---:B------:R-:W-:Y:S01]  /*1540*/  IMAD R2, R232.reuse, c[0x0][0x22c], RZ ;  /* 0x00008b00e8027a24 */ /* 0x040fe200078e02ff */
[----:B------:R-:W-:Y:S01]  /*1550*/  @!P4 IADD3 R17, -R17, RZ, RZ ;  /* 0x000000ff1111c210 */ /* 0x000fe20007ffe1ff */
[----:B------:R-:W-:Y:S01]  /*1560*/  @P3 IMAD R6, R232, c[0x0][0x234], R6 ;  /* 0x00008d00e8063a24 */ /* 0x000fe200078e0206 */
[----:B------:R-:W-:Y:S01]  /*1570*/  @!P2 LOP3.LUT R17, RZ, c[0x0][0x1c8], RZ, 0x33, !PT ;  /* 0x00007200ff11aa12 */ /* 0x000fe200078e33ff */
[----:B------:R-:W-:Y:S01]  /*1580*/  @!P3 IMAD R6, R8, c[0x0][0x214], RZ ;  /* 0x000085000806ba24 */ /* 0x000fe200078e02ff */
[----:B------:R-:W-:-:S02]  /*1590*/  SHF.R.S32.HI R8, RZ, 0x1f, R2 ;  /* 0x0000001fff087819 */ /* 0x000fc40000011402 */
        /* <DEDUP_REMOVED lines=9> */
.L_x_1174:
[----:B------:R-:W-:-:S04]  /*1630*/  IMAD R0, R36, c[0x0][0x1c0], R232 ;  /* 0x0000700024007a24 */ /* 0x000fc800078e02e8 */
[----:B------:R-:W-:Y:S02]  /*1640*/  IMAD R0, R0, c[0x0][0x224], RZ ;  /* 0x0000890000007a24 */ /* 0x000fe400078e02ff */
.L_x_1175:
[----:B------:R-:W1:Y:S01]  /*1650*/  S2R R33, SR_TID.X ;  /* 0x0000000000217919 */ /* 0x000e620000002100 */
[----:B------:R-:W-:Y:S01]  /*1660*/  IMAD R34, R34, c[0x0][0x1c0], RZ ;  /* 0x0000700022227a24 */ /* 0x000fe200078e02ff */
[----:B------:R-:W-:Y:S01]  /*1670*/  SHF.R.S32.HI R203, RZ, 0x1f, R202 ;  /* 0x0000001fffcb7819 */ /* 0x000fe200000114ca */
[----:B------:R-:W-:Y:S01]  /*1680*/  IMAD.IADD R0, R11, 0x1, R0 ;  /* 0x000000010b007824 */ /* 0x000fe200078e0200 */
[----:B------:R-:W-:Y:S01]  /*1690*/  BSSY B1, `(.L_x_1171) ;  /* 0x000088f000017945 */ /* 0x000fe20003800000 */
[----:B------:R-:W-:Y:S02]  /*16a0*/  IMAD.MOV.U32 R213, RZ, RZ, 0x4 ;  /* 0x00000004ffd57424 */ /* 0x000fe400078e00ff */
[----:B------:R-:W-:Y:S02]  /*16b0*/  IMAD.SHL.U32 R5, R34, 0x40, RZ ;  /* 0x0000004022057824 */ /* 0x000fe400078e00ff */
[----:B------:R-:W-:-:S03]  /*16c0*/  IMAD.WIDE R12, R0, R213, c[0x0][0x3c8] ;  /* 0x0000f200000c7625 */ /* 0x000fc600078e02d5 */
[----:B------:R-:W-:Y:S01]  /*16d0*/  IADD3 R2, P2, P1, R4, R5, R2 ;  /* 0x0000000504027210 */ /* 0x000fe2000795e002 */
[----:B------:R-:W-:Y:S01]  /*16e0*/  IMAD.IADD R212, R11, 0x1, R6 ;  /* 0x000000010bd47824 */ /* 0x000fe200078e0206 */
[----:B------:R-:W-:Y:S01]  /*16f0*/  SHF.R.S32.HI R0, RZ, 0x1f, R5 ;  /* 0x0000001fff007819 */ /* 0x000fe20000011405 */
[----:B------:R-:W-:Y:S01]  /*1700*/  IMAD.MOV.U32 R221, RZ, RZ, R13 ;  /* 0x000000ffffdd7224 */ /* 0x000fe200078e000d */
[----:B------:R-:W-:Y:S01]  /*1710*/  IADD3 R4, P3, R202, R14, RZ ;  /* 0x0000000eca047210 */ /* 0x000fe20007f7e0ff */
[----:B------:R-:W-:Y:S01]  /*1720*/  IMAD.MOV.U32 R222, RZ, RZ, R12 ;  /* 0x000000ffffde7224 */ /* 0x000fe200078e000c */
[----:B------:R-:W-:Y:S01]  /*1730*/  IADD3.X R19, R7, R0, R8, P2, P1 ;  /* 0x0000000007137210 */ /* 0x000fe200017e2408 */
[----:B------:R-:W-:Y:S01]  /*1740*/  IMAD R0, R21, c[0x0][0x370], RZ ;  /* 0x0000dc0015007a24 */ /* 0x000fe200078e02ff */
[----:B------:R-:W-:Y:S01]  /*1750*/  IADD3 R14, P2, P1, R10, R2, R20 ;  /* 0x000000020a0e7210 */ /* 0x000fe2000795e014 */
[----:B------:R-:W-:Y:S01]  /*1760*/  IMAD.X R5, R203, 0x1, R15, P3 ;  /* 0x00000001cb057824 */ /* 0x000fe200018e060f */
[----:B------:R-:W-:Y:S01]  /*1770*/  IADD3 R2, -R195, R214, R18 ;  /* 0x000000d6c3027210 */ /* 0x000fe20007ffe112 */
[C---:B------:R-:W-:Y:S01]  /*1780*/  IMAD R7, R11.reuse, c[0x0][0x374], R0 ;  /* 0x0000dd000b077a24 */ /* 0x040fe200078e0200 */
[----:B-1----:R-:W-:Y:S01]  /*1790*/  SHF.R.S32.HI R35, RZ, 0x1f, R33 ;  /* 0x0000001fff237819 */ /* 0x002fe20000011421 */
[----:B------:R-:W-:Y:S01]  /*17a0*/  IMAD.WIDE.U32 R4, R11, c[0x0][0x370], R4 ;  /* 0x0000dc000b047a25 */ /* 0x000fe200078e0004 */
[----:B------:R-:W-:-:S02]  /*17b0*/  IADD3 R0, R2, -c[0x0][0x2e8], RZ ;  /* 0x8000ba0002007a10 */ /* 0x000fc40007ffe0ff */
[-C--:B------:R-:W-:Y:S01]  /*17c0*/  LEA.HI R2, R35, R33.reuse, RZ, 0x2 ;  /* 0x0000002123027211 */ /* 0x080fe200078f10ff */
[----:B------:R-:W-:Y:S01]  /*17d0*/  IMAD.IADD R5, R5, 0x1, R7 ;  /* 0x0000000105057824 */ /* 0x000fe200078e0207 */
[----:B------:R-:W-:Y:S01]  /*17e0*/  LEA.HI R10, R35, R33, RZ, 0x5 ;  /* 0x00000021230a7211 */ /* 0x000fe200078f28ff */
[----:B------:R-:W-:Y:S01]  /*17f0*/  IMAD.WIDE R212, R212, R213, c[0x0][0x200] ;  /* 0x00008000d4d47625 */ /* 0x000fe200078e02d5 */
[----:B------:R-:W-:Y:S02]  /*1800*/  SHF.R.S32.HI R2, RZ, 0x2, R2 ;  /* 0x00000002ff027819 */ /* 0x000fe40000011402 */
[----:B------:R-:W-:Y:S01]  /*1810*/  LOP3.LUT R6, R10, 0xffffffe0, RZ, 0xc0, !PT ;  /* 0xffffffe00a067812 */ /* 0x000fe200078ec0ff */
[----:B------:R-:W-:Y:S01]  /*1820*/  IMAD.WIDE.U32 R4, R232, c[0x0][0x378], R4 ;  /* 0x0000de00e8047a25 */ /* 0x000fe200078e0004 */
[----:B------:R-:W-:Y:S02]  /*1830*/  SHF.R.S32.HI R9, RZ, 0x1f, R0 ;  /* 0x0000001fff097819 */ /* 0x000fe40000011400 */
[----:B------:R-:W-:Y:S01]  /*1840*/  IADD3 R8, P3, R2, R11, RZ ;  /* 0x0000000b02087210 */ /* 0x000fe20007f7e0ff */
[----:B------:R-:W-:Y:S01]  /*1850*/  IMAD.IADD R20, R33, 0x1, -R6 ;  /* 0x0000000121147824 */ /* 0x000fe200078e0a06 */
[----:B------:R-:W-:Y:S01]  /*1860*/  SHF.R.S32.HI R31, RZ, 0x1f, R2 ;  /* 0x0000001fff1f7819 */ /* 0x000fe20000011402 */
[----:B------:R-:W-:Y:S01]  /*1870*/  IMAD R6, R233, c[0x0][0x378], RZ ;  /* 0x0000de00e9067a24 */ /* 0x000fe200078e02ff */
[----:B------:R-:W-:-:S02]  /*1880*/  SHF.R.S32.HI R10, RZ, 0x5, R10 ;  /* 0x00000005ff0a7819 */ /* 0x000fc4000001140a */
[----:B------:R-:W-:Y:S01]  /*1890*/  LEA.HI R13, R9, R0, RZ, 0x6 ;  /* 0x00000000090d7211 */ /* 0x000fe200078f30ff */
[----:B------:R-:W-:Y:S01]  /*18a0*/  IMAD.X R9, R31, 0x1, R21, P3 ;  /* 0x000000011f097824 */ /* 0x000fe200018e0615 */
[----:B------:R-:W-:Y:S01]  /*18b0*/  IADD3 R15, R202, 0x20, RZ ;  /* 0x00000020ca0f7810 */ /* 0x000fe20007ffe0ff */
[----:B------:R-:W-:Y:S02]  /*18c0*/  IMAD R0, R10, R34, R20 ;  /* 0x000000220a007224 */ /* 0x000fe400078e0214 */
[----:B------:R-:W-:Y:S02]  /*18d0*/  IMAD R11, R232, c[0x0][0x37c], R6 ;  /* 0x0000df00e80b7a24 */ /* 0x000fe400078e0206 */
[----:B------:R-:W-:Y:S01]  /*18e0*/  IMAD R12, R9, c[0x0][0x190], RZ ;  /* 0x00006400090c7a24 */ /* 0x000fe200078e02ff */
[----:B------:R-:W-:Y:S01]  /*18f0*/  IADD3.X R9, R22, R19, R16, P2, P1 ;  /* 0x0000001316097210 */ /* 0x000fe200017e2410 */
[----:B------:R-:W-:Y:S01]  /*1900*/  IMAD.IADD R5, R5, 0x1, R11 ;  /* 0x0000000105057824 */ /* 0x000fe200078e020b */
[----:B------:R-:W-:Y:S01]  /*1910*/  IADD3 R10, P1, R0, R14, RZ ;  /* 0x0000000e000a7210 */ /* 0x000fe20007f3e0ff */
[----:B------:R-:W-:Y:S01]  /*1920*/  IMAD.WIDE.U32 R6, R8, c[0x0][0x190], R202 ;  /* 0x0000640008067a25 */ /* 0x000fe200078e00ca */
[----:B------:R-:W-:-:S02]  /*1930*/  SHF.R.S32.HI R11, RZ, 0x6, R13 ;  /* 0x00000006ff0b7819 */ /* 0x000fc4000001140d */
[----:B------:R-:W-:Y:S01]  /*1940*/  LEA.HI.X.SX32 R185, R0, R9, 0x1, P1 ;  /* 0x0000000900b97211 */ /* 0x000fe200008f0eff */
[----:B------:R-:W-:Y:S01]  /*1950*/  IMAD R12, R8, c[0x0][0x194], R12 ;  /* 0x00006500080c7a24 */ /* 0x000fe200078e020c */
[C---:B------:R-:W-:Y:S01]  /*1960*/  LEA R186, P1, R10.reuse, c[0x0][0x350], 0x2 ;  /* 0x0000d4000aba7a11 */ /* 0x040fe200078210ff */
[----:B------:R-:W-:Y:S01]  /*1970*/  IMAD R0, R31, c[0x0][0x370], RZ ;  /* 0x0000dc001f007a24 */ /* 0x000fe200078e02ff */
[----:B------:R-:W-:Y:S02]  /*1980*/  IMNMX R230, RZ, R11, !PT ;  /* 0x0000000bffe67217 */ /* 0x000fe40007800200 */
[----:B------:R-:W-:Y:S01]  /*1990*/  IADD3 R8, P2, R29, R6, RZ ;  /* 0x000000061d087210 */ /* 0x000fe20007f5e0ff */
[----:B------:R-:W-:Y:S01]  /*19a0*/  IMAD R6, R233, c[0x0][0x1a8], RZ ;  /* 0x00006a00e9067a24 */ /* 0x000fe200078e02ff */
[----:B------:R-:W-:Y:S01]  /*19b0*/  LEA.HI.X R185, R10, c[0x0][0x354], R185, 0x2, P1 ;  /* 0x0000d5000ab97a11 */ /* 0x000fe200008f14b9 */
[----:B------:R-:W-:Y:S01]  /*19c0*/  IMAD R0, R2, c[0x0][0x374], R0 ;  /* 0x0000dd0002007a24 */ /* 0x000fe200078e0200 */
[----:B------:R-:W-:-:S02]  /*19d0*/  ISETP.GT.AND P1, PT, R194, R230, PT ;  /* 0x000000e6c200720c */ /* 0x000fc40003f24270 */
[----:B------:R-:W-:Y:S01]  /*19e0*/  IADD3.X R9, R24, R7, R12, P2, !PT ;  /* 0x0000000718097210 */ /* 0x000fe200017fe40c */
[----:B------:R-:W-:Y:S01]  /*19f0*/  IMAD R12, R232, c[0x0][0x1ac], R6 ;  /* 0x00006b00e80c7a24 */ /* 0x000fe200078e0206 */
[----:B------:R-:W-:Y:S01]  /*1a00*/  IADD3 R194, R194, -0x1, RZ ;  /* 0xffffffffc2c27810 */ /* 0x000fe20007ffe0ff */
[----:B------:R-:W-:Y:S01]  /*1a10*/  IMAD.WIDE.U32 R6, R2, c[0x0][0x370], R4 ;  /* 0x0000dc0002067a25 */ /* 0x000fe200078e0004 */
[----:B------:R-:W-:-:S03]  /*1a20*/  IADD3 R16, R202, 0x40, RZ ;  /* 0x00000040ca107810 */ /* 0x000fc60007ffe0ff */
[----:B------:R-:W-:Y:S01]  /*1a30*/  IMAD.WIDE.U32 R4, R232, c[0x0][0x1a8], R8 ;  /* 0x00006a00e8047a25 */ /* 0x000fe200078e0008 */
[----:B------:R-:W-:-:S03]  /*1a40*/  LEA R207, P2, R6, c[0x0][0x330], 0x1 ;  /* 0x0000cc0006cf7a11 */ /* 0x000fc600078408ff */
[----:B------:R-:W-:Y:S01]  /*1a50*/  IMAD.IADD R0, R7, 0x1, R0 ;  /* 0x0000000107007824 */ /* 0x000fe200078e0200 */
[----:B------:R-:W-:Y:S01]  /*1a60*/  LEA R206, P3, R4, c[0x0][0x160], 0x1 ;  /* 0x0000580004ce7a11 */ /* 0x000fe200078608ff */
[----:B------:R-:W-:-:S03]  /*1a70*/  IMAD.IADD R5, R5, 0x1, R12 ;  /* 0x0000000105057824 */ /* 0x000fc600078e020c */
[----:B------:R-:W-:Y:S02]  /*1a80*/  LEA.HI.X R205, R6, c[0x0][0x334], R0, 0x1, P2 ;  /* 0x0000cd0006cd7a11 */ /* 0x000fe400010f0c00 */
        /* <DEDUP_REMOVED lines=17> */
.L_x_1177:
        /* <DEDUP_REMOVED lines=15> */
.L_x_1178:
        /* <DEDUP_REMOVED lines=27> */
.L_x_1180:
[----:B------:R-:W-:Y:S05]  /*1e40*/  BSYNC B0 ;  /* 0x0000000000007941 */ /* 0x000fea0003800000 */
.L_x_1179:
        /* <DEDUP_REMOVED lines=19> */
.L_x_1182:
[----:B------:R-:W-:Y:S05]  /*1f80*/  BSYNC B0 ;  /* 0x0000000000007941 */ /* 0x000fea0003800000 */
.L_x_1181:
        /* <DEDUP_REMOVED lines=25> */
.L_x_1184:
[----:B------:R-:W-:Y:S05]  /*2120*/  BSYNC B0 ;  /* 0x0000000000007941 */ /* 0x000fea0003800000 */
.L_x_1183:
        /* <DEDUP_REMOVED lines=18> */
.L_x_1176:
        /* <DEDUP_REMOVED lines=42> */
.L_x_1187:
[----:B------:R-:W-:Y:S05]  /*24f0*/  BSYNC B0 ;  /* 0x0000000000007941 */ /* 0x000fea0003800000 */
.L_x_1186:
[----:B------:R-:W-:Y:S01]  /*2500*/  IADD3 R5, R244, 0x1800, RZ ;  /* 0x00001800f4057810 */ /* 0x000fe20007ffe0ff */
        /* <DEDUP_REMOVED lines=17> */
.L_x_1189:
[----:B------:R-:W-:Y:S02]  /*2620*/  ISETP.GE.AND P2, PT, R202, c[0x0][0x220], PT ;  /* 0x00008800ca007a0c */ /* 0x000fe40003f46270 */
[----:B------:R-:W-:-:S02]  /*2630*/  ISETP.GE.AND P1, PT, R15, c[0x0][0x220], PT ;  /* 0x000088000f007a0c */ /* 0x000fc40003f26270 */
[----:B------:R-:W-:-:S09]  /*2640*/  ISETP.GE.AND P0, PT, R16, c[0x0][0x220], PT ;  /* 0x0000880010007a0c */ /* 0x000fd20003f06270 */
[----:B--2---:R-:W-:Y:S01]  /*2650*/  @!P2 IMAD.MOV.U32 R8, RZ, RZ, R206 ;  /* 0x000000ffff08a224 */ /* 0x004fe200078e00ce */
        /* <DEDUP_REMOVED lines=30> */
.L_x_1190:
[----:B------:R-:W-:Y:S05]  /*2840*/  BSYNC B0 ;  /* 0x0000000000007941 */ /* 0x000fea0003800000 */
.L_x_1188:
[C---:B--2---:R-:W-:Y:S01]  /*2850*/  IADD3 R6, R209.reuse, 0x28, RZ ;  /* 0x00000028d1067810 */ /* 0x044fe20007ffe0ff */
[----:B------:R-:W-:Y:S01]  /*2860*/  IMAD R14, R234, -0x80, R195 ;  /* 0xffffff80ea0e7824 */ /* 0x000fe200078e02c3 */
[C---:B------:R-:W-:Y:S01]  /*2870*/  IADD3 R7, R209.reuse, 0x8, RZ ;  /* 0x00000008d1077810 */ /* 0x040fe20007ffe0ff */
[----:B------:R-:W-:Y:S01]  /*2880*/  IMAD.MOV.U32 R217, RZ, RZ, 0x7f800000 ;  /* 0x7f800000ffd97424 */ /* 0x000fe200078e00ff */
[----:B------:R-:W-:Y:S01]  /*2890*/  ISETP.GE.AND P0, PT, R6, R4, PT ;  /* 0x000000040600720c */ /* 0x000fe20003f06270 */
[----:B------:R-:W-:Y:S01]  /*28a0*/  IMAD.MOV.U32 R219, RZ, RZ, 0x7f800000 ;  /* 0x7f800000ffdb7424 */ /* 0x000fe200078e00ff */
[C---:B------:R-:W-:Y:S02]  /*28b0*/  IADD3 R5, R209.reuse, 0x20, RZ ;  /* 0x00000020d1057810 */ /* 0x040fe40007ffe0ff */
[----:B------:R-:W-:Y:S02]  /*28c0*/  ISETP.GE.AND P5, PT, R2, R14, PT ;  /* 0x0000000e0200720c */ /* 0x000fe40003fa6270 */
[----:B------:R-:W-:-:S02]  /*28d0*/  ISETP.GE.AND P3, PT, R209, R4, PT ;  /* 0x00000004d100720c */ /* 0x000fc40003f66270 */
[-C--:B------:R-:W-:Y:S02]  /*28e0*/  ISETP.GE.AND P2, PT, R7, R4.reuse, PT ;  /* 0x000000040700720c */ /* 0x080fe40003f46270 */
[----:B------:R-:W-:Y:S01]  /*28f0*/  ISETP.GE.AND P1, PT, R5, R4, PT ;  /* 0x000000040500720c */ /* 0x000fe20003f26270 */
[--C-:B------:R-:W-:Y:S01]  /*2900*/  IMAD.WIDE R4, R209, 0x4, R212.reuse ;  /* 0x00000004d1047825 */ /* 0x100fe200078e02d4 */
[----:B------:R-:W-:Y:S02]  /*2910*/  MOV R218, 0x7f800000 ;  /* 0x7f80000000da7802 */ /* 0x000fe40000000f00 */
[----:B------:R-:W-:Y:S01]  /*2920*/  MOV R216, 0x7f800000 ;  /* 0x7f80000000d87802 */ /* 0x000fe20000000f00 */
[----:B------:R-:W-:Y:S02]  /*2930*/  @!P0 IMAD.WIDE R6, R6, 0x4, R212 ;  /* 0x0000000406068825 */ /* 0x000fe400078e02d4 */
[----:B------:R2:W-:Y:S04]  /*2940*/  @P5 STS [R0+0x9000], RZ ;  /* 0x009000ff00005388 */ /* 0x0005e80000000800 */
[----:B------:R2:W-:Y:S04]  /*2950*/  @P5 STS [R0+0x9004], RZ ;  /* 0x009004ff00005388 */ /* 0x0005e80000000800 */
[----:B------:R2:W-:Y:S04]  /*2960*/  @P5 STS.64 [R0+0x9008], RZ ;  /* 0x009008ff00005388 */ /* 0x0005e80000000a00 */
[----:B------:R2:W-:Y:S04]  /*2970*/  @P5 STS.128 [R0+0xb000], RZ ;  /* 0x00b000ff00005388 */ /* 0x0005e80000000c00 */
[----:B------:R2:W-:Y:S04]  /*2980*/  @P5 STS.128 [R0+0xd000], RZ ;  /* 0x00d000ff00005388 */ /* 0x0005e80000000c00 */
[----:B------:R4:W5:Y:S04]  /*2990*/  @!P3 LDG.E R218, [R4.64] ;  /* 0x0000000604dab981 */ /* 0x000968000c1e1900 */
[----:B------:R4:W5:Y:S04]  /*29a0*/  @!P2 LDG.E R219, [R4.64+0x20] ;  /* 0x0000200604dba981 */ /* 0x000968000c1e1900 */
[----:B------:R4:W5:Y:S04]  /*29b0*/  @!P1 LDG.E R216, [R4.64+0x80] ;  /* 0x0000800604d89981 */ /* 0x000968000c1e1900 */
[----:B------:R1:W5:Y:S01]  /*29c0*/  @!P0 LDG.E R217, [R6.64] ;  /* 0x0000000606d98981 */ /* 0x000362000c1e1900 */
[----:B------:R-:W-:Y:S01]  /*29d0*/  BSSY B0, `(.L_x_1191) ;  /* 0x000002c000007945 */ /* 0x000fe20003800000 */
[----:B----4-:R-:W-:-:S04]  /*29e0*/  IMAD.WIDE.U32 R4, R18, c[0x0][0x198], R202 ;  /* 0x0000660012047a25 */ /* 0x010fc800078e00ca */
[----:B-1----:R-:W-:-:S04]  /*29f0*/  IMAD R6, R23, c[0x0][0x198], RZ ;  /* 0x0000660017067a24 */ /* 0x002fc800078e02ff */
[----:B------:R-:W-:Y:S01]  /*2a00*/  IMAD R7, R18, c[0x0][0x19c], R6 ;  /* 0x0000670012077a24 */ /* 0x000fe200078e0206 */
[----:B------:R-:W-:Y:S01]  /*2a10*/  IADD3 R6, P0, R26, R4, RZ ;  /* 0x000000041a067210 */ /* 0x000fe20007f1e0ff */
[----:B------:R-:W-:-:S03]  /*2a20*/  IMAD R4, R25, c[0x0][0x1b0], RZ ;  /* 0x00006c0019047a24 */ /* 0x000fc600078e02ff */
[----:B------:R-:W-:Y:S01]  /*2a30*/  IADD3.X R7, R27, R5, R7, P0, !PT ;  /* 0x000000051b077210 */ /* 0x000fe200007fe407 */
[----:B------:R-:W-:-:S04]  /*2a40*/  IMAD R4, R17, c[0x0][0x1b4], R4 ;  /* 0x00006d0011047a24 */ /* 0x000fc800078e0204 */
        /* <DEDUP_REMOVED lines=36> */
.L_x_1192:
[----:B--2---:R-:W-:Y:S05]  /*2c90*/  BSYNC B0 ;  /* 0x0000000000007941 */ /* 0x004fea0003800000 */
.L_x_1191:
        /* <DEDUP_REMOVED lines=13> */
[----:B-1----:R-:W-:-:S04]  /*2d70*/  IMAD.WIDE.U32 R10, R4, c[0x0][0x198], R6 ;  /* 0x00006600040a7a25 */ /* 0x002fc800078e0006 */
        /* <DEDUP_REMOVED lines=25> */
.L_x_1194:
[----:B------:R-:W-:Y:S05]  /*2f10*/  BSYNC B0 ;  /* 0x0000000000007941 */ /* 0x000fea0003800000 */
.L_x_1193:
[----:B------:R4:W-:Y:S01]  /*2f20*/  @P5 STS [R0+0xf000], RZ ;  /* 0x00f000ff00005388 */ /* 0x0009e20000000800 */
[----:B------:R-:W-:Y:S01]  /*2f30*/  IMAD.WIDE.U32 R4, R18, c[0x0][0x1a0], R202 ;  /* 0x0000680012047a25 */ /* 0x000fe200078e00ca */
[----:B------:R-:W-:Y:S02]  /*2f40*/  BSSY B0, `(.L_x_1195) ;  /* 0x000002f000007945 */ /* 0x000fe40003800000 */
[----:B------:R4:W-:Y:S01]  /*2f50*/  @P5 STS [R0+0xf004], RZ ;  /* 0x00f004ff00005388 */ /* 0x0009e20000000800 */
[----:B-1----:R-:W-:-:S03]  /*2f60*/  IMAD R6, R23, c[0x0][0x1a0], RZ ;  /* 0x0000680017067a24 */ /* 0x002fc600078e02ff */
[----:B------:R4:W-:Y:S01]  /*2f70*/  @P5 STS.64 [R0+0xf008], RZ ;  /* 0x00f008ff00005388 */ /* 0x0009e20000000a00 */
[----:B------:R-:W-:Y:S01]  /*2f80*/  IMAD R7, R18, c[0x0][0x1a4], R6 ;  /* 0x0000690012077a24 */ /* 0x000fe200078e0206 */
[----:B------:R-:W-:Y:S01]  /*2f90*/  IADD3 R6, P0, R28, R4, RZ ;  /* 0x000000041c067210 */ /* 0x000fe20007f1e0ff */
[----:B------:R-:W-:Y:S01]  /*2fa0*/  IMAD R4, R25, c[0x0][0x1b8], RZ ;  /* 0x00006e0019047a24 */ /* 0x000fe200078e02ff */
[----:B------:R4:W-:Y:S02]  /*2fb0*/  @P5 STS.128 [R0+0x11000], RZ ;  /* 0x011000ff00005388 */ /* 0x0009e40000000c00 */
[----:B------:R-:W-:Y:S01]  /*2fc0*/  IADD3.X R7, R30, R5, R7, P0, !PT ;  /* 0x000000051e077210 */ /* 0x000fe200007fe407 */
[C---:B------:R-:W-:Y:S01]  /*2fd0*/  IMAD R4, R17.reuse, c[0x0][0x1bc], R4 ;  /* 0x00006f0011047a24 */ /* 0x040fe200078e0204 */
[----:B------:R4:W-:Y:S03]  /*2fe0*/  @P5 STS.128 [R0+0x13000], RZ ;  /* 0x013000ff00005388 */ /* 0x0009e60000000c00 */
        /* <DEDUP_REMOVED lines=36> */
.L_x_1196:
[----:B------:R-:W-:Y:S05]  /*3230*/  BSYNC B0 ;  /* 0x0000000000007941 */ /* 0x000fea0003800000 */
.L_x_1195:
        /* <DEDUP_REMOVED lines=36> */
.L_x_1198:
[----:B------:R-:W-:Y:S05]  /*3480*/  BSYNC B0 ;  /* 0x0000000000007941 */ /* 0x000fea0003800000 */
.L_x_1197:
[----:B------:R-:W-:Y:S01]  /*3490*/  ISETP.NE.U32.AND P2, PT, RZ, c[0x0][0x318], PT ;  /* 0x0000c600ff007a0c */ /* 0x000fe20003f45070 */
[----:B------:R-:W-:Y:S01]  /*34a0*/  IMAD.MOV.U32 R196, RZ, RZ, c[0x0][0x308] ;  /* 0x0000c200ffc47624 */ /* 0x000fe200078e00ff */
        /* <DEDUP_REMOVED lines=10> */
[----:B---3--:R4:W3:Y:S04]  /*3550*/  @P2 LDG.E R6, [R6.64] ;  /* 0x0000000606062981 */ /* 0x0088e8000c1e1900 */
[----:B-1----:R-:W3:Y:S01]  /*3560*/  LDG.E.64 R196, [R196.64] ;  /* 0x00000006c4c47981 */ /* 0x002ee2000c1e1b00 */
[----:B------:R-:W-:Y:S01]  /*3570*/  IMAD R0, R36, c[0x0][0x1c0], R232 ;  /* 0x0000700024007a24 */ /* 0x000fe200078e02e8 */
[----:B------:R-:W-:Y:S01]  /*3580*/  LEA.HI R2, R35, R33, RZ, 0x6 ;  /* 0x0000002123027211 */ /* 0x000fe200078f30ff */
[----:B------:R-:W3:Y:S01]  /*3590*/  @P2 MUFU.RCP R9, c[0x0][0x238] ;  /* 0x00008e0000092b08 */ /* 0x000ee20000001000 */
[----:B------:R-:W1:Y:S01]  /*35a0*/  S2R R184, SR_TID.X ;  /* 0x0000000000b87919 */ /* 0x000e620000002100 */
[----:B------:R-:W-:Y:S01]  /*35b0*/  IMAD.SHL.U32 R0, R0, 0x20, RZ ;  /* 0x0000002000007824 */ /* 0x000fe200078e00ff */
[----:B------:R-:W-:Y:S01]  /*35c0*/  SHF.R.S32.HI R8, RZ, 0x6, R2 ;  /* 0x00000006ff087819 */ /* 0x000fe20000011402 */
[----:B------:R-:W-:Y:S01]  /*35d0*/  IMAD.IADD R18, R18, 0x1, R214 ;  /* 0x0000000112127824 */ /* 0x000fe200078e02d6 */
[----:B----4-:R-:W-:Y:S01]  /*35e0*/  SHF.R.S32.HI R7, RZ, 0x1f, R20 ;  /* 0x0000001fff077819 */ /* 0x010fe20000011414 */
[----:B------:R-:W-:Y:S01]  /*35f0*/  IMAD.MOV.U32 R215, RZ, RZ, c[0x0][0x2e4] ;  /* 0x0000b900ffd77624 */ /* 0x000fe200078e00ff */
[----:B------:R-:W-:Y:S01]  /*3600*/  SHF.L.U32 R2, R8, 0x5, RZ ;  /* 0x0000000508027819 */ /* 0x000fe200000006ff */
[----:B------:R-:W-:Y:S01]  /*3610*/  IMAD R8, R234, 0x4, R8 ;  /* 0x00000004ea087824 */ /* 0x000fe200078e0208 */
[----:B------:R-:W-:Y:S01]  /*3620*/  IADD3 R18, -R195, 0x80, R18 ;  /* 0x00000080c3127810 */ /* 0x000fe20007ffe112 */
[----:B------:R-:W-:Y:S01]  /*3630*/  CS2R R126, SRZ ;  /* 0x00000000007e7805 */ /* 0x000fe2000001ff00 */
[----:B------:R-:W-:Y:S01]  /*3640*/  MOV R183, RZ ;  /* 0x000000ff00b77202 */ /* 0x000fe20000000f00 */
[----:B------:R-:W-:Y:S01]  /*3650*/  CS2R R124, SRZ ;  /* 0x00000000007c7805 */ /* 0x000fe2000001ff00 */
        /* <DEDUP_REMOVED lines=52> */
[----:B------:R-:W-:Y:S01]  /*39a0*/  IADD3 R241, R18, -c[0x0][0x2e8], RZ ;  /* 0x8000ba0012f17a10 */ /* 0x000fe20007ffe0ff */
[----:B------:R-:W-:Y:S01]  /*39b0*/  IMAD.SHL.U32 R171, R2, 0x2, RZ ;  /* 0x0000000202ab7824 */ /* 0x000fe200078e00ff */
[----:B--2---:R-:W-:-:S02]  /*39c0*/  IADD3 R20, P1, P0, R0, R4, R20 ;  /* 0x0000000400147210 */ /* 0x004fc4000783e014 */
[----:B------:R-:W-:Y:S01]  /*39d0*/  SHF.R.S32.HI R0, RZ, 0x1f, R0 ;  /* 0x0000001fff007819 */ /* 0x000fe20000011400 */
[----:B---3--:R-:W-:-:S03]  /*39e0*/  @P2 FMUL.FTZ R183, R6, R9 ;  /* 0x0000000906b72220 */ /* 0x008fc60000410000 */
[----:B------:R-:W-:Y:S01]  /*39f0*/  IADD3.X R7, R0, R5, R7, P1, P0 ;  /* 0x0000000500077210 */ /* 0x000fe20000fe0407 */
[----:B------:R-:W-:Y:S01]  /*3a00*/  IMAD.WIDE.U32 R236, R20, -0x2daee0ad, RZ ;  /* 0xd2511f5314ec7825 */ /* 0x000fe200078e00ff */
[----:B------:R-:W-:-:S04]  /*3a10*/  IADD3 R0, R177, 0x1800, RZ ;  /* 0x00001800b1007810 */ /* 0x000fc80007ffe0ff */
[----:B------:R-:W-:-:S04]  /*3a20*/  SEL R0, R0, R177, !P6 ;  /* 0x000000b100007207 */ /* 0x000fc80007000000 */
[----:B------:R-:W-:Y:S02]  /*3a30*/  SHF.L.U32 R168, R0, 0x1, RZ ;  /* 0x0000000100a87819 */ /* 0x000fe400000006ff */
[----:B------:R-:W-:-:S05]  /*3a40*/  IADD3 R0, -R214, R209, -R184 ;  /* 0x000000d1d6007210 */ /* 0x000fca0007ffe9b8 */
[----:B------:R-:W-:Y:S01]  /*3a50*/  IMAD.IADD R240, R0, 0x1, R195 ;  /* 0x0000000100f07824 */ /* 0x000fe200078e02c3 */
[----:B------:R-:W-:Y:S02]  /*3a60*/  MOV R0, c[0x0][0x22c] ;  /* 0x00008b0000007a02 */ /* 0x000fe40000000f00 */
[----:B------:R-:W-:Y:S02]  /*3a70*/  LOP3.LUT R8, R197, R8, RZ, 0x3c, !PT ;  /* 0x00000008c5087212 */ /* 0x000fe400078e3cff */
[----:B------:R-:W-:Y:S01]  /*3a80*/  LOP3.LUT R229, R7, R196, RZ, 0x3c, !PT ;  /* 0x000000c407e57212 */ /* 0x000fe200078e3cff */
[----:B------:R-:W-:Y:S01]  /*3a90*/  IMAD R0, R0, c[0x0][0x1c0], RZ ;  /* 0x0000700000007a24 */ /* 0x000fe200078e02ff */
[----:B------:R-:W-:-:S03]  /*3aa0*/  LOP3.LUT R239, R237, R8, RZ, 0x3c, !PT ;  /* 0x00000008edef7212 */ /* 0x000fc600078e3cff */
[C---:B------:R-:W-:Y:S02]  /*3ab0*/  IMAD.SHL.U32 R245, R0.reuse, 0x10, RZ ;  /* 0x0000001000f57824 */ /* 0x040fe400078e00ff */
[C---:B------:R-:W-:Y:S02]  /*3ac0*/  IMAD.SHL.U32 R220, R0.reuse, 0x8, RZ ;  /* 0x0000000800dc7824 */ /* 0x040fe400078e00ff */
[C---:B------:R-:W-:Y:S01]  /*3ad0*/  IMAD.U32 R251, R0.reuse, -0x40, RZ ;  /* 0xffffffc000fb7824 */ /* 0x040fe200078e00ff */
[C---:B------:R-:W-:Y:S01]  /*3ae0*/  IADD3 R247, R245.reuse, 0x40, RZ ;  /* 0x00000040f5f77810 */ /* 0x040fe20007ffe0ff */
[C---:B------:R-:W-:Y:S01]  /*3af0*/  IMAD R252, R0.reuse, 0x30, RZ ;  /* 0x0000003000fc7824 */ /* 0x040fe200078e02ff */
[----:B------:R-:W-:Y:S01]  /*3b00*/  IADD3 R248, R245, 0x20, RZ ;  /* 0x00000020f5f87810 */ /* 0x000fe20007ffe0ff */
[----:B------:R-:W-:Y:S02]  /*3b10*/  IMAD R250, R0, 0x38, RZ ;  /* 0x0000003800fa7824 */ /* 0x000fe400078e02ff */
[C---:B------:R-:W-:Y:S01]  /*3b20*/  IMAD.IADD R242, R220.reuse, 0x1, R247 ;  /* 0x00000001dcf27824 */ /* 0x040fe200078e02f7 */
[----:B------:R-:W-:-:S04]  /*3b30*/  IADD3 R243, R220, R248, RZ ;  /* 0x000000f8dcf37210 */ /* 0x000fc80007ffe0ff */
[C---:B------:R-:W-:Y:S01]  /*3b40*/  IADD3 R10, R220.reuse, R242, RZ ;  /* 0x000000f2dc0a7210 */ /* 0x040fe20007ffe0ff */
[----:B------:R-:W-:-:S03]  /*3b50*/  IMAD.IADD R11, R220, 0x1, R243 ;  /* 0x00000001dc0b7824 */ /* 0x000fc600078e02f3 */
[C---:B------:R-:W-:Y:S01]  /*3b60*/  IADD3 R224, R220.reuse, R10, RZ ;  /* 0x0000000adce07210 */ /* 0x040fe20007ffe0ff */
[----:B------:R-:W-:-:S04]  /*3b70*/  IMAD.IADD R226, R220, 0x1, R11 ;  /* 0x00000001dce27824 */ /* 0x000fc800078e020b */
[C---:B------:R-:W-:Y:S02]  /*3b80*/  IMAD.IADD R225, R220.reuse, 0x1, R226 ;  /* 0x00000001dce17824 */ /* 0x040fe400078e02e2 */
[----:B------:R-:W-:-:S03]  /*3b90*/  IMAD.IADD R223, R220, 0x1, R224 ;  /* 0x00000001dcdf7824 */ /* 0x000fc600078e02e0 */
[C---:B------:R-:W-:Y:S01]  /*3ba0*/  IADD3 R228, R220.reuse, R225, RZ ;  /* 0x000000e1dce47210 */ /* 0x040fe20007ffe0ff */
[----:B------:R-:W-:Y:S02]  /*3bb0*/  IMAD.IADD R227, R220, 0x1, R223 ;  /* 0x00000001dce37824 */ /* 0x000fe400078e02df */
.L_x_1203:
[----:B------:R-:W0:Y:S01]  /*3bc0*/  LDGDEPBAR ;  /* 0x00000000000079af */ /* 0x000e220000000000 */
[----:B------:R-:W-:Y:S02]  /*3bd0*/  IMAD.MOV.U32 R4, RZ, RZ, R222 ;  /* 0x000000ffff047224 */ /* 0x000fe400078e00de */
[----:B------:R-:W-:Y:S02]  /*3be0*/  IMAD.MOV.U32 R5, RZ, RZ, R221 ;  /* 0x000000ffff057224 */ /* 0x000fe400078e00dd */
[----:B------:R-:W-:Y:S01]  /*3bf0*/  IMAD.IADD R0, R176, 0x1, R171 ;  /* 0x00000001b0007824 */ /* 0x000fe200078e02ab */
[C---:B------:R-:W-:Y:S01]  /*3c00*/  LEA R4, P0, R209.reuse, R4, 0x2 ;  /* 0x00000004d1047211 */ /* 0x040fe200078010ff */
[----:B------:R-:W-:Y:S02]  /*3c10*/  IMAD.MOV.U32 R210, RZ, RZ, R186 ;  /* 0x000000ffffd27224 */ /* 0x000fe400078e00ba */
[----:B------:R-:W-:Y:S01]  /*3c20*/  IMAD.MOV.U32 R211, RZ, RZ, R185 ;  /* 0x000000ffffd37224 */ /* 0x000fe200078e00b9 */
[----:B------:R-:W-:Y:S01]  /*3c30*/  LEA.HI.X.SX32 R5, R209, R5, 0x2, P0 ;  /* 0x00000005d1057211 */ /* 0x000fe200000f16ff */
[----:B------:R-:W-:Y:S04]  /*3c40*/  DEPBAR.LE SB0, 0x0 ;  /* 0x000080000000791a */ /* 0x000fe80000000000 */
[----:B------:R-:W-:Y:S08]  /*3c50*/  BAR.SYNC.DEFER_BLOCKING 0x0 ;  /* 0x0000000000007b1d */ /* 0x000ff00000010000 */
[----:B------:R-:W-:Y:S08]  /*3c60*/  LDSM.16.M88.4 R32, [R171] ;  /* 0x00000000ab20783b */ /* 0x000ff00000000200 */
[----:B------:R-:W1:Y:S08]  /*3c70*/  LDSM.16.M88.4 R16, [R169+0x9000] ;  /* 0x00900000a910783b */ /* 0x000e700000000200 */
[----:B------:R-:W2:Y:S08]  /*3c80*/  LDSM.16.M88.4 R28, [R171+0x800] ;  /* 0x00080000ab1c783b */ /* 0x000eb00000000200 */
[----:B-----5:R1:W5:Y:S04]  /*3c90*/  LDG.E R182, [R4.64] ;  /* 0x0000000604b67981 */ /* 0x020368000c1e1900 */
[----:B------:R1:W5:Y:S04]  /*3ca0*/  LDG.E R181, [R4.64+0x20] ;  /* 0x0000200604b57981 */ /* 0x000368000c1e1900 */
[----:B------:R1:W5:Y:S04]  /*3cb0*/  LDG.E R180, [R4.64+0x80] ;  /* 0x0000800604b47981 */ /* 0x000368000c1e1900 */
[----:B------:R1:W5:Y:S04]  /*3cc0*/  LDG.E R179, [R4.64+0xa0] ;  /* 0x0000a00604b37981 */ /* 0x000368000c1e1900 */
        /* <DEDUP_REMOVED lines=15> */
[-C--:B------:R-:W-:Y:S08]  /*3dc0*/  HMMA.16816.F32 R28, R28, R134.reuse, RZ ;  /* 0x000000861c1c723c */ /* 0x080ff000000018ff */
[----:B------:R-:W-:Y:S01]  /*3dd0*/  HMMA.16816.F32 R32, R32, R134, RZ ;  /* 0x000000862020723c */ /* 0x000fe200000018ff */
[----:B------:R-:W3:Y:S07]  /*3de0*/  LDSM.16.M88.4 R132, [R169+0xb400] ;  /* 0x00b40000a984783b */ /* 0x000eee0000000200 */
        /* <DEDUP_REMOVED lines=11> */
[-C--:B------:R-:W-:Y:S08]  /*3ea0*/  HMMA.16816.F32 R4, R152, R156.reuse, R4 ;  /* 0x0000009c9804723c */ /* 0x080ff00000001804 */
[C---:B---3--:R-:W-:Y:S08]  /*3eb0*/  HMMA.16816.F32 R8, R160.reuse, R156, R8 ;  /* 0x0000009ca008723c */ /* 0x048ff00000001808 */
[-C--:B------:R-:W-:Y:S08]  /*3ec0*/  HMMA.16816.F32 R12, R160, R158.reuse, R12 ;  /* 0x0000009ea00c723c */ /* 0x080ff0000000180c */
[C---:B------:R-:W-:Y:S07]  /*3ed0*/  HMMA.16816.F32 R16, R152.reuse, R158, R16 ;  /* 0x0000009e9810723c */ /* 0x040fee0000001810 */
[----:B------:R-:W-:Y:S01]  /*3ee0*/  IMAD.SHL.U32 R159, R194, 0x40, RZ ;  /* 0x00000040c29f7824 */ /* 0x000fe200078e00ff */
[-C--:B------:R-:W-:Y:S04]  /*3ef0*/  HMMA.16816.F32 R20, R152, R132.reuse, R20 ;  /* 0x000000849814723c */ /* 0x080fe80000001814 */
[----:B------:R-:W-:Y:S04]  /*3f00*/  IMAD.IADD R2, R240, 0x1, R159 ;  /* 0x00000001f0027824 */ /* 0x000fe800078e029f */
[C---:B------:R-:W-:Y:S04]  /*3f10*/  HMMA.16816.F32 R24, R160.reuse, R132, R24 ;  /* 0x00000084a018723c */ /* 0x040fe80000001818 */
[----:B------:R-:W-:Y:S02]  /*3f20*/  IABS R148, R2 ;  /* 0x0000000200947213 */ /* 0x000fe40000000000 */
[C---:B------:R-:W-:Y:S02]  /*3f30*/  IADD3 R158, R2.reuse, 0x7, RZ ;  /* 0x00000007029e7810 */ /* 0x040fe40007ffe0ff */
[-C--:B------:R-:W-:Y:S04]  /*3f40*/  HMMA.16816.F32 R28, R160, R134.reuse, R28 ;  /* 0x00000086a01c723c */ /* 0x080fe8000000181c */
[C---:B------:R-:W-:Y:S02]  /*3f50*/  IADD3 R157, R2.reuse, -0x1, RZ ;  /* 0xffffffff029d7810 */ /* 0x040fe40007ffe0ff */
[----:B------:R-:W-:Y:S02]  /*3f60*/  IADD3 R156, R2, 0x8, RZ ;  /* 0x00000008029c7810 */ /* 0x000fe40007ffe0ff */
[----:B------:R-:W-:Y:S01]  /*3f70*/  HMMA.16816.F32 R32, R152, R134, R32 ;  /* 0x000000869820723c */ /* 0x000fe20000001820 */
[----:B------:R-:W-:Y:S03]  /*3f80*/  LDSM.16.M88.4 R132, [R171+0x2000] ;  /* 0x00200000ab84783b */ /* 0x000fe60000000200 */
[----:B------:R-:W-:Y:S02]  /*3f90*/  ISETP.GE.AND P0, PT, R157, RZ, PT ;  /* 0x000000ff9d00720c */ /* 0x000fe40003f06270 */
[----:B------:R-:W-:Y:S02]  /*3fa0*/  ISETP.GE.AND P1, PT, R156, RZ, PT ;  /* 0x000000ff9c00720c */ /* 0x000fe40003f26270 */
[-C--:B-1----:R-:W-:Y:S01]  /*3fb0*/  HMMA.16816.F32 R4, R140, R164.reuse, R4 ;  /* 0x000000a48c04723c */ /* 0x082fe20000001804 */
[----:B------:R-:W-:Y:S07]  /*3fc0*/  LDSM.16.M88.4 R152, [R171+0x2800] ;  /* 0x00280000ab98783b */ /* 0x000fee0000000200 */
[C---:B--2---:R-:W-:Y:S04]  /*3fd0*/  HMMA.16816.F32 R8, R144.reuse, R164, R8 ;  /* 0x000000a49008723c */ /* 0x044fe80000001808 */
[----:B------:R-:W-:Y:S02]  /*3fe0*/  @!P0 IADD3 R157, -R2, 0x1, RZ ;  /* 0x00000001029d8810 */ /* 0x000fe40007ffe1ff */
[----:B------:R-:W-:Y:S02]  /*3ff0*/  ISETP.GE.AND P0, PT, R158, RZ, PT ;  /* 0x000000ff9e00720c */ /* 0x000fe40003f06270 */
[----:B------:R1:W2:Y:S01]  /*4000*/  I2F R163, R157 ;  /* 0x0000009d00a37306 */ /* 0x0002a20000201400 */
[-C--:B------:R-:W-:Y:S03]  /*4010*/  HMMA.16816.F32 R12, R144, R166.reuse, R12 ;  /* 0x000000a6900c723c */ /* 0x080fe6000000180c */
[C---:B------:R-:W-:Y:S05]  /*4020*/  @!P1 IADD3 R156, -R2.reuse, -0x8, RZ ;  /* 0xfffffff8029c9810 */ /* 0x040fea0007ffe1ff */
[C---:B------:R-:W-:Y:S01]  /*4030*/  HMMA.16816.F32 R16, R140.reuse, R166, R16 ;  /* 0x000000a68c10723c */ /* 0x040fe20000001810 */
[----:B------:R3:W-:Y:S03]  /*4040*/  I2F R167, R148 ;  /* 0x0000009400a77306 */ /* 0x0007e60000201400 */
[C---:B------:R-:W-:Y:S04]  /*4050*/  @!P0 IADD3 R158, -R2.reuse, -0x7, RZ ;  /* 0xfffffff9029e8810 */ /* 0x040fe80007ffe1ff */
[-C--:B----4-:R-:W-:Y:S03]  /*4060*/  HMMA.16816.F32 R20, R140, R136.reuse, R20 ;  /* 0x000000888c14723c */ /* 0x090fe60000001814 */
[----:B------:R4:W-:Y:S01]  /*4070*/  I2F R162, R158 ;  /* 0x0000009e00a27306 */ /* 0x0009e20000201400 */
[C---:B-1----:R-:W-:Y:S04]  /*4080*/  IADD3 R157, R2.reuse, 0x28, RZ ;  /* 0x00000028029d7810 */ /* 0x042fe80007ffe0ff */
[C---:B------:R-:W-:Y:S04]  /*4090*/  HMMA.16816.F32 R24, R144.reuse, R136, R24 ;  /* 0x000000889018723c */ /* 0x040fe80000001818 */
[----:B------:R-:W-:Y:S01]  /*40a0*/  ISETP.GE.AND P1, PT, R157, RZ, PT ;  /* 0x000000ff9d00720c */ /* 0x000fe20003f26270 */
[----:B------:R1:W1:Y:S02]  /*40b0*/  I2F R164, R156 ;  /* 0x0000009c00a47306 */ /* 0x0002640000201400 */
[C---:B------:R-:W-:Y:S01]  /*40c0*/  IADD3 R137, R2.reuse, 0x27, RZ ;  /* 0x0000002702897810 */ /* 0x040fe20007ffe0ff */
[-C--:B------:R-:W-:Y:S01]  /*40d0*/  HMMA.16816.F32 R28, R144, R138.reuse, R28 ;  /* 0x0000008a901c723c */ /* 0x080fe2000000181c */
[----:B---3--:R-:W3:Y:S02]  /*40e0*/  LDSM.16.M88.4 R148, [R169+0xd000] ;  /* 0x00d00000a994783b */ /* 0x008ee40000000200 */
[----:B------:R-:W-:Y:S02]  /*40f0*/  ISETP.GE.AND P0, PT, R137, RZ, PT ;  /* 0x000000ff8900720c */ /* 0x000fe40003f06270 */
[C---:B------:R-:W-:Y:S03]  /*4100*/  IADD3 R136, R2.reuse, 0x20, RZ ;  /* 0x0000002002887810 */ /* 0x040fe60007ffe0ff */
[----:B------:R-:W-:Y:S01]  /*4110*/  HMMA.16816.F32 R32, R140, R138, R32 ;  /* 0x0000008a8c20723c */ /* 0x000fe20000001820 */
[----:B------:R-:W2:Y:S03]  /*4120*/  LDSM.16.M88.4 R144, [R169+0xd400] ;  /* 0x00d40000a990783b */ /* 0x000ea60000000200 */
[----:B------:R-:W-:Y:S02]  /*4130*/  @!P1 IADD3 R157, -R2, -0x28, RZ ;  /* 0xffffffd8029d9810 */ /* 0x000fe40007ffe1ff */
[----:B------:R-:W-:Y:S02]  /*4140*/  ISETP.GE.AND P1, PT, R136, RZ, PT ;  /* 0x000000ff8800720c */ /* 0x000fe40003f26270 */
[----:B------:R3:W2:Y:S01]  /*4150*/  I2F R166, R157 ;  /* 0x0000009d00a67306 */ /* 0x0006a20000201400 */
[C---:B------:R-:W-:Y:S01]  /*4160*/  @!P0 IADD3 R137, -R2.reuse, -0x27, RZ ;  /* 0xffffffd902898810 */ /* 0x040fe20007ffe1ff */
[----:B------:R-:W-:Y:S02]  /*4170*/  LDSM.16.M88.4 R140, [R170+0xd000] ;  /* 0x00d00000aa8c783b */ /* 0x000fe40000000200 */
[C---:B----4-:R-:W-:Y:S02]  /*4180*/  IADD3 R158, R2.reuse, 0x18, RZ ;  /* 0x00000018029e7810 */ /* 0x050fe40007ffe0ff */
[C---:B-1----:R-:W-:Y:S04]  /*4190*/  IADD3 R156, R2.reuse, 0x17, RZ ;  /* 0x00000017029c7810 */ /* 0x042fe80007ffe0ff */
[----:B------:R-:W1:Y:S01]  /*41a0*/  I2F R165, R137 ;  /* 0x0000008900a57306 */ /* 0x000e620000201400 */
[----:B------:R-:W-:Y:S02]  /*41b0*/  @!P1 IADD3 R136, -R2, -0x20, RZ ;  /* 0xffffffe002889810 */ /* 0x000fe40007ffe1ff */
[----:B------:R-:W-:Y:S07]  /*41c0*/  ISETP.GE.AND P1, PT, R158, RZ, PT ;  /* 0x000000ff9e00720c */ /* 0x000fee0003f26270 */
[----:B------:R4:W1:Y:S01]  /*41d0*/  I2F R161, R136 ;  /* 0x0000008800a17306 */ /* 0x0008620000201400 */
[C---:B---3--:R-:W-:Y:S01]  /*41e0*/  IADD3 R157, R2.reuse, 0x1f, RZ ;  /* 0x0000001f029d7810 */ /* 0x048fe20007ffe0ff */
[-C--:B------:R-:W-:Y:S05]  /*41f0*/  HMMA.16816.F32 R4, R132, R148.reuse, R4 ;  /* 0x000000948404723c */ /* 0x080fea0000001804 */
[----:B------:R-:W-:Y:S02]  /*4200*/  ISETP.GE.AND P0, PT, R157, RZ, PT ;  /* 0x000000ff9d00720c */ /* 0x000fe40003f06270 */
[C---:B------:R-:W-:Y:S01]  /*4210*/  @!P1 IADD3 R158, -R2.reuse, -0x18, RZ ;  /* 0xffffffe8029e9810 */ /* 0x040fe20007ffe1ff */
[C---:B------:R-:W-:Y:S05]  /*4220*/  HMMA.16816.F32 R8, R152.reuse, R148, R8 ;  /* 0x000000949808723c */ /* 0x040fea0000001808 */
[----:B------:R-:W-:Y:S03]  /*4230*/  I2F R158, R158 ;  /* 0x0000009e009e7306 */ /* 0x000fe60000201400 */
[-C--:B------:R-:W-:Y:S01]  /*4240*/  HMMA.16816.F32 R12, R152, R150.reuse, R12 ;  /* 0x00000096980c723c */ /* 0x080fe2000000180c */
[----:B----4-:R-:W3:Y:S03]  /*4250*/  LDSM.16.M88.4 R136, [R0+0x2000] ;  /* 0x002000000088783b */ /* 0x010ee60000000200 */
[----:B------:R-:W-:Y:S02]  /*4260*/  @!P0 IADD3 R157, -R2, -0x1f, RZ ;  /* 0xffffffe1029d8810 */ /* 0x000fe40007ffe1ff */
[----:B------:R-:W-:Y:S02]  /*4270*/  ISETP.GE.AND P0, PT, R156, RZ, PT ;  /* 0x000000ff9c00720c */ /* 0x000fe40003f06270 */
[C---:B------:R-:W-:Y:S01]  /*4280*/  HMMA.16816.F32 R16, R132.reuse, R150, R16 ;  /* 0x000000968410723c */ /* 0x040fe20000001810 */
[----:B------:R4:W1:Y:S01]  /*4290*/  I2F R160, R157 ;  /* 0x0000009d00a07306 */ /* 0x0008620000201400 */
[----:B------:R1:W3:Y:S06]  /*42a0*/  LDSM.16.M88.4 R148, [R0+0x2800] ;  /* 0x002800000094783b */ /* 0x0002ec0000000200 */
[-C--:B--2---:R-:W-:Y:S04]  /*42b0*/  HMMA.16816.F32 R20, R132, R144.reuse, R20 ;  /* 0x000000908414723c */ /* 0x084fe80000001814 */
[C---:B------:R-:W-:Y:S04]  /*42c0*/  @!P0 IADD3 R156, -R2.reuse, -0x17, RZ ;  /* 0xffffffe9029c8810 */ /* 0x040fe80007ffe1ff */
[C---:B------:R-:W-:Y:S02]  /*42d0*/  HMMA.16816.F32 R24, R152.reuse, R144, R24 ;  /* 0x000000909818723c */ /* 0x040fe40000001818 */
[----:B------:R-:W2:Y:S05]  /*42e0*/  I2F R156, R156 ;  /* 0x0000009c009c7306 */ /* 0x000eaa0000201400 */
[C---:B------:R-:W-:Y:S01]  /*42f0*/  IADD3 R145, R2.reuse, -0x9, RZ ;  /* 0xfffffff702917810 */ /* 0x040fe20007ffe0ff */
[-C--:B------:R-:W-:Y:S03]  /*4300*/  HMMA.16816.F32 R28, R152, R146.reuse, R28 ;  /* 0x00000092981c723c */ /* 0x080fe6000000181c */
[----:B------:R-:W-:Y:S02]  /*4310*/  ISETP.GE.AND P0, PT, R145, RZ, PT ;  /* 0x000000ff9100720c */ /* 0x000fe40003f06270 */
[C---:B----4-:R-:W-:Y:S02]  /*4320*/  IADD3 R157, R2.reuse, -0x8, RZ ;  /* 0xfffffff8029d7810 */ /* 0x050fe40007ffe0ff */
[C---:B-1----:R-:W-:Y:S01]  /*4330*/  IADD3 R0, R2.reuse, -0x10, RZ ;  /* 0xfffffff002007810 */ /* 0x042fe20007ffe0ff */
[----:B------:R-:W-:Y:S01]  /*4340*/  HMMA.16816.F32 R32, R132, R146, R32 ;  /* 0x000000928420723c */ /* 0x000fe20000001820 */
[----:B------:R-:W1:Y:S03]  /*4350*/  LDSM.16.M88.4 R132, [R170+0xd400] ;  /* 0x00d40000aa84783b */ /* 0x000e660000000200 */
[----:B------:R-:W-:Y:S02]  /*4360*/  ISETP.GE.AND P1, PT, R157, RZ, PT ;  /* 0x000000ff9d00720c */ /* 0x000fe40003f26270 */
[C---:B------:R-:W-:Y:S02]  /*4370*/  IADD3 R144, R2.reuse, -0x11, RZ ;  /* 0xffffffef02907810 */ /* 0x040fe40007ffe0ff */
[-C--:B---3--:R-:W-:Y:S05]  /*4380*/  HMMA.16816.F32 R4, R136, R140.reuse, R4 ;  /* 0x0000008c8804723c */ /* 0x088fea0000001804 */
[----:B------:R-:W-:Y:S02]  /*4390*/  @!P0 IADD3 R145, -R2, 0x9, RZ ;  /* 0x0000000902918810 */ /* 0x000fe40007ffe1ff */
[----:B------:R-:W-:Y:S01]  /*43a0*/  ISETP.GE.AND P0, PT, R144, RZ, PT ;  /* 0x000000ff9000720c */ /* 0x000fe20003f06270 */
[C---:B------:R-:W-:Y:S03]  /*43b0*/  HMMA.16816.F32 R8, R148.reuse, R140, R8 ;  /* 0x0000008c9408723c */ /* 0x040fe60000001808 */
[----:B------:R-:W-:Y:S01]  /*43c0*/  I2F R145, R145 ;  /* 0x0000009100917306 */ /* 0x000fe20000201400 */
[----:B------:R-:W-:Y:S02]  /*43d0*/  @!P1 IADD3 R157, -R2, 0x8, RZ ;  /* 0x00000008029d9810 */ /* 0x000fe40007ffe1ff */
[----:B------:R-:W-:Y:S02]  /*43e0*/  ISETP.GE.AND P1, PT, R0, RZ, PT ;  /* 0x000000ff0000720c */ /* 0x000fe40003f26270 */
[-C--:B------:R-:W-:Y:S04]  /*43f0*/  HMMA.16816.F32 R12, R148, R142.reuse, R12 ;  /* 0x0000008e940c723c */ /* 0x080fe8000000180c */
[C---:B------:R-:W-:Y:S01]  /*4400*/  IADD3 R140, R2.reuse, 0x10, RZ ;  /* 0x00000010028c7810 */ /* 0x040fe20007ffe0ff */
[----:B------:R-:W3:Y:S01]  /*4410*/  I2F R157, R157 ;  /* 0x0000009d009d7306 */ /* 0x000ee20000201400 */
[----:B------:R-:W-:Y:S02]  /*4420*/  IADD3 R141, R2, -0x18, RZ ;  /* 0xffffffe8028d7810 */ /* 0x000fe40007ffe0ff */
[-C--:B------:R-:W-:Y:S01]  /*4430*/  FFMA.FTZ R5, R163, -R183.reuse, R5 ;  /* 0x800000b7a3057223 */ /* 0x080fe20000010005 */
[C---:B------:R-:W-:Y:S04]  /*4440*/  HMMA.16816.F32 R16, R136.reuse, R142, R16 ;  /* 0x0000008e8810723c */ /* 0x040fe80000001810 */
[-C--:B------:R-:W-:Y:S01]  /*4450*/  FFMA.FTZ R6, R164, -R183.reuse, R6 ;  /* 0x800000b7a4067223 */ /* 0x080fe20000010006 */
[----:B------:R-:W-:Y:S01]  /*4460*/  @!P1 IADD3 R0, -R2, 0x10, RZ ;  /* 0x0000001002009810 */ /* 0x000fe20007ffe1ff */
[-C--:B------:R-:W-:Y:S01]  /*4470*/  FFMA.FTZ R7, R162, -R183.reuse, R7 ;  /* 0x800000b7a2077223 */ /* 0x080fe20000010007 */
[----:B------:R-:W-:Y:S01]  /*4480*/  ISETP.GE.AND P1, PT, R140, RZ, PT ;  /* 0x000000ff8c00720c */ /* 0x000fe20003f26270 */
[-C--:B-1----:R-:W-:Y:S01]  /*4490*/  HMMA.16816.F32 R20, R136, R132.reuse, R20 ;  /* 0x000000848814723c */ /* 0x082fe20000001814 */
[----:B------:R1:W4:Y:S02]  /*44a0*/  I2F R146, R0 ;  /* 0x0000000000927306 */ /* 0x0003240000201400 */
[----:B------:R-:W-:Y:S01]  /*44b0*/  ISETP.GE.AND P2, PT, R141, RZ, PT ;  /* 0x000000ff8d00720c */ /* 0x000fe20003f46270 */
[-C--:B------:R-:W-:Y:S01]  /*44c0*/  FFMA.FTZ R4, R167, -R183.reuse, R4 ;  /* 0x800000b7a7047223 */ /* 0x080fe20000010004 */
[----:B------:R-:W-:Y:S01]  /*44d0*/  IADD3 R142, R2, -0x19, RZ ;  /* 0xffffffe7028e7810 */ /* 0x000fe20007ffe0ff */
[-C--:B------:R-:W-:Y:S01]  /*44e0*/  FFMA.FTZ R10, R166, -R183.reuse, R10 ;  /* 0x800000b7a60a7223 */ /* 0x080fe2000001000a */
[C---:B------:R-:W-:Y:S01]  /*44f0*/  @!P0 IADD3 R144, -R2.reuse, 0x11, RZ ;  /* 0x0000001102908810 */ /* 0x040fe20007ffe1ff */
[-C--:B------:R-:W-:Y:S01]  /*4500*/  FFMA.FTZ R11, R165, -R183.reuse, R11 ;  /* 0x800000b7a50b7223 */ /* 0x080fe2000001000b */
[C---:B------:R-:W-:Y:S04]  /*4510*/  HMMA.16816.F32 R24, R148.reuse, R132, R24 ;  /* 0x000000849418723c */ /* 0x040fe80000001818 */
[CC--:B------:R-:W-:Y:S01]  /*4520*/  FFMA.FTZ R8, R161.reuse, -R183.reuse, R8 ;  /* 0x800000b7a1087223 */ /* 0x0c0fe20000010008 */
[----:B------:R-:W-:Y:S01]  /*4530*/  @!P1 IADD3 R140, -R2, -0x10, RZ ;  /* 0xfffffff0028c9810 */ /* 0x000fe20007ffe1ff */
[-C--:B------:R-:W-:Y:S01]  /*4540*/  FFMA.FTZ R9, R160, -R183.reuse, R9 ;  /* 0x800000b7a0097223 */ /* 0x080fe20000010009 */
[----:B------:R-:W4:Y:S01]  /*4550*/  I2F R144, R144 ;  /* 0x0000009000907306 */ /* 0x000f220000201400 */
[-C--:B------:R-:W-:Y:S01]  /*4560*/  FFMA.FTZ R14, R161, -R183.reuse, R14 ;  /* 0x800000b7a10e7223 */ /* 0x080fe2000001000e */
[----:B------:R-:W-:Y:S01]  /*4570*/  ISETP.GE.AND P1, PT, R142, RZ, PT ;  /* 0x000000ff8e00720c */ /* 0x000fe20003f26270 */
[-C--:B------:R-:W-:Y:S02]  /*4580*/  HMMA.16816.F32 R28, R148, R134.reuse, R28 ;  /* 0x00000086941c723c */ /* 0x080fe4000000181c */
[----:B------:R-:W-:Y:S01]  /*4590*/  IMAD.MOV.U32 R133, RZ, RZ, c[0x0][0x2e4] ;  /* 0x0000b900ff857624 */ /* 0x000fe200078e00ff */
[----:B------:R-:W-:Y:S01]  /*45a0*/  @!P2 IADD3 R141, -R2, 0x18, RZ ;  /* 0x00000018028da810 */ /* 0x000fe20007ffe1ff */
[-C--:B------:R-:W-:Y:S02]  /*45b0*/  FFMA.FTZ R15, R160, -R183.reuse, R15 ;  /* 0x800000b7a00f7223 */ /* 0x080fe4000001000f */
[-C--:B------:R-:W-:Y:S01]  /*45c0*/  FFMA.FTZ R12, R158, -R183.reuse, R12 ;  /* 0x800000b79e0c7223 */ /* 0x080fe2000001000c */
[----:B-1----:R-:W-:Y:S01]  /*45d0*/  IADD3 R0, R2, 0xf, RZ ;  /* 0x0000000f02007810 */ /* 0x002fe20007ffe0ff */
[-C--:B--2---:R-:W-:Y:S01]  /*45e0*/  FFMA.FTZ R13, R156, -R183.reuse, R13 ;  /* 0x800000b79c0d7223 */ /* 0x084fe2000001000d */
[----:B------:R-:W1:Y:S01]  /*45f0*/  I2F R140, R140 ;  /* 0x0000008c008c7306 */ /* 0x000e620000201400 */
[----:B------:R-:W-:Y:S04]  /*4600*/  HMMA.16816.F32 R32, R136, R134, R32 ;  /* 0x000000868820723c */ /* 0x000fe80000001820 */
[-C--:B------:R-:W-:Y:S01]  /*4610*/  FFMA.FTZ R19, R163, -R183.reuse, R19 ;  /* 0x800000b7a3137223 */ /* 0x080fe20000010013 */
[----:B------:R-:W-:Y:S01]  /*4620*/  ISETP.GE.AND P0, PT, R0, RZ, PT ;  /* 0x000000ff0000720c */ /* 0x000fe20003f06270 */
[-C--:B------:R-:W-:Y:S01]  /*4630*/  FFMA.FTZ R18, R167, -R183.reuse, R18 ;  /* 0x800000b7a7127223 */ /* 0x080fe20000010012 */
[----:B------:R-:W-:Y:S01]  /*4640*/  @!P1 IADD3 R142, -R2, 0x19, RZ ;  /* 0x00000019028e9810 */ /* 0x000fe20007ffe1ff */
[-C--:B---3--:R-:W-:Y:S01]  /*4650*/  FFMA.FTZ R16, R157, -R183.reuse, R16 ;  /* 0x800000b79d107223 */ /* 0x088fe20000010010 */
[----:B------:R-:W2:Y:S03]  /*4660*/  I2F R141, R141 ;  /* 0x0000008d008d7306 */ /* 0x000ea60000201400 */
[-C--:B------:R-:W-:Y:S02]  /*4670*/  FFMA.FTZ R17, R145, -R183.reuse, R17 ;  /* 0x800000b791117223 */ /* 0x080fe40000010011 */
[-C--:B------:R-:W-:Y:S02]  /*4680*/  FFMA.FTZ R22, R157, -R183.reuse, R22 ;  /* 0x800000b79d167223 */ /* 0x080fe40000010016 */
[-C--:B------:R-:W-:Y:S02]  /*4690*/  FFMA.FTZ R23, R145, -R183.reuse, R23 ;  /* 0x800000b791177223 */ /* 0x080fe40000010017 */
[-C--:B----4-:R-:W-:Y:S01]  /*46a0*/  FFMA.FTZ R20, R146, -R183.reuse, R20 ;  /* 0x800000b792147223 */ /* 0x090fe20000010014 */
[----:B------:R-:W-:Y:S01]  /*46b0*/  @!P0 IADD3 R0, -R2, -0xf, RZ ;  /* 0xfffffff102008810 */ /* 0x000fe20007ffe1ff */
[-C--:B------:R-:W-:Y:S01]  /*46c0*/  FFMA.FTZ R21, R144, -R183.reuse, R21 ;  /* 0x800000b790157223 */ /* 0x080fe20000010015 */
[----:B------:R-:W3:Y:S01]  /*46d0*/  I2F R142, R142 ;  /* 0x0000008e008e7306 */ /* 0x000ee20000201400 */
[----:B------:R-:W-:Y:S01]  /*46e0*/  FFMA.FTZ R26, R158, -R183, R26 ;  /* 0x800000b79e1a7223 */ /* 0x000fe2000001001a */
[----:B------:R-:W-:Y:S01]  /*46f0*/  ISETP.GE.AND P0, PT, R159, R241, PT ;  /* 0x000000f19f00720c */ /* 0x000fe20003f06270 */
[-C--:B------:R-:W-:Y:S02]  /*4700*/  FFMA.FTZ R27, R156, -R183.reuse, R27 ;  /* 0x800000b79c1b7223 */ /* 0x080fe4000001001b */
[-C--:B-1----:R-:W-:Y:S02]  /*4710*/  FFMA.FTZ R24, R140, -R183.reuse, R24 ;  /* 0x800000b78c187223 */ /* 0x082fe40000010018 */
[-C--:B------:R-:W-:Y:S02]  /*4720*/  FFMA.FTZ R28, R164, -R183.reuse, R28 ;  /* 0x800000b7a41c7223 */ /* 0x080fe4000001001c */
[-C--:B------:R-:W-:Y:S01]  /*4730*/  FFMA.FTZ R29, R162, -R183.reuse, R29 ;  /* 0x800000b7a21d7223 */ /* 0x080fe2000001001d */
[----:B------:R-:W1:Y:S01]  /*4740*/  I2F R0, R0 ;  /* 0x0000000000007306 */ /* 0x000e620000201400 */
[-C--:B------:R-:W-:Y:S02]  /*4750*/  FFMA.FTZ R30, R140, -R183.reuse, R30 ;  /* 0x800000b78c1e7223 */ /* 0x080fe4000001001e */
[-C--:B------:R-:W-:Y:S02]  /*4760*/  FFMA.FTZ R34, R146, -R183.reuse, R34 ;  /* 0x800000b792227223 */ /* 0x080fe40000010022 */
[-C--:B------:R-:W-:Y:S02]  /*4770*/  FFMA.FTZ R35, R144, -R183.reuse, R35 ;  /* 0x800000b790237223 */ /* 0x080fe40000010023 */
[-C--:B--2---:R-:W-:Y:S02]  /*4780*/  FFMA.FTZ R32, R141, -R183.reuse, R32 ;  /* 0x800000b78d207223 */ /* 0x084fe40000010020 */
[-C--:B---3--:R-:W-:Y:S02]  /*4790*/  FFMA.FTZ R33, R142, -R183.reuse, R33 ;  /* 0x800000b78e217223 */ /* 0x088fe40000010021 */
[CC--:B-1----:R-:W-:Y:S02]  /*47a0*/  FFMA.FTZ R25, R0.reuse, -R183.reuse, R25 ;  /* 0x800000b700197223 */ /* 0x0c2fe40000010019 */
[----:B------:R-:W-:Y:S01]  /*47b0*/  FFMA.FTZ R31, R0, -R183, R31 ;  /* 0x800000b7001f7223 */ /* 0x000fe2000001001f */
[----:B------:R-:W-:-:S05]  /*47c0*/  @!P0 BRA `(.L_x_1199) ;  /* 0x000000a000008947 */ /* 0x000fca0003800000 */
[----:B------:R-:W-:Y:S01]  /*47d0*/  IADD3 R133, R159, 0x40, RZ ;  /* 0x000000409f857810 */ /* 0x000fe20007ffe0ff */
[----:B------:R-:W-:Y:S04]  /*47e0*/  IMAD.SHL.U32 R0, R234, 0x80, RZ ;  /* 0x00000080ea007824 */ /* 0x000fe800078e00ff */
[C---:B------:R-:W-:Y:S01]  /*47f0*/  IMAD.IADD R2, R0.reuse, 0x1, R214 ;  /* 0x0000000100027824 */ /* 0x040fe200078e02d6 */
[----:B------:R-:W-:Y:S04]  /*4800*/  IADD3 R132, R0, 0x80, RZ ;  /* 0x0000008000847810 */ /* 0x000fe80007ffe0ff */
[----:B------:R-:W-:Y:S02]  /*4810*/  IADD3 R0, R215, R2, -R195 ;  /* 0x00000002d7007210 */ /* 0x000fe40007ffe8c3 */
[----:B------:R-:W-:Y:S02]  /*4820*/  ISETP.LT.AND P0, PT, R132, R195, PT ;  /* 0x000000c38400720c */ /* 0x000fe40003f01270 */
[----:B------:R-:W-:Y:S01]  /*4830*/  ISETP.GE.AND P1, PT, R133, R0, PT ;  /* 0x000000008500720c */ /* 0x000fe20003f26270 */
[----:B------:R-:W-:Y:S11]  /*4840*/  IMAD.MOV.U32 R133, RZ, RZ, R215 ;  /* 0x000000ffff857224 */ /* 0x000ff600078e00d7 */
[----:B------:R-:W-:Y:S01]  /*4850*/  @!UPT UIADD3 URZ, URZ, URZ, URZ ;  /* 0x0000003f3f3ff290 */ /* 0x000fe2000fffe03f */
[----:B------:R-:W-:-:S05]  /*4860*/  @!P1 BRA P0, `(.L_x_1200) ;  /* 0x000007f000009947 */ /* 0x000fca0000000000 */
.L_x_1199:
[--C-:B------:R-:W-:Y:S01]  /*4870*/  IADD3 R2, R195, 0x1, -R214.reuse ;  /* 0x00000001c3027810 */ /* 0x100fe20007ffe8d6 */
[----:B------:R-:W-:Y:S01]  /*4880*/  IMAD.IADD R0, R209, 0x1, R159 ;  /* 0x00000001d1007824 */ /* 0x000fe200078e029f */
[----:B------:R-:W-:Y:S01]  /*4890*/  IADD3 R132, -R133, R195, -R214 ;  /* 0x000000c385847210 */ /* 0x000fe20007ffe9d6 */
[----:B------:R-:W-:Y:S01]  /*48a0*/  IMAD.MOV.U32 R215, RZ, RZ, R133 ;  /* 0x000000ffffd77224 */ /* 0x000fe200078e0085 */
[----:B------:R-:W-:Y:S02]  /*48b0*/  IADD3 R2, R2, c[0x0][0x2e8], RZ ;  /* 0x0000ba0002027a10 */ /* 0x000fe40007ffe0ff */
[C---:B------:R-:W-:Y:S01]  /*48c0*/  IADD3 R136, R0.reuse, 0x8, RZ ;  /* 0x0000000800887810 */ /* 0x040fe20007ffe0ff */
[C---:B------:R-:W-:Y:S01]  /*48d0*/  IMAD.IADD R141, R0.reuse, 0x1, R132 ;  /* 0x00000001008d7824 */ /* 0x040fe200078e0284 */
[C---:B------:R-:W-:Y:S01]  /*48e0*/  IADD3 R135, R0.reuse, 0x20, RZ ;  /* 0x0000002000877810 */ /* 0x040fe20007ffe0ff */
[C---:B------:R-:W-:Y:S01]  /*48f0*/  IMAD.IADD R142, R0.reuse, 0x1, R2 ;  /* 0x00000001008e7824 */ /* 0x040fe200078e0202 */
[----:B------:R-:W-:Y:S01]  /*4900*/  IADD3 R134, R0, 0x28, RZ ;  /* 0x0000002800867810 */ /* 0x000fe20007ffe0ff */
[----:B------:R-:W-:Y:S01]  /*4910*/  IMAD.IADD R145, R132, 0x1, R136 ;  /* 0x0000000184917824 */ /* 0x000fe200078e0288 */
[----:B------:R-:W-:Y:S01]  /*4920*/  IADD3 R140, R184, 0x1, RZ ;  /* 0x00000001b88c7810 */ /* 0x000fe20007ffe0ff */
[C-C-:B------:R-:W-:Y:S01]  /*4930*/  IMAD.IADD R148, R132.reuse, 0x1, R135.reuse ;  /* 0x0000000184947824 */ /* 0x140fe200078e0287 */
[----:B------:R-:W-:Y:S01]  /*4940*/  IMNMX R0, RZ, R141, !PT ;  /* 0x0000008dff007217 */ /* 0x000fe20007800200 */
[----:B------:R-:W-:Y:S01]  /*4950*/  IMAD.IADD R146, R132, 0x1, R134 ;  /* 0x0000000184927824 */ /* 0x000fe200078e0286 */
[----:B------:R-:W-:Y:S01]  /*4960*/  IMNMX R132, R142, R195, PT ;  /* 0x000000c38e847217 */ /* 0x000fe20003800200 */
[----:B------:R-:W-:Y:S01]  /*4970*/  IMAD.IADD R144, R2, 0x1, R136 ;  /* 0x0000000102907824 */ /* 0x000fe200078e0288 */
[-C--:B------:R-:W-:Y:S01]  /*4980*/  ISETP.GE.AND P2, PT, R184, R0.reuse, PT ;  /* 0x00000000b800720c */ /* 0x080fe20003f46270 */
[----:B------:R-:W-:Y:S01]  /*4990*/  IMAD.IADD R147, R2, 0x1, R135 ;  /* 0x0000000102937824 */ /* 0x000fe200078e0287 */
[----:B------:R-:W-:Y:S01]  /*49a0*/  ISETP.GE.AND P1, PT, R140, R0, PT ;  /* 0x000000008c00720c */ /* 0x000fe20003f26270 */
[----:B------:R-:W-:Y:S01]  /*49b0*/  IMAD.IADD R143, R2, 0x1, R134 ;  /* 0x00000001028f7824 */ /* 0x000fe200078e0286 */
[C---:B------:R-:W-:Y:S02]  /*49c0*/  IADD3 R139, R184.reuse, 0x8, RZ ;  /* 0x00000008b88b7810 */ /* 0x040fe40007ffe0ff */
[C---:B------:R-:W-:Y:S02]  /*49d0*/  IADD3 R138, R184.reuse, 0x9, RZ ;  /* 0x00000009b88a7810 */ /* 0x040fe40007ffe0ff */
[C---:B------:R-:W-:Y:S02]  /*49e0*/  IADD3 R137, R184.reuse, 0x10, RZ ;  /* 0x00000010b8897810 */ /* 0x040fe40007ffe0ff */
[C---:B------:R-:W-:Y:S02]  /*49f0*/  IADD3 R136, R184.reuse, 0x11, RZ ;  /* 0x00000011b8887810 */ /* 0x040fe40007ffe0ff */
[C---:B------:R-:W-:Y:S02]  /*4a00*/  IADD3 R135, R184.reuse, 0x18, RZ ;  /* 0x00000018b8877810 */ /* 0x040fe40007ffe0ff */
[C---:B------:R-:W-:Y:S02]  /*4a10*/  IADD3 R134, R184.reuse, 0x19, RZ ;  /* 0x00000019b8867810 */ /* 0x040fe40007ffe0ff */
[-C--:B------:R-:W-:Y:S02]  /*4a20*/  ISETP.GE.OR P2, PT, R184, R132.reuse, !P2 ;  /* 0x00000084b800720c */ /* 0x080fe40005746670 */
[----:B------:R-:W-:Y:S02]  /*4a30*/  IMNMX R2, RZ, R145, !PT ;  /* 0x00000091ff027217 */ /* 0x000fe40007800200 */
        /* <DEDUP_REMOVED lines=8> */
[-C--:B------:R-:W-:Y:S02]  /*4ac0*/  IMNMX R0, R144, R195.reuse, PT ;  /* 0x000000c390007217 */ /* 0x080fe40003800200 */
        /* <DEDUP_REMOVED lines=30> */
[----:B------:R-:W-:Y:S02]  /*4cb0*/  IMNMX R0, RZ, R148, !PT ;  /* 0x00000094ff007217 */ /* 0x000fe40007800200 */
[-C--:B------:R-:W-:Y:S02]  /*4cc0*/  IMNMX R132, R147, R195.reuse, PT ;  /* 0x000000c393847217 */ /* 0x080fe40003800200 */
[----:B------:R-:W-:Y:S02]  /*4cd0*/  FSEL R7, R7, -INF , !P0 ;  /* 0xff80000007077808 */ /* 0x000fe40004000000 */
[-C--:B------:R-:W-:Y:S02]  /*4ce0*/  ISETP.GE.AND P0, PT, R184, R0.reuse, PT ;  /* 0x00000000b800720c */ /* 0x080fe40003f06270 */
[----:B------:R-:W-:Y:S02]  /*4cf0*/  FSEL R18, R18, -INF , !P6 ;  /* 0xff80000012127808 */ /* 0x000fe40007000000 */
[----:B------:R-:W-:Y:S02]  /*4d00*/  ISETP.GE.AND P6, PT, R140, R0, PT ;  /* 0x000000008c00720c */ /* 0x000fe40003fc6270 */
[----:B------:R-:W-:Y:S02]  /*4d10*/  IMNMX R2, RZ, R146, !PT ;  /* 0x00000092ff027217 */ /* 0x000fe40007800200 */
        /* <DEDUP_REMOVED lines=14> */
[----:B------:R-:W-:Y:S02]  /*4e00*/  IMNMX R0, R143, R195, PT ;  /* 0x000000c38f007217 */ /* 0x000fe40003800200 */
        /* <DEDUP_REMOVED lines=37> */
.L_x_1200:
[C---:B------:R-:W-:Y:S01]  /*5060*/  FSETP.NEU.FTZ.AND P0, PT, R218.reuse, -INF , PT ;  /* 0xff800000da00780b */ /* 0x040fe20003f1d000 */
[----:B------:R-:W-:Y:S01]  /*5070*/  FMUL.FTZ R2, R218, 1.4426950216293334961 ;  /* 0x3fb8aa3bda027820 */ /* 0x000fe20000410000 */
[----:B------:R-:W-:Y:S01]  /*5080*/  IADD3 R132, R196, 0x3c6ef372, RZ ;  /* 0x3c6ef372c4847810 */ /* 0x000fe20007ffe0ff */
[----:B------:R-:W-:Y:S01]  /*5090*/  ULDC.U8 UR4, c[0x0][0x2d8] ;  /* 0x0000b60000047ab9 */ /* 0x000fe20000000000 */
[C---:B------:R-:W-:Y:S02]  /*50a0*/  FMUL.FTZ R0, R219.reuse, 1.4426950216293334961 ;  /* 0x3fb8aa3bdb007820 */ /* 0x040fe40000410000 */
[----:B------:R-:W-:Y:S02]  /*50b0*/  FSEL R2, R2, RZ, P0 ;  /* 0x000000ff02027208 */ /* 0x000fe40000000000 */
[----:B------:R-:W-:Y:S03]  /*50c0*/  FSETP.NEU.FTZ.AND P0, PT, R219, -INF , PT ;  /* 0xff800000db00780b */ /* 0x000fe60003f1d000 */
[--C-:B------:R-:W-:Y:S01]  /*50d0*/  FFMA.FTZ R20, R20, c[0x0][0x23c], -R2.reuse ;  /* 0x00008f0014147a23 */ /* 0x100fe20000010802 */
[----:B------:R-:W-:Y:S01]  /*50e0*/  FSEL R0, R0, RZ, P0 ;  /* 0x000000ff00007208 */ /* 0x000fe20000000000 */
[--C-:B------:R-:W-:Y:S01]  /*50f0*/  FFMA.FTZ R16, R16, c[0x0][0x23c], -R2.reuse ;  /* 0x00008f0010107a23 */ /* 0x100fe20000010802 */
[----:B------:R-:W-:Y:S01]  /*5100*/  FSETP.NEU.FTZ.AND P0, PT, R216, -INF , PT ;  /* 0xff800000d800780b */ /* 0x000fe20003f1d000 */
[----:B------:R1:W-:Y:S01]  /*5110*/  MUFU.EX2 R186, R20 ;  /* 0x0000001400ba7308 */ /* 0x0003e20000000800 */
[----:B------:R-:W-:Y:S02]  /*5120*/  FFMA.FTZ R32, R32, c[0x0][0x23c], -R2 ;  /* 0x00008f0020207a23 */ /* 0x000fe40000010802 */
[--C-:B------:R-:W-:Y:S02]  /*5130*/  FFMA.FTZ R7, R7, c[0x0][0x23c], -R0.reuse ;  /* 0x00008f0007077a23 */ /* 0x100fe40000010800 */
[--C-:B------:R-:W-:Y:S02]  /*5140*/  FFMA.FTZ R23, R23, c[0x0][0x23c], -R0.reuse ;  /* 0x00008f0017177a23 */ /* 0x100fe40000010800 */
[----:B------:R-:W-:Y:S02]  /*5150*/  FFMA.FTZ R22, R22, c[0x0][0x23c], -R0 ;  /* 0x00008f0016167a23 */ /* 0x000fe40000010800 */
[----:B------:R-:W-:Y:S01]  /*5160*/  FFMA.FTZ R33, R33, c[0x0][0x23c], -R2 ;  /* 0x00008f0021217a23 */ /* 0x000fe20000010802 */
[----:B------:R2:W-:Y:S01]  /*5170*/  MUFU.EX2 R166, R16 ;  /* 0x0000001000a67308 */ /* 0x0005e20000000800 */
[--C-:B------:R-:W-:Y:S02]  /*5180*/  FFMA.FTZ R35, R35, c[0x0][0x23c], -R0.reuse ;  /* 0x00008f0023237a23 */ /* 0x100fe40000010800 */
[--C-:B------:R-:W-:Y:S02]  /*5190*/  FFMA.FTZ R34, R34, c[0x0][0x23c], -R0.reuse ;  /* 0x00008f0022227a23 */ /* 0x100fe40000010800 */
[----:B------:R-:W-:Y:S02]  /*51a0*/  FFMA.FTZ R19, R19, c[0x0][0x23c], -R0 ;  /* 0x00008f0013137a23 */ /* 0x000fe40000010800 */
[----:B------:R-:W-:Y:S02]  /*51b0*/  FFMA.FTZ R4, R4, c[0x0][0x23c], -R2 ;  /* 0x00008f0004047a23 */ /* 0x000fe40000010802 */
[--C-:B------:R-:W-:Y:S01]  /*51c0*/  FFMA.FTZ R18, R18, c[0x0][0x23c], -R0.reuse ;  /* 0x00008f0012127a23 */ /* 0x100fe20000010800 */
[----:B------:R3:W-:Y:S01]  /*51d0*/  MUFU.EX2 R162, R7 ;  /* 0x0000000700a27308 */ /* 0x0007e20000000800 */
[----:B------:R-:W-:Y:S02]  /*51e0*/  FFMA.FTZ R158, R6, c[0x0][0x23c], -R0 ;  /* 0x00008f00069e7a23 */ /* 0x000fe40000010800 */
[----:B------:R-:W-:Y:S02]  /*51f0*/  FMUL.FTZ R0, R217, 1.4426950216293334961 ;  /* 0x3fb8aa3bd9007820 */ /* 0x000fe40000410000 */
[----:B-1----:R-:W-:Y:S02]  /*5200*/  FMUL.FTZ R20, R216, 1.4426950216293334961 ;  /* 0x3fb8aa3bd8147820 */ /* 0x002fe40000410000 */
[----:B------:R-:W-:Y:S03]  /*5210*/  FFMA.FTZ R21, R21, c[0x0][0x23c], -R2 ;  /* 0x00008f0015157a23 */ /* 0x000fe60000010802 */
[----:B------:R-:W-:Y:S01]  /*5220*/  FSEL R20, R20, RZ, P0 ;  /* 0x000000ff14147208 */ /* 0x000fe20000000000 */
[----:B------:R-:W-:Y:S01]  /*5230*/  MUFU.EX2 R191, R32 ;  /* 0x0000002000bf7308 */ /* 0x000fe20000000800 */
[----:B------:R-:W-:Y:S01]  /*5240*/  FSETP.NEU.FTZ.AND P0, PT, R217, -INF , PT ;  /* 0xff800000d900780b */ /* 0x000fe20003f1d000 */
[----:B--2---:R-:W-:Y:S03]  /*5250*/  IMAD R16, R194, 0x4, R246 ;  /* 0x00000004c2107824 */ /* 0x004fe600078e02f6 */
[----:B------:R-:W-:Y:S01]  /*5260*/  FSEL R0, R0, RZ, P0 ;  /* 0x000000ff00007208 */ /* 0x000fe20000000000 */
[--C-:B------:R-:W-:Y:S02]  /*5270*/  FFMA.FTZ R28, R28, c[0x0][0x23c], -R20.reuse ;  /* 0x00008f001c1c7a23 */ /* 0x100fe40000010814 */
[----:B------:R-:W-:Y:S02]  /*5280*/  FFMA.FTZ R12, R12, c[0x0][0x23c], -R20 ;  /* 0x00008f000c0c7a23 */ /* 0x000fe40000010814 */
[----:B------:R-:W-:Y:S01]  /*5290*/  MUFU.EX2 R187, R23 ;  /* 0x0000001700bb7308 */ /* 0x000fe20000000800 */
[--C-:B------:R-:W-:Y:S01]  /*52a0*/  FFMA.FTZ R31, R31, c[0x0][0x23c], -R0.reuse ;  /* 0x00008f001f1f7a23 */ /* 0x100fe20000010800 */
[----:B---3--:R-:W-:Y:S01]  /*52b0*/  IADD3 R7, R16, 0x2, RZ ;  /* 0x0000000210077810 */ /* 0x008fe20007ffe0ff */
[----:B------:R-:W-:Y:S02]  /*52c0*/  FFMA.FTZ R15, R15, c[0x0][0x23c], -R0 ;  /* 0x00008f000f0f7a23 */ /* 0x000fe40000010800 */
[--C-:B------:R-:W-:Y:S02]  /*52d0*/  FFMA.FTZ R153, R24, c[0x0][0x23c], -R20.reuse ;  /* 0x00008f0018997a23 */ /* 0x100fe40000010814 */
[----:B------:R-:W-:Y:S03]  /*52e0*/  IMAD.WIDE.U32 R6, R7, -0x326172a9, RZ ;  /* 0xcd9e8d5707067825 */ /* 0x000fe600078e00ff */
[----:B------:R1:W-:Y:S01]  /*52f0*/  MUFU.EX2 R185, R22 ;  /* 0x0000001600b97308 */ /* 0x0003e20000000800 */
[--C-:B------:R-:W-:Y:S02]  /*5300*/  FFMA.FTZ R148, R25, c[0x0][0x23c], -R20.reuse ;  /* 0x00008f0019947a23 */ /* 0x100fe40000010814 */
[----:B------:R-:W-:Y:S02]  /*5310*/  FFMA.FTZ R150, R13, c[0x0][0x23c], -R20 ;  /* 0x00008f000d967a23 */ /* 0x000fe40000010814 */
[----:B------:R-:W-:Y:S02]  /*5320*/  FFMA.FTZ R149, R10, c[0x0][0x23c], -R0 ;  /* 0x00008f000a957a23 */ /* 0x000fe40000010800 */
[----:B------:R-:W-:Y:S03]  /*5330*/  FFMA.FTZ R145, R9, c[0x0][0x23c], -R20 ;  /* 0x00008f0009917a23 */ /* 0x000fe60000010814 */
[----:B------:R2:W-:Y:S01]  /*5340*/  MUFU.EX2 R189, R33 ;  /* 0x0000002100bd7308 */ /* 0x0005e20000000800 */
[--C-:B------:R-:W-:Y:S02]  /*5350*/  FFMA.FTZ R27, R27, c[0x0][0x23c], -R0.reuse ;  /* 0x00008f001b1b7a23 */ /* 0x100fe40000010800 */
[----:B------:R-:W-:Y:S07]  /*5360*/  FFMA.FTZ R26, R26, c[0x0][0x23c], -R0 ;  /* 0x00008f001a1a7a23 */ /* 0x000fee0000010800 */
[----:B------:R3:W4:Y:S01]  /*5370*/  MUFU.EX2 R192, R35 ;  /* 0x0000002300c07308 */ /* 0x0007220000000800 */
[----:B-1----:R-:W-:Y:S05]  /*5380*/  IMAD.WIDE.U32 R22, R239, -0x326172a9, RZ ;  /* 0xcd9e8d57ef167825 */ /* 0x002fea00078e00ff */
[----:B------:R-:W-:Y:S04]  /*5390*/  LOP3.LUT R132, R22, R132, RZ, 0x3c, !PT ;  /* 0x0000008416847212 */ /* 0x000fe800078e3cff */
[----:B------:R1:W-:Y:S01]  /*53a0*/  MUFU.EX2 R190, R34 ;  /* 0x0000002200be7308 */ /* 0x0003e20000000800 */
[----:B--2---:R-:W-:Y:S01]  /*53b0*/  IMAD.WIDE.U32 R32, R16, -0x326172a9, RZ ;  /* 0xcd9e8d5710207825 */ /* 0x004fe200078e00ff */
[----:B------:R-:W-:Y:S08]  /*53c0*/  IADD3 R16, R197, 0x76cf5d0a, RZ ;  /* 0x76cf5d0ac5107810 */ /* 0x000ff00007ffe0ff */
[----:B------:R2:W-:Y:S01]  /*53d0*/  MUFU.EX2 R167, R19 ;  /* 0x0000001300a77308 */ /* 0x0005e20000000800 */
[----:B---3--:R-:W-:Y:S09]  /*53e0*/  IADD3 R35, R196, -0x61c88647, RZ ;  /* 0x9e3779b9c4237810 */ /* 0x008ff20007ffe0ff */
[----:B------:R3:W-:Y:S01]  /*53f0*/  MUFU.EX2 R159, R4 ;  /* 0x00000004009f7308 */ /* 0x0007e20000000800 */
[C-C-:B-1----:R-:W-:Y:S02]  /*5400*/  LOP3.LUT R34, R23.reuse, R32, R35.reuse, 0x96, !PT ;  /* 0x0000002017227212 */ /* 0x142fe400078e9623 */
[----:B------:R-:W-:Y:S03]  /*5410*/  LOP3.LUT R32, R23, R6, R35, 0x96, !PT ;  /* 0x0000000617207212 */ /* 0x000fe600078e9623 */
[----:B------:R-:W-:Y:S04]  /*5420*/  IMAD.WIDE.U32 R34, R34, -0x2daee0ad, RZ ;  /* 0xd2511f5322227825 */ /* 0x000fe800078e00ff */
[----:B------:R1:W1:Y:S01]  /*5430*/  MUFU.EX2 R188, R28 ;  /* 0x0000001c00bc7308 */ /* 0x0002620000000800 */
[-C--:B--2---:R-:W-:Y:S01]  /*5440*/  LOP3.LUT R19, R33, R229.reuse, RZ, 0x3c, !PT ;  /* 0x000000e521137212 */ /* 0x084fe200078e3cff */
[----:B------:R-:W-:Y:S08]  /*5450*/  IMAD.WIDE.U32 R32, R32, -0x2daee0ad, RZ ;  /* 0xd2511f5320207825 */ /* 0x000ff000078e00ff */
[----:B------:R2:W-:Y:S01]  /*5460*/  MUFU.EX2 R163, R12 ;  /* 0x0000000c00a37308 */ /* 0x0005e20000000800 */
[----:B---3--:R-:W-:Y:S01]  /*5470*/  LOP3.LUT R4, R7, R229, RZ, 0x3c, !PT ;  /* 0x000000e507047212 */ /* 0x008fe200078e3cff */
[----:B------:R-:W-:Y:S05]  /*5480*/  IMAD.WIDE.U32 R6, R19, -0x2daee0ad, RZ ;  /* 0xd2511f5313067825 */ /* 0x000fea00078e00ff */
[----:B------:R-:W-:Y:S03]  /*5490*/  LOP3.LUT R22, R35, R6, R16, 0x96, !PT ;  /* 0x0000000623167212 */ /* 0x000fe600078e9610 */
[----:B------:R3:W-:Y:S01]  /*54a0*/  MUFU.EX2 R165, R18 ;  /* 0x0000001200a57308 */ /* 0x0007e20000000800 */
[--C-:B-1----:R-:W-:Y:S02]  /*54b0*/  FFMA.FTZ R28, R17, c[0x0][0x23c], -R2.reuse ;  /* 0x00008f00111c7a23 */ /* 0x102fe40000010802 */
[----:B------:R-:W-:Y:S01]  /*54c0*/  FFMA.FTZ R2, R5, c[0x0][0x23c], -R2 ;  /* 0x00008f0005027a23 */ /* 0x000fe20000010802 */
[----:B------:R-:W-:Y:S01]  /*54d0*/  IADD3 R5, R197, -0x4498517b, RZ ;  /* 0xbb67ae85c5057810 */ /* 0x000fe20007ffe0ff */
[----:B------:R-:W-:Y:S05]  /*54e0*/  IMAD.WIDE.U32 R22, R22, -0x326172a9, RZ ;  /* 0xcd9e8d5716167825 */ /* 0x000fea00078e00ff */
[----:B------:R1:W-:Y:S01]  /*54f0*/  MUFU.EX2 R161, R15 ;  /* 0x0000000f00a17308 */ /* 0x0003e20000000800 */
[----:B--2---:R-:W-:Y:S01]  /*5500*/  LOP3.LUT R12, R236, R5, RZ, 0x3c, !PT ;  /* 0x00000005ec0c7212 */ /* 0x004fe200078e3cff */
[----:B------:R-:W-:Y:S03]  /*5510*/  IMAD.WIDE.U32 R4, R4, -0x2daee0ad, RZ ;  /* 0xd2511f5304047825 */ /* 0x000fe600078e00ff */
[C---:B------:R-:W-:Y:S02]  /*5520*/  LOP3.LUT R7, R12.reuse, R7, RZ, 0x3c, !PT ;  /* 0x000000070c077212 */ /* 0x040fe400078e3cff */
[----:B------:R-:W-:Y:S03]  /*5530*/  LOP3.LUT R5, R12, R5, RZ, 0x3c, !PT ;  /* 0x000000050c057212 */ /* 0x000fe600078e3cff */
[----:B------:R-:W-:Y:S01]  /*5540*/  MUFU.EX2 R160, R28 ;  /* 0x0000001c00a07308 */ /* 0x000fe20000000800 */
[----:B------:R-:W-:Y:S01]  /*5550*/  LOP3.LUT R16, R33, R4, R16, 0x96, !PT ;  /* 0x0000000421107212 */ /* 0x000fe200078e9610 */
[----:B------:R-:W-:Y:S01]  /*5560*/  IMAD.WIDE.U32 R6, R7, -0x326172a9, RZ ;  /* 0xcd9e8d5707067825 */ /* 0x000fe200078e00ff */
[----:B------:R-:W-:Y:S03]  /*5570*/  IADD3 R12, R196, -0x255992d5, RZ ;  /* 0xdaa66d2bc40c7810 */ /* 0x000fe60007ffe0ff */
[----:B------:R-:W-:Y:S01]  /*5580*/  IMAD.WIDE.U32 R16, R16, -0x326172a9, RZ ;  /* 0xcd9e8d5710107825 */ /* 0x000fe200078e00ff */
[--C-:B---3--:R-:W-:Y:S02]  /*5590*/  LOP3.LUT R18, R23, R6, R12.reuse, 0x96, !PT ;  /* 0x0000000617127212 */ /* 0x108fe400078e960c */
[C---:B------:R-:W-:Y:S01]  /*55a0*/  LOP3.LUT R7, R132.reuse, R7, RZ, 0x3c, !PT ;  /* 0x0000000784077212 */ /* 0x040fe200078e3cff */
[----:B------:R2:W-:Y:S01]  /*55b0*/  MUFU.EX2 R164, R21 ;  /* 0x0000001500a47308 */ /* 0x0005e20000000800 */
[----:B------:R-:W-:Y:S01]  /*55c0*/  IMAD.WIDE.U32 R4, R5, -0x326172a9, RZ ;  /* 0xcd9e8d5705047825 */ /* 0x000fe200078e00ff */
[----:B-1----:R-:W-:Y:S03]  /*55d0*/  IADD3 R15, R197, -0x126145ec, RZ ;  /* 0xed9eba14c50f7810 */ /* 0x002fe60007ffe0ff */
[----:B------:R-:W-:Y:S01]  /*55e0*/  IMAD.WIDE.U32 R6, R7, -0x2daee0ad, RZ ;  /* 0xd2511f5307067825 */ /* 0x000fe200078e00ff */
[----:B------:R-:W-:Y:S02]  /*55f0*/  LOP3.LUT R5, R132, R5, RZ, 0x3c, !PT ;  /* 0x0000000584057212 */ /* 0x000fe400078e3cff */
[----:B------:R-:W-:Y:S01]  /*5600*/  LOP3.LUT R132, R17, R4, R12, 0x96, !PT ;  /* 0x0000000411847212 */ /* 0x000fe200078e960c */
[----:B------:R-:W-:Y:S01]  /*5610*/  IMAD.WIDE.U32 R18, R18, -0x2daee0ad, RZ ;  /* 0xd2511f5312127825 */ /* 0x000fe200078e00ff */
[----:B------:R-:W-:Y:S01]  /*5620*/  IADD3 R17, R197, 0x32370b8f, RZ ;  /* 0x32370b8fc5117810 */ /* 0x000fe20007ffe0ff */
[----:B------:R-:W-:Y:S02]  /*5630*/  MUFU.EX2 R151, R2 ;  /* 0x0000000200977308 */ /* 0x000fe40000000800 */
[----:B------:R-:W-:Y:S01]  /*5640*/  IMAD.WIDE.U32 R132, R132, -0x2daee0ad, RZ ;  /* 0xd2511f5384847825 */ /* 0x000fe200078e00ff */
[----:B------:R-:W-:Y:S02]  /*5650*/  LOP3.LUT R12, R19, R6, R15, 0x96, !PT ;  /* 0x00000006130c7212 */ /* 0x000fe400078e960f */
[----:B------:R-:W-:Y:S01]  /*5660*/  IADD3 R19, R196, 0x78dde6e4, RZ ;  /* 0x78dde6e4c4137810 */ /* 0x000fe20007ffe0ff */
[----:B------:R-:W-:Y:S01]  /*5670*/  IMAD.WIDE.U32 R4, R5, -0x2daee0ad, RZ ;  /* 0xd2511f5305047825 */ /* 0x000fe200078e00ff */
[--C-:B------:R-:W-:Y:S03]  /*5680*/  LOP3.LUT R7, R7, R34, R17.reuse, 0x96, !PT ;  /* 0x0000002207077212 */ /* 0x100fe600078e9611 */
[----:B------:R-:W-:Y:S01]  /*5690*/  IMAD.WIDE.U32 R12, R12, -0x326172a9, RZ ;  /* 0xcd9e8d570c0c7825 */ /* 0x000fe200078e00ff */
[----:B------:R-:W-:Y:S01]  /*56a0*/  LOP3.LUT R5, R5, R32, R17, 0x96, !PT ;  /* 0x0000002005057212 */ /* 0x000fe200078e9611 */
[----:B------:R-:W-:Y:S01]  /*56b0*/  MUFU.EX2 R158, R158 ;  /* 0x0000009e009e7308 */ /* 0x000fe20000000800 */
[----:B------:R-:W-:Y:S01]  /*56c0*/  LOP3.LUT R15, R133, R4, R15, 0x96, !PT ;  /* 0x00000004850f7212 */ /* 0x000fe200078e960f */
[----:B------:R-:W-:Y:S01]  /*56d0*/  FFMA.FTZ R17, R8, c[0x0][0x23c], -R20 ;  /* 0x00008f0008117a23 */ /* 0x000fe20000010814 */
[----:B--2---:R-:W-:Y:S01]  /*56e0*/  IADD3 R21, R196, 0x1715609d, RZ ;  /* 0x1715609dc4157810 */ /* 0x004fe20007ffe0ff */
[----:B------:R-:W-:Y:S04]  /*56f0*/  IMAD.WIDE.U32 R4, R5, -0x326172a9, RZ ;  /* 0xcd9e8d5705047825 */ /* 0x000fe800078e00ff */
[----:B------:R-:W-:Y:S01]  /*5700*/  IMAD.WIDE.U32 R24, R15, -0x326172a9, RZ ;  /* 0xcd9e8d570f187825 */ /* 0x000fe200078e00ff */
[----:B------:R-:W-:Y:S01]  /*5710*/  LOP3.LUT R8, R5, R16, R19, 0x96, !PT ;  /* 0x0000001005087212 */ /* 0x000fe200078e9613 */
[----:B------:R1:W-:Y:S02]  /*5720*/  MUFU.EX2 R156, R17 ;  /* 0x00000011009c7308 */ /* 0x0003e40000000800 */
[----:B------:R-:W-:Y:S01]  /*5730*/  IMAD.WIDE.U32 R6, R7, -0x326172a9, RZ ;  /* 0xcd9e8d5707067825 */ /* 0x000fe200078e00ff */
[----:B------:R-:W-:Y:S03]  /*5740*/  LOP3.LUT R5, R25, R4, R21, 0x96, !PT ;  /* 0x0000000419057212 */ /* 0x000fe600078e9615 */
[--C-:B------:R-:W-:Y:S01]  /*5750*/  FFMA.FTZ R4, R11, c[0x0][0x23c], -R0.reuse ;  /* 0x00008f000b047a23 */ /* 0x100fe20000010800 */
[----:B------:R-:W-:Y:S01]  /*5760*/  LOP3.LUT R22, R7, R22, R19, 0x96, !PT ;  /* 0x0000001607167212 */ /* 0x000fe200078e9613 */
[----:B------:R-:W-:Y:S01]  /*5770*/  FFMA.FTZ R15, R14, c[0x0][0x23c], -R0 ;  /* 0x00008f000e0f7a23 */ /* 0x000fe20000010800 */
[----:B------:R-:W-:Y:S01]  /*5780*/  LOP3.LUT R6, R13, R6, R21, 0x96, !PT ;  /* 0x000000060d067212 */ /* 0x000fe200078e9615 */
[----:B------:R2:W-:Y:S01]  /*5790*/  MUFU.EX2 R155, R4 ;  /* 0x00000004009b7308 */ /* 0x0005e20000000800 */
[----:B------:R-:W-:Y:S01]  /*57a0*/  IADD3 R19, R197, -0x56f99767, RZ ;  /* 0xa9066899c5137810 */ /* 0x000fe20007ffe0ff */
[----:B------:R-:W-:Y:S04]  /*57b0*/  IMAD.WIDE.U32 R10, R22, -0x2daee0ad, RZ ;  /* 0xd2511f53160a7825 */ /* 0x000fe800078e00ff */
[----:B------:R-:W-:Y:S01]  /*57c0*/  IMAD.WIDE.U32 R6, R6, -0x2daee0ad, RZ ;  /* 0xd2511f5306067825 */ /* 0x000fe200078e00ff */
[----:B------:R-:W-:Y:S03]  /*57d0*/  LOP3.LUT R18, R11, R18, R19, 0x96, !PT ;  /* 0x000000120b127212 */ /* 0x000fe600078e9613 */
[----:B------:R3:W-:Y:S01]  /*57e0*/  MUFU.EX2 R154, R15 ;  /* 0x0000000f009a7308 */ /* 0x0007e20000000800 */
[----:B------:R-:W-:Y:S01]  /*57f0*/  IMAD.WIDE.U32 R8, R8, -0x2daee0ad, RZ ;  /* 0xd2511f5308087825 */ /* 0x000fe200078e00ff */
[----:B------:R-:W-:Y:S02]  /*5800*/  SHF.R.U32.HI R11, RZ, 0x18, R6 ;  /* 0x00000018ff0b7819 */ /* 0x000fe40000011606 */
[----:B-1----:R-:W-:Y:S01]  /*5810*/  IADD3 R17, R197, 0x646e171e, RZ ;  /* 0x646e171ec5117810 */ /* 0x002fe20007ffe0ff */
[----:B------:R-:W-:Y:S01]  /*5820*/  FFMA.FTZ R0, R30, c[0x0][0x23c], -R0 ;  /* 0x00008f001e007a23 */ /* 0x000fe20000010800 */
[C---:B------:R-:W-:Y:S01]  /*5830*/  LOP3.LUT R13, R6.reuse, 0xff, RZ, 0xc0, !PT ;  /* 0x000000ff060d7812 */ /* 0x040fe200078ec0ff */
[----:B------:R-:W-:Y:S01]  /*5840*/  FFMA.FTZ R20, R29, c[0x0][0x23c], -R20 ;  /* 0x00008f001d147a23 */ /* 0x000fe20000010814 */
[----:B------:R-:W-:Y:S02]  /*5850*/  LOP3.LUT R10, R7, R10, R17, 0x96, !PT ;  /* 0x0000000a070a7212 */ /* 0x000fe400078e9611 */
[----:B------:R-:W-:Y:S01]  /*5860*/  ISETP.LE.U32.AND P2, PT, R11, UR4, PT ;  /* 0x000000040b007c0c */ /* 0x000fe2000bf43070 */
[----:B------:R-:W-:Y:S01]  /*5870*/  MUFU.EX2 R149, R149 ;  /* 0x0000009500957308 */ /* 0x000fe20000000800 */
[----:B------:R-:W-:Y:S01]  /*5880*/  LOP3.LUT R132, R9, R132, R19, 0x96, !PT ;  /* 0x0000008409847212 */ /* 0x000fe200078e9613 */
[----:B--2---:R-:W-:Y:S01]  /*5890*/  IMAD.WIDE.U32 R4, R5, -0x2daee0ad, RZ ;  /* 0xd2511f5305047825 */ /* 0x004fe200078e00ff */
[----:B------:R-:W-:Y:S02]  /*58a0*/  ISETP.LE.U32.AND P3, PT, R13, UR4, PT ;  /* 0x000000040d007c0c */ /* 0x000fe4000bf63070 */
[----:B------:R-:W-:Y:S02]  /*58b0*/  LOP3.LUT R16, R6, 0xffff, RZ, 0xc0, !PT ;  /* 0x0000ffff06107812 */ /* 0x000fe400078ec0ff */
[C---:B------:R-:W-:Y:S02]  /*58c0*/  LOP3.LUT R19, R4.reuse, 0xffff, RZ, 0xc0, !PT ;  /* 0x0000ffff04137812 */ /* 0x040fe400078ec0ff */
[----:B------:R-:W-:Y:S01]  /*58d0*/  LOP3.LUT R9, R5, R8, R17, 0x96, !PT ;  /* 0x0000000805097212 */ /* 0x000fe200078e9611 */
[----:B------:R-:W-:Y:S01]  /*58e0*/  MUFU.EX2 R145, R145 ;  /* 0x0000009100917308 */ /* 0x000fe20000000800 */
[--C-:B------:R-:W-:Y:S02]  /*58f0*/  SHF.R.U32.HI R17, RZ, 0x10, R4.reuse ;  /* 0x00000010ff117819 */ /* 0x100fe40000011604 */
[----:B------:R-:W-:Y:S02]  /*5900*/  LOP3.LUT R11, R4, 0xff, RZ, 0xc0, !PT ;  /* 0x000000ff040b7812 */ /* 0x000fe400078ec0ff */
[----:B------:R-:W-:Y:S02]  /*5910*/  SHF.R.U32.HI R13, RZ, 0x18, R4 ;  /* 0x00000018ff0d7819 */ /* 0x000fe40000011604 */
[----:B------:R-:W-:Y:S02]  /*5920*/  LOP3.LUT R4, R10, 0xff, RZ, 0xc0, !PT ;  /* 0x000000ff0a047812 */ /* 0x000fe400078ec0ff */
[----:B------:R-:W-:Y:S01]  /*5930*/  SHF.R.U32.HI R2, RZ, 0x18, R10 ;  /* 0x00000018ff027819 */ /* 0x000fe2000001160a */
[----:B------:R-:W-:Y:S01]  /*5940*/  MUFU.EX2 R144, R0 ;  /* 0x0000000000907308 */ /* 0x000fe20000000800 */
[----:B------:R-:W-:Y:S01]  /*5950*/  SHF.R.U32.HI R14, RZ, 0x10, R6 ;  /* 0x00000010ff0e7819 */ /* 0x000fe20000011606 */
[----:B------:R-:W-:Y:S01]  /*5960*/  IMAD.WIDE.U32 R6, R18, -0x326172a9, RZ ;  /* 0xcd9e8d5712067825 */ /* 0x000fe200078e00ff */
[----:B------:R-:W-:Y:S02]  /*5970*/  IADD3 R18, R196, -0x4ab325aa, RZ ;  /* 0xb54cda56c4127810 */ /* 0x000fe40007ffe0ff */
[----:B------:R-:W-:Y:S02]  /*5980*/  ISETP.LE.U32.AND P6, PT, R4, UR4, PT ;  /* 0x0000000404007c0c */ /* 0x000fe4000bfc3070 */
[----:B------:R-:W-:Y:S02]  /*5990*/  ISETP.LE.U32.AND P4, PT, R2, UR4, PT ;  /* 0x0000000402007c0c */ /* 0x000fe4000bf83070 */
[----:B------:R-:W-:Y:S01]  /*59a0*/  LOP3.LUT R8, R7, R12, R18, 0x96, !PT ;  /* 0x0000000c07087212 */ /* 0x000fe200078e9612 */
[----:B------:R-:W-:Y:S01]  /*59b0*/  MUFU.EX2 R150, R150 ;  /* 0x0000009600967308 */ /* 0x000fe20000000800 */
[----:B------:R-:W-:Y:S02]  /*59c0*/  LOP3.LUT R5, R14, 0xff, RZ, 0xc0, !PT ;  /* 0x000000ff0e057812 */ /* 0x000fe400078ec0ff */
[----:B------:R-:W-:Y:S02]  /*59d0*/  SHF.R.U32.HI R12, RZ, 0x18, R6 ;  /* 0x00000018ff0c7819 */ /* 0x000fe40000011606 */
[----:B------:R-:W-:Y:S02]  /*59e0*/  ISETP.LE.U32.AND P1, PT, R11, UR4, PT ;  /* 0x000000040b007c0c */ /* 0x000fe4000bf23070 */
[C---:B------:R-:W-:Y:S02]  /*59f0*/  LOP3.LUT R11, R6.reuse, 0xff, RZ, 0xc0, !PT ;  /* 0x000000ff060b7812 */ /* 0x040fe400078ec0ff */
[----:B---3--:R-:W-:Y:S01]  /*5a00*/  LOP3.LUT R15, R6, 0xffff, RZ, 0xc0, !PT ;  /* 0x0000ffff060f7812 */ /* 0x008fe200078ec0ff */
[----:B------:R-:W-:Y:S01]  /*5a10*/  MUFU.EX2 R152, R27 ;  /* 0x0000001b00987308 */ /* 0x000fe20000000800 */
[----:B------:R-:W-:Y:S02]  /*5a20*/  SHF.R.U32.HI R7, RZ, 0x10, R10 ;  /* 0x00000010ff077819 */ /* 0x000fe4000001160a */
[----:B------:R-:W-:Y:S01]  /*5a30*/  ISETP.LE.U32.AND P5, PT, R5, UR4, PT ;  /* 0x0000000405007c0c */ /* 0x000fe2000bfa3070 */
[----:B------:R-:W-:Y:S01]  /*5a40*/  IMAD.WIDE.U32 R4, R132, -0x326172a9, RZ ;  /* 0xcd9e8d5784047825 */ /* 0x000fe200078e00ff */
[----:B------:R-:W-:Y:S02]  /*5a50*/  SHF.R.U32.HI R14, RZ, 0x10, R6 ;  /* 0x00000010ff0e7819 */ /* 0x000fe40000011606 */
[----:B------:R-:W-:Y:S02]  /*5a60*/  SHF.R.U32.HI R6, RZ, 0x8, R16 ;  /* 0x00000008ff067819 */ /* 0x000fe40000011610 */
[----:B------:R-:W-:Y:S01]  /*5a70*/  LOP3.LUT R7, R7, 0xff, RZ, 0xc0, !PT ;  /* 0x000000ff07077812 */ /* 0x000fe200078ec0ff */
[----:B------:R-:W-:Y:S01]  /*5a80*/  MUFU.EX2 R146, R26 ;  /* 0x0000001a00927308 */ /* 0x000fe20000000800 */
[----:B------:R-:W-:Y:S02]  /*5a90*/  LOP3.LUT R6, R6, 0xffff, RZ, 0xc0, !PT ;  /* 0x0000ffff06067812 */ /* 0x000fe400078ec0ff */
[----:B------:R-:W-:Y:S02]  /*5aa0*/  ISETP.LE.U32.AND P0, PT, R13, UR4, PT ;  /* 0x000000040d007c0c */ /* 0x000fe4000bf03070 */
[----:B------:R-:W-:Y:S02]  /*5ab0*/  LOP3.LUT R13, R4, 0xffff, RZ, 0xc0, !PT ;  /* 0x0000ffff040d7812 */ /* 0x000fe400078ec0ff */
[----:B------:R-:W-:Y:S02]  /*5ac0*/  LOP3.LUT R2, R5, R24, R18, 0x96, !PT ;  /* 0x0000001805027212 */ /* 0x000fe400078e9612 */
[----:B------:R-:W-:Y:S01]  /*5ad0*/  LOP3.LUT R5, R8, 0xff, RZ, 0xc0, !PT ;  /* 0x000000ff08057812 */ /* 0x000fe200078ec0ff */
[----:B------:R-:W-:Y:S01]  /*5ae0*/  MUFU.EX2 R153, R153 ;  /* 0x0000009900997308 */ /* 0x000fe20000000800 */
[----:B------:R-:W-:Y:S09]  /*5af0*/  LOP3.LUT R10, R10, 0xffff, RZ, 0xc0, !PT ;  /* 0x0000ffff0a0a7812 */ /* 0x000ff200078ec0ff */
[----:B------:R-:W-:Y:S10]  /*5b00*/  MUFU.EX2 R148, R148 ;  /* 0x0000009400947308 */ /* 0x000ff40000000800 */
[----:B------:R-:W1:Y:S10]  /*5b10*/  MUFU.EX2 R157, R31 ;  /* 0x0000001f009d7308 */ /* 0x000e740000000800 */
[----:B------:R-:W2:Y:S01]  /*5b20*/  MUFU.EX2 R147, R20 ;  /* 0x0000001400937308 */ /* 0x000ea20000000800 */
[----:B----4-:R-:W-:Y:S01]  /*5b30*/  @!P2 FADD.FTZ R192, -R192, -RZ ;  /* 0x800000ffc0c0a221 */ /* 0x010fe20000010100 */
[----:B------:R-:W-:Y:S01]  /*5b40*/  ISETP.LE.U32.AND P2, PT, R12, UR4, PT ;  /* 0x000000040c007c0c */ /* 0x000fe2000bf43070 */
[----:B------:R-:W-:Y:S01]  /*5b50*/  @!P3 FADD.FTZ R191, -R191, -RZ ;  /* 0x800000ffbfbfb221 */ /* 0x000fe20000010100 */
[----:B------:R-:W-:Y:S01]  /*5b60*/  ISETP.LE.U32.AND P3, PT, R11, UR4, PT ;  /* 0x000000040b007c0c */ /* 0x000fe2000bf63070 */
[----:B------:R-:W-:Y:S01]  /*5b70*/  @!P6 FADD.FTZ R186, -R186, -RZ ;  /* 0x800000ffbabae221 */ /* 0x000fe20000010100 */
[----:B------:R-:W-:Y:S01]  /*5b80*/  ISETP.LE.U32.AND P6, PT, R7, UR4, PT ;  /* 0x0000000407007c0c */ /* 0x000fe2000bfc3070 */
[----:B------:R-:W-:Y:S01]  /*5b90*/  @!P4 FADD.FTZ R187, -R187, -RZ ;  /* 0x800000ffbbbbc221 */ /* 0x000fe20000010100 */
[----:B------:R-:W-:Y:S01]  /*5ba0*/  LOP3.LUT R11, R4, 0xff, RZ, 0xc0, !PT ;  /* 0x000000ff040b7812 */ /* 0x000fe200078ec0ff */
[----:B------:R-:W-:Y:S01]  /*5bb0*/  @!P1 FADD.FTZ R188, -R188, -RZ ;  /* 0x800000ffbcbc9221 */ /* 0x000fe20000010100 */
[--C-:B------:R-:W-:Y:S01]  /*5bc0*/  SHF.R.U32.HI R7, RZ, 0x18, R4.reuse ;  /* 0x00000018ff077819 */ /* 0x100fe20000011604 */
[----:B------:R-:W-:Y:S01]  /*5bd0*/  @!P5 FADD.FTZ R190, -R190, -RZ ;  /* 0x800000ffbebed221 */ /* 0x000fe20000010100 */
[----:B------:R-:W-:Y:S02]  /*5be0*/  SHF.R.U32.HI R12, RZ, 0x10, R4 ;  /* 0x00000010ff0c7819 */ /* 0x000fe40000011604 */
[----:B------:R-:W-:Y:S01]  /*5bf0*/  SHF.R.U32.HI R4, RZ, 0x18, R8 ;  /* 0x00000018ff047819 */ /* 0x000fe20000011608 */
[----:B------:R-:W-:Y:S01]  /*5c00*/  @!P2 FADD.FTZ R167, -R167, -RZ ;  /* 0x800000ffa7a7a221 */ /* 0x000fe20000010100 */
[----:B------:R-:W-:Y:S01]  /*5c10*/  ISETP.LE.U32.AND P4, PT, R6, UR4, PT ;  /* 0x0000000406007c0c */ /* 0x000fe2000bf83070 */
[----:B------:R-:W-:Y:S01]  /*5c20*/  @!P3 FADD.FTZ R166, -R166, -RZ ;  /* 0x800000ffa6a6b221 */ /* 0x000fe20000010100 */
[----:B------:R-:W-:Y:S01]  /*5c30*/  ISETP.LE.U32.AND P1, PT, R4, UR4, PT ;  /* 0x0000000404007c0c */ /* 0x000fe2000bf23070 */
[----:B------:R-:W-:Y:S01]  /*5c40*/  @!P6 FADD.FTZ R185, -R185, -RZ ;  /* 0x800000ffb9b9e221 */ /* 0x000fe20000010100 */
[----:B------:R-:W-:Y:S01]  /*5c50*/  LOP3.LUT R4, R14, 0xff, RZ, 0xc0, !PT ;  /* 0x000000ff0e047812 */ /* 0x000fe200078ec0ff */
[----:B-1----:R-:W-:Y:S01]  /*5c60*/  @!P0 FADD.FTZ R157, -R157, -RZ ;  /* 0x800000ff9d9d8221 */ /* 0x002fe20000010100 */
[----:B------:R-:W-:Y:S02]  /*5c70*/  ISETP.LE.U32.AND P3, PT, R5, UR4, PT ;  /* 0x0000000405007c0c */ /* 0x000fe4000bf63070 */
[----:B------:R-:W-:Y:S02]  /*5c80*/  ISETP.LE.U32.AND P2, PT, R4, UR4, PT ;  /* 0x0000000404007c0c */ /* 0x000fe4000bf43070 */
[----:B------:R-:W-:Y:S02]  /*5c90*/  LOP3.LUT R6, R9, 0xff, RZ, 0xc0, !PT ;  /* 0x000000ff09067812 */ /* 0x000fe400078ec0ff */
[----:B------:R-:W-:Y:S01]  /*5ca0*/  SHF.R.U32.HI R4, RZ, 0x8, R10 ;  /* 0x00000008ff047819 */ /* 0x000fe2000001160a */
[----:B------:R-:W-:Y:S01]  /*5cb0*/  @!P4 FADD.FTZ R189, -R189, -RZ ;  /* 0x800000ffbdbdc221 */ /* 0x000fe20000010100 */
[----:B------:R-:W-:Y:S01]  /*5cc0*/  ISETP.LE.U32.AND P5, PT, R6, UR4, PT ;  /* 0x0000000406007c0c */ /* 0x000fe2000bfa3070 */
[----:B------:R-:W-:Y:S01]  /*5cd0*/  @!P1 FADD.FTZ R162, -R162, -RZ ;  /* 0x800000ffa2a29221 */ /* 0x000fe20000010100 */
[----:B------:R-:W-:Y:S02]  /*5ce0*/  ISETP.LE.U32.AND P6, PT, R11, UR4, PT ;  /* 0x000000040b007c0c */ /* 0x000fe4000bfc3070 */
[----:B------:R-:W-:Y:S01]  /*5cf0*/  SHF.R.U32.HI R6, RZ, 0x10, R8 ;  /* 0x00000010ff067819 */ /* 0x000fe20000011608 */
[----:B------:R-:W-:Y:S01]  /*5d00*/  @!P3 FADD.FTZ R159, -R159, -RZ ;  /* 0x800000ff9f9fb221 */ /* 0x000fe20000010100 */
[----:B------:R-:W-:Y:S01]  /*5d10*/  LOP3.LUT R4, R4, 0xffff, RZ, 0xc0, !PT ;  /* 0x0000ffff04047812 */ /* 0x000fe200078ec0ff */
[----:B------:R-:W-:Y:S01]  /*5d20*/  @!P2 FADD.FTZ R165, -R165, -RZ ;  /* 0x800000ffa5a5a221 */ /* 0x000fe20000010100 */
[----:B------:R-:W-:Y:S02]  /*5d30*/  ISETP.LE.U32.AND P4, PT, R7, UR4, PT ;  /* 0x0000000407007c0c */ /* 0x000fe4000bf83070 */
[----:B------:R-:W-:Y:S02]  /*5d40*/  LOP3.LUT R6, R6, 0xff, RZ, 0xc0, !PT ;  /* 0x000000ff06067812 */ /* 0x000fe400078ec0ff */
[----:B------:R-:W-:Y:S01]  /*5d50*/  ISETP.LE.U32.AND P1, PT, R4, UR4, PT ;  /* 0x0000000404007c0c */ /* 0x000fe2000bf23070 */
[----:B------:R-:W-:Y:S01]  /*5d60*/  @!P5 FADD.FTZ R153, -R153, -RZ ;  /* 0x800000ff9999d221 */ /* 0x000fe20000010100 */
[----:B------:R-:W-:Y:S01]  /*5d70*/  SHF.R.U32.HI R5, RZ, 0x8, R15 ;  /* 0x00000008ff057819 */ /* 0x000fe2000001160f */
[----:B------:R-:W-:Y:S01]  /*5d80*/  @!P6 FADD.FTZ R163, -R163, -RZ ;  /* 0x800000ffa3a3e221 */ /* 0x000fe20000010100 */
[----:B------:R-:W-:Y:S02]  /*5d90*/  SHF.R.U32.HI R4, RZ, 0x18, R9 ;  /* 0x00000018ff047819 */ /* 0x000fe40000011609 */
[----:B------:R-:W-:Y:S02]  /*5da0*/  ISETP.LE.U32.AND P2, PT, R6, UR4, PT ;  /* 0x0000000406007c0c */ /* 0x000fe4000bf43070 */
[----:B------:R-:W-:Y:S01]  /*5db0*/  ISETP.LE.U32.AND P3, PT, R4, UR4, PT ;  /* 0x0000000404007c0c */ /* 0x000fe2000bf63070 */
[----:B------:R-:W-:Y:S01]  /*5dc0*/  @!P4 FADD.FTZ R161, -R161, -RZ ;  /* 0x800000ffa1a1c221 */ /* 0x000fe20000010100 */
[----:B------:R-:W-:Y:S02]  /*5dd0*/  LOP3.LUT R4, R5, 0xffff, RZ, 0xc0, !PT ;  /* 0x0000ffff05047812 */ /* 0x000fe400078ec0ff */
[----:B------:R-:W-:Y:S01]  /*5de0*/  LOP3.LUT R5, R2, 0xff, RZ, 0xc0, !PT ;  /* 0x000000ff02057812 */ /* 0x000fe200078ec0ff */
[----:B------:R-:W-:Y:S01]  /*5df0*/  @!P1 FADD.FTZ R164, -R164, -RZ ;  /* 0x800000ffa4a49221 */ /* 0x000fe20000010100 */
[----:B------:R-:W-:Y:S02]  /*5e00*/  ISETP.LE.U32.AND P6, PT, R4, UR4, PT ;  /* 0x0000000404007c0c */ /* 0x000fe4000bfc3070 */
[----:B------:R-:W-:Y:S02]  /*5e10*/  LOP3.LUT R8, R8, 0xffff, RZ, 0xc0, !PT ;  /* 0x0000ffff08087812 */ /* 0x000fe400078ec0ff */
[----:B------:R-:W-:Y:S01]  /*5e20*/  SHF.R.U32.HI R4, RZ, 0x18, R2 ;  /* 0x00000018ff047819 */ /* 0x000fe20000011602 */
[----:B------:R-:W-:Y:S01]  /*5e30*/  @!P2 FADD.FTZ R158, -R158, -RZ ;  /* 0x800000ff9e9ea221 */ /* 0x000fe20000010100 */
[----:B------:R-:W-:Y:S01]  /*5e40*/  ISETP.LE.U32.AND P4, PT, R5, UR4, PT ;  /* 0x0000000405007c0c */ /* 0x000fe2000bf83070 */
[----:B------:R-:W-:Y:S01]  /*5e50*/  @!P3 FADD.FTZ R152, -R152, -RZ ;  /* 0x800000ff9898b221 */ /* 0x000fe20000010100 */
[----:B------:R-:W-:Y:S02]  /*5e60*/  LOP3.LUT R5, R12, 0xff, RZ, 0xc0, !PT ;  /* 0x000000ff0c057812 */ /* 0x000fe400078ec0ff */
[----:B------:R-:W-:Y:S02]  /*5e70*/  ISETP.LE.U32.AND P1, PT, R4, UR4, PT ;  /* 0x0000000404007c0c */ /* 0x000fe4000bf23070 */
[----:B------:R-:W-:Y:S01]  /*5e80*/  SHF.R.U32.HI R4, RZ, 0x8, R8 ;  /* 0x00000008ff047819 */ /* 0x000fe20000011608 */
[----:B------:R-:W-:Y:S01]  /*5e90*/  @!P6 FADD.FTZ R160, -R160, -RZ ;  /* 0x800000ffa0a0e221 */ /* 0x000fe20000010100 */
[----:B------:R-:W-:Y:S02]  /*5ea0*/  SHF.R.U32.HI R6, RZ, 0x10, R2 ;  /* 0x00000010ff067819 */ /* 0x000fe40000011602 */
[----:B------:R-:W-:Y:S02]  /*5eb0*/  ISETP.LE.U32.AND P2, PT, R5, UR4, PT ;  /* 0x0000000405007c0c */ /* 0x000fe4000bf43070 */
[----:B------:R-:W-:Y:S01]  /*5ec0*/  LOP3.LUT R4, R4, 0xffff, RZ, 0xc0, !PT ;  /* 0x0000ffff04047812 */ /* 0x000fe200078ec0ff */
[----:B------:R-:W-:Y:S01]  /*5ed0*/  @!P4 FADD.FTZ R156, -R156, -RZ ;  /* 0x800000ff9c9cc221 */ /* 0x000fe20000010100 */
[----:B------:R-:W-:Y:S02]  /*5ee0*/  LOP3.LUT R5, R6, 0xff, RZ, 0xc0, !PT ;  /* 0x000000ff06057812 */ /* 0x000fe400078ec0ff */
[----:B------:R-:W-:Y:S01]  /*5ef0*/  ISETP.LE.U32.AND P6, PT, R4, UR4, PT ;  /* 0x0000000404007c0c */ /* 0x000fe2000bfc3070 */
[----:B------:R-:W-:Y:S01]  /*5f00*/  @!P1 FADD.FTZ R155, -R155, -RZ ;  /* 0x800000ff9b9b9221 */ /* 0x000fe20000010100 */
[----:B------:R-:W-:Y:S02]  /*5f10*/  SHF.R.U32.HI R4, RZ, 0x8, R13 ;  /* 0x00000008ff047819 */ /* 0x000fe4000001160d */
[----:B------:R-:W-:Y:S02]  /*5f20*/  LOP3.LUT R2, R2, 0xffff, RZ, 0xc0, !PT ;  /* 0x0000ffff02027812 */ /* 0x000fe400078ec0ff */
[----:B------:R-:W-:Y:S01]  /*5f30*/  ISETP.LE.U32.AND P4, PT, R5, UR4, PT ;  /* 0x0000000405007c0c */ /* 0x000fe2000bf83070 */
[----:B------:R-:W-:Y:S01]  /*5f40*/  @!P2 FADD.FTZ R154, -R154, -RZ ;  /* 0x800000ff9a9aa221 */ /* 0x000fe20000010100 */
[----:B------:R-:W-:Y:S02]  /*5f50*/  SHF.R.U32.HI R5, RZ, 0x8, R2 ;  /* 0x00000008ff057819 */ /* 0x000fe40000011602 */
[----:B------:R-:W-:Y:S02]  /*5f60*/  LOP3.LUT R2, R4, 0xffff, RZ, 0xc0, !PT ;  /* 0x0000ffff04027812 */ /* 0x000fe400078ec0ff */
        /* <DEDUP_REMOVED lines=9> */
[----:B------:R-:W-:Y:S01]  /*6000*/  F2FP.RELU.PACK_AB R2, R162, R158 ;  /* 0x0000009ea202723e */ /* 0x000fe200000008ff */
[----:B------:R-:W-:Y:S01]  /*6010*/  @!P2 FADD.FTZ R150, -R150, -RZ ;  /* 0x800000ff9696a221 */ /* 0x000fe20000010100 */
[----:B------:R-:W-:Y:S02]  /*6020*/  LOP3.LUT R9, R9, 0xffff, RZ, 0xc0, !PT ;  /* 0x0000ffff09097812 */ /* 0x000fe400078ec0ff */
[----:B------:R-:W-:Y:S01]  /*6030*/  ISETP.LE.U32.AND P1, PT, R6, UR4, PT ;  /* 0x0000000406007c0c */ /* 0x000fe2000bf23070 */
[----:B------:R1:W-:Y:S01]  /*6040*/  STS [R201+0x19400], R2 ;  /* 0x01940002c9007388 */ /* 0x0003e20000000800 */
[----:B------:R-:W-:Y:S01]  /*6050*/  F2FP.RELU.PACK_AB R6, R151, R159 ;  /* 0x0000009f9706723e */ /* 0x000fe200000008ff */
[----:B------:R-:W-:Y:S01]  /*6060*/  @!P6 FADD.FTZ R145, -R145, -RZ ;  /* 0x800000ff9191e221 */ /* 0x000fe20000010100 */
[----:B------:R-:W-:Y:S02]  /*6070*/  SHF.R.U32.HI R5, RZ, 0x8, R9 ;  /* 0x00000008ff057819 */ /* 0x000fe40000011609 */
[----:B------:R-:W-:Y:S01]  /*6080*/  SHF.R.U32.HI R4, RZ, 0x8, R19 ;  /* 0x00000008ff047819 */ /* 0x000fe20000011613 */
[----:B------:R3:W-:Y:S01]  /*6090*/  STS [R201+0x19000], R6 ;  /* 0x01900006c9007388 */ /* 0x0007e20000000800 */
[----:B------:R-:W-:Y:S01]  /*60a0*/  F2FP.RELU.PACK_AB R0, R167, R165 ;  /* 0x000000a5a700723e */ /* 0x000fe200000008ff */
[----:B------:R-:W-:Y:S01]  /*60b0*/  @!P4 FADD.FTZ R146, -R146, -RZ ;  /* 0x800000ff9292c221 */ /* 0x000fe20000010100 */
[----:B------:R-:W-:Y:S02]  /*60c0*/  LOP3.LUT R5, R5, 0xffff, RZ, 0xc0, !PT ;  /* 0x0000ffff05057812 */ /* 0x000fe400078ec0ff */
[----:B------:R-:W-:Y:S01]  /*60d0*/  LOP3.LUT R4, R4, 0xffff, RZ, 0xc0, !PT ;  /* 0x0000ffff04047812 */ /* 0x000fe200078ec0ff */
[----:B------:R4:W-:Y:S01]  /*60e0*/  STS [R200+0x19400], R0 ;  /* 0x01940000c8007388 */ /* 0x0009e20000000800 */
[----:B------:R-:W-:Y:S01]  /*60f0*/  ISETP.LE.U32.AND P6, PT, R5, UR4, PT ;  /* 0x0000000405007c0c */ /* 0x000fe2000bfc3070 */
[----:B------:R-:W-:Y:S01]  /*6100*/  @!P1 FADD.FTZ R144, -R144, -RZ ;  /* 0x800000ff90909221 */ /* 0x000fe20000010100 */
[----:B------:R-:W-:Y:S02]  /*6110*/  F2FP.RELU.PACK_AB R5, R145, R156 ;  /* 0x0000009c9105723e */ /* 0x000fe400000008ff */
[----:B------:R-:W-:Y:S02]  /*6120*/  ISETP.LE.U32.AND P2, PT, R4, UR4, PT ;  /* 0x0000000404007c0c */ /* 0x000fe4000bf43070 */
[----:B------:R-:W-:Y:S02]  /*6130*/  F2FP.RELU.PACK_AB R4, R155, R149 ;  /* 0x000000959b04723e */ /* 0x000fe400000008ff */
[----:B------:R-:W-:Y:S02]  /*6140*/  FSETP.GE.FTZ.AND P0, PT, R159, RZ, PT ;  /* 0x000000ff9f00720b */ /* 0x000fe40003f16000 */
[----:B------:R-:W-:Y:S02]  /*6150*/  FSETP.GE.FTZ.AND P1, PT, R158, RZ, PT ;  /* 0x000000ff9e00720b */ /* 0x000fe40003f36000 */
[----:B-1----:R-:W-:Y:S01]  /*6160*/  F2FP.RELU.PACK_AB R2, R160, R166 ;  /* 0x000000a6a002723e */ /* 0x002fe200000008ff */
[----:B------:R-:W-:Y:S01]  /*6170*/  @!P6 FADD.FTZ R148, -R148, -RZ ;  /* 0x800000ff9494e221 */ /* 0x000fe20000010100 */
[----:B------:R-:W-:Y:S02]  /*6180*/  FSETP.GE.FTZ.AND P3, PT, R156, RZ, PT ;  /* 0x000000ff9c00720b */ /* 0x000fe40003f76000 */
[----:B------:R-:W-:Y:S01]  /*6190*/  FSETP.GE.FTZ.AND P4, PT, R189, RZ, PT ;  /* 0x000000ffbd00720b */ /* 0x000fe20003f96000 */
[----:B------:R1:W-:Y:S01]  /*61a0*/  STS [R200+0x19000], R2 ;  /* 0x01900002c8007388 */ /* 0x0003e20000000800 */
[----:B---3--:R-:W-:Y:S01]  /*61b0*/  F2FP.RELU.PACK_AB R6, R150, R163 ;  /* 0x000000a39606723e */ /* 0x008fe200000008ff */
[----:B--2---:R-:W-:Y:S01]  /*61c0*/  @!P2 FADD.FTZ R147, -R147, -RZ ;  /* 0x800000ff9393a221 */ /* 0x004fe20000010100 */
[----:B------:R-:W-:Y:S01]  /*61d0*/  FSETP.GE.FTZ.AND P2, PT, R151, RZ, PT ;  /* 0x000000ff9700720b */ /* 0x000fe20003f56000 */
[----:B------:R2:W-:Y:S01]  /*61e0*/  STS [R201+0x1a000], R5 ;  /* 0x01a00005c9007388 */ /* 0x0005e20000000800 */
[----:B------:R-:W-:Y:S02]  /*61f0*/  ISETP.GT.AND P6, PT, R194, R230, PT ;  /* 0x000000e6c200720c */ /* 0x000fe40003fc4270 */
[----:B----4-:R-:W-:Y:S01]  /*6200*/  F2FP.RELU.PACK_AB R0, R189, R191 ;  /* 0x000000bfbd00723e */ /* 0x010fe200000008ff */
[----:B------:R3:W-:Y:S01]  /*6210*/  STS [R201+0x1a400], R4 ;  /* 0x01a40004c9007388 */ /* 0x0007e20000000800 */
[----:B------:R-:W-:Y:S03]  /*6220*/  FSETP.GE.FTZ.AND P5, PT, R191, RZ, PT ;  /* 0x000000ffbf00720b */ /* 0x000fe60003fb6000 */
        /* <DEDUP_REMOVED lines=11> */
[----:B---3--:R-:W-:Y:S02]  /*62e0*/  F2FP.RELU.PACK_AB R2, R157, R144 ;  /* 0x000000909d02723e */ /* 0x008fe400000008ff */
        /* <DEDUP_REMOVED lines=87> */
[C---:B------:R-:W-:Y:S01]  /*6860*/  FADD.FTZ R8, -R180.reuse, R8 ;  /* 0x00000008b4087221 */ /* 0x040fe20000010100 */
        /* <DEDUP_REMOVED lines=48> */
[----:B------:R-:W-:Y:S01]  /*6b70*/  FADD.FTZ R21, -R182, R21 ;  /* 0x00000015b6157221 */ /* 0x000fe20000010100 */
        /* <DEDUP_REMOVED lines=18> */
[----:B------:R-:W-:Y:S01]  /*6ca0*/  FADD.FTZ R4, -R180, R25 ;  /* 0x00000019b4047221 */ /* 0x000fe20000010100 */
[----:B------:R-:W-:Y:S01]  /*6cb0*/  IADD3 R165, R202, 0x20, RZ ;  /* 0x00000020caa57810 */ /* 0x000fe20007ffe0ff */
        /* <DEDUP_REMOVED lines=41> */
[----:B------:R-:W-:Y:S02]  /*6f50*/  FMUL.FTZ R2, R189, R182 ;  /* 0x000000b6bd027220 */ /* 0x000fe40000410000 */
        /* <DEDUP_REMOVED lines=48> */
.L_x_1201:
        /* <DEDUP_REMOVED lines=137> */
.L_x_1202:
[----:B------:R-:W-:Y:S01]  /*7af0*/  LDSM.16.M88.4 R24, [R172] ;  /* 0x00000000ac18783b */ /* 0x000fe20000000200 */
[C---:B------:R-:W-:Y:S01]  /*7b00*/  LEA R186, P0, R251.reuse, R210, 0x2 ;  /* 0x000000d2fbba7211 */ /* 0x040fe200078010ff */
[----:B------:R-:W-:Y:S02]  /*7b10*/  IMAD.MOV.U32 R162, RZ, RZ, c[0x0][0x22c] ;  /* 0x00008b00ffa27624 */ /* 0x000fe400078e00ff */
[----:B-1----:R-:W1:Y:S01]  /*7b20*/  LDSM.16.MT88.4 R8, [R0+0x9000] ;  /* 0x009000000008783b */ /* 0x002e620000004200 */
[----:B------:R-:W-:Y:S01]  /*7b30*/  LEA.HI.X.SX32 R185, R251, R211, 0x2, P0 ;  /* 0x000000d3fbb97211 */ /* 0x000fe200000f16ff */
[----:B------:R-:W-:Y:S02]  /*7b40*/  IMAD R162, R162, c[0x0][0x1c0], RZ ;  /* 0x00007000a2a27a24 */ /* 0x000fe400078e02ff */
[----:B------:R-:W2:Y:S01]  /*7b50*/  LDSM.16.MT88.4 R16, [R0+0xb000] ;  /* 0x00b000000010783b */ /* 0x000ea20000004200 */
[----:B------:R-:W-:Y:S02]  /*7b60*/  IMAD.MOV.U32 R161, RZ, RZ, c[0x0][0x22c] ;  /* 0x00008b00ffa17624 */ /* 0x000fe400078e00ff */
[----:B------:R-:W-:Y:S01]  /*7b70*/  IMAD R162, R162, 0x18, RZ ;  /* 0x00000018a2a27824 */ /* 0x000fe200078e02ff */
[----:B------:R-:W3:Y:S01]  /*7b80*/  LDSM.16.MT88.4 R28, [R0+0xd000] ;  /* 0x00d00000001c783b */ /* 0x000ee20000004200 */
[----:B------:R-:W-:Y:S02]  /*7b90*/  IMAD R161, R161, c[0x0][0x1c0], RZ ;  /* 0x00007000a1a17a24 */ /* 0x000fe400078e02ff */
[----:B------:R-:W-:Y:S01]  /*7ba0*/  IMAD.MOV.U32 R2, RZ, RZ, c[0x0][0x22c] ;  /* 0x00008b00ff027624 */ /* 0x000fe200078e00ff */
[----:B------:R-:W-:Y:S01]  /*7bb0*/  LDSM.16.M88.4 R32, [R173] ;  /* 0x00000000ad20783b */ /* 0x000fe20000000200 */
[----:B------:R-:W-:Y:S02]  /*7bc0*/  IMAD.SHL.U32 R161, R161, 0x20, RZ ;  /* 0x00000020a1a17824 */ /* 0x000fe400078e00ff */
[----:B------:R-:W-:Y:S01]  /*7bd0*/  IMAD R2, R2, c[0x0][0x1c0], RZ ;  /* 0x0000700002027a24 */ /* 0x000fe200078e02ff */
[----:B------:R-:W4:Y:S03]  /*7be0*/  LDSM.16.MT88.4 R132, [R0+0x9400] ;  /* 0x009400000084783b */ /* 0x000f260000004200 */
[----:B------:R-:W-:Y:S01]  /*7bf0*/  IMAD R2, R2, 0x28, RZ ;  /* 0x0000002802027824 */ /* 0x000fe200078e02ff */
        /* <DEDUP_REMOVED lines=101> */
[-C--:B----4-:R-:W-:Y:S02]  /*8250*/  LEA R32, P2, R2, R28.reuse, 0x2 ;  /* 0x0000001c02207211 */ /* 0x090fe400078410ff */
[-C--:B------:R-:W-:Y:S02]  /*8260*/  LEA R6, P0, R250, R28.reuse, 0x2 ;  /* 0x0000001cfa067211 */ /* 0x080fe400078010ff */
[-C--:B------:R-:W-:Y:S01]  /*8270*/  LEA.HI.X.SX32 R33, R2, R29.reuse, 0x2, P2 ;  /* 0x0000001d02217211 */ /* 0x080fe200010f16ff */
[----:B------:R-:W-:Y:S04]  /*8280*/  IMAD.IADD R2, R220, 0x1, R243 ;  /* 0x00000001dc027824 */ /* 0x000fe800078e02f3 */
        /* <DEDUP_REMOVED lines=12> */
[CC--:B------:R-:W-:Y:S02]  /*8350*/  LEA R10, P0, R2.reuse, R28.reuse, 0x2 ;  /* 0x0000001c020a7211 */ /* 0x0c0fe400078010ff */
[CC--:B-1----:R-:W-:Y:S01]  /*8360*/  LEA R6, P1, R225.reuse, R28.reuse, 0x2 ;  /* 0x0000001ce1067211 */ /* 0x0c2fe200078210ff */
        /* <DEDUP_REMOVED lines=24> */
[C---:B------:R-:W-:Y:S02]  /*84f0*/  LOP3.LUT R0, R194.reuse, 0x1, RZ, 0xc0, !PT ;  /* 0x00000001c2007812 */ /* 0x040fe400078ec0ff */
[----:B------:R-:W-:Y:S01]  /*8500*/  ISETP.GT.AND P3, PT, R194, R230, PT ;  /* 0x000000e6c200720c */ /* 0x000fe20003f64270 */
        /* <DEDUP_REMOVED lines=295> */
.L_x_1204:
        /* <DEDUP_REMOVED lines=15> */
.L_x_1205:
[----:B------:R-:W-:Y:S01]  /*9870*/  BAR.SYNC.DEFER_BLOCKING 0x0 ;  /* 0x0000000000007b1d */ /* 0x000fe20000010000 */
[C---:B------:R-:W-:Y:S01]  /*9880*/  IMAD.SHL.U32 R2, R234.reuse, 0x80, RZ ;  /* 0x00000080ea027824 */ /* 0x040fe200078e00ff */
[--C-:B------:R-:W-:Y:S01]  /*9890*/  SHF.R.S32.HI R7, RZ, 0x1f, R202.reuse ;  /* 0x0000001fff077819 */ /* 0x100fe200000114ca */
[----:B------:R-:W-:Y:S01]  /*98a0*/  IMAD.MOV.U32 R6, RZ, RZ, R202 ;  /* 0x000000ffff067224 */ /* 0x000fe200078e00ca */
[----:B------:R-:W-:Y:S01]  /*98b0*/  SHF.R.S32.HI R23, RZ, 0x1f, R232 ;  /* 0x0000001fff177819 */ /* 0x000fe200000114e8 */
[----:B------:R-:W-:Y:S01]  /*98c0*/  IMAD R21, R234, -0x80, R195 ;  /* 0xffffff80ea157824 */ /* 0x000fe200078e02c3 */
[----:B------:R-:W1:Y:S01]  /*98d0*/  S2R R11, SR_TID.X ;  /* 0x00000000000b7919 */ /* 0x000e620000002100 */
[----:B------:R-:W-:Y:S01]  /*98e0*/  SHF.R.S32.HI R22, RZ, 0x1f, R2 ;  /* 0x0000001fff167819 */ /* 0x000fe20000011402 */
[----:B------:R-:W-:Y:S01]  /*98f0*/  IMAD.WIDE.U32 R4, R2, c[0x0][0x3a0], R6 ;  /* 0x0000e80002047a25 */ /* 0x000fe200078e0006 */
[----:B------:R-:W-:Y:S03]  /*9900*/  BSSY B0, `(.L_x_1206) ;  /* 0x0000029000007945 */ /* 0x000fe60003800000 */
[----:B------:R-:W-:Y:S01]  /*9910*/  IMAD R0, R22, c[0x0][0x3a0], RZ ;  /* 0x0000e80016007a24 */ /* 0x000fe200078e02ff */
[----:B------:R-:W-:Y:S01]  /*9920*/  IADD3 R4, P0, R8, R4, RZ ;  /* 0x0000000408047210 */ /* 0x000fe20007f1e0ff */
[----:B------:R-:W-:-:S02]  /*9930*/  IMAD R8, R23, c[0x0][0x3b8], RZ ;  /* 0x0000ee0017087a24 */ /* 0x000fc400078e02ff */
[----:B------:R-:W-:-:S05]  /*9940*/  IMAD R0, R2, c[0x0][0x3a4], R0 ;  /* 0x0000e90002007a24 */ /* 0x000fca00078e0200 */
[----:B------:R-:W-:Y:S01]  /*9950*/  IADD3.X R5, R10, R5, R0, P0, !PT ;  /* 0x000000050a057210 */ /* 0x000fe200007fe400 */
[----:B------:R-:W-:Y:S01]  /*9960*/  IMAD R10, R232, c[0x0][0x3bc], R8 ;  /* 0x0000ef00e80a7a24 */ /* 0x000fe200078e0208 */
[----:B------:R2:W3:Y:S04]  /*9970*/  LDS.128 R36, [R160+0xa000] ;  /* 0x00a00000a0247984 */ /* 0x0004e80000000c00 */
[----:B------:R2:W4:Y:S01]  /*9980*/  LDS.128 R32, [R160+0xc000] ;  /* 0x00c00000a0207984 */ /* 0x0005220000000c00 */
[----:B-1----:R-:W-:-:S03]  /*9990*/  SHF.R.S32.HI R9, RZ, 0x1f, R11 ;  /* 0x0000001fff097819 */ /* 0x002fc6000001140b */
[----:B------:R2:W1:Y:S01]  /*99a0*/  LDS.128 R28, [R160+0xe000] ;  /* 0x00e00000a01c7984 */ /* 0x0004620000000c00 */
[----:B------:R-:W-:-:S03]  /*99b0*/  LEA.HI R9, R9, R11, RZ, 0x2 ;  /* 0x0000000b09097211 */ /* 0x000fc600078f10ff */
[----:B------:R2:W1:Y:S01]  /*99c0*/  LDS.128 R48, [R160+0xf000] ;  /* 0x00f00000a0307984 */ /* 0x0004620000000c00 */
[----:B------:R-:W-:Y:S01]  /*99d0*/  SHF.R.S32.HI R0, RZ, 0x2, R9 ;  /* 0x00000002ff007819 */ /* 0x000fe20000011409 */
[----:B------:R-:W-:Y:S02]  /*99e0*/  IMAD.WIDE.U32 R8, R232, c[0x0][0x3b8], R4 ;  /* 0x0000ee00e8087a25 */ /* 0x000fe400078e0004 */
[----:B------:R2:W1:Y:S01]  /*99f0*/  LDS.128 R60, [R160+0x10000] ;  /* 0x01000000a03c7984 */ /* 0x0004620000000c00 */
[----:B------:R-:W-:Y:S01]  /*9a00*/  ISETP.GE.AND P4, PT, R0, R21, PT ;  /* 0x000000150000720c */ /* 0x000fe20003f86270 */
[----:B------:R-:W-:Y:S02]  /*9a10*/  IMAD.IADD R20, R10, 0x1, R9 ;  /* 0x000000010a147824 */ /* 0x000fe400078e0209 */
[----:B------:R2:W1:Y:S01]  /*9a20*/  LDS.128 R44, [R160+0x11000] ;  /* 0x01100000a02c7984 */ /* 0x0004620000000c00 */
[----:B------:R-:W-:-:S03]  /*9a30*/  SHF.R.S32.HI R26, RZ, 0x1f, R0 ;  /* 0x0000001fff1a7819 */ /* 0x000fc60000011400 */
[----:B------:R2:W1:Y:S04]  /*9a40*/  LDS.128 R56, [R160+0x12000] ;  /* 0x01200000a0387984 */ /* 0x0004680000000c00 */
[----:B------:R2:W1:Y:S04]  /*9a50*/  LDS.128 R40, [R160+0x13000] ;  /* 0x01300000a0287984 */ /* 0x0004680000000c00 */
[----:B------:R2:W1:Y:S01]  /*9a60*/  LDS.128 R52, [R160+0x14000] ;  /* 0x01400000a0347984 */ /* 0x0004620000000c00 */
[----:B------:R-:W-:Y:S05]  /*9a70*/  @P4 BRA `(.L_x_1207) ;  /* 0x0000011000004947 */ /* 0x000fea0003800000 */
[----:B------:R-:W-:Y:S01]  /*9a80*/  ISETP.GE.AND P2, PT, R202, c[0x0][0x220], PT ;  /* 0x00008800ca007a0c */ /* 0x000fe20003f46270 */
[----:B------:R-:W2:Y:S01]  /*9a90*/  LDS.128 R16, [R160+0xb000] ;  /* 0x00b00000a0107984 */ /* 0x000ea20000000c00 */
[----:B------:R-:W-:Y:S01]  /*9aa0*/  MOV R5, R20 ;  /* 0x0000001400057202 */ /* 0x000fe20000000f00 */
[----:B------:R-:W-:Y:S01]  /*9ab0*/  IMAD.MOV.U32 R4, RZ, RZ, R8 ;  /* 0x000000ffff047224 */ /* 0x000fe200078e0008 */
[----:B------:R-:W-:Y:S01]  /*9ac0*/  ISETP.GE.AND P1, PT, R165, c[0x0][0x220], PT ;  /* 0x00008800a5007a0c */ /* 0x000fe20003f26270 */
[----:B------:R-:W-:Y:S01]  /*9ad0*/  IMAD R27, R26, c[0x0][0x3a0], RZ ;  /* 0x0000e8001a1b7a24 */ /* 0x000fe200078e02ff */
[----:B------:R-:W-:Y:S01]  /*9ae0*/  ISETP.GE.AND P0, PT, R164, c[0x0][0x220], PT ;  /* 0x00008800a4007a0c */ /* 0x000fe20003f06270 */
[----:B------:R-:W-:-:S04]  /*9af0*/  IMAD.WIDE.U32 R10, R0, c[0x0][0x3a0], R4 ;  /* 0x0000e800000a7a25 */ /* 0x000fc800078e0004 */
[----:B------:R-:W-:Y:S02]  /*9b00*/  IMAD R4, R0, c[0x0][0x3a4], R27 ;  /* 0x0000e90000047a24 */ /* 0x000fe400078e021b */
[----:B------:R-:W4:Y:S02]  /*9b10*/  @!P2 LDS.128 R12, [R160+0x9000] ;  /* 0x00900000a00ca984 */ /* 0x000f240000000c00 */
[----:B------:R-:W-:Y:S01]  /*9b20*/  IMAD.IADD R5, R4, 0x1, R11 ;  /* 0x0000000104057824 */ /* 0x000fe200078e020b */
[C---:B------:R-:W-:Y:S01]  /*9b30*/  LEA R4, P3, R10.reuse, c[0x0][0x340], 0x1 ;  /* 0x0000d0000a047a11 */ /* 0x040fe200078608ff */
[----:B--2---:R-:W2:Y:S03]  /*9b40*/  LDS.128 R160, [R160+0xd000] ;  /* 0x00d00000a0a07984 */ /* 0x004ea60000000c00 */
[----:B------:R-:W-:-:S05]  /*9b50*/  LEA.HI.X R5, R10, c[0x0][0x344], R5, 0x1, P3 ;  /* 0x0000d1000a057a11 */ /* 0x000fca00018f0c05 */
[----:B------:R3:W-:Y:S04]  /*9b60*/  @!P1 STG.E.128 [R4.64+0x40], R16 ;  /* 0x0000401004009986 */ /* 0x0007e8000c101d06 */
[----:B----4-:R3:W-:Y:S04]  /*9b70*/  @!P2 STG.E.128 [R4.64], R12 ;  /* 0x0000000c0400a986 */ /* 0x0107e8000c101d06 */
[----:B--2---:R3:W-:Y:S02]  /*9b80*/  @!P0 STG.E.128 [R4.64+0x80], R160 ;  /* 0x000080a004008986 */ /* 0x0047e4000c101d06 */
.L_x_1207:
[----:B------:R-:W-:Y:S05]  /*9b90*/  BSYNC B0 ;  /* 0x0000000000007941 */ /* 0x000fea0003800000 */
.L_x_1206:
[----:B---3--:R-:W-:Y:S01]  /*9ba0*/  IADD3 R4, R0, 0x40, RZ ;  /* 0x0000004000047810 */ /* 0x008fe20007ffe0ff */
[----:B------:R-:W-:Y:S03]  /*9bb0*/  BSSY B0, `(.L_x_1208) ;  /* 0x0000012000007945 */ /* 0x000fe60003800000 */
[----:B------:R-:W-:-:S13]  /*9bc0*/  ISETP.GE.AND P3, PT, R4, R21, PT ;  /* 0x000000150400720c */ /* 0x000fda0003f66270 */
[----:B------:R-:W-:Y:S05]  /*9bd0*/  @P3 BRA `(.L_x_1209) ;  /* 0x000000f000003947 */ /* 0x000fea0003800000 */
[----:B------:R-:W-:Y:S01]  /*9be0*/  IADD3 R4, P0, R0, 0x40, RZ ;  /* 0x0000004000047810 */ /* 0x000fe20007f1e0ff */
[----:B------:R-:W-:Y:S01]  /*9bf0*/  IMAD.MOV.U32 R9, RZ, RZ, R20 ;  /* 0x000000ffff097224 */ /* 0x000fe200078e0014 */
[----:B------:R-:W-:Y:S02]  /*9c00*/  ISETP.GE.AND P2, PT, R202, c[0x0][0x220], PT ;  /* 0x00008800ca007a0c */ /* 0x000fe40003f46270 */
[----:B------:R-:W-:Y:S01]  /*9c10*/  ISETP.GE.AND P1, PT, R165, c[0x0][0x220], PT ;  /* 0x00008800a5007a0c */ /* 0x000fe20003f26270 */
        /* <DEDUP_REMOVED lines=9> */
[----:B----4-:R3:W-:Y:S04]  /*9cb0*/  @!P1 STG.E.128 [R4.64+0x40], R32 ;  /* 0x0000402004009986 */ /* 0x0107e8000c101d06 */
[----:B-1----:R3:W-:Y:S02]  /*9cc0*/  @!P0 STG.E.128 [R4.64+0x80], R28 ;  /* 0x0000801c04008986 */ /* 0x0027e4000c101d06 */
.L_x_1209:
[----:B------:R-:W-:Y:S05]  /*9cd0*/  BSYNC B0 ;  /* 0x0000000000007941 */ /* 0x000fea0003800000 */
.L_x_1208:
[----:B------:R-:W-:Y:S01]  /*9ce0*/  IMAD.WIDE.U32 R6, R2, c[0x0][0x3a8], R6 ;  /* 0x0000ea0002067a25 */ /* 0x000fe200078e0006 */
[----:B------:R-:W-:Y:S03]  /*9cf0*/  BSSY B0, `(.L_x_1210) ;  /* 0x0000018000007945 */ /* 0x000fe60003800000 */
[----:B---3--:R-:W-:Y:S01]  /*9d00*/  IMAD R4, R22, c[0x0][0x3a8], RZ ;  /* 0x0000ea0016047a24 */ /* 0x008fe200078e02ff */
        /* <DEDUP_REMOVED lines=22> */
.L_x_1211:
[----:B------:R-:W-:Y:S05]  /*9e70*/  BSYNC B0 ;  /* 0x0000000000007941 */ /* 0x000fea0003800000 */
.L_x_1210:
        /* <DEDUP_REMOVED lines=16> */
.L_x_1185:
[----:B------:R-:W-:Y:S05]  /*9f80*/  BSYNC B1 ;  /* 0x0000000000017941 */ /* 0x000fea0003800000 */
.L_x_1171:
        /* <DEDUP_REMOVED lines=9> */
.L_x_1212:
[----:B------:R-:W-:Y:S05]  /*a020*/  EXIT ;  /* 0x000000000000794d */ /* 0x000fea0003800000 */
.L_x_1214:
        /* <DEDUP_REMOVED lines=13> */
.L_x_1311:


//--------------------- .text._ZN5flash44flash_bwd_dq_dk_dv_loop_seqk_parallel_kernelI23Flash_bwd_kernel_traitsILi96ELi64ELi128ELi8ELi2ELi4ELi4ELb0ELb0EN7cutlass6half_tE19Flash_kernel_traitsILi96ELi64ELi128ELi8ES3_EELb0ELb0ELb1ELb1ELb0ELb0ELb1EEEvNS_16Flash_bwd_paramsE --------------------------
	.section	.text._ZN5flash44flash_bwd_dq_dk_dv_loop_seqk_parallel_kernelI23Flash_bwd_kernel_traitsILi96ELi64ELi128ELi8ELi2ELi4ELi4ELb0ELb0EN7cutlass6half_tE19Flash_kernel_traitsILi96ELi64ELi128ELi8ES3_EELb0ELb0ELb1ELb1ELb0ELb0ELb1EEEvNS_16Flash_bwd_paramsE,"ax",@progbits
	.sectioninfo	@"SHI_REGISTERS=255"
	.align	128
        .global         _ZN5flash44flash_bwd_dq_dk_dv_loop_seqk_parallel_kernelI23Flash_bwd_kernel_traitsILi96ELi64ELi128ELi8ELi2ELi4ELi4ELb0ELb0EN7cutlass6half_tE19Flash_kernel_traitsILi96ELi64ELi128ELi8ES3_EELb0ELb0ELb1ELb1ELb0ELb0ELb1EEEvNS_16Flash_bwd_paramsE
        .type           _ZN5flash44flash_bwd_dq_dk_dv_loop_seqk_parallel_kernelI23Flash_bwd_kernel_traitsILi96ELi64ELi128ELi8ELi2ELi4ELi4ELb0ELb0EN7cutlass6half_tE19Flash_kernel_traitsILi96ELi64ELi128ELi8ES3_EELb0ELb0ELb1ELb1ELb0ELb0ELb1EEEvNS_16Flash_bwd_paramsE,@function
        .size           _ZN5flash44flash_bwd_dq_dk_dv_loop_seqk_parallel_kernelI23Flash_bwd_kernel_traitsILi96ELi64ELi128ELi8ELi2ELi4ELi4ELb0ELb0EN7cutlass6half_tE19Flash_kernel_traitsILi96ELi64ELi128ELi8ES3_EELb0ELb0ELb1ELb1ELb0ELb0ELb1EEEvNS_16Flash_bwd_paramsE,(.L_x_1312 - _ZN5flash44flash_bwd_dq_dk_dv_loop_seqk_parallel_kernelI23Flash_bwd_kernel_traitsILi96ELi64ELi128ELi8ELi2ELi4ELi4ELb0ELb0EN7cutlass6half_tE19Flash_kernel_traitsILi96ELi64ELi128ELi8ES3_EELb0ELb0ELb1ELb1ELb0ELb0ELb1EEEvNS_16Flash_bwd_paramsE)
        .other          _ZN5flash44flash_bwd_dq_dk_dv_loop_seqk_parallel_kernelI23Flash_bwd_kernel_traitsILi96ELi64ELi128ELi8ELi2ELi4ELi4ELb0ELb0EN7cutlass6half_tE19Flash_kernel_traitsILi96ELi64ELi128ELi8ES3_EELb0ELb0ELb1ELb1ELb0ELb0ELb1EEEvNS_16Flash_bwd_paramsE,@"STO_CUDA_ENTRY STV_DEFAULT"
_ZN5flash44flash_bwd_dq_dk_dv_loop_seqk_parallel_kernelI23Flash_bwd_kernel_traitsILi96ELi64ELi128ELi8ELi2ELi4ELi4ELb0ELb0EN7cutlass6half_tE19Flash_kernel_traitsILi96ELi64ELi128ELi8ES3_EELb0ELb0ELb1ELb1ELb0ELb0ELb1EEEvNS_16Flash_bwd_paramsE:
.text._ZN5flash44flash_bwd_dq_dk_dv_loop_seqk_parallel_kernelI23Flash_bwd_kernel_traitsILi96ELi64ELi128ELi8ELi2ELi4ELi4ELb0ELb0EN7cutlass6half_tE19Flash_kernel_traitsILi96ELi64ELi128ELi8ES3_EELb0ELb0ELb1ELb1ELb0ELb0ELb1EEEvNS_16Flash_bwd_paramsE:
        /* <DEDUP_REMOVED lines=98> */
[----:B------:R-:W-:Y:S01]  /*0620*/  USHF.R.S32.HI UR61, URZ, 0x1f, UR37 ;  /* 0x0000001f3f3d7899 */ /* 0x000fe20008011425 */
[----:B------:R-:W-:Y:S01]  /*0630*/  LEA.HI R2, R6, R6, RZ, 0x1 ;  /* 0x0000000606027211 */ /* 0x000fe200078f08ff */
[----:B------:R-:W-:Y:S01]  /*0640*/  UIMAD.WIDE.U32 UR44, UR38, UR46, URZ ;  /* 0x0000002e262c72a5 */ /* 0x000fe2000f8e003f */
[----:B------:R1:W-:Y:S01]  /*0650*/  STL [R1+0x4], R0 ;  /* 0x0000040001007387 */ /* 0x0003e20000100800 */
[----:B------:R-:W-:Y:S01]  /*0660*/  SHF.R.S32.HI R9, RZ, 0x6, R13 ;  /* 0x00000006ff097819 */ /* 0x000fe2000001140d */
[----:B------:R-:W-:Y:S01]  /*0670*/  UIMAD UR54, UR39, UR46, URZ ;  /* 0x0000002e273672a4 */ /* 0x000fe2000f8e023f */
[----:B------:R-:W-:Y:S01]  /*0680*/  LOP3.LUT R4, R2, 0x7fffffe, RZ, 0xc0, !PT ;  /* 0x07fffffe02047812 */ /* 0x000fe200078ec0ff */
[----:B------:R-:W-:Y:S01]  /*0690*/  USHF.R.S32.HI UR56, URZ, 0x1f, UR50 ;  /* 0x0000001f3f387899 */ /* 0x000fe20008011432 */
[----:B------:R-:W-:Y:S01]  /*06a0*/  LOP3.LUT R5, R10, 0xfffffff8, RZ, 0xc0, !PT ;  /* 0xfffffff80a057812 */ /* 0x000fe200078ec0ff */
[----:B------:R-:W-:Y:S01]  /*06b0*/  UIMAD UR53, UR4, UR53, URZ ;  /* 0x00000035043572a4 */ /* 0x000fe2000f8e023f */
[----:B------:R-:W-:Y:S01]  /*06c0*/  LOP3.LUT P2, RZ, R8, 0x2, RZ, 0xc0, !PT ;  /* 0x0000000208ff7812 */ /* 0x000fe2000784c0ff */
[----:B------:R-:W-:Y:S01]  /*06d0*/  IMAD.IADD R16, R6, 0x1, -R4 ;  /* 0x0000000106107824 */ /* 0x000fe200078e0a04 */
[----:B------:R-:W-:Y:S01]  /*06e0*/  LOP3.LUT R4, R8, 0x1, RZ, 0xc0, !PT ;  /* 0x0000000108047812 */ /* 0x000fe200078ec0ff */
[----:B------:R-:W-:Y:S01]  /*06f0*/  IMAD.IADD R13, R6, 0x1, -R5 ;  /* 0x00000001060d7824 */ /* 0x000fe200078e0a05 */
[----:B------:R-:W-:Y:S01]  /*0700*/  SHF.R.S32.HI R5, RZ, 0x1, R2 ;  /* 0x00000001ff057819 */ /* 0x000fe20000011402 */
[----:B------:R-:W-:Y:S01]  /*0710*/  @!UP5 UIMAD UR52, UR5, UR52, URZ ;  /* 0x000000340534d2a4 */ /* 0x000fe2000f8e023f */
[----:B------:R-:W-:Y:S01]  /*0720*/  ISETP.NE.U32.AND P3, PT, R4, 0x1, PT ;  /* 0x000000010400780c */ /* 0x000fe20003f65070 */
[----:B------:R-:W-:Y:S01]  /*0730*/  USHF.R.S32.HI UR51, URZ, 0x1f, UR48 ;  /* 0x0000001f3f337899 */ /* 0x000fe20008011430 */
[C---:B------:R-:W-:Y:S01]  /*0740*/  LOP3.LUT P5, RZ, R13.reuse, 0x2, RZ, 0xc0, !PT ;  /* 0x000000020dff7812 */ /* 0x040fe200078ac0ff */
[----:B------:R-:W-:Y:S01]  /*0750*/  UMOV UR42, 0xffffd000 ;  /* 0xffffd000002a7882 */ /* 0x000fe20000000000 */
[----:B------:R-:W-:-:S02]  /*0760*/  LOP3.LUT P6, RZ, R13, 0x4, RZ, 0xc0, !PT ;  /* 0x000000040dff7812 */ /* 0x000fc400078cc0ff */
        /* <DEDUP_REMOVED lines=60> */
[----:B------:R-:W-:Y:S01]  /*0b30*/  IMAD R5, R15, 0x200, R14 ;  /* 0x000002000f057824 */ /* 0x000fe200078e020e */
[----:B------:R-:W-:Y:S01]  /*0b40*/  LOP3.LUT R7, R2, 0x10, R4, 0xf8, !PT ;  /* 0x0000001002077812 */ /* 0x000fe200078ef804 */
[----:B------:R-:W-:Y:S01]  /*0b50*/  IMAD.SHL.U32 R197, R197, 0x2, RZ ;  /* 0x00000002c5c57824 */ /* 0x000fe200078e00ff */
[----:B------:R-:W-:Y:S01]  /*0b60*/  LOP3.LUT R8, R3, R0, R2, 0x1e, !PT ;  /* 0x0000000003087212 */ /* 0x000fe200078e1e02 */
[----:B------:R-:W-:Y:S02]  /*0b70*/  IMAD.SHL.U32 R0, R13, 0x40, RZ ;  /* 0x000000400d007824 */ /* 0x000fe400078e00ff */
[----:B------:R-:W-:Y:S01]  /*0b80*/  IMAD.SHL.U32 R2, R11, 0x40, RZ ;  /* 0x000000400b027824 */ /* 0x000fe200078e00ff */
[----:B------:R-:W-:Y:S01]  /*0b90*/  IADD3 R195, R197, 0x20, RZ ;  /* 0x00000020c5c37810 */ /* 0x000fe20007ffe0ff */
        /* <DEDUP_REMOVED lines=14> */
[----:B------:R-:W-:-:S02]  /*0c80*/  SHF.R.S32.HI R4, RZ, 0x2, R20 ;  /* 0x00000002ff047819 */ /* 0x000fc40000011414 */
[----:B------:R-:W-:Y:S01]  /*0c90*/  LEA R251, R8, 0x9000, 0x1 ;  /* 0x0000900008fb7811 */ /* 0x000fe200078e08ff */
[----:B------:R-:W-:Y:S01]  /*0ca0*/  IMAD.IADD R177, R0, 0x1, R2 ;  /* 0x0000000100b17824 */ /* 0x000fe200078e0202 */
[----:B------:R-:W-:Y:S01]  /*0cb0*/  LEA R172, R172, 0x15000, 0x1 ;  /* 0x00015000acac7811 */ /* 0x000fe200078e08ff */
[----:B------:R-:W-:Y:S01]  /*0cc0*/  IMAD R250, R17, 0x10, R4 ;  /* 0x0000001011fa7824 */ /* 0x000fe200078e0204 */
[----:B------:R-:W-:Y:S01]  /*0cd0*/  @P2 IADD3 R195, R197, -0x20, RZ ;  /* 0xffffffe0c5c32810 */ /* 0x000fe20007ffe0ff */
[----:B------:R-:W-:Y:S01]  /*0ce0*/  IMAD R4, R17, 0x200, R0 ;  /* 0x0000020011047824 */ /* 0x000fe200078e0200 */
[C---:B------:R-:W-:Y:S01]  /*0cf0*/  IADD3 R252, R251.reuse, 0x20, RZ ;  /* 0x00000020fbfc7810 */ /* 0x040fe20007ffe0ff */
[----:B------:R-:W-:Y:S01]  /*0d00*/  IMAD.IADD R173, R172, 0x1, R173 ;  /* 0x00000001acad7824 */ /* 0x000fe200078e02ad */
[----:B------:R-:W-:Y:S01]  /*0d10*/  IADD3 R0, R250, -0x40, RZ ;  /* 0xffffffc0fa007810 */ /* 0x000fe20007ffe0ff */
[----:B------:R-:W-:Y:S01]  /*0d20*/  IMAD.IADD R178, R4, 0x1, R3 ;  /* 0x0000000104b27824 */ /* 0x000fe200078e0203 */
[----:B------:R-:W-:Y:S01]  /*0d30*/  @P1 IADD3 R252, R251, -0x20, RZ ;  /* 0xffffffe0fbfc1810 */ /* 0x000fe20007ffe0ff */
[----:B------:R-:W-:Y:S01]  /*0d40*/  IMAD.IADD R175, R172, 0x1, R174 ;  /* 0x00000001acaf7824 */ /* 0x000fe200078e02ae */
[----:B------:R-:W-:Y:S01]  /*0d50*/  SHF.R.S32.HI R2, RZ, 0x1f, R0 ;  /* 0x0000001fff027819 */ /* 0x000fe20000011400 */
[----:B------:R-:W-:-:S02]  /*0d60*/  IMAD.SHL.U32 R3, R5, 0x2, RZ ;  /* 0x0000000205037824 */ /* 0x000fc400078e00ff */
[----:B------:R-:W-:Y:S01]  /*0d70*/  IMAD.IADD R194, R194, 0x1, R195 ;  /* 0x00000001c2c27824 */ /* 0x000fe200078e02c3 */
[C---:B------:R-:W-:Y:S01]  /*0d80*/  SHF.L.U64.HI R2, R0.reuse, 0x2, R2 ;  /* 0x0000000200027819 */ /* 0x040fe20000010202 */
[----:B------:R-:W-:Y:S02]  /*0d90*/  IMAD.SHL.U32 R0, R0, 0x4, RZ ;  /* 0x0000000400007824 */ /* 0x000fe400078e00ff */
[----:B------:R-:W-:Y:S02]  /*0da0*/  IMAD.IADD R174, R173, 0x1, R174 ;  /* 0x00000001adae7824 */ /* 0x000fe400078e02ae */
.L_x_1258:
[----:B------:R-:W-:Y:S02]  /*0db0*/  ULDC.64 UR4, c[0x0][0x240] ;  /* 0x0000900000047ab9 */ /* 0x000fe40000000a00 */
[----:B------:R-:W-:Y:S02]  /*0dc0*/  UISETP.NE.U32.AND UP1, UPT, URZ, UR4, UPT ;  /* 0x000000043f00728c */ /* 0x000fe4000bf25070 */
[----:B------:R-:W-:Y:S02]  /*0dd0*/  USHF.L.U32 UR14, UR35, 0x2, URZ ;  /* 0x00000002230e7899 */ /* 0x000fe4000800063f */
[----:B------:R-:W-:-:S02]  /*0de0*/  USHF.R.S32.HI UR41, URZ, 0x1f, UR35 ;  /* 0x0000001f3f297899 */ /* 0x000fc40008011423 */
[----:B------:R-:W-:Y:S02]  /*0df0*/  UISETP.NE.AND.EX UP1, UPT, URZ, UR5, UPT, UP1 ;  /* 0x000000053f00728c */ /* 0x000fe4000bf25310 */
[----:B------:R-:W-:Y:S02]  /*0e00*/  ULDC.64 UR10, c[0x0][0x250] ;  /* 0x00009400000a7ab9 */ /* 0x000fe40000000a00 */
[----:B------:R-:W-:Y:S02]  /*0e10*/  UISETP.NE.U32.AND UP3, UPT, URZ, UR10, UPT ;  /* 0x0000000a3f00728c */ /* 0x000fe4000bf65070 */
[----:B------:R-:W-:Y:S01]  /*0e20*/  USHF.L.U64.HI UR13, UR35, 0x2, UR41 ;  /* 0x00000002230d7899 */ /* 0x000fe20008010229 */
[----:B------:R-:W-:Y:S01]  /*0e30*/  PLOP3.LUT P2, PT, PT, PT, UP1, 0x80, 0x0 ;  /* 0x000000000000781c */ /* 0x000fe20003f4f018 */
[----:B------:R-:W-:Y:S02]  /*0e40*/  UIADD3 UR4, UP0, UR14, UR4, URZ ;  /* 0x000000040e047290 */ /* 0x000fe4000ff1e03f */
[----:B------:R-:W-:-:S02]  /*0e50*/  UISETP.NE.AND.EX UP3, UPT, URZ, UR11, UPT, UP3 ;  /* 0x0000000b3f00728c */ /* 0x000fc4000bf65330 */
[----:B------:R-:W-:Y:S02]  /*0e60*/  UIADD3.X UR5, UR13, UR5, URZ, UP0, !UPT ;  /* 0x000000050d057290 */ /* 0x000fe400087fe43f */
        /* <DEDUP_REMOVED lines=41> */
.L_x_1215:
        /* <DEDUP_REMOVED lines=67> */
.L_x_1217:
        /* <DEDUP_REMOVED lines=18> */
.L_x_1218:
        /* <DEDUP_REMOVED lines=71> */
.L_x_1219:
[----:B------:R-:W-:Y:S02]  /*1ac0*/  UMOV UR11, UR53 ;  /* 0x00000035000b7c82 */ /* 0x000fe40008000000 */
.L_x_1220:
[----:B------:R-:W1:Y:S01]  /*1ad0*/  S2R R21, SR_TID.X ;  /* 0x0000000000157919 */ /* 0x000e620000002100 */
[----:B------:R-:W-:Y:S01]  /*1ae0*/  UIADD3 UR8, UP4, UP3, UR8, UR48, UR50 ;  /* 0x0000003008087290 */ /* 0x000fe2000fb9e032 */
[----:B------:R-:W-:Y:S01]  /*1af0*/  IMAD.U32 R10, RZ, RZ, UR7 ;  /* 0x00000007ff0a7e24 */ /* 0x000fe2000f8e00ff */
[----:B------:R-:W-:Y:S01]  /*1b00*/  SHF.R.S32.HI R207, RZ, 0x1f, R206 ;  /* 0x0000001fffcf7819 */ /* 0x000fe200000114ce */
[----:B------:R-:W-:Y:S01]  /*1b10*/  IMAD.U32 R8, RZ, RZ, UR6 ;  /* 0x00000006ff087e24 */ /* 0x000fe2000f8e00ff */
[----:B------:R-:W-:Y:S01]  /*1b20*/  UIADD3 UR31, UP2, UP1, UR17, UR8, UR19 ;  /* 0x00000008111f7290 */ /* 0x000fe2000f95e013 */
[----:B------:R-:W-:Y:S01]  /*1b30*/  IMAD.U32 R9, RZ, RZ, UR16 ;  /* 0x00000010ff097e24 */ /* 0x000fe2000f8e00ff */
[----:B------:R-:W-:Y:S01]  /*1b40*/  UIADD3.X UR4, UR10, UR51, UR56, UP4, UP3 ;  /* 0x000000330a047290 */ /* 0x000fe2000a7e6438 */
[----:B------:R-:W-:Y:S01]  /*1b50*/  BSSY B1, `(.L_x_1216) ;  /* 0x0000860000017945 */ /* 0x000fe20003800000 */
[----:B------:R-:W-:Y:S01]  /*1b60*/  ULDC.64 UR8, c[0x0][0x1a8] ;  /* 0x00006a0000087ab9 */ /* 0x000fe20000000a00 */
[C---:B------:R-:W-:Y:S01]  /*1b70*/  IADD3 R14, R206.reuse, 0x20, RZ ;  /* 0x00000020ce0e7810 */ /* 0x040fe20007ffe0ff */
[----:B------:R-:W-:Y:S01]  /*1b80*/  UIADD3.X UR29, UR13, UR4, UR14, UP2, UP1 ;  /* 0x000000040d1d7290 */ /* 0x000fe200097e240e */
[----:B------:R-:W-:Y:S01]  /*1b90*/  IADD3 R16, R206, 0x40, RZ ;  /* 0x00000040ce107810 */ /* 0x000fe20007ffe0ff */
[----:B------:R-:W-:-:S02]  /*1ba0*/  UIMAD UR4, UR60, UR8, URZ ;  /* 0x000000083c0472a4 */ /* 0x000fc4000f8e023f */
[----:B------:R-:W-:Y:S02]  /*1bb0*/  UMOV UR19, 0x4 ;  /* 0x0000000400137882 */ /* 0x000fe40000000000 */
[----:B------:R-:W-:Y:S02]  /*1bc0*/  UIMAD UR14, UR37, UR9, UR4 ;  /* 0x00000009250e72a4 */ /* 0x000fe4000f8e0204 */
[----:B------:R-:W-:Y:S02]  /*1bd0*/  ULDC.64 UR6, c[0x0][0x3c8] ;  /* 0x0000f20000067ab9 */ /* 0x000fe40000000a00 */
        /* <DEDUP_REMOVED lines=11> */
[----:B------:R-:W-:Y:S01]  /*1c90*/  UIMAD.WIDE UR8, UR8, UR19, UR6 ;  /* 0x00000013080872a5 */ /* 0x000fe2000f8e0206 */
[----:B------:R-:W-:Y:S01]  /*1ca0*/  IADD3 R0, P0, R2, UR16, RZ ;  /* 0x0000001002007c10 */ /* 0x000fe2000ff1e0ff */
[----:B------:R-:W-:-:S02]  /*1cb0*/  UIADD3 UR4, -UR5, UR12, UR26 ;  /* 0x0000000c05047290 */ /* 0x000fc4000fffe11a */
[----:B------:R-:W-:Y:S01]  /*1cc0*/  ULDC.64 UR6, c[0x0][0x200] ;  /* 0x0000800000067ab9 */ /* 0x000fe20000000a00 */
[----:B------:R-:W-:Y:S01]  /*1cd0*/  IADD3.X R7, R20, UR33, RZ, P0, !PT ;  /* 0x0000002114077c10 */ /* 0x000fe200087fe4ff */
[----:B------:R-:W-:Y:S01]  /*1ce0*/  IMAD.WIDE.U32 R4, R0, c[0x0][0x190], R206 ;  /* 0x0000640000047a25 */ /* 0x000fe200078e00ce */
[----:B------:R-:W-:Y:S02]  /*1cf0*/  UMOV UR18, UR8 ;  /* 0x0000000800127c82 */ /* 0x000fe40008000000 */
[----:B------:R-:W-:Y:S01]  /*1d00*/  UIADD3 UR8, UR16, UR15, URZ ;  /* 0x0000000f10087290 */ /* 0x000fe2000fffe03f */
[----:B------:R-:W-:Y:S01]  /*1d10*/  IMAD R7, R7, c[0x0][0x190], RZ ;  /* 0x0000640007077a24 */ /* 0x000fe200078e02ff */
[----:B------:R-:W-:Y:S01]  /*1d20*/  UMOV UR17, UR9 ;  /* 0x0000000900117c82 */ /* 0x000fe20008000000 */
[----:B------:R-:W-:Y:S01]  /*1d30*/  IADD3 R6, P0, R4, UR40, RZ ;  /* 0x0000002804067c10 */ /* 0x000fe2000ff1e0ff */
[----:B------:R-:W-:Y:S01]  /*1d40*/  UIMAD.WIDE UR8, UR8, UR19, UR6 ;  /* 0x00000013080872a5 */ /* 0x000fe2000f8e0206 */
[----:B------:R-:W-:Y:S01]  /*1d50*/  IMAD R0, R0, c[0x0][0x194], R7 ;  /* 0x0000650000007a24 */ /* 0x000fe200078e0207 */
[----:B------:R1:W2:Y:S01]  /*1d60*/  R2UR UR6, R8 ;  /* 0x00000000080673c2 */ /* 0x0002a200000e0000 */
[----:B------:R-:W-:-:S02]  /*1d70*/  ULDC UR19, c[0x0][0x2e8] ;  /* 0x0000ba0000137ab9 */ /* 0x000fc40000000800 */
[----:B------:R-:W-:Y:S01]  /*1d80*/  UIADD3 UR4, UR4, -UR19, URZ ;  /* 0x8000001304047290 */ /* 0x000fe2000fffe03f */
[----:B------:R-:W-:Y:S01]  /*1d90*/  IADD3.X R7, R5, UR36, R0, P0, !PT ;  /* 0x0000002405077c10 */ /* 0x000fe200087fe400 */
[----:B------:R-:W-:Y:S01]  /*1da0*/  UMOV UR16, UR8 ;  /* 0x0000000800107c82 */ /* 0x000fe20008000000 */
[----:B------:R-:W-:Y:S01]  /*1db0*/  IADD3 R4, P0, R206, UR30, RZ ;  /* 0x0000001ece047c10 */ /* 0x000fe2000ff1e0ff */
[----:B------:R-:W-:Y:S01]  /*1dc0*/  USHF.R.S32.HI UR19, URZ, 0x1f, UR4 ;  /* 0x0000001f3f137899 */ /* 0x000fe20008011404 */
[----:B------:R3:W4:Y:S01]  /*1dd0*/  R2UR UR7, R10 ;  /* 0x000000000a0773c2 */ /* 0x00072200000e0000 */
[----:B------:R-:W-:Y:S01]  /*1de0*/  UMOV UR15, UR9 ;  /* 0x00000009000f7c82 */ /* 0x000fe20008000000 */
[----:B------:R-:W-:Y:S01]  /*1df0*/  IADD3.X R5, R207, UR32, RZ, P0, !PT ;  /* 0x00000020cf057c10 */ /* 0x000fe200087fe4ff */
[----:B------:R-:W-:Y:S02]  /*1e00*/  ULEA.HI UR19, UR19, UR4, URZ, 0x6 ;  /* 0x0000000413137291 */ /* 0x000fe4000f8f303f */
[----:B------:R-:W-:-:S02]  /*1e10*/  UIADD3 UR8, UR34, -0x1, URZ ;  /* 0xffffffff22087890 */ /* 0x000fc4000fffe03f */
[----:B------:R-:W-:Y:S01]  /*1e20*/  USHF.R.S32.HI UR19, URZ, 0x6, UR19 ;  /* 0x000000063f137899 */ /* 0x000fe20008011413 */
[----:B------:R-:W-:-:S03]  /*1e30*/  IMAD.WIDE.U32 R4, R9, c[0x0][0x370], R4 ;  /* 0x0000dc0009047a25 */ /* 0x000fc600078e0004 */
[----:B------:R-:W-:Y:S02]  /*1e40*/  UISETP.LT.AND UP1, UPT, URZ, UR19, UPT ;  /* 0x000000133f00728c */ /* 0x000fe4000bf21270 */
[----:B------:R-:W-:Y:S02]  /*1e50*/  IADD3 R5, R5, UR10, RZ ;  /* 0x0000000a05057c10 */ /* 0x000fe4000fffe0ff */
[----:B-1----:R-:W-:Y:S01]  /*1e60*/  LEA.HI R8, R22, R21, RZ, 0x5 ;  /* 0x0000001516087211 */ /* 0x002fe200078f28ff */
[----:B------:R-:W-:-:S03]  /*1e70*/  USEL UR19, URZ, UR19, !UP1 ;  /* 0x000000133f137287 */ /* 0x000fc6000c800000 */
[----:B------:R-:W-:Y:S01]  /*1e80*/  LOP3.LUT R0, R8, 0xffffffe0, RZ, 0xc0, !PT ;  /* 0xffffffe008007812 */ /* 0x000fe200078ec0ff */
[----:B------:R-:W-:Y:S01]  /*1e90*/  UISETP.GT.AND UP1, UPT, UR34, UR19, UPT ;  /* 0x000000132200728c */ /* 0x000fe2000bf24270 */
[----:B------:R-:W-:-:S03]  /*1ea0*/  SHF.R.S32.HI R8, RZ, 0x5, R8 ;  /* 0x00000005ff087819 */ /* 0x000fc60000011408 */
        /* <DEDUP_REMOVED lines=39> */
.L_x_1222:
        /* <DEDUP_REMOVED lines=18> */
.L_x_1223:
        /* <DEDUP_REMOVED lines=32> */
.L_x_1225:
[----:B------:R-:W-:Y:S05]  /*2440*/  BSYNC B0 ;  /* 0x0000000000007941 */ /* 0x000fea0003800000 */
.L_x_1224:
        /* <DEDUP_REMOVED lines=19> */
.L_x_1227:
[----:B------:R-:W-:Y:S05]  /*2580*/  BSYNC B0 ;  /* 0x0000000000007941 */ /* 0x000fea0003800000 */
.L_x_1226:
        /* <DEDUP_REMOVED lines=29> */
.L_x_1229:
[----:B------:R-:W-:Y:S05]  /*2760*/  BSYNC B0 ;  /* 0x0000000000007941 */ /* 0x000fea0003800000 */
.L_x_1228:
        /* <DEDUP_REMOVED lines=18> */
.L_x_1221:
[----:B------:R-:W2:Y:S01]  /*2890*/  LDL R8, [R1+0x4] ;  /* 0x0000040001087983 */ /* 0x000ea20000100800 */
        /* <DEDUP_REMOVED lines=43> */
.L_x_1232:
[----:B------:R-:W-:Y:S05]  /*2b50*/  BSYNC B0 ;  /* 0x0000000000007941 */ /* 0x000fea0003800000 */
.L_x_1231:
        /* <DEDUP_REMOVED lines=19> */
.L_x_1234:
        /* <DEDUP_REMOVED lines=34> */
.L_x_1235:
[----:B------:R-:W-:Y:S05]  /*2eb0*/  BSYNC B0 ;  /* 0x0000000000007941 */ /* 0x000fea0003800000 */
.L_x_1233:
[C---:B--2---:R-:W-:Y:S01]  /*2ec0*/  IADD3 R6, R250.reuse, 0x28, RZ ;  /* 0x00000028fa067810 */ /* 0x044fe20007ffe0ff */
[----:B------:R-:W-:Y:S01]  /*2ed0*/  IMAD.MOV.U32 R240, RZ, RZ, 0x7f800000 ;  /* 0x7f800000fff07424 */ /* 0x000fe200078e00ff */
[----:B------:R-:W-:Y:S01]  /*2ee0*/  IADD3 R4, R250, 0x20, RZ ;  /* 0x00000020fa047810 */ /* 0x000fe20007ffe0ff */
[----:B------:R-:W-:Y:S01]  /*2ef0*/  IMAD.MOV.U32 R241, RZ, RZ, 0x7f800000 ;  /* 0x7f800000fff17424 */ /* 0x000fe200078e00ff */
[----:B------:R-:W-:Y:S01]  /*2f00*/  ISETP.GE.AND P3, PT, R6, UR4, PT ;  /* 0x0000000406007c0c */ /* 0x000fe2000bf66270 */
[----:B------:R-:W-:Y:S01]  /*2f10*/  ULDC.64 UR10, c[0x0][0x198] ;  /* 0x00006600000a7ab9 */ /* 0x000fe20000000a00 */
[----:B------:R-:W-:Y:S01]  /*2f20*/  ISETP.GE.AND P4, PT, R4, UR4, PT ;  /* 0x0000000404007c0c */ /* 0x000fe2000bf86270 */
[C---:B------:R-:W-:Y:S01]  /*2f30*/  IMAD.SHL.U32 R4, R250.reuse, 0x4, RZ ;  /* 0x00000004fa047824 */ /* 0x040fe200078e00ff */
[----:B------:R-:W-:Y:S01]  /*2f40*/  IADD3 R5, R250, 0x8, RZ ;  /* 0x00000008fa057810 */ /* 0x000fe20007ffe0ff */
[----:B------:R-:W-:Y:S01]  /*2f50*/  UIMAD UR9, UR20, UR10, URZ ;  /* 0x0000000a140972a4 */ /* 0x000fe2000f8e023f */
[----:B------:R-:W-:Y:S01]  /*2f60*/  SHF.R.S32.HI R19, RZ, 0x1f, R250 ;  /* 0x0000001fff137819 */ /* 0x000fe200000114fa */
[----:B------:R-:W-:Y:S01]  /*2f70*/  IMAD.U32 R17, RZ, RZ, UR26 ;  /* 0x0000001aff117e24 */ /* 0x000fe2000f8e00ff */
[----:B------:R-:W-:Y:S01]  /*2f80*/  ISETP.GE.AND P5, PT, R5, UR4, PT ;  /* 0x0000000405007c0c */ /* 0x000fe2000bfa6270 */
[----:B------:R-:W-:Y:S01]  /*2f90*/  UIMAD UR9, UR26, UR11, UR9 ;  /* 0x0000000b1a0972a4 */ /* 0x000fe2000f8e0209 */
[----:B------:R-:W-:Y:S01]  /*2fa0*/  IADD3 R4, P2, R4, UR16, RZ ;  /* 0x0000001004047c10 */ /* 0x000fe2000ff5e0ff */
[----:B------:R-:W-:Y:S01]  /*2fb0*/  IMAD.WIDE.U32 R8, R17, c[0x0][0x198], R206 ;  /* 0x0000660011087a25 */ /* 0x000fe200078e00ce */
[----:B------:R-:W-:-:S02]  /*2fc0*/  SHF.L.U64.HI R5, R250, 0x2, R19 ;  /* 0x00000002fa057819 */ /* 0x000fc40000010213 */
[----:B------:R-:W-:Y:S01]  /*2fd0*/  SHF.R.S32.HI R7, RZ, 0x1f, R6 ;  /* 0x0000001fff077819 */ /* 0x000fe20000011406 */
[----:B------:R-:W-:Y:S01]  /*2fe0*/  IMAD.MOV.U32 R242, RZ, RZ, 0x7f800000 ;  /* 0x7f800000fff27424 */ /* 0x000fe200078e00ff */
[----:B------:R-:W-:Y:S01]  /*2ff0*/  IADD3.X R5, R5, UR15, RZ, P2, !PT ;  /* 0x0000000f05057c10 */ /* 0x000fe200097fe4ff */
[----:B------:R-:W-:Y:S01]  /*3000*/  IMAD.MOV.U32 R239, RZ, RZ, 0x7f800000 ;  /* 0x7f800000ffef7424 */ /* 0x000fe200078e00ff */
[----:B------:R-:W-:Y:S01]  /*3010*/  @!P3 LEA R10, P2, R6, UR16, 0x2 ;  /* 0x00000010060abc11 */ /* 0x000fe2000f8410ff */
[----:B------:R-:W-:Y:S01]  /*3020*/  IMAD.U32 R12, RZ, RZ, UR9 ;  /* 0x00000009ff0c7e24 */ /* 0x000fe2000f8e00ff */
[----:B------:R-:W-:Y:S01]  /*3030*/  ISETP.GE.AND P6, PT, R250, UR4, PT ;  /* 0x00000004fa007c0c */ /* 0x000fe2000bfc6270 */
[----:B------:R2:W5:Y:S01]  /*3040*/  @!P5 LDG.E R242, [R4.64+0x20] ;  /* 0x0000200604f2d981 */ /* 0x000562000c1e1900 */
[----:B------:R-:W-:Y:S02]  /*3050*/  @!P3 LEA.HI.X R11, R6, UR15, R7, 0x2, P2 ;  /* 0x0000000f060bbc11 */ /* 0x000fe400090f1407 */
[----:B------:R-:W-:Y:S01]  /*3060*/  IADD3 R8, P1, R8, UR21, RZ ;  /* 0x0000001508087c10 */ /* 0x000fe2000ff3e0ff */
[----:B------:R2:W5:Y:S04]  /*3070*/  @!P4 LDG.E R239, [R4.64+0x80] ;  /* 0x0000800604efc981 */ /* 0x000568000c1e1900 */
[----:B------:R3:W5:Y:S01]  /*3080*/  @!P3 LDG.E R240, [R10.64] ;  /* 0x000000060af0b981 */ /* 0x000762000c1e1900 */
[----:B------:R-:W-:-:S03]  /*3090*/  UIMAD UR4, UR25, -0x80, UR5 ;  /* 0xffffff80190478a4 */ /* 0x000fc6000f8e0205 */
[----:B------:R2:W5:Y:S03]  /*30a0*/  @!P6 LDG.E R241, [R4.64] ;  /* 0x0000000604f1e981 */ /* 0x000566000c1e1900 */
[----:B------:R-:W-:Y:S02]  /*30b0*/  ISETP.GE.AND P6, PT, R2, UR4, PT ;  /* 0x0000000402007c0c */ /* 0x000fe4000bfc6270 */
[----:B------:R-:W-:-:S11]  /*30c0*/  IADD3.X R9, R9, UR22, R12, P1, !PT ;  /* 0x0000001609097c10 */ /* 0x000fd60008ffe40c */
[----:B------:R3:W-:Y:S04]  /*30d0*/  @P6 STS [R0+0x9000], RZ ;  /* 0x009000ff00006388 */ /* 0x0007e80000000800 */
[----:B------:R3:W-:Y:S04]  /*30e0*/  @P6 STS [R0+0x9004], RZ ;  /* 0x009004ff00006388 */ /* 0x0007e80000000800 */
[----:B------:R3:W-:Y:S04]  /*30f0*/  @P6 STS.64 [R0+0x9008], RZ ;  /* 0x009008ff00006388 */ /* 0x0007e80000000a00 */
[----:B------:R3:W-:Y:S04]  /*3100*/  @P6 STS.128 [R0+0xb000], RZ ;  /* 0x00b000ff00006388 */ /* 0x0007e80000000c00 */
[----:B------:R3:W-:Y:S01]  /*3110*/  @P6 STS.128 [R0+0xd000], RZ ;  /* 0x00d000ff00006388 */ /* 0x0007e20000000c00 */
[----:B--2---:R-:W-:Y:S01]  /*3120*/  IMAD R4, R18, c[0x0][0x1b0], RZ ;  /* 0x00006c0012047a24 */ /* 0x004fe200078e02ff */
[----:B------:R-:W-:Y:S01]  /*3130*/  BSSY B0, `(.L_x_1236) ;  /* 0x0000026000007945 */ /* 0x000fe20003800000 */
[----:B------:R-:W-:-:S04]  /*3140*/  IMAD.WIDE.U32 R6, R15, c[0x0][0x1b0], R8 ;  /* 0x00006c000f067a25 */ /* 0x000fc800078e0008 */
[----:B------:R-:W-:-:S04]  /*3150*/  IMAD R4, R15, c[0x0][0x1b4], R4 ;  /* 0x00006d000f047a24 */ /* 0x000fc800078e0204 */
        /* <DEDUP_REMOVED lines=11> */
[C---:B---3--:R-:W-:Y:S01]  /*3210*/  @!P4 LEA R10, P5, R4.reuse, c[0x0][0x168], 0x1 ;  /* 0x00005a00040aca11 */ /* 0x048fe200078a08ff */
        /* <DEDUP_REMOVED lines=23> */
.L_x_1237:
[----:B------:R-:W-:Y:S05]  /*3390*/  BSYNC B0 ;  /* 0x0000000000007941 */ /* 0x000fea0003800000 */
.L_x_1236:
        /* <DEDUP_REMOVED lines=13> */
[----:B--23--:R-:W-:-:S04]  /*3470*/  IMAD.WIDE.U32 R10, R4, c[0x0][0x198], R6 ;  /* 0x00006600040a7a25 */ /* 0x00cfc800078e0006 */
        /* <DEDUP_REMOVED lines=25> */
.L_x_1239:
[----:B------:R-:W-:Y:S05]  /*3610*/  BSYNC B0 ;  /* 0x0000000000007941 */ /* 0x000fea0003800000 */
.L_x_1238:
        /* <DEDUP_REMOVED lines=51> */
.L_x_1241:
[----:B------:R-:W-:Y:S05]  /*3950*/  BSYNC B0 ;  /* 0x0000000000007941 */ /* 0x000fea0003800000 */
.L_x_1240:
        /* <DEDUP_REMOVED lines=37> */
.L_x_1243:
[----:B------:R-:W-:Y:S05]  /*3bb0*/  BSYNC B0 ;  /* 0x0000000000007941 */ /* 0x000fea0003800000 */
.L_x_1242:
[----:B------:R-:W-:Y:S02]  /*3bc0*/  ULDC.64 UR20, c[0x0][0x318] ;  /* 0x0000c60000147ab9 */ /* 0x000fe40000000a00 */
[----:B------:R-:W-:Y:S01]  /*3bd0*/  ULDC.64 UR22, c[0x0][0x320] ;  /* 0x0000c80000167ab9 */ /* 0x000fe20000000a00 */
[----:B-1234-:R-:W-:Y:S01]  /*3be0*/  LEA.HI R0, R22, R21, RZ, 0x6 ;  /* 0x0000001516007211 */ /* 0x01efe200078f30ff */
[----:B------:R-:W-:Y:S01]  /*3bf0*/  UISETP.NE.U32.AND UP1, UPT, URZ, UR20, UPT ;  /* 0x000000143f00728c */ /* 0x000fe2000bf25070 */
[----:B------:R-:W-:Y:S01]  /*3c00*/  IMAD.SHL.U32 R2, R21, 0x2, RZ ;  /* 0x0000000215027824 */ /* 0x000fe200078e00ff */
[----:B------:R-:W0:Y:S02]  /*3c10*/  LDGDEPBAR ;  /* 0x00000000000079af */ /* 0x000e240000000000 */
        /* <DEDUP_REMOVED lines=12> */
[----:B------:R1:W2:Y:S01]  /*3ce0*/  @P1 LDG.E R4, [R4.64] ;  /* 0x0000000604041981 */ /* 0x0002a2000c1e1900 */
[----:B------:R-:W-:Y:S01]  /*3cf0*/  SHF.R.S32.HI R0, RZ, 0x6, R0 ;  /* 0x00000006ff007819 */ /* 0x000fe20000011400 */
[----:B------:R-:W-:Y:S01]  /*3d00*/  UIADD3 UR9, UR26, UR12, URZ ;  /* 0x0000000c1a097290 */ /* 0x000fe2000fffe03f */
[----:B------:R-:W-:Y:S01]  /*3d10*/  MOV R238, R184 ;  /* 0x000000b800ee7202 */ /* 0x000fe20000000f00 */
[----:B------:R-:W-:Y:S01]  /*3d20*/  CS2R R126, SRZ ;  /* 0x00000000007e7805 */ /* 0x000fe2000001ff00 */
[----:B------:R-:W-:Y:S01]  /*3d30*/  SHF.L.U32 R0, R0, 0x5, RZ ;  /* 0x0000000500007819 */ /* 0x000fe200000006ff */
[----:B------:R-:W-:Y:S01]  /*3d40*/  UIADD3 UR9, -UR5, 0x80, UR9 ;  /* 0x0000008005097890 */ /* 0x000fe2000fffe109 */
[----:B------:R-:W-:Y:S01]  /*3d50*/  CS2R R124, SRZ ;  /* 0x00000000007c7805 */ /* 0x000fe2000001ff00 */
[----:B------:R-:W-:Y:S01]  /*3d60*/  CS2R R130, SRZ ;  /* 0x0000000000827805 */ /* 0x000fe2000001ff00 */
[----:B------:R-:W-:Y:S01]  /*3d70*/  LOP3.LUT R2, R0, 0x6, R2, 0xf8, !PT ;  /* 0x0000000600027812 */ /* 0x000fe200078ef802 */
[----:B------:R-:W-:Y:S01]  /*3d80*/  IMAD.U32 R0, RZ, RZ, UR25 ;  /* 0x00000019ff007e24 */ /* 0x000fe2000f8e00ff */
[----:B------:R-:W-:Y:S01]  /*3d90*/  CS2R R128, SRZ ;  /* 0x0000000000807805 */ /* 0x000fe2000001ff00 */
[----:B------:R-:W-:Y:S01]  /*3da0*/  CS2R R122, SRZ ;  /* 0x00000000007a7805 */ /* 0x000fe2000001ff00 */
[----:B------:R-:W-:Y:S01]  /*3db0*/  CS2R R120, SRZ ;  /* 0x0000000000787805 */ /* 0x000fe2000001ff00 */
[----:B------:R-:W-:Y:S01]  /*3dc0*/  IMAD R180, R0, 0x80, R2 ;  /* 0x0000008000b47824 */ /* 0x000fe200078e0202 */
[----:B------:R-:W-:Y:S01]  /*3dd0*/  IADD3 R0, R178, 0x1800, RZ ;  /* 0x00001800b2007810 */ /* 0x000fe20007ffe0ff */
[----:B------:R-:W-:Y:S01]  /*3de0*/  CS2R R118, SRZ ;  /* 0x0000000000767805 */ /* 0x000fe2000001ff00 */
[----:B------:R-:W-:Y:S01]  /*3df0*/  IADD3 R2, R177, 0x1800, RZ ;  /* 0x00001800b1027810 */ /* 0x000fe20007ffe0ff */
[----:B------:R-:W-:Y:S01]  /*3e00*/  CS2R R116, SRZ ;  /* 0x0000000000747805 */ /* 0x000fe2000001ff00 */
[----:B------:R-:W-:Y:S01]  /*3e10*/  SEL R0, R0, R178, !P0 ;  /* 0x000000b200007207 */ /* 0x000fe20004000000 */
[----:B------:R-:W-:Y:S01]  /*3e20*/  CS2R R110, SRZ ;  /* 0x00000000006e7805 */ /* 0x000fe2000001ff00 */
[----:B------:R-:W-:Y:S01]  /*3e30*/  SEL R2, R2, R177, !P0 ;  /* 0x000000b102027207 */ /* 0x000fe20004000000 */
[----:B------:R-:W-:Y:S01]  /*3e40*/  CS2R R108, SRZ ;  /* 0x00000000006c7805 */ /* 0x000fe2000001ff00 */
[----:B------:R-:W-:Y:S01]  /*3e50*/  CS2R R114, SRZ ;  /* 0x0000000000727805 */ /* 0x000fe2000001ff00 */
[----:B------:R-:W-:Y:S01]  /*3e60*/  IMAD.SHL.U32 R171, R0, 0x2, RZ ;  /* 0x0000000200ab7824 */ /* 0x000fe200078e00ff */
[----:B-1----:R-:W2:Y:S01]  /*3e70*/  @P1 MUFU.RCP R5, c[0x0][0x238] ;  /* 0x00008e0000051b08 */ /* 0x002ea20000001000 */
[----:B------:R-:W-:Y:S01]  /*3e80*/  MOV R0, c[0x0][0x22c] ;  /* 0x00008b0000007a02 */ /* 0x000fe20000000f00 */
[----:B------:R-:W-:Y:S01]  /*3e90*/  IMAD.SHL.U32 R168, R2, 0x2, RZ ;  /* 0x0000000202a87824 */ /* 0x000fe200078e00ff */
        /* <DEDUP_REMOVED lines=41> */
[----:B------:R-:W-:Y:S02]  /*4130*/  ULDC UR14, c[0x0][0x2e4] ;  /* 0x0000b900000e7ab9 */ /* 0x000fe40000000800 */
[----:B------:R-:W-:Y:S01]  /*4140*/  UIADD3 UR20, UR9, -UR13, URZ ;  /* 0x8000000d09147290 */ /* 0x000fe2000fffe03f */
[----:B--2---:R-:W-:Y:S02]  /*4150*/  @P1 FMUL.FTZ R4, R4, R5 ;  /* 0x0000000504041220 */ /* 0x004fe40000410000 */
[----:B------:R-:W-:Y:S02]  /*4160*/  IMAD.SHL.U32 R5, R0, 0x10, RZ ;  /* 0x0000001000057824 */ /* 0x000fe400078e00ff */
[----:B------:R1:W2:Y:S03]  /*4170*/  @P1 R2UR UR10, R4 ;  /* 0x00000000040a13c2 */ /* 0x0002a600000e0000 */
[----:B------:R-:W-:-:S05]  /*4180*/  IADD3 R0, R5, 0x40, RZ ;  /* 0x0000004005007810 */ /* 0x000fca0007ffe0ff */
[----:B------:R-:W-:Y:S01]  /*4190*/  IMAD.IADD R0, R243, 0x1, R0 ;  /* 0x00000001f3007824 */ /* 0x000fe200078e0200 */
[----:B-1----:R-:W-:Y:S01]  /*41a0*/  IADD3 R4, R250, -UR12, -R180 ;  /* 0x8000000cfa047c10 */ /* 0x002fe2000fffe8b4 */
[----:B--2---:R-:W-:-:S03]  /*41b0*/  @UP1 UMOV UR4, UR10 ;  /* 0x0000000a00041c82 */ /* 0x004fc60008000000 */
[----:B------:R-:W-:Y:S02]  /*41c0*/  IADD3 R2, R4, UR5, RZ ;  /* 0x0000000504027c10 */ /* 0x000fe4000fffe0ff */
[----:B------:R-:W-:-:S03]  /*41d0*/  SHF.L.U64.HI R4, R250, 0x2, R19 ;  /* 0x00000002fa047819 */ /* 0x000fc60000010213 */
[----:B------:R1:W-:Y:S02]  /*41e0*/  STL [R1], R2 ;  /* 0x0000000201007387 */ /* 0x0003e40000100800 */
[----:B-1----:R-:W-:Y:S01]  /*41f0*/  IADD3 R2, R5, 0x20, RZ ;  /* 0x0000002005027810 */ /* 0x002fe20007ffe0ff */
[----:B------:R-:W-:-:S03]  /*4200*/  IMAD.SHL.U32 R5, R250, 0x4, RZ ;  /* 0x00000004fa057824 */ /* 0x000fc600078e00ff */
[----:B------:R-:W-:-:S04]  /*4210*/  IADD3 R2, R243, R2, RZ ;  /* 0x00000002f3027210 */ /* 0x000fc80007ffe0ff */
[C---:B------:R-:W-:Y:S01]  /*4220*/  IADD3 R4, R243.reuse, R2, RZ ;  /* 0x00000002f3047210 */ /* 0x040fe20007ffe0ff */
[----:B------:R-:W-:-:S04]  /*4230*/  IMAD.IADD R2, R243, 0x1, R0 ;  /* 0x00000001f3027824 */ /* 0x000fc800078e0200 */
[C---:B------:R-:W-:Y:S01]  /*4240*/  IMAD.IADD R247, R243.reuse, 0x1, R4 ;  /* 0x00000001f3f77824 */ /* 0x040fe200078e0204 */
[----:B------:R-:W-:-:S03]  /*4250*/  IADD3 R245, R243, R2, RZ ;  /* 0x00000002f3f57210 */ /* 0x000fc60007ffe0ff */
[C---:B------:R-:W-:Y:S02]  /*4260*/  IMAD.IADD R246, R243.reuse, 0x1, R247 ;  /* 0x00000001f3f67824 */ /* 0x040fe400078e02f7 */
[----:B------:R-:W-:-:S03]  /*4270*/  IMAD.IADD R244, R243, 0x1, R245 ;  /* 0x00000001f3f47824 */ /* 0x000fc600078e02f5 */
[C---:B------:R-:W-:Y:S01]  /*4280*/  IADD3 R249, R243.reuse, R246, RZ ;  /* 0x000000f6f3f97210 */ /* 0x040fe20007ffe0ff */
[----:B------:R-:W-:Y:S02]  /*4290*/  IMAD.IADD R248, R243, 0x1, R244 ;  /* 0x00000001f3f87824 */ /* 0x000fe400078e02f4 */
.L_x_1248:
[----:B------:R-:W2:Y:S01]  /*42a0*/  LDL R2, [R1] ;  /* 0x0000000001027983 */ /* 0x000ea20000100800 */
[----:B------:R-:W-:Y:S01]  /*42b0*/  IADD3 R0, R176, R171, RZ ;  /* 0x000000abb0007210 */ /* 0x000fe20007ffe0ff */
[----:B------:R-:W-:Y:S02]  /*42c0*/  USHF.L.U32 UR9, UR8, 0x6, URZ ;  /* 0x0000000608097899 */ /* 0x000fe4000800063f */
[----:B------:R-:W0:Y:S01]  /*42d0*/  LDGDEPBAR ;  /* 0x00000000000079af */ /* 0x000e220000000000 */
[----:B------:R-:W-:Y:S02]  /*42e0*/  ULDC UR11, c[0x0][0x2e4] ;  /* 0x0000b900000b7ab9 */ /* 0x000fe40000000800 */
[----:B------:R-:W-:Y:S01]  /*42f0*/  UISETP.GE.AND UP0, UPT, UR9, UR20, UPT ;  /* 0x000000140900728c */ /* 0x000fe2000bf06270 */
[----:B--2---:R-:W-:Y:S01]  /*4300*/  IADD3 R2, R2, UR9, RZ ;  /* 0x0000000902027c10 */ /* 0x004fe2000fffe0ff */
        /* <DEDUP_REMOVED lines=20> */
[-C--:B------:R-:W-:Y:S08]  /*4450*/  HMMA.16816.F32 R28, R28, R134.reuse, RZ ;  /* 0x000000861c1c723c */ /* 0x080ff000000018ff */
[----:B------:R-:W-:Y:S01]  /*4460*/  HMMA.16816.F32 R32, R32, R134, RZ ;  /* 0x000000862020723c */ /* 0x000fe200000018ff */
[----:B------:R-:W-:Y:S07]  /*4470*/  LDSM.16.M88.4 R132, [R0+0x1000] ;  /* 0x001000000084783b */ /* 0x000fee0000000200 */
[-C--:B----4-:R-:W-:Y:S08]  /*4480*/  HMMA.16816.F32 R4, R136, R140.reuse, R4 ;  /* 0x0000008c8804723c */ /* 0x090ff00000001804 */
[C---:B-1----:R-:W-:Y:S08]  /*4490*/  HMMA.16816.F32 R8, R144.reuse, R140, R8 ;  /* 0x0000008c9008723c */ /* 0x042ff00000001808 */
[-C--:B------:R-:W-:Y:S08]  /*44a0*/  HMMA.16816.F32 R12, R144, R142.reuse, R12 ;  /* 0x0000008e900c723c */ /* 0x080ff0000000180c */
[C---:B------:R-:W-:Y:S01]  /*44b0*/  HMMA.16816.F32 R16, R136.reuse, R142, R16 ;  /* 0x0000008e8810723c */ /* 0x040fe20000001810 */
[----:B------:R-:W1:Y:S07]  /*44c0*/  LDSM.16.M88.4 R140, [R169+0xb000] ;  /* 0x00b00000a98c783b */ /* 0x000e6e0000000200 */
[-C--:B--2---:R-:W-:Y:S08]  /*44d0*/  HMMA.16816.F32 R20, R136, R148.reuse, R20 ;  /* 0x000000948814723c */ /* 0x084ff00000001814 */
[C---:B------:R-:W-:Y:S07]  /*44e0*/  HMMA.16816.F32 R24, R144.reuse, R148, R24 ;  /* 0x000000949018723c */ /* 0x040fee0000001818 */
[----:B------:R-:W-:Y:S01]  /*44f0*/  IADD3 R148, R2, -0x1, RZ ;  /* 0xffffffff02947810 */ /* 0x000fe20007ffe0ff */
[-C--:B------:R-:W-:Y:S01]  /*4500*/  HMMA.16816.F32 R28, R144, R150.reuse, R28 ;  /* 0x00000096901c723c */ /* 0x080fe2000000181c */
[----:B------:R-:W-:Y:S02]  /*4510*/  LDSM.16.M88.4 R144, [R169+0xb400] ;  /* 0x00b40000a990783b */ /* 0x000fe40000000200 */
[----:B------:R-:W-:Y:S02]  /*4520*/  ISETP.GE.AND P0, PT, R148, RZ, PT ;  /* 0x000000ff9400720c */ /* 0x000fe40003f06270 */
[C---:B------:R-:W-:Y:S03]  /*4530*/  IADD3 R149, R2.reuse, 0x8, RZ ;  /* 0x0000000802957810 */ /* 0x040fe60007ffe0ff */
[----:B------:R-:W-:Y:S01]  /*4540*/  HMMA.16816.F32 R32, R136, R150, R32 ;  /* 0x000000968820723c */ /* 0x000fe20000001820 */
[----:B------:R-:W2:Y:S03]  /*4550*/  LDSM.16.M88.4 R136, [R0+0x1800] ;  /* 0x001800000088783b */ /* 0x000ea60000000200 */
[----:B------:R-:W-:Y:S03]  /*4560*/  ISETP.GE.AND P1, PT, R149, RZ, PT ;  /* 0x000000ff9500720c */ /* 0x000fe60003f26270 */
[----:B------:R-:W-:Y:S01]  /*4570*/  IABS R150, R2 ;  /* 0x0000000200967213 */ /* 0x000fe20000000000 */
[-C--:B------:R-:W-:Y:S03]  /*4580*/  HMMA.16816.F32 R4, R152, R156.reuse, R4 ;  /* 0x0000009c9804723c */ /* 0x080fe60000001804 */
[----:B------:R-:W-:Y:S02]  /*4590*/  I2F R193, R150 ;  /* 0x0000009600c17306 */ /* 0x000fe40000201400 */
[C---:B------:R-:W-:Y:S03]  /*45a0*/  @!P0 IADD3 R148, -R2.reuse, 0x1, RZ ;  /* 0x0000000102948810 */ /* 0x040fe60007ffe1ff */
[C---:B---3--:R-:W-:Y:S04]  /*45b0*/  HMMA.16816.F32 R8, R160.reuse, R156, R8 ;  /* 0x0000009ca008723c */ /* 0x048fe80000001808 */
[C---:B------:R-:W-:Y:S01]  /*45c0*/  @!P1 IADD3 R149, -R2.reuse, -0x8, RZ ;  /* 0xfffffff802959810 */ /* 0x040fe20007ffe1ff */
[----:B------:R-:W-:Y:S02]  /*45d0*/  I2F R181, R148 ;  /* 0x0000009400b57306 */ /* 0x000fe40000201400 */
[C---:B------:R-:W-:Y:S01]  /*45e0*/  IADD3 R157, R2.reuse, 0x28, RZ ;  /* 0x00000028029d7810 */ /* 0x040fe20007ffe0ff */
[-C--:B------:R-:W-:Y:S03]  /*45f0*/  HMMA.16816.F32 R12, R160, R158.reuse, R12 ;  /* 0x0000009ea00c723c */ /* 0x080fe6000000180c */
[----:B------:R-:W-:Y:S02]  /*4600*/  ISETP.GE.AND P1, PT, R157, RZ, PT ;  /* 0x000000ff9d00720c */ /* 0x000fe40003f26270 */
[----:B------:R-:W-:Y:S02]  /*4610*/  IADD3 R156, R2, 0x27, RZ ;  /* 0x00000027029c7810 */ /* 0x000fe40007ffe0ff */
[----:B------:R3:W-:Y:S01]  /*4620*/  I2F R183, R149 ;  /* 0x0000009500b77306 */ /* 0x0007e20000201400 */
[C---:B------:R-:W-:Y:S07]  /*4630*/  HMMA.16816.F32 R16, R152.reuse, R158, R16 ;  /* 0x0000009e9810723c */ /* 0x040fee0000001810 */
[----:B------:R-:W-:Y:S01]  /*4640*/  SHF.L.U32 R158, R250, 0x2, RZ ;  /* 0x00000002fa9e7819 */ /* 0x000fe200000006ff */
[-C--:B------:R-:W-:Y:S04]  /*4650*/  HMMA.16816.F32 R20, R152, R164.reuse, R20 ;  /* 0x000000a49814723c */ /* 0x080fe80000001814 */
[C---:B------:R-:W-:Y:S04]  /*4660*/  @!P1 IADD3 R157, -R2.reuse, -0x28, RZ ;  /* 0xffffffd8029d9810 */ /* 0x040fe80007ffe1ff */
[----:B------:R4:W-:Y:S01]  /*4670*/  I2F R186, R157 ;  /* 0x0000009d00ba7306 */ /* 0x0009e20000201400 */
[C---:B------:R-:W-:Y:S01]  /*4680*/  HMMA.16816.F32 R24, R160.reuse, R164, R24 ;  /* 0x000000a4a018723c */ /* 0x040fe20000001818 */
[----:B---3--:R-:W-:Y:S07]  /*4690*/  LDSM.16.M88.4 R148, [R170+0xd000] ;  /* 0x00d00000aa94783b */ /* 0x008fee0000000200 */
[-C--:B------:R-:W-:Y:S08]  /*46a0*/  HMMA.16816.F32 R28, R160, R166.reuse, R28 ;  /* 0x000000a6a01c723c */ /* 0x080ff0000000181c */
[----:B------:R-:W-:Y:S07]  /*46b0*/  HMMA.16816.F32 R32, R152, R166, R32 ;  /* 0x000000a69820723c */ /* 0x000fee0000001820 */
[----:B------:R-:W-:Y:S01]  /*46c0*/  IADD3 R152, R2, 0x7, RZ ;  /* 0x0000000702987810 */ /* 0x000fe20007ffe0ff */
[-C--:B-1----:R-:W-:Y:S05]  /*46d0*/  HMMA.16816.F32 R4, R132, R140.reuse, R4 ;  /* 0x0000008c8404723c */ /* 0x082fea0000001804 */
[----:B------:R-:W-:Y:S02]  /*46e0*/  ISETP.GE.AND P0, PT, R152, RZ, PT ;  /* 0x000000ff9800720c */ /* 0x000fe40003f06270 */
[C---:B----4-:R-:W-:Y:S01]  /*46f0*/  IADD3 R157, R2.reuse, -0x10, RZ ;  /* 0xfffffff0029d7810 */ /* 0x050fe20007ffe0ff */
[C---:B--2---:R-:W-:Y:S08]  /*4700*/  HMMA.16816.F32 R8, R136.reuse, R140, R8 ;  /* 0x0000008c8808723c */ /* 0x044ff00000001808 */
[-C--:B------:R-:W-:Y:S04]  /*4710*/  HMMA.16816.F32 R12, R136, R142.reuse, R12 ;  /* 0x0000008e880c723c */ /* 0x080fe8000000180c */
[----:B------:R-:W-:Y:S02]  /*4720*/  @!P0 IADD3 R152, -R2, -0x7, RZ ;  /* 0xfffffff902988810 */ /* 0x000fe40007ffe1ff */
[----:B------:R-:W-:Y:S02]  /*4730*/  ISETP.GE.AND P0, PT, R156, RZ, PT ;  /* 0x000000ff9c00720c */ /* 0x000fe40003f06270 */
[----:B------:R1:W-:Y:S01]  /*4740*/  I2F R182, R152 ;  /* 0x0000009800b67306 */ /* 0x0003e20000201400 */
[C---:B------:R-:W-:Y:S01]  /*4750*/  HMMA.16816.F32 R16, R132.reuse, R142, R16 ;  /* 0x0000008e8410723c */ /* 0x040fe20000001810 */
[----:B------:R-:W2:Y:S07]  /*4760*/  LDSM.16.M88.4 R140, [R171+0x2000] ;  /* 0x00200000ab8c783b */ /* 0x000eae0000000200 */
[-C--:B------:R-:W-:Y:S04]  /*4770*/  HMMA.16816.F32 R20, R132, R144.reuse, R20 ;  /* 0x000000908414723c */ /* 0x080fe80000001814 */
[C---:B------:R-:W-:Y:S04]  /*4780*/  @!P0 IADD3 R156, -R2.reuse, -0x27, RZ ;  /* 0xffffffd9029c8810 */ /* 0x040fe80007ffe1ff */
[----:B------:R3:W-:Y:S01]  /*4790*/  I2F R185, R156 ;  /* 0x0000009c00b97306 */ /* 0x0007e20000201400 */
[C---:B------:R-:W-:Y:S01]  /*47a0*/  HMMA.16816.F32 R24, R136.reuse, R144, R24 ;  /* 0x000000908818723c */ /* 0x040fe20000001818 */
[----:B-1----:R-:W1:Y:S06]  /*47b0*/  LDSM.16.M88.4 R152, [R171+0x2800] ;  /* 0x00280000ab98783b */ /* 0x002e6c0000000200 */
[----:B------:R-:W-:Y:S01]  /*47c0*/  IADD3 R144, R2, 0x20, RZ ;  /* 0x0000002002907810 */ /* 0x000fe20007ffe0ff */
[-C--:B------:R-:W-:Y:S03]  /*47d0*/  HMMA.16816.F32 R28, R136, R146.reuse, R28 ;  /* 0x00000092881c723c */ /* 0x080fe6000000181c */
[----:B------:R-:W-:Y:S04]  /*47e0*/  ISETP.GE.AND P1, PT, R144, RZ, PT ;  /* 0x000000ff9000720c */ /* 0x000fe80003f26270 */
[C---:B------:R-:W-:Y:S01]  /*47f0*/  IADD3 R137, R2.reuse, 0x18, RZ ;  /* 0x0000001802897810 */ /* 0x040fe20007ffe0ff */
[----:B------:R-:W-:Y:S01]  /*4800*/  HMMA.16816.F32 R32, R132, R146, R32 ;  /* 0x000000928420723c */ /* 0x000fe20000001820 */
[----:B------:R-:W4:Y:S03]  /*4810*/  LDSM.16.M88.4 R132, [R170+0xd400] ;  /* 0x00d40000aa84783b */ /* 0x000f260000000200 */
[C---:B------:R-:W-:Y:S02]  /*4820*/  IADD3 R138, R2.reuse, 0x1f, RZ ;  /* 0x0000001f028a7810 */ /* 0x040fe40007ffe0ff */
[C---:B------:R-:W-:Y:S02]  /*4830*/  IADD3 R136, R2.reuse, 0x17, RZ ;  /* 0x0000001702887810 */ /* 0x040fe40007ffe0ff */
[----:B------:R-:W-:Y:S01]  /*4840*/  @!P1 IADD3 R144, -R2, -0x20, RZ ;  /* 0xffffffe002909810 */ /* 0x000fe20007ffe1ff */
[-C--:B--2---:R-:W-:Y:S03]  /*4850*/  HMMA.16816.F32 R4, R140, R148.reuse, R4 ;  /* 0x000000948c04723c */ /* 0x084fe60000001804 */
[----:B------:R2:W-:Y:S02]  /*4860*/  I2F R167, R144 ;  /* 0x0000009000a77306 */ /* 0x0005e40000201400 */
[----:B------:R-:W-:Y:S02]  /*4870*/  ISETP.GE.AND P1, PT, R137, RZ, PT ;  /* 0x000000ff8900720c */ /* 0x000fe40003f26270 */
[----:B------:R-:W-:Y:S02]  /*4880*/  ISETP.GE.AND P0, PT, R138, RZ, PT ;  /* 0x000000ff8a00720c */ /* 0x000fe40003f06270 */
[C---:B---3--:R-:W-:Y:S09]  /*4890*/  IADD3 R156, R2.reuse, -0x9, RZ ;  /* 0xfffffff7029c7810 */ /* 0x048ff20007ffe0ff */
[C---:B------:R-:W-:Y:S02]  /*48a0*/  @!P1 IADD3 R137, -R2.reuse, -0x18, RZ ;  /* 0xffffffe802899810 */ /* 0x040fe40007ffe1ff */
[----:B------:R-:W-:Y:S01]  /*48b0*/  @!P0 IADD3 R138, -R2, -0x1f, RZ ;  /* 0xffffffe1028a8810 */ /* 0x000fe20007ffe1ff */
[C---:B-1----:R-:W-:Y:S01]  /*48c0*/  HMMA.16816.F32 R8, R152.reuse, R148, R8 ;  /* 0x000000949808723c */ /* 0x042fe20000001808 */
[----:B------:R-:W-:Y:S03]  /*48d0*/  I2F R179, R137 ;  /* 0x0000008900b37306 */ /* 0x000fe60000201400 */
[----:B------:R-:W-:Y:S01]  /*48e0*/  ISETP.GE.AND P0, PT, R136, RZ, PT ;  /* 0x000000ff8800720c */ /* 0x000fe20003f06270 */
[----:B--2---:R-:W-:Y:S02]  /*48f0*/  LDSM.16.M88.4 R144, [R169+0xd000] ;  /* 0x00d00000a990783b */ /* 0x004fe40000000200 */
[----:B------:R-:W-:Y:S01]  /*4900*/  IADD3 R148, P1, R158, UR18, RZ ;  /* 0x000000129e947c10 */ /* 0x000fe2000ff3e0ff */
[-C--:B------:R-:W-:Y:S03]  /*4910*/  HMMA.16816.F32 R12, R152, R150.reuse, R12 ;  /* 0x00000096980c723c */ /* 0x080fe6000000180c */
[----:B------:R-:W-:Y:S01]  /*4920*/  I2F R166, R138 ;  /* 0x0000008a00a67306 */ /* 0x000fe20000201400 */
[C---:B------:R-:W-:Y:S02]  /*4930*/  IADD3 R149, R2.reuse, -0x8, RZ ;  /* 0xfffffff802957810 */ /* 0x040fe40007ffe0ff */
[----:B------:R-:W-:Y:S02]  /*4940*/  SHF.R.S32.HI R158, RZ, 0x1f, R250 ;  /* 0x0000001fff9e7819 */ /* 0x000fe400000114fa */
[C---:B------:R-:W-:Y:S04]  /*4950*/  HMMA.16816.F32 R16, R140.reuse, R150, R16 ;  /* 0x000000968c10723c */ /* 0x040fe80000001810 */
[----:B------:R-:W-:Y:S02]  /*4960*/  @!P0 IADD3 R136, -R2, -0x17, RZ ;  /* 0xffffffe902888810 */ /* 0x000fe40007ffe1ff */
[----:B------:R-:W-:Y:S02]  /*4970*/  SHF.L.U64.HI R158, R250, 0x2, R158 ;  /* 0x00000002fa9e7819 */ /* 0x000fe4000001029e */
[----:B------:R1:W-:Y:S01]  /*4980*/  I2F R165, R136 ;  /* 0x0000008800a57306 */ /* 0x0003e20000201400 */
[----:B------:R-:W-:Y:S01]  /*4990*/  ISETP.GE.AND P0, PT, R156, RZ, PT ;  /* 0x000000ff9c00720c */ /* 0x000fe20003f06270 */
[-C--:B----4-:R-:W-:Y:S03]  /*49a0*/  HMMA.16816.F32 R20, R140, R132.reuse, R20 ;  /* 0x000000848c14723c */ /* 0x090fe60000001814 */
[----:B------:R-:W-:Y:S05]  /*49b0*/  ISETP.GE.AND P2, PT, R149, RZ, PT ;  /* 0x000000ff9500720c */ /* 0x000fea0003f46270 */
[C---:B------:R-:W-:Y:S04]  /*49c0*/  HMMA.16816.F32 R24, R152.reuse, R132, R24 ;  /* 0x000000849818723c */ /* 0x040fe80000001818 */
[C---:B------:R-:W-:Y:S03]  /*49d0*/  @!P0 IADD3 R156, -R2.reuse, 0x9, RZ ;  /* 0x00000009029c8810 */ /* 0x040fe60007ffe1ff */
[C---:B------:R-:W-:Y:S01]  /*49e0*/  IADD3 R133, R2.reuse, 0xf, RZ ;  /* 0x0000000f02857810 */ /* 0x040fe20007ffe0ff */
[----:B------:R2:W-:Y:S01]  /*49f0*/  I2F R163, R156 ;  /* 0x0000009c00a37306 */ /* 0x0005e20000201400 */
[C---:B------:R-:W-:Y:S01]  /*4a00*/  @!P2 IADD3 R149, -R2.reuse, 0x8, RZ ;  /* 0x000000080295a810 */ /* 0x040fe20007ffe1ff */
[-C--:B------:R-:W-:Y:S03]  /*4a10*/  HMMA.16816.F32 R28, R152, R134.reuse, R28 ;  /* 0x00000086981c723c */ /* 0x080fe6000000181c */
[----:B------:R-:W-:Y:S01]  /*4a20*/  IADD3 R132, R2, -0x18, RZ ;  /* 0xffffffe802847810 */ /* 0x000fe20007ffe0ff */
[----:B-1----:R-:W1:Y:S03]  /*4a30*/  LDSM.16.M88.4 R136, [R0+0x2000] ;  /* 0x002000000088783b */ /* 0x002e660000000200 */
[----:B------:R-:W-:Y:S01]  /*4a40*/  ISETP.GE.AND P2, PT, R132, RZ, PT ;  /* 0x000000ff8400720c */ /* 0x000fe20003f46270 */
[----:B------:R3:W-:Y:S01]  /*4a50*/  I2F R164, R149 ;  /* 0x0000009500a47306 */ /* 0x0007e20000201400 */
[----:B------:R-:W-:Y:S11]  /*4a60*/  HMMA.16816.F32 R32, R140, R134, R32 ;  /* 0x000000868c20723c */ /* 0x000ff60000001820 */
[----:B------:R-:W-:Y:S01]  /*4a70*/  @!UPT UIADD3 URZ, URZ, URZ, URZ ;  /* 0x0000003f3f3ff290 */ /* 0x000fe2000fffe03f */
[C---:B------:R-:W-:Y:S02]  /*4a80*/  @!P2 IADD3 R132, -R2.reuse, 0x18, RZ ;  /* 0x000000180284a810 */ /* 0x040fe40007ffe1ff */
[----:B--2---:R-:W-:Y:S02]  /*4a90*/  IADD3 R156, R2, 0x10, RZ ;  /* 0x00000010029c7810 */ /* 0x004fe40007ffe0ff */
[----:B------:R-:W-:Y:S01]  /*4aa0*/  I2F R142, R132 ;  /* 0x00000084008e7306 */ /* 0x000fe20000201400 */
[----:B---3--:R-:W-:Y:S02]  /*4ab0*/  IADD3.X R149, R158, UR17, RZ, P1, !PT ;  /* 0x000000119e957c10 */ /* 0x008fe40008ffe4ff */
[----:B------:R-:W-:Y:S02]  /*4ac0*/  IADD3 R158, R2, -0x11, RZ ;  /* 0xffffffef029e7810 */ /* 0x000fe40007ffe0ff */
[----:B------:R-:W-:Y:S01]  /*4ad0*/  ISETP.GE.AND P1, PT, R157, RZ, PT ;  /* 0x000000ff9d00720c */ /* 0x000fe20003f26270 */
[----:B-----5:R2:W5:Y:S01]  /*4ae0*/  LDG.E R161, [R148.64] ;  /* 0x0000000694a17981 */ /* 0x020562000c1e1900 */
[----:B------:R-:W-:Y:S03]  /*4af0*/  ISETP.GE.AND P0, PT, R158, RZ, PT ;  /* 0x000000ff9e00720c */ /* 0x000fe60003f06270 */
[----:B------:R2:W5:Y:S01]  /*4b00*/  LDG.E R162, [R148.64+0x20] ;  /* 0x0000200694a27981 */ /* 0x000562000c1e1900 */
[-C--:B-1----:R-:W-:Y:S03]  /*4b10*/  HMMA.16816.F32 R4, R136, R144.reuse, R4 ;  /* 0x000000908804723c */ /* 0x082fe60000001804 */
[----:B------:R2:W5:Y:S04]  /*4b20*/  LDG.E R160, [R148.64+0x80] ;  /* 0x0000800694a07981 */ /* 0x000568000c1e1900 */
[----:B------:R2:W5:Y:S01]  /*4b30*/  LDG.E R159, [R148.64+0xa0] ;  /* 0x0000a006949f7981 */ /* 0x000562000c1e1900 */
[C---:B------:R-:W-:Y:S04]  /*4b40*/  @!P1 IADD3 R157, -R2.reuse, 0x10, RZ ;  /* 0x00000010029d9810 */ /* 0x040fe80007ffe1ff */
[----:B------:R-:W-:Y:S02]  /*4b50*/  @!P0 IADD3 R158, -R2, 0x11, RZ ;  /* 0x00000011029e8810 */ /* 0x000fe40007ffe1ff */
[----:B------:R-:W-:Y:S01]  /*4b60*/  ISETP.GE.AND P1, PT, R156, RZ, PT ;  /* 0x000000ff9c00720c */ /* 0x000fe20003f26270 */
[----:B------:R-:W-:Y:S01]  /*4b70*/  I2F R157, R157 ;  /* 0x0000009d009d7306 */ /* 0x000fe20000201400 */
[----:B------:R-:W-:Y:S09]  /*4b80*/  ISETP.GE.AND P0, PT, R133, RZ, PT ;  /* 0x000000ff8500720c */ /* 0x000ff20003f06270 */
[----:B------:R-:W-:Y:S02]  /*4b90*/  I2F R158, R158 ;  /* 0x0000009e009e7306 */ /* 0x000fe40000201400 */
[----:B------:R-:W-:Y:S01]  /*4ba0*/  @!P1 IADD3 R156, -R2, -0x10, RZ ;  /* 0xfffffff0029c9810 */ /* 0x000fe20007ffe1ff */
[----:B------:R-:W-:Y:S02]  /*4bb0*/  FMUL.FTZ R4, R4, c[0x0][0x2ec] ;  /* 0x0000bb0004047a20 */ /* 0x000fe40000410000 */
[----:B------:R-:W-:Y:S01]  /*4bc0*/  FMUL.FTZ R5, R5, c[0x0][0x2ec] ;  /* 0x0000bb0005057a20 */ /* 0x000fe20000410000 */
[----:B------:R-:W-:Y:S01]  /*4bd0*/  @!P0 IADD3 R133, -R2, -0xf, RZ ;  /* 0xfffffff102858810 */ /* 0x000fe20007ffe1ff */
[----:B------:R-:W-:Y:S01]  /*4be0*/  FMUL.FTZ R6, R6, c[0x0][0x2ec] ;  /* 0x0000bb0006067a20 */ /* 0x000fe20000410000 */
[----:B------:R-:W-:Y:S01]  /*4bf0*/  PLOP3.LUT P0, PT, PT, PT, UP0, 0x80, 0x0 ;  /* 0x000000000000781c */ /* 0x000fe20003f0f008 */
[----:B--2---:R1:W2:Y:S01]  /*4c00*/  LDSM.16.M88.4 R148, [R0+0x2800] ;  /* 0x002800000094783b */ /* 0x0042a20000000200 */
[----:B------:R-:W-:Y:S01]  /*4c10*/  FMUL.FTZ R7, R7, c[0x0][0x2ec] ;  /* 0x0000bb0007077a20 */ /* 0x000fe20000410000 */
[----:B------:R-:W-:Y:S10]  /*4c20*/  MUFU.TANH R190, R5 ;  /* 0x0000000500be7308 */ /* 0x000ff40000002400 */
[----:B------:R-:W-:Y:S10]  /*4c30*/  MUFU.TANH R189, R6 ;  /* 0x0000000600bd7308 */ /* 0x000ff40000002400 */
[----:B------:R-:W-:Y:S01]  /*4c40*/  MUFU.TANH R188, R7 ;  /* 0x0000000700bc7308 */ /* 0x000fe20000002400 */
[----:B-1----:R-:W-:Y:S04]  /*4c50*/  IADD3 R0, R2, -0x19, RZ ;  /* 0xffffffe702007810 */ /* 0x002fe80007ffe0ff */
[----:B------:R-:W-:Y:S05]  /*4c60*/  ISETP.GE.AND P1, PT, R0, RZ, PT ;  /* 0x000000ff0000720c */ /* 0x000fea0003f26270 */
[----:B------:R-:W-:Y:S08]  /*4c70*/  I2F R156, R156 ;  /* 0x0000009c009c7306 */ /* 0x000ff00000201400 */
[----:B------:R-:W-:Y:S01]  /*4c80*/  @!P1 IADD3 R0, -R2, 0x19, RZ ;  /* 0x0000001902009810 */ /* 0x000fe20007ffe1ff */
[C---:B--2---:R-:W-:Y:S01]  /*4c90*/  HMMA.16816.F32 R8, R148.reuse, R144, R8 ;  /* 0x000000909408723c */ /* 0x044fe20000001808 */
[----:B------:R1:W2:Y:S07]  /*4ca0*/  MUFU.TANH R2, R4 ;  /* 0x0000000400027308 */ /* 0x0002ae0000002400 */
[-C--:B------:R-:W-:Y:S03]  /*4cb0*/  HMMA.16816.F32 R12, R148, R146.reuse, R12 ;  /* 0x00000092940c723c */ /* 0x080fe6000000180c */
[----:B------:R2:W-:Y:S05]  /*4cc0*/  I2F R143, R0 ;  /* 0x00000000008f7306 */ /* 0x0005ea0000201400 */
[C---:B------:R-:W-:Y:S05]  /*4cd0*/  HMMA.16816.F32 R16, R136.reuse, R146, R16 ;  /* 0x000000928810723c */ /* 0x040fea0000001810 */
[----:B------:R-:W-:Y:S03]  /*4ce0*/  I2F R133, R133 ;  /* 0x0000008500857306 */ /* 0x000fe60000201400 */
[----:B------:R-:W-:Y:S01]  /*4cf0*/  FMUL.FTZ R10, R10, c[0x0][0x2ec] ;  /* 0x0000bb000a0a7a20 */ /* 0x000fe20000410000 */
[----:B-1----:R-:W1:Y:S03]  /*4d00*/  LDSM.16.M88.4 R4, [R169+0xd400] ;  /* 0x00d40000a904783b */ /* 0x002e660000000200 */
[----:B------:R-:W-:Y:S02]  /*4d10*/  FMUL.FTZ R8, R8, c[0x0][0x2ec] ;  /* 0x0000bb0008087a20 */ /* 0x000fe40000410000 */
[----:B------:R-:W-:Y:S01]  /*4d20*/  FMUL.FTZ R11, R11, c[0x0][0x2ec] ;  /* 0x0000bb000b0b7a20 */ /* 0x000fe20000410000 */
[----:B------:R3:W4:Y:S01]  /*4d30*/  MUFU.TANH R154, R10 ;  /* 0x0000000a009a7308 */ /* 0x0007220000002400 */
        /* <DEDUP_REMOVED lines=8> */
[----:B--2---:R-:W-:Y:S05]  /*4dc0*/  FFMA.FTZ R0, -R2, R2, 1 ;  /* 0x3f80000002007423 */ /* 0x004fea0000010102 */
[----:B------:R2:W-:Y:S01]  /*4dd0*/  MUFU.TANH R152, R13 ;  /* 0x0000000d00987308 */ /* 0x0005e20000002400 */
[----:B---3--:R-:W-:Y:S09]  /*4de0*/  FFMA.FTZ R10, R182, -UR4, R188 ;  /* 0x80000004b60a7c23 */ /* 0x008ff200080100bc */
[----:B------:R-:W3:Y:S01]  /*4df0*/  MUFU.TANH R187, R8 ;  /* 0x0000000800bb7308 */ /* 0x000ee20000002400 */
[-C--:B-1----:R-:W-:Y:S03]  /*4e00*/  HMMA.16816.F32 R20, R136, R4.reuse, R20 ;  /* 0x000000048814723c */ /* 0x082fe60000001814 */
[----:B------:R-:W-:Y:S06]  /*4e10*/  FMUL.FTZ R12, R17, c[0x0][0x2ec] ;  /* 0x0000bb00110c7a20 */ /* 0x000fec0000410000 */
[----:B------:R-:W1:Y:S01]  /*4e20*/  MUFU.TANH R135, R11 ;  /* 0x0000000b00877308 */ /* 0x000e620000002400 */
[C---:B------:R-:W-:Y:S04]  /*4e30*/  HMMA.16816.F32 R24, R148.reuse, R4, R24 ;  /* 0x000000049418723c */ /* 0x040fe80000001818 */
[----:B--2---:R-:W-:Y:S02]  /*4e40*/  FMUL.FTZ R13, R16, c[0x0][0x2ec] ;  /* 0x0000bb00100d7a20 */ /* 0x004fe40000410000 */
[----:B----4-:R-:W-:Y:S03]  /*4e50*/  FFMA.FTZ R16, -R154, R154, 1 ;  /* 0x3f8000009a107423 */ /* 0x010fe6000001019a */
[----:B------:R-:W2:Y:S01]  /*4e60*/  MUFU.TANH R155, R9 ;  /* 0x00000009009b7308 */ /* 0x000ea20000002400 */
[-C--:B------:R-:W-:Y:S03]  /*4e70*/  HMMA.16816.F32 R28, R148, R6.reuse, R28 ;  /* 0x00000006941c723c */ /* 0x080fe6000000181c */
[----:B---3--:R-:W-:Y:S02]  /*4e80*/  FFMA.FTZ R8, -R187, R187, 1 ;  /* 0x3f800000bb087423 */ /* 0x008fe400000101bb */
        /* <DEDUP_REMOVED lines=17> */
[----:B------:R-:W-:Y:S02]  /*4fa0*/  FFMA.FTZ R7, R193, -UR4, R2 ;  /* 0x80000004c1077c23 */ /* 0x000fe40008010002 */
[----:B------:R-:W-:Y:S01]  /*4fb0*/  FFMA.FTZ R2, -R190, R190, 1 ;  /* 0x3f800000be027423 */ /* 0x000fe200000101be */
[----:B------:R4:W4:Y:S01]  /*4fc0*/  MUFU.TANH R140, R19 ;  /* 0x00000013008c7308 */ /* 0x0009220000002400 */
[----:B------:R-:W-:Y:S02]  /*4fd0*/  FMUL.FTZ R28, R28, c[0x0][0x2ec] ;  /* 0x0000bb001c1c7a20 */ /* 0x000fe40000410000 */
[----:B------:R-:W-:Y:S02]  /*4fe0*/  FMUL.FTZ R31, R31, c[0x0][0x2ec] ;  /* 0x0000bb001f1f7a20 */ /* 0x000fe40000410000 */
[----:B------:R-:W-:Y:S02]  /*4ff0*/  FMUL.FTZ R32, R32, c[0x0][0x2ec] ;  /* 0x0000bb0020207a20 */ /* 0x000fe40000410000 */
[----:B------:R-:W-:Y:S02]  /*5000*/  FMUL.FTZ R34, R34, c[0x0][0x2ec] ;  /* 0x0000bb0022227a20 */ /* 0x000fe40000410000 */
[----:B-1----:R-:W-:Y:S01]  /*5010*/  FFMA.FTZ R21, R185, -UR4, R135 ;  /* 0x80000004b9157c23 */ /* 0x002fe20008010087 */
[----:B------:R1:W-:Y:S01]  /*5020*/  MUFU.TANH R144, R22 ;  /* 0x0000001600907308 */ /* 0x0003e20000002400 */
[----:B------:R-:W-:Y:S02]  /*5030*/  FFMA.FTZ R9, -R135, R135, 1 ;  /* 0x3f80000087097423 */ /* 0x000fe40000010187 */
[----:B------:R-:W-:Y:S02]  /*5040*/  FMUL.FTZ R151, R0, c[0x0][0x2ec] ;  /* 0x0000bb0000977a20 */ /* 0x000fe40000410000 */
[----:B------:R-:W-:Y:S02]  /*5050*/  FMUL.FTZ R150, R2, c[0x0][0x2ec] ;  /* 0x0000bb0002967a20 */ /* 0x000fe40000410000 */
[----:B--2---:R-:W-:Y:S02]  /*5060*/  FFMA.FTZ R0, -R155, R155, 1 ;  /* 0x3f8000009b007423 */ /* 0x004fe4000001019b */
[----:B------:R-:W-:Y:S01]  /*5070*/  FFMA.FTZ R14, R166, -UR4, R155 ;  /* 0x80000004a60e7c23 */ /* 0x000fe2000801009b */
[----:B------:R-:W2:Y:S01]  /*5080*/  MUFU.TANH R12, R12 ;  /* 0x0000000c000c7308 */ /* 0x000ea20000002400 */
[----:B---3--:R-:W-:Y:S02]  /*5090*/  FFMA.FTZ R2, -R134, R134, 1 ;  /* 0x3f80000086027423 */ /* 0x008fe40000010186 */
[----:B------:R-:W-:Y:S02]  /*50a0*/  FMUL.FTZ R155, R8, c[0x0][0x2ec] ;  /* 0x0000bb00089b7a20 */ /* 0x000fe40000410000 */
[----:B----4-:R-:W-:Y:S02]  /*50b0*/  FFMA.FTZ R19, R166, -UR4, R134 ;  /* 0x80000004a6137c23 */ /* 0x010fe40008010086 */
[----:B------:R-:W-:Y:S02]  /*50c0*/  FMUL.FTZ R166, R16, c[0x0][0x2ec] ;  /* 0x0000bb0010a67a20 */ /* 0x000fe40000410000 */
[C---:B------:R-:W-:Y:S01]  /*50d0*/  FFMA.FTZ R8, R181.reuse, -UR4, R140 ;  /* 0x80000004b5087c23 */ /* 0x040fe2000801008c */
[----:B------:R-:W3:Y:S01]  /*50e0*/  MUFU.TANH R146, R18 ;  /* 0x0000001200927308 */ /* 0x000ee20000002400 */
[----:B------:R-:W-:Y:S02]  /*50f0*/  FFMA.FTZ R16, -R140, R140, 1 ;  /* 0x3f8000008c107423 */ /* 0x000fe4000001018c */
[----:B------:R-:W-:Y:S01]  /*5100*/  FFMA.FTZ R6, R181, -UR4, R190 ;  /* 0x80000004b5067c23 */ /* 0x000fe200080100be */
[----:B------:R-:W-:Y:S01]  /*5110*/  MOV R190, R192 ;  /* 0x000000c000be7202 */ /* 0x000fe20000000f00 */
[----:B-1----:R-:W-:Y:S02]  /*5120*/  FFMA.FTZ R22, R186, -UR4, R154 ;  /* 0x80000004ba167c23 */ /* 0x002fe4000801009a */
[----:B------:R-:W-:Y:S02]  /*5130*/  FMUL.FTZ R154, R0, c[0x0][0x2ec] ;  /* 0x0000bb00009a7a20 */ /* 0x000fe40000410000 */
[----:B------:R-:W-:Y:S01]  /*5140*/  FFMA.FTZ R0, -R153, R153, 1 ;  /* 0x3f80000099007423 */ /* 0x000fe20000010199 */
[----:B------:R-:W1:Y:S01]  /*5150*/  MUFU.TANH R13, R13 ;  /* 0x0000000d000d7308 */ /* 0x000e620000002400 */
[----:B------:R-:W-:Y:S02]  /*5160*/  FFMA.FTZ R5, -R189, R189, 1 ;  /* 0x3f800000bd057423 */ /* 0x000fe400000101bd */
[----:B------:R-:W-:Y:S02]  /*5170*/  FMUL.FTZ R148, R4, c[0x0][0x2ec] ;  /* 0x0000bb0004947a20 */ /* 0x000fe40000410000 */
[----:B------:R-:W-:Y:S02]  /*5180*/  FFMA.FTZ R4, -R152, R152, 1 ;  /* 0x3f80000098047423 */ /* 0x000fe40000010198 */
[----:B------:R-:W-:Y:S02]  /*5190*/  FMUL.FTZ R181, R0, c[0x0][0x2ec] ;  /* 0x0000bb0000b57a20 */ /* 0x000fe40000410000 */
[----:B--2---:R-:W-:Y:S01]  /*51a0*/  FFMA.FTZ R0, -R12, R12, 1 ;  /* 0x3f8000000c007423 */ /* 0x004fe2000001010c */
[----:B------:R-:W2:Y:S01]  /*51b0*/  MUFU.TANH R18, R23 ;  /* 0x0000001700127308 */ /* 0x000ea20000002400 */
[----:B------:R-:W-:Y:S02]  /*51c0*/  FFMA.FTZ R15, R167, -UR4, R187 ;  /* 0x80000004a70f7c23 */ /* 0x000fe400080100bb */
[----:B------:R-:W-:Y:S02]  /*51d0*/  FMUL.FTZ R149, R5, c[0x0][0x2ec] ;  /* 0x0000bb0005957a20 */ /* 0x000fe40000410000 */
[----:B------:R-:W-:Y:S02]  /*51e0*/  FFMA.FTZ R5, -R147, R147, 1 ;  /* 0x3f80000093057423 */ /* 0x000fe40000010193 */
[----:B------:R-:W-:Y:S02]  /*51f0*/  FMUL.FTZ R186, R2, c[0x0][0x2ec] ;  /* 0x0000bb0002ba7a20 */ /* 0x000fe40000410000 */
[----:B------:R-:W-:Y:S01]  /*5200*/  FMUL.FTZ R188, R0, c[0x0][0x2ec] ;  /* 0x0000bb0000bc7a20 */ /* 0x000fe20000410000 */
[----:B------:R4:W2:Y:S01]  /*5210*/  MUFU.TANH R132, R20 ;  /* 0x0000001400847308 */ /* 0x0008a20000002400 */
[----:B------:R-:W-:Y:S02]  /*5220*/  FFMA.FTZ R11, R183, -UR4, R189 ;  /* 0x80000004b70b7c23 */ /* 0x000fe400080100bd */
[----:B---3--:R-:W-:Y:S02]  /*5230*/  FFMA.FTZ R17, -R146, R146, 1 ;  /* 0x3f80000092117423 */ /* 0x008fe40000010192 */
[----:B-1----:R-:W-:Y:S02]  /*5240*/  FFMA.FTZ R2, -R13, R13, 1 ;  /* 0x3f8000000d027423 */ /* 0x002fe4000001010d */
[----:B------:R-:W-:Y:S02]  /*5250*/  FMUL.FTZ R187, R5, c[0x0][0x2ec] ;  /* 0x0000bb0005bb7a20 */ /* 0x000fe40000410000 */
[----:B------:R-:W-:Y:S01]  /*5260*/  FFMA.FTZ R5, -R144, R144, 1 ;  /* 0x3f80000090057423 */ /* 0x000fe20000010190 */
[----:B------:R-:W-:Y:S01]  /*5270*/  MUFU.TANH R141, R26 ;  /* 0x0000001a008d7308 */ /* 0x000fe20000002400 */
[----:B------:R-:W-:Y:S02]  /*5280*/  FMUL.FTZ R189, R2, c[0x0][0x2ec] ;  /* 0x0000bb0002bd7a20 */ /* 0x000fe40000410000 */
[----:B------:R-:W-:Y:S02]  /*5290*/  FFMA.FTZ R2, -R145, R145, 1 ;  /* 0x3f80000091027423 */ /* 0x000fe40000010191 */
[----:B------:R-:W-:Y:S02]  /*52a0*/  FMUL.FTZ R185, R9, c[0x0][0x2ec] ;  /* 0x0000bb0009b97a20 */ /* 0x000fe40000410000 */
[----:B------:R-:W-:Y:S02]  /*52b0*/  FFMA.FTZ R9, R193, -UR4, R146 ;  /* 0x80000004c1097c23 */ /* 0x000fe40008010092 */
[----:B------:R-:W-:Y:S01]  /*52c0*/  FMUL.FTZ R200, R17, c[0x0][0x2ec] ;  /* 0x0000bb0011c87a20 */ /* 0x000fe20000410000 */
[----:B------:R-:W1:Y:S01]  /*52d0*/  MUFU.TANH R26, R24 ;  /* 0x00000018001a7308 */ /* 0x000e620000002400 */
[----:B------:R-:W-:Y:S02]  /*52e0*/  FMUL.FTZ R199, R16, c[0x0][0x2ec] ;  /* 0x0000bb0010c77a20 */ /* 0x000fe40000410000 */
[----:B------:R-:W-:Y:S02]  /*52f0*/  FMUL.FTZ R205, R5, c[0x0][0x2ec] ;  /* 0x0000bb0005cd7a20 */ /* 0x000fe40000410000 */
[----:B----4-:R-:W-:Y:S02]  /*5300*/  FFMA.FTZ R20, R167, -UR4, R147 ;  /* 0x80000004a7147c23 */ /* 0x010fe40008010093 */
[----:B------:R-:W-:Y:S02]  /*5310*/  FMUL.FTZ R167, R4, c[0x0][0x2ec] ;  /* 0x0000bb0004a77a20 */ /* 0x000fe40000410000 */
[----:B--2---:R-:W-:Y:S01]  /*5320*/  FFMA.FTZ R4, -R18, R18, 1 ;  /* 0x3f80000012047423 */ /* 0x004fe20000010112 */
[----:B------:R-:W2:Y:S01]  /*5330*/  MUFU.TANH R25, R25 ;  /* 0x0000001900197308 */ /* 0x000ea20000002400 */
[----:B------:R-:W-:Y:S02]  /*5340*/  FFMA.FTZ R0, -R132, R132, 1 ;  /* 0x3f80000084007423 */ /* 0x000fe40000010184 */
[----:B------:R-:W-:Y:S02]  /*5350*/  FMUL.FTZ R204, R4, c[0x0][0x2ec] ;  /* 0x0000bb0004cc7a20 */ /* 0x000fe40000410000 */
[----:B------:R-:W-:Y:S02]  /*5360*/  FMUL.FTZ R201, R0, c[0x0][0x2ec] ;  /* 0x0000bb0000c97a20 */ /* 0x000fe40000410000 */
[----:B------:R-:W-:Y:S02]  /*5370*/  FMUL.FTZ R198, R2, c[0x0][0x2ec] ;  /* 0x0000bb0002c67a20 */ /* 0x000fe40000410000 */
[----:B------:R-:W-:Y:S01]  /*5380*/  FFMA.FTZ R13, R164, -UR4, R13 ;  /* 0x80000004a40d7c23 */ /* 0x000fe2000801000d */
[----:B------:R-:W3:Y:S01]  /*5390*/  MUFU.TANH R23, R27 ;  /* 0x0000001b00177308 */ /* 0x000ee20000002400 */
[----:B------:R-:W-:Y:S02]  /*53a0*/  FFMA.FTZ R12, R163, -UR4, R12 ;  /* 0x80000004a30c7c23 */ /* 0x000fe4000801000c */
[----:B------:R-:W-:Y:S02]  /*53b0*/  FFMA.FTZ R132, R157, -UR4, R132 ;  /* 0x800000049d847c23 */ /* 0x000fe40008010084 */
[----:B-1----:R-:W-:Y:S02]  /*53c0*/  FFMA.FTZ R4, -R26, R26, 1 ;  /* 0x3f8000001a047423 */ /* 0x002fe4000001011a */
[----:B------:R-:W-:Y:S02]  /*53d0*/  FFMA.FTZ R35, R158, -UR4, R145 ;  /* 0x800000049e237c23 */ /* 0x000fe40008010091 */
[----:B------:R-:W-:Y:S01]  /*53e0*/  FMUL.FTZ R193, R4, c[0x0][0x2ec] ;  /* 0x0000bb0004c17a20 */ /* 0x000fe20000410000 */
[----:B------:R1:W4:Y:S01]  /*53f0*/  MUFU.TANH R136, R30 ;  /* 0x0000001e00887308 */ /* 0x0003220000002400 */
[C---:B------:R-:W-:Y:S02]  /*5400*/  FFMA.FTZ R26, R156.reuse, -UR4, R26 ;  /* 0x800000049c1a7c23 */ /* 0x040fe4000801001a */
[----:B--2---:R-:W-:Y:S02]  /*5410*/  FFMA.FTZ R0, -R25, R25, 1 ;  /* 0x3f80000019007423 */ /* 0x004fe40000010119 */
[----:B------:R-:W-:Y:S05]  /*5420*/  FFMA.FTZ R25, R133, -UR4, R25 ;  /* 0x8000000485197c23 */ /* 0x000fea0008010019 */
[----:B------:R2:W2:Y:S01]  /*5430*/  MUFU.TANH R135, R29 ;  /* 0x0000001d00877308 */ /* 0x0004a20000002400 */
[C---:B---3--:R-:W-:Y:S02]  /*5440*/  FFMA.FTZ R17, R165.reuse, -UR4, R23 ;  /* 0x80000004a5117c23 */ /* 0x048fe40008010017 */
[----:B------:R-:W-:Y:S07]  /*5450*/  FFMA.FTZ R27, R165, -UR4, R152 ;  /* 0x80000004a51b7c23 */ /* 0x000fee0008010098 */
[----:B------:R-:W3:Y:S01]  /*5460*/  MUFU.TANH R137, R28 ;  /* 0x0000001c00897308 */ /* 0x000ee20000002400 */
[----:B-1----:R-:W-:Y:S02]  /*5470*/  FFMA.FTZ R30, -R141, R141, 1 ;  /* 0x3f8000008d1e7423 */ /* 0x002fe4000001018d */
[----:B----4-:R-:W-:Y:S02]  /*5480*/  FFMA.FTZ R16, R156, -UR4, R136 ;  /* 0x800000049c107c23 */ /* 0x010fe40008010088 */
[----:B------:R-:W-:Y:S02]  /*5490*/  FFMA.FTZ R136, -R136, R136, 1 ;  /* 0x3f80000088887423 */ /* 0x000fe40000010188 */
[----:B------:R-:W-:Y:S03]  /*54a0*/  FMUL.FTZ R203, R30, c[0x0][0x2ec] ;  /* 0x0000bb001ecb7a20 */ /* 0x000fe60000410000 */
[----:B------:R-:W1:Y:S01]  /*54b0*/  MUFU.TANH R134, R31 ;  /* 0x0000001f00867308 */ /* 0x000e620000002400 */
[----:B--2---:R-:W-:Y:S02]  /*54c0*/  FFMA.FTZ R29, -R23, R23, 1 ;  /* 0x3f800000171d7423 */ /* 0x004fe40000010117 */
[----:B------:R-:W-:Y:S02]  /*54d0*/  FFMA.FTZ R23, R182, -UR4, R135 ;  /* 0x80000004b6177c23 */ /* 0x000fe40008010087 */
[----:B------:R-:W-:Y:S02]  /*54e0*/  FFMA.FTZ R135, -R135, R135, 1 ;  /* 0x3f80000087877423 */ /* 0x000fe40000010187 */
[----:B------:R-:W-:Y:S03]  /*54f0*/  FMUL.FTZ R202, R29, c[0x0][0x2ec] ;  /* 0x0000bb001dca7a20 */ /* 0x000fe60000410000 */
[----:B------:R-:W2:Y:S01]  /*5500*/  MUFU.TANH R140, R32 ;  /* 0x00000020008c7308 */ /* 0x000ea20000002400 */
[----:B------:R-:W-:Y:S02]  /*5510*/  FMUL.FTZ R156, R135, c[0x0][0x2ec] ;  /* 0x0000bb00879c7a20 */ /* 0x000fe40000410000 */
[----:B---3--:R-:W-:Y:S02]  /*5520*/  FFMA.FTZ R24, R183, -UR4, R137 ;  /* 0x80000004b7187c23 */ /* 0x008fe40008010089 */
[----:B------:R-:W-:Y:S02]  /*5530*/  FFMA.FTZ R137, -R137, R137, 1 ;  /* 0x3f80000089897423 */ /* 0x000fe40000010189 */
[----:B------:R-:W-:Y:S02]  /*5540*/  FMUL.FTZ R183, R0, c[0x0][0x2ec] ;  /* 0x0000bb0000b77a20 */ /* 0x000fe40000410000 */
[----:B------:R-:W-:Y:S01]  /*5550*/  FFMA.FTZ R28, R179, -UR4, R153 ;  /* 0x80000004b31c7c23 */ /* 0x000fe20008010099 */
[----:B------:R-:W3:Y:S01]  /*5560*/  MUFU.TANH R33, R34 ;  /* 0x0000002200217308 */ /* 0x000ee20000002400 */
[----:B-1----:R-:W-:Y:S02]  /*5570*/  FFMA.FTZ R133, R133, -UR4, R134 ;  /* 0x8000000485857c23 */ /* 0x002fe40008010086 */
[----:B------:R-:W-:Y:S02]  /*5580*/  FFMA.FTZ R134, -R134, R134, 1 ;  /* 0x3f80000086867423 */ /* 0x000fe40000010186 */
[----:B------:R-:W-:Y:S02]  /*5590*/  FFMA.FTZ R31, R163, -UR4, R18 ;  /* 0x80000004a31f7c23 */ /* 0x000fe40008010012 */
[----:B------:R-:W-:Y:S03]  /*55a0*/  FFMA.FTZ R18, R179, -UR4, R141 ;  /* 0x80000004b3127c23 */ /* 0x000fe6000801008d */
[----:B------:R-:W1:Y:S01]  /*55b0*/  MUFU.TANH R139, R139 ;  /* 0x0000008b008b7308 */ /* 0x000e620000002400 */
[----:B------:R-:W-:Y:S02]  /*55c0*/  FMUL.FTZ R179, R136, c[0x0][0x2ec] ;  /* 0x0000bb0088b37a20 */ /* 0x000fe40000410000 */
[----:B--2---:R-:W-:Y:S02]  /*55d0*/  FFMA.FTZ R5, -R140, R140, 1 ;  /* 0x3f8000008c057423 */ /* 0x004fe4000001018c */
[----:B------:R-:W-:Y:S02]  /*55e0*/  FFMA.FTZ R32, R164, -UR4, R144 ;  /* 0x80000004a4207c23 */ /* 0x000fe40008010090 */
[----:B------:R-:W-:Y:S02]  /*55f0*/  FMUL.FTZ R164, R137, c[0x0][0x2ec] ;  /* 0x0000bb0089a47a20 */ /* 0x000fe40000410000 */
[----:B------:R-:W-:Y:S01]  /*5600*/  FMUL.FTZ R165, R5, c[0x0][0x2ec] ;  /* 0x0000bb0005a57a20 */ /* 0x000fe20000410000 */
[----:B------:R-:W2:Y:S01]  /*5610*/  MUFU.TANH R138, R138 ;  /* 0x0000008a008a7308 */ /* 0x000ea20000002400 */
[----:B---3--:R-:W-:Y:S02]  /*5620*/  FFMA.FTZ R4, -R33, R33, 1 ;  /* 0x3f80000021047423 */ /* 0x008fe40000010121 */
[----:B------:R-:W-:Y:S02]  /*5630*/  FFMA.FTZ R34, R142, -UR4, R140 ;  /* 0x800000048e227c23 */ /* 0x000fe4000801008c */
[----:B------:R-:W-:Y:S02]  /*5640*/  FFMA.FTZ R30, R157, -UR4, R33 ;  /* 0x800000049d1e7c23 */ /* 0x000fe40008010021 */
[----:B------:R-:W-:Y:S02]  /*5650*/  FMUL.FTZ R182, R4, c[0x0][0x2ec] ;  /* 0x0000bb0004b67a20 */ /* 0x000fe40000410000 */
[----:B-1----:R-:W-:Y:S02]  /*5660*/  FFMA.FTZ R2, -R139, R139, 1 ;  /* 0x3f8000008b027423 */ /* 0x002fe4000001018b */
[----:B------:R-:W-:Y:S02]  /*5670*/  FFMA.FTZ R33, R143, -UR4, R139 ;  /* 0x800000048f217c23 */ /* 0x000fe4000801008b */
[----:B------:R-:W-:Y:S02]  /*5680*/  FMUL.FTZ R157, R2, c[0x0][0x2ec] ;  /* 0x0000bb00029d7a20 */ /* 0x000fe40000410000 */
[----:B--2---:R-:W-:Y:S02]  /*5690*/  FFMA.FTZ R0, -R138, R138, 1 ;  /* 0x3f8000008a007423 */ /* 0x004fe4000001018a */
[----:B------:R-:W-:Y:S02]  /*56a0*/  FFMA.FTZ R29, R158, -UR4, R138 ;  /* 0x800000049e1d7c23 */ /* 0x000fe4000801008a */
[----:B------:R-:W-:Y:S02]  /*56b0*/  FMUL.FTZ R158, R134, c[0x0][0x2ec] ;  /* 0x0000bb00869e7a20 */ /* 0x000fe40000410000 */
[----:B------:R-:W-:Y:S01]  /*56c0*/  FMUL.FTZ R163, R0, c[0x0][0x2ec] ;  /* 0x0000bb0000a37a20 */ /* 0x000fe20000410000 */
[----:B------:R-:W-:-:S05]  /*56d0*/  @!P0 BRA `(.L_x_1244) ;  /* 0x000000c000008947 */ /* 0x000fca0003800000 */
        /* <DEDUP_REMOVED lines=12> */
.L_x_1244:
[----:B------:R-:W-:Y:S01]  /*57a0*/  IADD3 R5, R250, UR9, RZ ;  /* 0x00000009fa057c10 */ /* 0x000fe2000fffe0ff */
        /* <DEDUP_REMOVED lines=12> */
[CC--:B------:R-:W-:Y:S02]  /*5870*/  ISETP.GE.AND P2, PT, R180.reuse, R0.reuse, PT ;  /* 0x00000000b400720c */ /* 0x0c0fe40003f46270 */
[C---:B------:R-:W-:Y:S02]  /*5880*/  IADD3 R137, R180.reuse, 0x10, RZ ;  /* 0x00000010b4897810 */ /* 0x040fe40007ffe0ff */
[C---:B------:R-:W-:Y:S02]  /*5890*/  IADD3 R136, R180.reuse, 0x11, RZ ;  /* 0x00000011b4887810 */ /* 0x040fe40007ffe0ff */
[C---:B------:R-:W-:Y:S02]  /*58a0*/  IADD3 R135, R180.reuse, 0x18, RZ ;  /* 0x00000018b4877810 */ /* 0x040fe40007ffe0ff */
[----:B------:R-:W-:Y:S02]  /*58b0*/  IADD3 R134, R180, 0x19, RZ ;  /* 0x00000019b4867810 */ /* 0x000fe40007ffe0ff */
[----:B------:R-:W-:Y:S02]  /*58c0*/  IADD3 R141, R2, UR10, RZ ;  /* 0x0000000a028d7c10 */ /* 0x000fe4000fffe0ff */
        /* <DEDUP_REMOVED lines=11> */
[----:B------:R-:W-:Y:S02]  /*5980*/  ISETP.GE.OR P1, PT, R140, R4, !P1 ;  /* 0x000000048c00720c */ /* 0x000fe40004f26670 */
        /* <DEDUP_REMOVED lines=96> */
.L_x_1245:
[C---:B------:R-:W-:Y:S01]  /*5f90*/  FMUL.FTZ R5, R241.reuse, 1.4426950216293334961 ;  /* 0x3fb8aa3bf1057820 */ /* 0x040fe20000410000 */
[----:B------:R-:W-:Y:S01]  /*5fa0*/  FSETP.NEU.FTZ.AND P0, PT, R241, -INF , PT ;  /* 0xff800000f100780b */ /* 0x000fe20003f1d000 */
[----:B------:R-:W-:Y:S01]  /*5fb0*/  FMUL.FTZ R4, R242, 1.4426950216293334961 ;  /* 0x3fb8aa3bf2047820 */ /* 0x000fe20000410000 */
[----:B------:R-:W-:Y:S01]  /*5fc0*/  UISETP.GT.AND UP0, UPT, UR8, UR19, UPT ;  /* 0x000000130800728c */ /* 0x000fe2000bf04270 */
[----:B------:R-:W-:Y:S01]  /*5fd0*/  FMUL.FTZ R2, R239, 1.4426950216293334961 ;  /* 0x3fb8aa3bef027820 */ /* 0x000fe20000410000 */
[----:B------:R-:W-:Y:S01]  /*5fe0*/  FSEL R5, R5, RZ, P0 ;  /* 0x000000ff05057208 */ /* 0x000fe20000000000 */
        /* <DEDUP_REMOVED lines=8> */
[----:B------:R-:W-:Y:S01]  /*6070*/  FSEL R2, R2, RZ, P0 ;  /* 0x000000ff02027208 */ /* 0x000fe20000000000 */
[--C-:B------:R-:W-:Y:S01]  /*6080*/  FFMA.FTZ R32, R32, c[0x0][0x23c], -R4.reuse ;  /* 0x00008f0020207a23 */ /* 0x100fe20000010804 */
[----:B------:R-:W-:Y:S01]  /*6090*/  FSETP.NEU.FTZ.AND P0, PT, R240, -INF , PT ;  /* 0xff800000f000780b */ /* 0x000fe20003f1d000 */
[----:B------:R-:W-:Y:S02]  /*60a0*/  FFMA.FTZ R31, R31, c[0x0][0x23c], -R4 ;  /* 0x00008f001f1f7a23 */ /* 0x000fe40000010804 */
[----:B------:R-:W-:Y:S01]  /*60b0*/  FFMA.FTZ R28, R28, c[0x0][0x23c], -R2 ;  /* 0x00008f001c1c7a23 */ /* 0x000fe20000010802 */
[----:B------:R-:W-:Y:S01]  /*60c0*/  FSEL R0, R0, RZ, P0 ;  /* 0x000000ff00007208 */ /* 0x000fe20000000000 */
[--C-:B------:R-:W-:Y:S01]  /*60d0*/  FFMA.FTZ R30, R30, c[0x0][0x23c], -R4.reuse ;  /* 0x00008f001e1e7a23 */ /* 0x100fe20000010804 */
[----:B------:R-:W1:Y:S01]  /*60e0*/  MUFU.EX2 R146, R6 ;  /* 0x0000000600927308 */ /* 0x000e620000000800 */
[--C-:B------:R-:W-:Y:S01]  /*60f0*/  FFMA.FTZ R11, R11, c[0x0][0x23c], -R4.reuse ;  /* 0x00008f000b0b7a23 */ /* 0x100fe20000010804 */
[----:B------:R-:W-:Y:S01]  /*6100*/  PLOP3.LUT P0, PT, PT, PT, UP0, 0x80, 0x0 ;  /* 0x000000000000781c */ /* 0x000fe20003f0f008 */
[--C-:B------:R-:W-:Y:S02]  /*6110*/  FFMA.FTZ R10, R10, c[0x0][0x23c], -R4.reuse ;  /* 0x00008f000a0a7a23 */ /* 0x100fe40000010804 */
[--C-:B------:R-:W-:Y:S02]  /*6120*/  FFMA.FTZ R9, R9, c[0x0][0x23c], -R4.reuse ;  /* 0x00008f0009097a23 */ /* 0x100fe40000010804 */
[--C-:B------:R-:W-:Y:S02]  /*6130*/  FFMA.FTZ R8, R8, c[0x0][0x23c], -R4.reuse ;  /* 0x00008f0008087a23 */ /* 0x100fe40000010804 */
[----:B------:R-:W-:Y:S01]  /*6140*/  FFMA.FTZ R4, R29, c[0x0][0x23c], -R4 ;  /* 0x00008f001d047a23 */ /* 0x000fe20000010804 */
[----:B------:R-:W-:Y:S01]  /*6150*/  MUFU.EX2 R145, R11 ;  /* 0x0000000b00917308 */ /* 0x000fe20000000800 */
[--C-:B------:R-:W-:Y:S02]  /*6160*/  FFMA.FTZ R27, R27, c[0x0][0x23c], -R2.reuse ;  /* 0x00008f001b1b7a23 */ /* 0x100fe40000010802 */
[--C-:B------:R-:W-:Y:S02]  /*6170*/  FFMA.FTZ R26, R26, c[0x0][0x23c], -R2.reuse ;  /* 0x00008f001a1a7a23 */ /* 0x100fe40000010802 */
[--C-:B------:R-:W-:Y:S02]  /*6180*/  FFMA.FTZ R25, R25, c[0x0][0x23c], -R2.reuse ;  /* 0x00008f0019197a23 */ /* 0x100fe40000010802 */
[--C-:B------:R-:W-:Y:S02]  /*6190*/  FFMA.FTZ R24, R24, c[0x0][0x23c], -R2.reuse ;  /* 0x00008f0018187a23 */ /* 0x100fe40000010802 */
[--C-:B------:R-:W-:Y:S01]  /*61a0*/  FFMA.FTZ R15, R15, c[0x0][0x23c], -R2.reuse ;  /* 0x00008f000f0f7a23 */ /* 0x100fe20000010802 */
[----:B------:R-:W2:Y:S01]  /*61b0*/  MUFU.EX2 R213, R10 ;  /* 0x0000000a00d57308 */ /* 0x000ea20000000800 */
[--C-:B------:R-:W-:Y:S02]  /*61c0*/  FFMA.FTZ R14, R14, c[0x0][0x23c], -R2.reuse ;  /* 0x00008f000e0e7a23 */ /* 0x100fe40000010802 */
[----:B------:R-:W-:Y:S02]  /*61d0*/  FFMA.FTZ R2, R23, c[0x0][0x23c], -R2 ;  /* 0x00008f0017027a23 */ /* 0x000fe40000010802 */
        /* <DEDUP_REMOVED lines=8> */
[--C-:B------:R-:W-:Y:S01]  /*6260*/  FFMA.FTZ R19, R19, c[0x0][0x23c], -R0.reuse ;  /* 0x00008f0013137a23 */ /* 0x100fe20000010800 */
[----:B------:R2:W-:Y:S01]  /*6270*/  MUFU.EX2 R228, R2 ;  /* 0x0000000200e47308 */ /* 0x0005e20000000800 */
[--C-:B------:R-:W-:Y:S02]  /*6280*/  FFMA.FTZ R18, R18, c[0x0][0x23c], -R0.reuse ;  /* 0x00008f0012127a23 */ /* 0x100fe40000010800 */
[--C-:B------:R-:W-:Y:S02]  /*6290*/  FFMA.FTZ R17, R17, c[0x0][0x23c], -R0.reuse ;  /* 0x00008f0011117a23 */ /* 0x100fe40000010800 */
[--C-:B------:R-:W-:Y:S02]  /*62a0*/  FFMA.FTZ R16, R16, c[0x0][0x23c], -R0.reuse ;  /* 0x00008f0010107a23 */ /* 0x100fe40000010800 */
[--C-:B------:R-:W-:Y:S02]  /*62b0*/  FFMA.FTZ R20, R20, c[0x0][0x23c], -R0.reuse ;  /* 0x00008f0014147a23 */ /* 0x100fe40000010800 */
[----:B------:R-:W-:Y:S01]  /*62c0*/  FFMA.FTZ R0, R133, c[0x0][0x23c], -R0 ;  /* 0x00008f0085007a23 */ /* 0x000fe20000010800 */
[----:B------:R-:W-:Y:S10]  /*62d0*/  MUFU.EX2 R231, R13 ;  /* 0x0000000d00e77308 */ /* 0x000ff40000000800 */
[----:B------:R-:W-:Y:S10]  /*62e0*/  MUFU.EX2 R230, R12 ;  /* 0x0000000c00e67308 */ /* 0x000ff40000000800 */
[----:B------:R-:W-:Y:S10]  /*62f0*/  MUFU.EX2 R233, R9 ;  /* 0x0000000900e97308 */ /* 0x000ff40000000800 */
[----:B------:R-:W-:Y:S10]  /*6300*/  MUFU.EX2 R232, R8 ;  /* 0x0000000800e87308 */ /* 0x000ff40000000800 */
[----:B------:R-:W-:Y:S10]  /*6310*/  MUFU.EX2 R212, R15 ;  /* 0x0000000f00d47308 */ /* 0x000ff40000000800 */
[----:B------:R-:W3:Y:S10]  /*6320*/  MUFU.EX2 R192, R14 ;  /* 0x0000000e00c07308 */ /* 0x000ef40000000800 */
[----:B------:R-:W-:Y:S10]  /*6330*/  MUFU.EX2 R153, R22 ;  /* 0x0000001600997308 */ /* 0x000ff40000000800 */
[----:B------:R-:W4:Y:S10]  /*6340*/  MUFU.EX2 R152, R21 ;  /* 0x0000001500987308 */ /* 0x000f340000000800 */
[----:B------:R4:W-:Y:S10]  /*6350*/  MUFU.EX2 R236, R5 ;  /* 0x0000000500ec7308 */ /* 0x0009f40000000800 */
[----:B------:R-:W-:Y:S10]  /*6360*/  MUFU.EX2 R217, R28 ;  /* 0x0000001c00d97308 */ /* 0x000ff40000000800 */
[----:B------:R-:W1:Y:S10]  /*6370*/  MUFU.EX2 R216, R27 ;  /* 0x0000001b00d87308 */ /* 0x000e740000000800 */
[----:B------:R1:W-:Y:S10]  /*6380*/  MUFU.EX2 R218, R0 ;  /* 0x0000000000da7308 */ /* 0x0003f40000000800 */
        /* <DEDUP_REMOVED lines=9> */
[----:B------:R-:W-:Y:S10]  /*6420*/  MUFU.EX2 R219, R17 ;  /* 0x0000001100db7308 */ /* 0x000ff40000000800 */
[----:B------:R-:W-:Y:S10]  /*6430*/  MUFU.EX2 R224, R26 ;  /* 0x0000001a00e07308 */ /* 0x000ff40000000800 */
[----:B------:R-:W3:Y:S10]  /*6440*/  MUFU.EX2 R222, R25 ;  /* 0x0000001900de7308 */ /* 0x000ef40000000800 */
[----:B------:R-:W-:Y:S10]  /*6450*/  MUFU.EX2 R226, R16 ;  /* 0x0000001000e27308 */ /* 0x000ff40000000800 */
[----:B------:R-:W4:Y:S01]  /*6460*/  MUFU.EX2 R229, R24 ;  /* 0x0000001800e57308 */ /* 0x000f220000000800 */
[----:B-1----:R-:W-:Y:S02]  /*6470*/  F2FP.PACK_AB R4, R146, R144 ;  /* 0x000000909204723e */ /* 0x002fe400000000ff */
[----:B--2---:R-:W-:Y:S02]  /*6480*/  F2FP.PACK_AB R2, R213, R145 ;  /* 0x00000091d502723e */ /* 0x004fe400000000ff */
[----:B---3--:R-:W-:Y:S01]  /*6490*/  F2FP.PACK_AB R6, R192, R212 ;  /* 0x000000d4c006723e */ /* 0x008fe200000000ff */
[----:B------:R1:W-:Y:S01]  /*64a0*/  STS [R197+0x19000], R4 ;  /* 0x01900004c5007388 */ /* 0x0003e20000000800 */
[----:B----4-:R-:W-:Y:S02]  /*64b0*/  F2FP.PACK_AB R5, R152, R153 ;  /* 0x000000999805723e */ /* 0x010fe400000000ff */
[----:B------:R-:W-:Y:S01]  /*64c0*/  F2FP.PACK_AB R0, R216, R217 ;  /* 0x000000d9d800723e */ /* 0x000fe200000000ff */
[----:B------:R2:W-:Y:S01]  /*64d0*/  STS [R197+0x19400], R2 ;  /* 0x01940002c5007388 */ /* 0x0005e20000000800 */
[----:B-1----:R-:W-:Y:S02]  /*64e0*/  F2FP.PACK_AB R4, R230, R231 ;  /* 0x000000e7e604723e */ /* 0x002fe400000000ff */
[----:B--2---:R-:W-:Y:S03]  /*64f0*/  F2FP.PACK_AB R2, R232, R233 ;  /* 0x000000e9e802723e */ /* 0x004fe600000000ff */
[----:B------:R1:W-:Y:S04]  /*6500*/  STS [R196+0x19000], R4 ;  /* 0x01900004c4007388 */ /* 0x0003e80000000800 */
[----:B------:R2:W-:Y:S04]  /*6510*/  STS [R196+0x19400], R2 ;  /* 0x01940002c4007388 */ /* 0x0005e80000000800 */
[----:B------:R3:W-:Y:S04]  /*6520*/  STS [R197+0x1a000], R6 ;  /* 0x01a00006c5007388 */ /* 0x0007e80000000800 */
[----:B------:R4:W-:Y:S04]  /*6530*/  STS [R197+0x1a400], R5 ;  /* 0x01a40005c5007388 */ /* 0x0009e80000000800 */
[----:B------:R4:W-:Y:S01]  /*6540*/  STS [R196+0x1a000], R0 ;  /* 0x01a00000c4007388 */ /* 0x0009e20000000800 */
[----:B-1----:R-:W-:Y:S02]  /*6550*/  F2FP.PACK_AB R4, R223, R225 ;  /* 0x000000e1df04723e */ /* 0x002fe400000000ff */
[----:B--2---:R-:W-:Y:S02]  /*6560*/  F2FP.PACK_AB R2, R236, R237 ;  /* 0x000000edec02723e */ /* 0x004fe400000000ff */
[----:B---3--:R-:W-:Y:S02]  /*6570*/  F2FP.PACK_AB R6, R214, R215 ;  /* 0x000000d7d606723e */ /* 0x008fe400000000ff */
[----:B----4-:R-:W-:Y:S03]  /*6580*/  F2FP.PACK_AB R5, R227, R221 ;  /* 0x000000dde305723e */ /* 0x010fe600000000ff */
[----:B------:R1:W-:Y:S01]  /*6590*/  STS [R196+0x1a400], R6 ;  /* 0x01a40006c4007388 */ /* 0x0003e20000000800 */
[----:B------:R-:W-:Y:S03]  /*65a0*/  F2FP.PACK_AB R0, R234, R235 ;  /* 0x000000ebea00723e */ /* 0x000fe600000000ff */
        /* <DEDUP_REMOVED lines=81> */
[C---:B------:R-:W-:Y:S04]  /*6ac0*/  HMMA.16816.F32 R16, R140.reuse, R134, R16 ;  /* 0x000000868c10723c */ /* 0x040fe80000001810 */
[----:B------:R-:W-:Y:S02]  /*6ad0*/  FADD.FTZ R5, -R161, R5 ;  /* 0x00000005a1057221 */ /* 0x000fe40000010100 */
[----:B------:R-:W-:Y:S02]  /*6ae0*/  FADD.FTZ R6, -R162, R6 ;  /* 0x00000006a2067221 */ /* 0x000fe40000010100 */
[----:B------:R-:W-:Y:S04]  /*6af0*/  FMUL.FTZ R4, R144, R4 ;  /* 0x0000000490047220 */ /* 0x000fe80000410000 */
[----:B------:R-:W-:Y:S02]  /*6b00*/  FMUL.FTZ R5, R146, R5 ;  /* 0x0000000592057220 */ /* 0x000fe40000410000 */
[----:B------:R-:W-:Y:S02]  /*6b10*/  FMUL.FTZ R6, R145, R6 ;  /* 0x0000000691067220 */ /* 0x000fe40000410000 */
[C---:B------:R-:W-:Y:S01]  /*6b20*/  FADD.FTZ R9, -R160.reuse, R9 ;  /* 0x00000009a0097221 */ /* 0x040fe20000010100 */
[----:B------:R-:W1:Y:S01]  /*6b30*/  LDSM.16.M88.4 R144, [R169+0x13400] ;  /* 0x01340000a990783b */ /* 0x000e620000000200 */
[C---:B------:R-:W-:Y:S02]  /*6b40*/  FADD.FTZ R10, -R159.reuse, R10 ;  /* 0x0000000a9f0a7221 */ /* 0x040fe40000010100 */
[----:B------:R-:W-:Y:S02]  /*6b50*/  FADD.FTZ R11, -R159, R11 ;  /* 0x0000000b9f0b7221 */ /* 0x000fe40000010100 */
[C---:B------:R-:W-:Y:S02]  /*6b60*/  FADD.FTZ R12, -R160.reuse, R12 ;  /* 0x0000000ca00c7221 */ /* 0x040fe40000010100 */
[----:B------:R-:W-:Y:S02]  /*6b70*/  FADD.FTZ R13, -R160, R13 ;  /* 0x0000000da00d7221 */ /* 0x000fe40000010100 */
[----:B------:R-:W-:Y:S02]  /*6b80*/  FADD.FTZ R7, -R162, R7 ;  /* 0x00000007a2077221 */ /* 0x000fe40000010100 */
        /* <DEDUP_REMOVED lines=14> */
[----:B------:R-:W-:Y:S01]  /*6c70*/  FMUL.FTZ R153, R149, R6 ;  /* 0x0000000695997220 */ /* 0x000fe20000410000 */
[-C--:B-1----:R-:W-:Y:S03]  /*6c80*/  HMMA.16816.F32 R20, R140, R144.reuse, R20 ;  /* 0x000000908c14723c */ /* 0x082fe60000001814 */
[----:B------:R-:W-:Y:S02]  /*6c90*/  FMUL.FTZ R14, R215, R14 ;  /* 0x0000000ed70e7220 */ /* 0x000fe40000410000 */
[----:B------:R-:W-:Y:S02]  /*6ca0*/  FMUL.FTZ R15, R214, R15 ;  /* 0x0000000fd60f7220 */ /* 0x000fe40000410000 */
[----:B------:R-:W-:Y:S01]  /*6cb0*/  FMUL.FTZ R13, R154, R9 ;  /* 0x000000099a0d7220 */ /* 0x000fe20000410000 */
[C---:B------:R-:W-:Y:S04]  /*6cc0*/  HMMA.16816.F32 R24, R136.reuse, R144, R24 ;  /* 0x000000908818723c */ /* 0x040fe80000001818 */
[----:B------:R-:W-:Y:S02]  /*6cd0*/  FMUL.FTZ R149, R166, R10 ;  /* 0x0000000aa6957220 */ /* 0x000fe40000410000 */
[----:B------:R-:W-:Y:S02]  /*6ce0*/  FMUL.FTZ R9, R231, R16 ;  /* 0x00000010e7097220 */ /* 0x000fe40000410000 */
[----:B------:R-:W-:Y:S01]  /*6cf0*/  FMUL.FTZ R144, R185, R11 ;  /* 0x0000000bb9907220 */ /* 0x000fe20000410000 */
[-C--:B------:R-:W-:Y:S03]  /*6d00*/  HMMA.16816.F32 R28, R136, R146.reuse, R28 ;  /* 0x00000092881c723c */ /* 0x080fe6000000181c */
[----:B------:R-:W-:Y:S02]  /*6d10*/  FMUL.FTZ R11, R230, R17 ;  /* 0x00000011e60b7220 */ /* 0x000fe40000410000 */
[----:B------:R-:W-:Y:S02]  /*6d20*/  FMUL.FTZ R12, R233, R18 ;  /* 0x00000012e90c7220 */ /* 0x000fe40000410000 */
        /* <DEDUP_REMOVED lines=8> */
[----:B------:R-:W-:Y:S02]  /*6db0*/  FMUL.FTZ R23, R223, R23 ;  /* 0x00000017df177220 */ /* 0x000fe40000410000 */
        /* <DEDUP_REMOVED lines=46> */
[----:B------:R-:W-:Y:S01]  /*70a0*/  IADD3 R164, R206, 0x40, RZ ;  /* 0x00000040cea47810 */ /* 0x000fe20007ffe0ff */
[----:B------:R-:W-:Y:S02]  /*70b0*/  FMUL.FTZ R20, R156, R20 ;  /* 0x000000149c147220 */ /* 0x000fe40000410000 */
[----:B------:R-:W-:Y:S02]  /*70c0*/  FMUL.FTZ R23, R179, R23 ;  /* 0x00000017b3177220 */ /* 0x000fe40000410000 */
[----:B------:R-:W-:Y:S02]  /*70d0*/  FMUL.FTZ R22, R158, R22 ;  /* 0x000000169e167220 */ /* 0x000fe40000410000 */
[----:B------:R-:W-:Y:S01]  /*70e0*/  FMUL.FTZ R17, R165, R17 ;  /* 0x00000011a5117220 */ /* 0x000fe20000410000 */
[----:B------:R-:W-:Y:S01]  /*70f0*/  IADD3 R165, R206, 0x20, RZ ;  /* 0x00000020cea57810 */ /* 0x000fe20007ffe0ff */
        /* <DEDUP_REMOVED lines=52> */
.L_x_1246:
        /* <DEDUP_REMOVED lines=138> */
.L_x_1247:
        /* <DEDUP_REMOVED lines=442> */
.L_x_1249:
        /* <DEDUP_REMOVED lines=19> */
.L_x_1250:
        /* <DEDUP_REMOVED lines=54> */
.L_x_1252:
[----:B------:R-:W-:Y:S05]  /*9d10*/  BSYNC B0 ;  /* 0x0000000000007941 */ /* 0x000fea0003800000 */
.L_x_1251:
        /* <DEDUP_REMOVED lines=20> */
.L_x_1254:
[----:B------:R-:W-:Y:S05]  /*9e60*/  BSYNC B0 ;  /* 0x0000000000007941 */ /* 0x000fea0003800000 */
.L_x_1253:
        /* <DEDUP_REMOVED lines=29> */
.L_x_1256:
[----:B------:R-:W-:Y:S05]  /*a040*/  BSYNC B0 ;  /* 0x0000000000007941 */ /* 0x000fea0003800000 */
.L_x_1255:
        /* <DEDUP_REMOVED lines=16> */
.L_x_1230:
[----:B------:R-:W-:Y:S05]  /*a150*/  BSYNC B1 ;  /* 0x0000000000017941 */ /* 0x000fea0003800000 */
.L_x_1216:
        /* <DEDUP_REMOVED lines=11> */
.L_x_1257:
[----:B------:R-:W-:Y:S05]  /*a210*/  EXIT ;  /* 0x000000000000794d */ /* 0x000fea0003800000 */
.L_x_1259:
        /* <DEDUP_REMOVED lines=14> */
.L_x_1312:


//--------------------- .text._ZN5flash25flash_bwd_dot_do_o_kernelILb0E23Flash_bwd_kernel_traitsILi96ELi64ELi128ELi8ELi2ELi4ELi4ELb0ELb0EN7cutlass6half_tE19Flash_kernel_traitsILi96ELi64ELi128ELi8ES3_EEEEvNS_16Flash_bwd_paramsE --------------------------
	.section	.text._ZN5flash25flash_bwd_dot_do_o_kernelILb0E23Flash_bwd_kernel_traitsILi96ELi64ELi128ELi8ELi2ELi4ELi4ELb0ELb0EN7cutlass6half_tE19Flash_kernel_traitsILi96ELi64ELi128ELi8ES3_EEEEvNS_16Flash_bwd_paramsE,"ax",@progbits
	.sectioninfo	@"SHI_REGISTERS=43"
	.align	128
        .global         _ZN5flash25flash_bwd_dot_do_o_kernelILb0E23Flash_bwd_kernel_traitsILi96ELi64ELi128ELi8ELi2ELi4ELi4ELb0ELb0EN7cutlass6half_tE19Flash_kernel_traitsILi96ELi64ELi128ELi8ES3_EEEEvNS_16Flash_bwd_paramsE
        .type           _ZN5flash25flash_bwd_dot_do_o_kernelILb0E23Flash_bwd_kernel_traitsILi96ELi64ELi128ELi8ELi2ELi4ELi4ELb0ELb0EN7cutlass6half_tE19Flash_kernel_traitsILi96ELi64ELi128ELi8ES3_EEEEvNS_16Flash_bwd_paramsE,@function
        .size           _ZN5flash25flash_bwd_dot_do_o_kernelILb0E23Flash_bwd_kernel_traitsILi96ELi64ELi128ELi8ELi2ELi4ELi4ELb0ELb0EN7cutlass6half_tE19Flash_kernel_traitsILi96ELi64ELi128ELi8ES3_EEEEvNS_16Flash_bwd_paramsE,(.L_x_1313 - _ZN5flash25flash_bwd_dot_do_o_kernelILb0E23Flash_bwd_kernel_traitsILi96ELi64ELi128ELi8ELi2ELi4ELi4ELb0ELb0EN7cutlass6half_tE19Flash_kernel_traitsILi96ELi64ELi128ELi8ES3_EEEEvNS_16Flash_bwd_paramsE)
        .other          _ZN5flash25flash_bwd_dot_do_o_kernelILb0E23Flash_bwd_kernel_traitsILi96ELi64ELi128ELi8ELi2ELi4ELi4ELb0ELb0EN7cutlass6half_tE19Flash_kernel_traitsILi96ELi64ELi128ELi8ES3_EEEEvNS_16Flash_bwd_paramsE,@"STO_CUDA_ENTRY STV_DEFAULT"
_ZN5flash25flash_bwd_dot_do_o_kernelILb0E23Flash_bwd_kernel_traitsILi96ELi64ELi128ELi8ELi2ELi4ELi4ELb0ELb0EN7cutlass6half_tE19Flash_kernel_traitsILi96ELi64ELi128ELi8ES3_EEEEvNS_16Flash_bwd_paramsE:
.text._ZN5flash25flash_bwd_dot_do_o_kernelILb0E23Flash_bwd_kernel_traitsILi96ELi64ELi128ELi8ELi2ELi4ELi4ELb0ELb0EN7cutlass6half_tE19Flash_kernel_traitsILi96ELi64ELi128ELi8ES3_EEEEvNS_16Flash_bwd_paramsE:
        /* <DEDUP_REMOVED lines=47> */
.L_x_1260:
[----:B01----:R-:W-:-:S04]  /*02f0*/  IMAD R12, R12, c[0x0][0x1c0], R29 ;  /* 0x000070000c0c7a24 */ /* 0x003fc800078e021d */
[----:B------:R-:W-:Y:S02]  /*0300*/  IMAD R12, R12, c[0x0][0x224], RZ ;  /* 0x000089000c0c7a24 */ /* 0x000fe400078e02ff */
.L_x_1261:
        /* <DEDUP_REMOVED lines=45> */
.L_x_1263:
[----:B------:R-:W-:Y:S05]  /*05e0*/  BSYNC B0 ;  /* 0x0000000000007941 */ /* 0x000fea0003800000 */
.L_x_1262:
        /* <DEDUP_REMOVED lines=39> */
.L_x_1265:
[----:B------:R-:W-:Y:S05]  /*0860*/  BSYNC B0 ;  /* 0x0000000000007941 */ /* 0x000fea0003800000 */
.L_x_1264:
        /* <DEDUP_REMOVED lines=88> */
.L_x_1266:
        /* <DEDUP_REMOVED lines=9> */
.L_x_1313:


//--------------------- .text._ZN5flash25flash_bwd_dot_do_o_kernelILb1E23Flash_bwd_kernel_traitsILi96ELi64ELi128ELi8ELi2ELi4ELi4ELb0ELb0EN7cutlass6half_tE19Flash_kernel_traitsILi96ELi64ELi128ELi8ES3_EEEEvNS_16Flash_bwd_paramsE --------------------------
	.section	.text._ZN5flash25flash_bwd_dot_do_o_kernelILb1E23Flash_bwd_kernel_traitsILi96ELi64ELi128ELi8ELi2ELi4ELi4ELb0ELb0EN7cutlass6half_tE19Flash_kernel_traitsILi96ELi64ELi128ELi8ES3_EEEEvNS_16Flash_bwd_paramsE,"ax",@progbits
	.sectioninfo	@"SHI_REGISTERS=45"
	.align	128
        .global         _ZN5flash25flash_bwd_dot_do_o_kernelILb1E23Flash_bwd_kernel_traitsILi96ELi64ELi128ELi8ELi2ELi4ELi4ELb0ELb0EN7cutlass6half_tE19Flash_kernel_traitsILi96ELi64ELi128ELi8ES3_EEEEvNS_16Flash_bwd_paramsE
        .type           _ZN5flash25flash_bwd_dot_do_o_kernelILb1E23Flash_bwd_kernel_traitsILi96ELi64ELi128ELi8ELi2ELi4ELi4ELb0ELb0EN7cutlass6half_tE19Flash_kernel_traitsILi96ELi64ELi128ELi8ES3_EEEEvNS_16Flash_bwd_paramsE,@function
        .size           _ZN5flash25flash_bwd_dot_do_o_kernelILb1E23Flash_bwd_kernel_traitsILi96ELi64ELi128ELi8ELi2ELi4ELi4ELb0ELb0EN7cutlass6half_tE19Flash_kernel_traitsILi96ELi64ELi128ELi8ES3_EEEEvNS_16Flash_bwd_paramsE,(.L_x_1314 - _ZN5flash25flash_bwd_dot_do_o_kernelILb1E23Flash_bwd_kernel_traitsILi96ELi64ELi128ELi8ELi2ELi4ELi4ELb0ELb0EN7cutlass6half_tE19Flash_kernel_traitsILi96ELi64ELi128ELi8ES3_EEEEvNS_16Flash_bwd_paramsE)
        .other          _ZN5flash25flash_bwd_dot_do_o_kernelILb1E23Flash_bwd_kernel_traitsILi96ELi64ELi128ELi8ELi2ELi4ELi4ELb0ELb0EN7cutlass6half_tE19Flash_kernel_traitsILi96ELi64ELi128ELi8ES3_EEEEvNS_16Flash_bwd_paramsE,@"STO_CUDA_ENTRY STV_DEFAULT"
_ZN5flash25flash_bwd_dot_do_o_kernelILb1E23Flash_bwd_kernel_traitsILi96ELi64ELi128ELi8ELi2ELi4ELi4ELb0ELb0EN7cutlass6half_tE19Flash_kernel_traitsILi96ELi64ELi128ELi8ES3_EEEEvNS_16Flash_bwd_paramsE:
.text._ZN5flash25flash_bwd_dot_do_o_kernelILb1E23Flash_bwd_kernel_traitsILi96ELi64ELi128ELi8ELi2ELi4ELi4ELb0ELb0EN7cutlass6half_tE19Flash_kernel_traitsILi96ELi64ELi128ELi8ES3_EEEEvNS_16Flash_bwd_paramsE:
        /* <DEDUP_REMOVED lines=82> */
.L_x_1267:
[----:B-1----:R-:W-:-:S04]  /*0520*/  IMAD R6, R6, c[0x0][0x1c0], R32 ;  /* 0x0000700006067a24 */ /* 0x002fc800078e0220 */
[----:B------:R-:W-:Y:S02]  /*0530*/  IMAD R42, R6, c[0x0][0x224], RZ ;  /* 0x00008900062a7a24 */ /* 0x000fe400078e02ff */
.L_x_1268:
        /* <DEDUP_REMOVED lines=54> */
.L_x_1270:
[----:B------:R-:W-:Y:S05]  /*08a0*/  BSYNC B0 ;  /* 0x0000000000007941 */ /* 0x000fea0003800000 */
.L_x_1269:
        /* <DEDUP_REMOVED lines=38> */
.L_x_1272:
[----:B------:R-:W-:Y:S05]  /*0b10*/  BSYNC B0 ;  /* 0x0000000000007941 */ /* 0x000fea0003800000 */
.L_x_1271:
        /* <DEDUP_REMOVED lines=95> */
.L_x_1273:
        /* <DEDUP_REMOVED lines=15> */
.L_x_1314:


//--------------------- .nv.shared._ZN5flash44flash_bwd_dq_dk_dv_loop_seqk_parallel_kernelI23Flash_bwd_kernel_traitsILi96ELi64ELi128ELi8ELi2ELi4ELi4ELb1ELb0EN7cutlass6half_tE19Flash_kernel_traitsILi96ELi64ELi128ELi8ES3_EELb0ELb0ELb0ELb0ELb0ELb1ELb0EEEvNS_16Flash_bwd_paramsE --------------------------
	.section	.nv.shared._ZN5flash44flash_bwd_dq_dk_dv_loop_seqk_parallel_kernelI23Flash_bwd_kernel_traitsILi96ELi64ELi128ELi8ELi2ELi4ELi4ELb1ELb0EN7cutlass6half_tE19Flash_kernel_traitsILi96ELi64ELi128ELi8ES3_EELb0ELb0ELb0ELb0ELb0ELb1ELb0EEEvNS_16Flash_bwd_paramsE,"aw",@nobits
	.sectionflags	@""
	.align	16


//--------------------- .nv.global                --------------------------
	.section	.nv.global,"aw",@nobits
.nv.global:
	.type		_ZN65_INTERNAL_d347571c_29_flash_bwd_hdim96_fp16_sm80_cu_21e1f8cb_29524cute1_E,@object
	.size		_ZN65_INTERNAL_d347571c_29_flash_bwd_hdim96_fp16_sm80_cu_21e1f8cb_29524cute1_E,(_ZN65_INTERNAL_d347571c_29_flash_bwd_hdim96_fp16_sm80_cu_21e1f8cb_29524cuda3std3__45__cpo6cbeginE - _ZN65_INTERNAL_d347571c_29_flash_bwd_hdim96_fp16_sm80_cu_21e1f8cb_29524cute1_E)
_ZN65_INTERNAL_d347571c_29_flash_bwd_hdim96_fp16_sm80_cu_21e1f8cb_29524cute1_E:
	.zero		1
	.type		_ZN65_INTERNAL_d347571c_29_flash_bwd_hdim96_fp16_sm80_cu_21e1f8cb_29524cuda3std3__45__cpo6cbeginE,@object
	.size		_ZN65_INTERNAL_d347571c_29_flash_bwd_hdim96_fp16_sm80_cu_21e1f8cb_29524cuda3std3__45__cpo6cbeginE,(_ZN65_INTERNAL_d347571c_29_flash_bwd_hdim96_fp16_sm80_cu_21e1f8cb_29524cuda3std3__48in_placeE - _ZN65_INTERNAL_d347571c_29_flash_bwd_hdim96_fp16_sm80_cu_21e1f8cb_29524cuda3std3__45__cpo6cbeginE)
_ZN65_INTERNAL_d347571c_29_flash_bwd_hdim96_fp16_sm80_cu_21e1f8cb_29524cuda3std3__45__cpo6cbeginE:
	.zero		1
	.type		_ZN65_INTERNAL_d347571c_29_flash_bwd_hdim96_fp16_sm80_cu_21e1f8cb_29524cuda3std3__48in_placeE,@object
	.size		_ZN65_INTERNAL_d347571c_29_flash_bwd_hdim96_fp16_sm80_cu_21e1f8cb_29524cuda3std3__48in_placeE,(_ZN65_INTERNAL_d347571c_29_flash_bwd_hdim96_fp16_sm80_cu_21e1f8cb_29524cuda3std6ranges3__45__cpo9iter_moveE - _ZN65_INTERNAL_d347571c_29_flash_bwd_hdim96_fp16_sm80_cu_21e1f8cb_29524cuda3std3__48in_placeE)
_ZN65_INTERNAL_d347571c_29_flash_bwd_hdim96_fp16_sm80_cu_21e1f8cb_29524cuda3std3__48in_placeE:
	.zero		1
	.type		_ZN65_INTERNAL_d347571c_29_flash_bwd_hdim96_fp16_sm80_cu_21e1f8cb_29524cuda3std6ranges3__45__cpo9iter_moveE,@object
	.size		_ZN65_INTERNAL_d347571c_29_flash_bwd_hdim96_fp16_sm80_cu_21e1f8cb_29524cuda3std6ranges3__45__cpo9iter_moveE,(_ZN65_INTERNAL_d347571c_29_flash_bwd_hdim96_fp16_sm80_cu_21e1f8cb_29524cuda3std3__45__cpo5beginE - _ZN65_INTERNAL_d347571c_29_flash_bwd_hdim96_fp16_sm80_cu_21e1f8cb_29524cuda3std6ranges3__45__cpo9iter_moveE)
_ZN65_INTERNAL_d347571c_29_flash_bwd_hdim96_fp16_sm80_cu_21e1f8cb_29524cuda3std6ranges3__45__cpo9iter_moveE:
	.zero		1
	.type		_ZN65_INTERNAL_d347571c_29_flash_bwd_hdim96_fp16_sm80_cu_21e1f8cb_29524cuda3std3__45__cpo5beginE,@object
	.size		_ZN65_INTERNAL_d347571c_29_flash_bwd_hdim96_fp16_sm80_cu_21e1f8cb_29524cuda3std3__45__cpo5beginE,(_ZN65_INTERNAL_d347571c_29_flash_bwd_hdim96_fp16_sm80_cu_21e1f8cb_29524cuda3std3__467_GLOBAL__N__d347571c_29_flash_bwd_hdim96_fp16_sm80_cu_21e1f8cb_29526ignoreE - _ZN65_INTERNAL_d347571c_29_flash_bwd_hdim96_fp16_sm80_cu_21e1f8cb_29524cuda3std3__45__cpo5beginE)
_ZN65_INTERNAL_d347571c_29_flash_bwd_hdim96_fp16_sm80_cu_21e1f8cb_29524cuda3std3__45__cpo5beginE:
	.zero		1
	.type		_ZN65_INTERNAL_d347571c_29_flash_bwd_hdim96_fp16_sm80_cu_21e1f8cb_29524cuda3std3__467_GLOBAL__N__d347571c_29_flash_bwd_hdim96_fp16_sm80_cu_21e1f8cb_29526ignoreE,@object
	.size		_ZN65_INTERNAL_d347571c_29_flash_bwd_hdim96_fp16_sm80_cu_21e1f8cb_29524cuda3std3__467_GLOBAL__N__d347571c_29_flash_bwd_hdim96_fp16_sm80_cu_21e1f8cb_29526ignoreE,(_ZN65_INTERNAL_d347571c_29_flash_bwd_hdim96_fp16_sm80_cu_21e1f8cb_29524cute7productE - _ZN65_INTERNAL_d347571c_29_flash_bwd_hdim96_fp16_sm80_cu_21e1f8cb_29524cuda3std3__467_GLOBAL__N__d347571c_29_flash_bwd_hdim96_fp16_sm80_cu_21e1f8cb_29526ignoreE)
_ZN65_INTERNAL_d347571c_29_flash_bwd_hdim96_fp16_sm80_cu_21e1f8cb_29524cuda3std3__467_GLOBAL__N__d347571c_29_flash_bwd_hdim96_fp16_sm80_cu_21e1f8cb_29526ignoreE:
	.zero		1
	.type		_ZN65_INTERNAL_d347571c_29_flash_bwd_hdim96_fp16_sm80_cu_21e1f8cb_29524cute7productE,@object
	.size		_ZN65_INTERNAL_d347571c_29_flash_bwd_hdim96_fp16_sm80_cu_21e1f8cb_29524cute7productE,(_ZN65_INTERNAL_d347571c_29_flash_bwd_hdim96_fp16_sm80_cu_21e1f8cb_29524cuda3std3__45__cpo3endE - _ZN65_INTERNAL_d347571c_29_flash_bwd_hdim96_fp16_sm80_cu_21e1f8cb_29524cute7productE)
_ZN65_INTERNAL_d347571c_29_flash_bwd_hdim96_fp16_sm80_cu_21e1f8cb_29524cute7productE:
	.zero		1
	.type		_ZN65_INTERNAL_d347571c_29_flash_bwd_hdim96_fp16_sm80_cu_21e1f8cb_29524cuda3std3__45__cpo3endE,@object
	.size		_ZN65_INTERNAL_d347571c_29_flash_bwd_hdim96_fp16_sm80_cu_21e1f8cb_29524cuda3std3__45__cpo3endE,(_ZN65_INTERNAL_d347571c_29_flash_bwd_hdim96_fp16_sm80_cu_21e1f8cb_29524cuda3std3__419piecewise_constructE - _ZN65_INTERNAL_d347571c_29_flash_bwd_hdim96_fp16_sm80_cu_21e1f8cb_29524cuda3std3__45__cpo3endE)
_ZN65_INTERNAL_d347571c_29_flash_bwd_hdim96_fp16_sm80_cu_21e1f8cb_29524cuda3std3__45__cpo3endE:
	.zero		1
	.type		_ZN65_INTERNAL_d347571c_29_flash_bwd_hdim96_fp16_sm80_cu_21e1f8cb_29524cuda3std3__419piecewise_constructE,@object
	.size		_ZN65_INTERNAL_d347571c_29_flash_bwd_hdim96_fp16_sm80_cu_21e1f8cb_29524cuda3std3__419piecewise_constructE,(_ZN65_INTERNAL_d347571c_29_flash_bwd_hdim96_fp16_sm80_cu_21e1f8cb_29524cuda3std3__45__cpo4cendE - _ZN65_INTERNAL_d347571c_29_flash_bwd_hdim96_fp16_sm80_cu_21e1f8cb_29524cuda3std3__419piecewise_constructE)
_ZN65_INTERNAL_d347571c_29_flash_bwd_hdim96_fp16_sm80_cu_21e1f8cb_29524cuda3std3__419piecewise_constructE:
	.zero		1
	.type		_ZN65_INTERNAL_d347571c_29_flash_bwd_hdim96_fp16_sm80_cu_21e1f8cb_29524cuda3std3__45__cpo4cendE,@object
	.size		_ZN65_INTERNAL_d347571c_29_flash_bwd_hdim96_fp16_sm80_cu_21e1f8cb_29524cuda3std3__45__cpo4cendE,(_ZN65_INTERNAL_d347571c_29_flash_bwd_hdim96_fp16_sm80_cu_21e1f8cb_29524cuda3std6ranges3__45__cpo4swapE - _ZN65_INTERNAL_d347571c_29_flash_bwd_hdim96_fp16_sm80_cu_21e1f8cb_29524cuda3std3__45__cpo4cendE)
_ZN65_INTERNAL_d347571c_29_flash_bwd_hdim96_fp16_sm80_cu_21e1f8cb_29524cuda3std3__45__cpo4cendE:
	.zero		1
	.type		_ZN65_INTERNAL_d347571c_29_flash_bwd_hdim96_fp16_sm80_cu_21e1f8cb_29524cuda3std6ranges3__45__cpo4swapE,@object
	.size		_ZN65_INTERNAL_d347571c_29_flash_bwd_hdim96_fp16_sm80_cu_21e1f8cb_29524cuda3std6ranges3__45__cpo4swapE,(.L_7 - _ZN65_INTERNAL_d347571c_29_flash_bwd_hdim96_fp16_sm80_cu_21e1f8cb_29524cuda3std6ranges3__45__cpo4swapE)
_ZN65_INTERNAL_d347571c_29_flash_bwd_hdim96_fp16_sm80_cu_21e1f8cb_29524cuda3std6ranges3__45__cpo4swapE:
	.zero		1
.L_7:


//--------------------- .nv.shared._ZN5flash44flash_bwd_dq_dk_dv_loop_seqk_parallel_kernelI23Flash_bwd_kernel_traitsILi96ELi64ELi128ELi8ELi2ELi4ELi4ELb1ELb0EN7cutlass6half_tE19Flash_kernel_traitsILi96ELi64ELi128ELi8ES3_EELb0ELb0ELb0ELb0ELb0ELb0ELb0EEEvNS_16Flash_bwd_paramsE --------------------------
	.section	.nv.shared._ZN5flash44flash_bwd_dq_dk_dv_loop_seqk_parallel_kernelI23Flash_bwd_kernel_traitsILi96ELi64ELi128ELi8ELi2ELi4ELi4ELb1ELb0EN7cutlass6half_tE19Flash_kernel_traitsILi96ELi64ELi128ELi8ES3_EELb0ELb0ELb0ELb0ELb0ELb0ELb0EEEvNS_16Flash_bwd_paramsE,"aw",@nobits
	.sectionflags	@""
	.align	16


//--------------------- .nv.shared._ZN5flash44flash_bwd_dq_dk_dv_loop_seqk_parallel_kernelI23Flash_bwd_kernel_traitsILi96ELi64ELi128ELi8ELi2ELi4ELi4ELb1ELb0EN7cutlass6half_tE19Flash_kernel_traitsILi96ELi64ELi128ELi8ES3_EELb0ELb0ELb1ELb0ELb0ELb0ELb0EEEvNS_16Flash_bwd_paramsE --------------------------
	.section	.nv.shared._ZN5flash44flash_bwd_dq_dk_dv_loop_seqk_parallel_kernelI23Flash_bwd_kernel_traitsILi96ELi64ELi128ELi8ELi2ELi4ELi4ELb1ELb0EN7cutlass6half_tE19Flash_kernel_traitsILi96ELi64ELi128ELi8ES3_EELb0ELb0ELb1ELb0ELb0ELb0ELb0EEEvNS_16Flash_bwd_paramsE,"aw",@nobits
	.sectionflags	@""
	.align	16


//--------------------- .nv.shared._ZN5flash44flash_bwd_dq_dk_dv_loop_seqk_parallel_kernelI23Flash_bwd_kernel_traitsILi96ELi64ELi128ELi8ELi2ELi4ELi4ELb1ELb0EN7cutlass6half_tE19Flash_kernel_traitsILi96ELi64ELi128ELi8ES3_EELb0ELb0ELb0ELb0ELb1ELb1ELb0EEEvNS_16Flash_bwd_paramsE --------------------------
	.section	.nv.shared._ZN5flash44flash_bwd_dq_dk_dv_loop_seqk_parallel_kernelI23Flash_bwd_kernel_traitsILi96ELi64ELi128ELi8ELi2ELi4ELi4ELb1ELb0EN7cutlass6half_tE19Flash_kernel_traitsILi96ELi64ELi128ELi8ES3_EELb0ELb0ELb0ELb0ELb1ELb1ELb0EEEvNS_16Flash_bwd_paramsE,"aw",@nobits
	.sectionflags	@""
	.align	16


//--------------------- .nv.shared._ZN5flash44flash_bwd_dq_dk_dv_loop_seqk_parallel_kernelI23Flash_bwd_kernel_traitsILi96ELi64ELi128ELi8ELi2ELi4ELi4ELb1ELb0EN7cutlass6half_tE19Flash_kernel_traitsILi96ELi64ELi128ELi8ES3_EELb0ELb0ELb0ELb1ELb0ELb0ELb0EEEvNS_16Flash_bwd_paramsE --------------------------
	.section	.nv.shared._ZN5flash44flash_bwd_dq_dk_dv_loop_seqk_parallel_kernelI23Flash_bwd_kernel_traitsILi96ELi64ELi128ELi8ELi2ELi4ELi4ELb1ELb0EN7cutlass6half_tE19Flash_kernel_traitsILi96ELi64ELi128ELi8ES3_EELb0ELb0ELb0ELb1ELb0ELb0ELb0EEEvNS_16Flash_bwd_paramsE,"aw",@nobits
	.sectionflags	@""
	.align	16


//--------------------- .nv.shared._ZN5flash44flash_bwd_dq_dk_dv_loop_seqk_parallel_kernelI23Flash_bwd_kernel_traitsILi96ELi64ELi128ELi8ELi2ELi4ELi4ELb1ELb0EN7cutlass6half_tE19Flash_kernel_traitsILi96ELi64ELi128ELi8ES3_EELb0ELb0ELb1ELb0ELb0ELb1ELb0EEEvNS_16Flash_bwd_paramsE --------------------------
	.section	.nv.shared._ZN5flash44flash_bwd_dq_dk_dv_loop_seqk_parallel_kernelI23Flash_bwd_kernel_traitsILi96ELi64ELi128ELi8ELi2ELi4ELi4ELb1ELb0EN7cutlass6half_tE19Flash_kernel_traitsILi96ELi64ELi128ELi8ES3_EELb0ELb0ELb1ELb0ELb0ELb1ELb0EEEvNS_16Flash_bwd_paramsE,"aw",@nobits
	.sectionflags	@""
	.align	16


//--------------------- .nv.shared._ZN5flash44flash_bwd_dq_dk_dv_loop_seqk_parallel_kernelI23Flash_bwd_kernel_traitsILi96ELi64ELi128ELi8ELi2ELi4ELi4ELb1ELb0EN7cutlass6half_tE19Flash_kernel_traitsILi96ELi64ELi128ELi8ES3_EELb0ELb0ELb1ELb1ELb0ELb0ELb0EEEvNS_16Flash_bwd_paramsE --------------------------
	.section	.nv.shared._ZN5flash44flash_bwd_dq_dk_dv_loop_seqk_parallel_kernelI23Flash_bwd_kernel_traitsILi96ELi64ELi128ELi8ELi2ELi4ELi4ELb1ELb0EN7cutlass6half_tE19Flash_kernel_traitsILi96ELi64ELi128ELi8ES3_EELb0ELb0ELb1ELb1ELb0ELb0ELb0EEEvNS_16Flash_bwd_paramsE,"aw",@nobits
	.sectionflags	@""
	.align	16


//--------------------- .nv.shared._ZN5flash27flash_bwd_convert_dq_kernelI23Flash_bwd_kernel_traitsILi96ELi64ELi128ELi8ELi2ELi4ELi4ELb1ELb0EN7cutlass6half_tE19Flash_kernel_traitsILi96ELi64ELi128ELi8ES3_EEEEvNS_16Flash_bwd_paramsEi --------------------------
	.section	.nv.shared._ZN5flash27flash_bwd_convert_dq_kernelI23Flash_bwd_kernel_traitsILi96ELi64ELi128ELi8ELi2ELi4ELi4ELb1ELb0EN7cutlass6half_tE19Flash_kernel_traitsILi96ELi64ELi128ELi8ES3_EEEEvNS_16Flash_bwd_paramsEi,"aw",@nobits
	.sectionflags	@""
	.align	16


//--------------------- .nv.shared._ZN5flash44flash_bwd_dq_dk_dv_loop_seqk_parallel_kernelI23Flash_bwd_kernel_traitsILi96ELi64ELi128ELi8ELi2ELi4ELi4ELb1ELb0EN7cutlass6half_tE19Flash_kernel_traitsILi96ELi64ELi128ELi8ES3_EELb1ELb0ELb0ELb0ELb0ELb1ELb0EEEvNS_16Flash_bwd_paramsE --------------------------
	.section	.nv.shared._ZN5flash44flash_bwd_dq_dk_dv_loop_seqk_parallel_kernelI23Flash_bwd_kernel_traitsILi96ELi64ELi128ELi8ELi2ELi4ELi4ELb1ELb0EN7cutlass6half_tE19Flash_kernel_traitsILi96ELi64ELi128ELi8ES3_EELb1ELb0ELb0ELb0ELb0ELb1ELb0EEEvNS_16Flash_bwd_paramsE,"aw",@nobits
	.sectionflags	@""
	.align	16


//--------------------- .nv.shared._ZN5flash44flash_bwd_dq_dk_dv_loop_seqk_parallel_kernelI23Flash_bwd_kernel_traitsILi96ELi64ELi128ELi8ELi2ELi4ELi4ELb1ELb0EN7cutlass6half_tE19Flash_kernel_traitsILi96ELi64ELi128ELi8ES3_EELb0ELb0ELb0ELb0ELb0ELb1ELb1EEEvNS_16Flash_bwd_paramsE --------------------------
	.section	.nv.shared._ZN5flash44flash_bwd_dq_dk_dv_loop_seqk_parallel_kernelI23Flash_bwd_kernel_traitsILi96ELi64ELi128ELi8ELi2ELi4ELi4ELb1ELb0EN7cutlass6half_tE19Flash_kernel_traitsILi96ELi64ELi128ELi8ES3_EELb0ELb0ELb0ELb0ELb0ELb1ELb1EEEvNS_16Flash_bwd_paramsE,"aw",@nobits
	.sectionflags	@""
	.align	16


//--------------------- .nv.shared._ZN5flash44flash_bwd_dq_dk_dv_loop_seqk_parallel_kernelI23Flash_bwd_kernel_traitsILi96ELi64ELi128ELi8ELi2ELi4ELi4ELb1ELb0EN7cutlass6half_tE19Flash_kernel_traitsILi96ELi64ELi128ELi8ES3_EELb1ELb0ELb0ELb0ELb0ELb0ELb0EEEvNS_16Flash_bwd_paramsE --------------------------
	.section	.nv.shared._ZN5flash44flash_bwd_dq_dk_dv_loop_seqk_parallel_kernelI23Flash_bwd_kernel_traitsILi96ELi64ELi128ELi8ELi2ELi4ELi4ELb1ELb0EN7cutlass6half_tE19Flash_kernel_traitsILi96ELi64ELi128ELi8ES3_EELb1ELb0ELb0ELb0ELb0ELb0ELb0EEEvNS_16Flash_bwd_paramsE,"aw",@nobits
	.sectionflags	@""
	.align	16


//--------------------- .nv.shared._ZN5flash44flash_bwd_dq_dk_dv_loop_seqk_parallel_kernelI23Flash_bwd_kernel_traitsILi96ELi64ELi128ELi8ELi2ELi4ELi4ELb1ELb0EN7cutlass6half_tE19Flash_kernel_traitsILi96ELi64ELi128ELi8ES3_EELb0ELb0ELb0ELb0ELb0ELb0ELb1EEEvNS_16Flash_bwd_paramsE --------------------------
	.section	.nv.shared._ZN5flash44flash_bwd_dq_dk_dv_loop_seqk_parallel_kernelI23Flash_bwd_kernel_traitsILi96ELi64ELi128ELi8ELi2ELi4ELi4ELb1ELb0EN7cutlass6half_tE19Flash_kernel_traitsILi96ELi64ELi128ELi8ES3_EELb0ELb0ELb0ELb0ELb0ELb0ELb1EEEvNS_16Flash_bwd_paramsE,"aw",@nobits
	.sectionflags	@""
	.align	16


//--------------------- .nv.shared._ZN5flash44flash_bwd_dq_dk_dv_loop_seqk_parallel_kernelI23Flash_bwd_kernel_traitsILi96ELi64ELi128ELi8ELi2ELi4ELi4ELb1ELb0EN7cutlass6half_tE19Flash_kernel_traitsILi96ELi64ELi128ELi8ES3_EELb1ELb0ELb1ELb0ELb0ELb0ELb0EEEvNS_16Flash_bwd_paramsE --------------------------
	.section	.nv.shared._ZN5flash44flash_bwd_dq_dk_dv_loop_seqk_parallel_kernelI23Flash_bwd_kernel_traitsILi96ELi64ELi128ELi8ELi2ELi4ELi4ELb1ELb0EN7cutlass6half_tE19Flash_kernel_traitsILi96ELi64ELi128ELi8ES3_EELb1ELb0ELb1ELb0ELb0ELb0ELb0EEEvNS_16Flash_bwd_paramsE,"aw",@nobits
	.sectionflags	@""
	.align	16


//--------------------- .nv.shared._ZN5flash44flash_bwd_dq_dk_dv_loop_seqk_parallel_kernelI23Flash_bwd_kernel_traitsILi96ELi64ELi128ELi8ELi2ELi4ELi4ELb1ELb0EN7cutlass6half_tE19Flash_kernel_traitsILi96ELi64ELi128ELi8ES3_EELb0ELb0ELb1ELb0ELb0ELb0ELb1EEEvNS_16Flash_bwd_paramsE --------------------------
	.section	.nv.shared._ZN5flash44flash_bwd_dq_dk_dv_loop_seqk_parallel_kernelI23Flash_bwd_kernel_traitsILi96ELi64ELi128ELi8ELi2ELi4ELi4ELb1ELb0EN7cutlass6half_tE19Flash_kernel_traitsILi96ELi64ELi128ELi8ES3_EELb0ELb0ELb1ELb0ELb0ELb0ELb1EEEvNS_16Flash_bwd_paramsE,"aw",@nobits
	.sectionflags	@""
	.align	16


//--------------------- .nv.shared._ZN5flash44flash_bwd_dq_dk_dv_loop_seqk_parallel_kernelI23Flash_bwd_kernel_traitsILi96ELi64ELi128ELi8ELi2ELi4ELi4ELb1ELb0EN7cutlass6half_tE19Flash_kernel_traitsILi96ELi64ELi128ELi8ES3_EELb1ELb0ELb0ELb0ELb1ELb1ELb0EEEvNS_16Flash_bwd_paramsE --------------------------
	.section	.nv.shared._ZN5flash44flash_bwd_dq_dk_dv_loop_seqk_parallel_kernelI23Flash_bwd_kernel_traitsILi96ELi64ELi128ELi8ELi2ELi4ELi4ELb1ELb0EN7cutlass6half_tE19Flash_kernel_traitsILi96ELi64ELi128ELi8ES3_EELb1ELb0ELb0ELb0ELb1ELb1ELb0EEEvNS_16Flash_bwd_paramsE,"aw",@nobits
	.sectionflags	@""
	.align	16


//--------------------- .nv.shared._ZN5flash44flash_bwd_dq_dk_dv_loop_seqk_parallel_kernelI23Flash_bwd_kernel_traitsILi96ELi64ELi128ELi8ELi2ELi4ELi4ELb1ELb0EN7cutlass6half_tE19Flash_kernel_traitsILi96ELi64ELi128ELi8ES3_EELb0ELb0ELb0ELb0ELb1ELb1ELb1EEEvNS_16Flash_bwd_paramsE --------------------------
	.section	.nv.shared._ZN5flash44flash_bwd_dq_dk_dv_loop_seqk_parallel_kernelI23Flash_bwd_kernel_traitsILi96ELi64ELi128ELi8ELi2ELi4ELi4ELb1ELb0EN7cutlass6half_tE19Flash_kernel_traitsILi96ELi64ELi128ELi8ES3_EELb0ELb0ELb0ELb0ELb1ELb1ELb1EEEvNS_16Flash_bwd_paramsE,"aw",@nobits
	.sectionflags	@""
	.align	16


//--------------------- .nv.shared._ZN5flash44flash_bwd_dq_dk_dv_loop_seqk_parallel_kernelI23Flash_bwd_kernel_traitsILi96ELi64ELi128ELi8ELi2ELi4ELi4ELb1ELb0EN7cutlass6half_tE19Flash_kernel_traitsILi96ELi64ELi128ELi8ES3_EELb1ELb0ELb0ELb1ELb0ELb0ELb0EEEvNS_16Flash_bwd_paramsE --------------------------
	.section	.nv.shared._ZN5flash44flash_bwd_dq_dk_dv_loop_seqk_parallel_kernelI23Flash_bwd_kernel_traitsILi96ELi64ELi128ELi8ELi2ELi4ELi4ELb1ELb0EN7cutlass6half_tE19Flash_kernel_traitsILi96ELi64ELi128ELi8ES3_EELb1ELb0ELb0ELb1ELb0ELb0ELb0EEEvNS_16Flash_bwd_paramsE,"aw",@nobits
	.sectionflags	@""
	.align	16


//--------------------- .nv.shared._ZN5flash44flash_bwd_dq_dk_dv_loop_seqk_parallel_kernelI23Flash_bwd_kernel_traitsILi96ELi64ELi128ELi8ELi2ELi4ELi4ELb1ELb0EN7cutlass6half_tE19Flash_kernel_traitsILi96ELi64ELi128ELi8ES3_EELb0ELb0ELb0ELb1ELb0ELb0ELb1EEEvNS_16Flash_bwd_paramsE --------------------------
	.section	.nv.shared._ZN5flash44flash_bwd_dq_dk_dv_loop_seqk_parallel_kernelI23Flash_bwd_kernel_traitsILi96ELi64ELi128ELi8ELi2ELi4ELi4ELb1ELb0EN7cutlass6half_tE19Flash_kernel_traitsILi96ELi64ELi128ELi8ES3_EELb0ELb0ELb0ELb1ELb0ELb0ELb1EEEvNS_16Flash_bwd_paramsE,"aw",@nobits
	.sectionflags	@""
	.align	16


//--------------------- .nv.shared._ZN5flash44flash_bwd_dq_dk_dv_loop_seqk_parallel_kernelI23Flash_bwd_kernel_traitsILi96ELi64ELi128ELi8ELi2ELi4ELi4ELb1ELb0EN7cutlass6half_tE19Flash_kernel_traitsILi96ELi64ELi128ELi8ES3_EELb1ELb0ELb1ELb0ELb0ELb1ELb0EEEvNS_16Flash_bwd_paramsE --------------------------
	.section	.nv.shared._ZN5flash44flash_bwd_dq_dk_dv_loop_seqk_parallel_kernelI23Flash_bwd_kernel_traitsILi96ELi64ELi128ELi8ELi2ELi4ELi4ELb1ELb0EN7cutlass6half_tE19Flash_kernel_traitsILi96ELi64ELi128ELi8ES3_EELb1ELb0ELb1ELb0ELb0ELb1ELb0EEEvNS_16Flash_bwd_paramsE,"aw",@nobits
	.sectionflags	@""
	.align	16


//--------------------- .nv.shared._ZN5flash44flash_bwd_dq_dk_dv_loop_seqk_parallel_kernelI23Flash_bwd_kernel_traitsILi96ELi64ELi128ELi8ELi2ELi4ELi4ELb1ELb0EN7cutlass6half_tE19Flash_kernel_traitsILi96ELi64ELi128ELi8ES3_EELb0ELb0ELb1ELb0ELb0ELb1ELb1EEEvNS_16Flash_bwd_paramsE --------------------------
	.section	.nv.shared._ZN5flash44flash_bwd_dq_dk_dv_loop_seqk_parallel_kernelI23Flash_bwd_kernel_traitsILi96ELi64ELi128ELi8ELi2ELi4ELi4ELb1ELb0EN7cutlass6half_tE19Flash_kernel_traitsILi96ELi64ELi128ELi8ES3_EELb0ELb0ELb1ELb0ELb0ELb1ELb1EEEvNS_16Flash_bwd_paramsE,"aw",@nobits
	.sectionflags	@""
	.align	16


//--------------------- .nv.shared._ZN5flash44flash_bwd_dq_dk_dv_loop_seqk_parallel_kernelI23Flash_bwd_kernel_traitsILi96ELi64ELi128ELi8ELi2ELi4ELi4ELb1ELb0EN7cutlass6half_tE19Flash_kernel_traitsILi96ELi64ELi128ELi8ES3_EELb1ELb0ELb1ELb1ELb0ELb0ELb0EEEvNS_16Flash_bwd_paramsE --------------------------
	.section	.nv.shared._ZN5flash44flash_bwd_dq_dk_dv_loop_seqk_parallel_kernelI23Flash_bwd_kernel_traitsILi96ELi64ELi128ELi8ELi2ELi4ELi4ELb1ELb0EN7cutlass6half_tE19Flash_kernel_traitsILi96ELi64ELi128ELi8ES3_EELb1ELb0ELb1ELb1ELb0ELb0ELb0EEEvNS_16Flash_bwd_paramsE,"aw",@nobits
	.sectionflags	@""
	.align	16


//--------------------- .nv.shared._ZN5flash44flash_bwd_dq_dk_dv_loop_seqk_parallel_kernelI23Flash_bwd_kernel_traitsILi96ELi64ELi128ELi8ELi2ELi4ELi4ELb1ELb0EN7cutlass6half_tE19Flash_kernel_traitsILi96ELi64ELi128ELi8ES3_EELb0ELb0ELb1ELb1ELb0ELb0ELb1EEEvNS_16Flash_bwd_paramsE --------------------------
	.section	.nv.shared._ZN5flash44flash_bwd_dq_dk_dv_loop_seqk_parallel_kernelI23Flash_bwd_kernel_traitsILi96ELi64ELi128ELi8ELi2ELi4ELi4ELb1ELb0EN7cutlass6half_tE19Flash_kernel_traitsILi96ELi64ELi128ELi8ES3_EELb0ELb0ELb1ELb1ELb0ELb0ELb1EEEvNS_16Flash_bwd_paramsE,"aw",@nobits
	.sectionflags	@""
	.align	16


//--------------------- .nv.shared._ZN5flash25flash_bwd_dot_do_o_kernelILb0E23Flash_bwd_kernel_traitsILi96ELi64ELi128ELi8ELi2ELi4ELi4ELb1ELb0EN7cutlass6half_tE19Flash_kernel_traitsILi96ELi64ELi128ELi8ES3_EEEEvNS_16Flash_bwd_paramsE --------------------------
	.section	.nv.shared._ZN5flash25flash_bwd_dot_do_o_kernelILb0E23Flash_bwd_kernel_traitsILi96ELi64ELi128ELi8ELi2ELi4ELi4ELb1ELb0EN7cutlass6half_tE19Flash_kernel_traitsILi96ELi64ELi128ELi8ES3_EEEEvNS_16Flash_bwd_paramsE,"aw",@nobits
	.sectionflags	@""
	.align	16


//--------------------- .nv.shared._ZN5flash25flash_bwd_dot_do_o_kernelILb1E23Flash_bwd_kernel_traitsILi96ELi64ELi128ELi8ELi2ELi4ELi4ELb1ELb0EN7cutlass6half_tE19Flash_kernel_traitsILi96ELi64ELi128ELi8ES3_EEEEvNS_16Flash_bwd_paramsE --------------------------
	.section	.nv.shared._ZN5flash25flash_bwd_dot_do_o_kernelILb1E23Flash_bwd_kernel_traitsILi96ELi64ELi128ELi8ELi2ELi4ELi4ELb1ELb0EN7cutlass6half_tE19Flash_kernel_traitsILi96ELi64ELi128ELi8ES3_EEEEvNS_16Flash_bwd_paramsE,"aw",@nobits
	.sectionflags	@""
	.align	16


//--------------------- .nv.shared._ZN5flash27flash_bwd_convert_dq_kernelI23Flash_bwd_kernel_traitsILi96ELi64ELi128ELi8ELi2ELi4ELi4ELb0ELb0EN7cutlass6half_tE19Flash_kernel_traitsILi96ELi64ELi128ELi8ES3_EEEEvNS_16Flash_bwd_paramsEi --------------------------
	.section	.nv.shared._ZN5flash27flash_bwd_convert_dq_kernelI23Flash_bwd_kernel_traitsILi96ELi64ELi128ELi8ELi2ELi4ELi4ELb0ELb0EN7cutlass6half_tE19Flash_kernel_traitsILi96ELi64ELi128ELi8ES3_EEEEvNS_16Flash_bwd_paramsEi,"aw",@nobits
	.sectionflags	@""
	.align	16


//--------------------- .nv.shared._ZN5flash44flash_bwd_dq_dk_dv_loop_seqk_parallel_kernelI23Flash_bwd_kernel_traitsILi96ELi64ELi128ELi8ELi2ELi4ELi4ELb0ELb0EN7cutlass6half_tE19Flash_kernel_traitsILi96ELi64ELi128ELi8ES3_EELb1ELb0ELb0ELb0ELb0ELb1ELb0EEEvNS_16Flash_bwd_paramsE --------------------------
	.section	.nv.shared._ZN5flash44flash_bwd_dq_dk_dv_loop_seqk_parallel_kernelI23Flash_bwd_kernel_traitsILi96ELi64ELi128ELi8ELi2ELi4ELi4ELb0ELb0EN7cutlass6half_tE19Flash_kernel_traitsILi96ELi64ELi128ELi8ES3_EELb1ELb0ELb0ELb0ELb0ELb1ELb0EEEvNS_16Flash_bwd_paramsE,"aw",@nobits
	.sectionflags	@""
	.align	16


//--------------------- .nv.shared._ZN5flash44flash_bwd_dq_dk_dv_loop_seqk_parallel_kernelI23Flash_bwd_kernel_traitsILi96ELi64ELi128ELi8ELi2ELi4ELi4ELb0ELb0EN7cutlass6half_tE19Flash_kernel_traitsILi96ELi64ELi128ELi8ES3_EELb0ELb0ELb0ELb0ELb0ELb1ELb1EEEvNS_16Flash_bwd_paramsE --------------------------
	.section	.nv.shared._ZN5flash44flash_bwd_dq_dk_dv_loop_seqk_parallel_kernelI23Flash_bwd_kernel_traitsILi96ELi64ELi128ELi8ELi2ELi4ELi4ELb0ELb0EN7cutlass6half_tE19Flash_kernel_traitsILi96ELi64ELi128ELi8ES3_EELb0ELb0ELb0ELb0ELb0ELb1ELb1EEEvNS_16Flash_bwd_paramsE,"aw",@nobits
	.sectionflags	@""
	.align	16


//--------------------- .nv.shared._ZN5flash44flash_bwd_dq_dk_dv_loop_seqk_parallel_kernelI23Flash_bwd_kernel_traitsILi96ELi64ELi128ELi8ELi2ELi4ELi4ELb0ELb0EN7cutlass6half_tE19Flash_kernel_traitsILi96ELi64ELi128ELi8ES3_EELb1ELb0ELb0ELb0ELb0ELb0ELb0EEEvNS_16Flash_bwd_paramsE --------------------------
	.section	.nv.shared._ZN5flash44flash_bwd_dq_dk_dv_loop_seqk_parallel_kernelI23Flash_bwd_kernel_traitsILi96ELi64ELi128ELi8ELi2ELi4ELi4ELb0ELb0EN7cutlass6half_tE19Flash_kernel_traitsILi96ELi64ELi128ELi8ES3_EELb1ELb0ELb0ELb0ELb0ELb0ELb0EEEvNS_16Flash_bwd_paramsE,"aw",@nobits
	.sectionflags	@""
	.align	16


//--------------------- .nv.shared._ZN5flash44flash_bwd_dq_dk_dv_loop_seqk_parallel_kernelI23Flash_bwd_kernel_traitsILi96ELi64ELi128ELi8ELi2ELi4ELi4ELb0ELb0EN7cutlass6half_tE19Flash_kernel_traitsILi96ELi64ELi128ELi8ES3_EELb0ELb0ELb0ELb0ELb0ELb0ELb1EEEvNS_16Flash_bwd_paramsE --------------------------
	.section	.nv.shared._ZN5flash44flash_bwd_dq_dk_dv_loop_seqk_parallel_kernelI23Flash_bwd_kernel_traitsILi96ELi64ELi128ELi8ELi2ELi4ELi4ELb0ELb0EN7cutlass6half_tE19Flash_kernel_traitsILi96ELi64ELi128ELi8ES3_EELb0ELb0ELb0ELb0ELb0ELb0ELb1EEEvNS_16Flash_bwd_paramsE,"aw",@nobits
	.sectionflags	@""
	.align	16


//--------------------- .nv.shared._ZN5flash44flash_bwd_dq_dk_dv_loop_seqk_parallel_kernelI23Flash_bwd_kernel_traitsILi96ELi64ELi128ELi8ELi2ELi4ELi4ELb0ELb0EN7cutlass6half_tE19Flash_kernel_traitsILi96ELi64ELi128ELi8ES3_EELb1ELb0ELb1ELb0ELb0ELb0ELb0EEEvNS_16Flash_bwd_paramsE --------------------------
	.section	.nv.shared._ZN5flash44flash_bwd_dq_dk_dv_loop_seqk_parallel_kernelI23Flash_bwd_kernel_traitsILi96ELi64ELi128ELi8ELi2ELi4ELi4ELb0ELb0EN7cutlass6half_tE19Flash_kernel_traitsILi96ELi64ELi128ELi8ES3_EELb1ELb0ELb1ELb0ELb0ELb0ELb0EEEvNS_16Flash_bwd_paramsE,"aw",@nobits
	.sectionflags	@""
	.align	16


//--------------------- .nv.shared._ZN5flash44flash_bwd_dq_dk_dv_loop_seqk_parallel_kernelI23Flash_bwd_kernel_traitsILi96ELi64ELi128ELi8ELi2ELi4ELi4ELb0ELb0EN7cutlass6half_tE19Flash_kernel_traitsILi96ELi64ELi128ELi8ES3_EELb0ELb0ELb1ELb0ELb0ELb0ELb1EEEvNS_16Flash_bwd_paramsE --------------------------
	.section	.nv.shared._ZN5flash44flash_bwd_dq_dk_dv_loop_seqk_parallel_kernelI23Flash_bwd_kernel_traitsILi96ELi64ELi128ELi8ELi2ELi4ELi4ELb0ELb0EN7cutlass6half_tE19Flash_kernel_traitsILi96ELi64ELi128ELi8ES3_EELb0ELb0ELb1ELb0ELb0ELb0ELb1EEEvNS_16Flash_bwd_paramsE,"aw",@nobits
	.sectionflags	@""
	.align	16


//--------------------- .nv.shared._ZN5flash44flash_bwd_dq_dk_dv_loop_seqk_parallel_kernelI23Flash_bwd_kernel_traitsILi96ELi64ELi128ELi8ELi2ELi4ELi4ELb0ELb0EN7cutlass6half_tE19Flash_kernel_traitsILi96ELi64ELi128ELi8ES3_EELb1ELb0ELb0ELb0ELb1ELb1ELb0EEEvNS_16Flash_bwd_paramsE --------------------------
	.section	.nv.shared._ZN5flash44flash_bwd_dq_dk_dv_loop_seqk_parallel_kernelI23Flash_bwd_kernel_traitsILi96ELi64ELi128ELi8ELi2ELi4ELi4ELb0ELb0EN7cutlass6half_tE19Flash_kernel_traitsILi96ELi64ELi128ELi8ES3_EELb1ELb0ELb0ELb0ELb1ELb1ELb0EEEvNS_16Flash_bwd_paramsE,"aw",@nobits
	.sectionflags	@""
	.align	16


//--------------------- .nv.shared._ZN5flash44flash_bwd_dq_dk_dv_loop_seqk_parallel_kernelI23Flash_bwd_kernel_traitsILi96ELi64ELi128ELi8ELi2ELi4ELi4ELb0ELb0EN7cutlass6half_tE19Flash_kernel_traitsILi96ELi64ELi128ELi8ES3_EELb0ELb0ELb0ELb0ELb1ELb1ELb1EEEvNS_16Flash_bwd_paramsE --------------------------
	.section	.nv.shared._ZN5flash44flash_bwd_dq_dk_dv_loop_seqk_parallel_kernelI23Flash_bwd_kernel_traitsILi96ELi64ELi128ELi8ELi2ELi4ELi4ELb0ELb0EN7cutlass6half_tE19Flash_kernel_traitsILi96ELi64ELi128ELi8ES3_EELb0ELb0ELb0ELb0ELb1ELb1ELb1EEEvNS_16Flash_bwd_paramsE,"aw",@nobits
	.sectionflags	@""
	.align	16


//--------------------- .nv.shared._ZN5flash44flash_bwd_dq_dk_dv_loop_seqk_parallel_kernelI23Flash_bwd_kernel_traitsILi96ELi64ELi128ELi8ELi2ELi4ELi4ELb0ELb0EN7cutlass6half_tE19Flash_kernel_traitsILi96ELi64ELi128ELi8ES3_EELb1ELb0ELb0ELb1ELb0ELb0ELb0EEEvNS_16Flash_bwd_paramsE --------------------------
	.section	.nv.shared._ZN5flash44flash_bwd_dq_dk_dv_loop_seqk_parallel_kernelI23Flash_bwd_kernel_traitsILi96ELi64ELi128ELi8ELi2ELi4ELi4ELb0ELb0EN7cutlass6half_tE19Flash_kernel_traitsILi96ELi64ELi128ELi8ES3_EELb1ELb0ELb0ELb1ELb0ELb0ELb0EEEvNS_16Flash_bwd_paramsE,"aw",@nobits
	.sectionflags	@""
	.align	16


//--------------------- .nv.shared._ZN5flash44flash_bwd_dq_dk_dv_loop_seqk_parallel_kernelI23Flash_bwd_kernel_traitsILi96ELi64ELi128ELi8ELi2ELi4ELi4ELb0ELb0EN7cutlass6half_tE19Flash_kernel_traitsILi96ELi64ELi128ELi8ES3_EELb0ELb0ELb0ELb1ELb0ELb0ELb1EEEvNS_16Flash_bwd_paramsE --------------------------
	.section	.nv.shared._ZN5flash44flash_bwd_dq_dk_dv_loop_seqk_parallel_kernelI23Flash_bwd_kernel_traitsILi96ELi64ELi128ELi8ELi2ELi4ELi4ELb0ELb0EN7cutlass6half_tE19Flash_kernel_traitsILi96ELi64ELi128ELi8ES3_EELb0ELb0ELb0ELb1ELb0ELb0ELb1EEEvNS_16Flash_bwd_paramsE,"aw",@nobits
	.sectionflags	@""
	.align	16


//--------------------- .nv.shared._ZN5flash44flash_bwd_dq_dk_dv_loop_seqk_parallel_kernelI23Flash_bwd_kernel_traitsILi96ELi64ELi128ELi8ELi2ELi4ELi4ELb0ELb0EN7cutlass6half_tE19Flash_kernel_traitsILi96ELi64ELi128ELi8ES3_EELb1ELb0ELb1ELb0ELb0ELb1ELb0EEEvNS_16Flash_bwd_paramsE --------------------------
	.section	.nv.shared._ZN5flash44flash_bwd_dq_dk_dv_loop_seqk_parallel_kernelI23Flash_bwd_kernel_traitsILi96ELi64ELi128ELi8ELi2ELi4ELi4ELb0ELb0EN7cutlass6half_tE19Flash_kernel_traitsILi96ELi64ELi128ELi8ES3_EELb1ELb0ELb1ELb0ELb0ELb1ELb0EEEvNS_16Flash_bwd_paramsE,"aw",@nobits
	.sectionflags	@""
	.align	16


//--------------------- .nv.shared._ZN5flash44flash_bwd_dq_dk_dv_loop_seqk_parallel_kernelI23Flash_bwd_kernel_traitsILi96ELi64ELi128ELi8ELi2ELi4ELi4ELb0ELb0EN7cutlass6half_tE19Flash_kernel_traitsILi96ELi64ELi128ELi8ES3_EELb0ELb0ELb1ELb0ELb0ELb1ELb1EEEvNS_16Flash_bwd_paramsE --------------------------
	.section	.nv.shared._ZN5flash44flash_bwd_dq_dk_dv_loop_seqk_parallel_kernelI23Flash_bwd_kernel_traitsILi96ELi64ELi128ELi8ELi2ELi4ELi4ELb0ELb0EN7cutlass6half_tE19Flash_kernel_traitsILi96ELi64ELi128ELi8ES3_EELb0ELb0ELb1ELb0ELb0ELb1ELb1EEEvNS_16Flash_bwd_paramsE,"aw",@nobits
	.sectionflags	@""
	.align	16


//--------------------- .nv.shared._ZN5flash44flash_bwd_dq_dk_dv_loop_seqk_parallel_kernelI23Flash_bwd_kernel_traitsILi96ELi64ELi128ELi8ELi2ELi4ELi4ELb0ELb0EN7cutlass6half_tE19Flash_kernel_traitsILi96ELi64ELi128ELi8ES3_EELb1ELb0ELb1ELb1ELb0ELb0ELb0EEEvNS_16Flash_bwd_paramsE --------------------------
	.section	.nv.shared._ZN5flash44flash_bwd_dq_dk_dv_loop_seqk_parallel_kernelI23Flash_bwd_kernel_traitsILi96ELi64ELi128ELi8ELi2ELi4ELi4ELb0ELb0EN7cutlass6half_tE19Flash_kernel_traitsILi96ELi64ELi128ELi8ES3_EELb1ELb0ELb1ELb1ELb0ELb0ELb0EEEvNS_16Flash_bwd_paramsE,"aw",@nobits
	.sectionflags	@""
	.align	16


//--------------------- .nv.shared._ZN5flash44flash_bwd_dq_dk_dv_loop_seqk_parallel_kernelI23Flash_bwd_kernel_traitsILi96ELi64ELi128ELi8ELi2ELi4ELi4ELb0ELb0EN7cutlass6half_tE19Flash_kernel_traitsILi96ELi64ELi128ELi8ES3_EELb0ELb0ELb1ELb1ELb0ELb0ELb1EEEvNS_16Flash_bwd_paramsE --------------------------
	.section	.nv.shared._ZN5flash44flash_bwd_dq_dk_dv_loop_seqk_parallel_kernelI23Flash_bwd_kernel_traitsILi96ELi64ELi128ELi8ELi2ELi4ELi4ELb0ELb0EN7cutlass6half_tE19Flash_kernel_traitsILi96ELi64ELi128ELi8ES3_EELb0ELb0ELb1ELb1ELb0ELb0ELb1EEEvNS_16Flash_bwd_paramsE,"aw",@nobits
	.sectionflags	@""
	.align	16


//--------------------- .nv.shared._ZN5flash25flash_bwd_dot_do_o_kernelILb0E23Flash_bwd_kernel_traitsILi96ELi64ELi128ELi8ELi2ELi4ELi4ELb0ELb0EN7cutlass6half_tE19Flash_kernel_traitsILi96ELi64ELi128ELi8ES3_EEEEvNS_16Flash_bwd_paramsE --------------------------
	.section	.nv.shared._ZN5flash25flash_bwd_dot_do_o_kernelILb0E23Flash_bwd_kernel_traitsILi96ELi64ELi128ELi8ELi2ELi4ELi4ELb0ELb0EN7cutlass6half_tE19Flash_kernel_traitsILi96ELi64ELi128ELi8ES3_EEEEvNS_16Flash_bwd_paramsE,"aw",@nobits
	.sectionflags	@""
	.align	16


//--------------------- .nv.shared._ZN5flash25flash_bwd_dot_do_o_kernelILb1E23Flash_bwd_kernel_traitsILi96ELi64ELi128ELi8ELi2ELi4ELi4ELb0ELb0EN7cutlass6half_tE19Flash_kernel_traitsILi96ELi64ELi128ELi8ES3_EEEEvNS_16Flash_bwd_paramsE --------------------------
	.section	.nv.shared._ZN5flash25flash_bwd_dot_do_o_kernelILb1E23Flash_bwd_kernel_traitsILi96ELi64ELi128ELi8ELi2ELi4ELi4ELb0ELb0EN7cutlass6half_tE19Flash_kernel_traitsILi96ELi64ELi128ELi8ES3_EEEEvNS_16Flash_bwd_paramsE,"aw",@nobits
	.sectionflags	@""
	.align	16
